def matmul_kernel(
    a_ptr,
    b_ptr,
    c_ptr,
    M,
    N,
    K,
    stride_am,
    stride_ak,
    stride_bk,
    stride_bn,
    stride_cm,
    stride_cn,
    BLOCK_M: tl.constexpr,
    BLOCK_N: tl.constexpr,
    BLOCK_K: tl.constexpr,
    GROUP_M: tl.constexpr,
):
    pid = tl.program_id(axis=0)
    num_pid_m = tl.cdiv(M, BLOCK_M)
    num_pid_n = tl.cdiv(N, BLOCK_N)
    num_pid_in_group = GROUP_M * num_pid_n
    group_id = pid // num_pid_in_group
    first_pid_m = group_id * GROUP_M
    group_size_m = min(num_pid_m - first_pid_m, GROUP_M)
    pid_m = first_pid_m + ((pid % num_pid_in_group) % group_size_m)
    pid_n = (pid % num_pid_in_group) // group_size_m

    offs_am = (pid_m * BLOCK_M + tl.arange(0, BLOCK_M)) % M
    offs_bn = (pid_n * BLOCK_N + tl.arange(0, BLOCK_N)) % N
    offs_k = tl.arange(0, BLOCK_K)
    a_ptrs = a_ptr + offs_am[:, None] * stride_am + offs_k[None, :] * stride_ak
    b_ptrs = b_ptr + offs_k[:, None] * stride_bk + offs_bn[None, :] * stride_bn

    acc = tl.zeros((BLOCK_M, BLOCK_N), dtype=tl.float32)
    for kk in range(0, tl.cdiv(K, BLOCK_K)):
        a = tl.load(a_ptrs, mask=offs_k[None, :] < K - kk * BLOCK_K, other=0.0)
        b = tl.load(b_ptrs, mask=offs_k[:, None] < K - kk * BLOCK_K, other=0.0)
        acc = tl.dot(a, b, acc)
        a_ptrs += BLOCK_K * stride_ak
        b_ptrs += BLOCK_K * stride_bk

    c = acc.to(c_ptr.dtype.element_ty)
    offs_cm = pid_m * BLOCK_M + tl.arange(0, BLOCK_M)
    offs_cn = pid_n * BLOCK_N + tl.arange(0, BLOCK_N)
    c_ptrs = c_ptr + offs_cm[:, None] * stride_cm + offs_cn[None, :] * stride_cn
    mask = (offs_cm[:, None] < M) & (offs_cn[None, :] < N)
    tl.store(c_ptrs, c, mask=mask)

# config = {"BLOCK_K": 128, "BLOCK_M": 64, "BLOCK_N": 512, "GROUP_M": 8, "arch": "sm_90", "dtype": "fp32", "num_ctas": 1, "num_stages": 3, "num_warps": 1}
# arch = sm_90


// ===== COMPILED SASS (sm_90a) =====

	.target	sm_90a

	.elftype	@"ET_EXEC"


//--------------------- .note.nv.tkinfo           --------------------------
	.section	.note.nv.tkinfo,"",@"SHT_NOTE"
	.sectionflags	@"SHF_NOTE_NV_TKINFO"
	.tkinfo
        /*0018*/ 	.word	0x00000002
        /*0030*/ 	.string	""
        /*0030*/ 	.string	"ptxas"
        /*0030*/ 	.string	"Cuda compilation tools, release 13.0, V13.0.88"
        /*0030*/ 	.string	"Build cuda_13.0.r13.0/compiler.36424714_0"
        /*0030*/ 	.string	"-v  -suppress-debug-info  -lineinfo  -arch sm_90a "



//--------------------- .note.nv.cuinfo           --------------------------
	.section	.note.nv.cuinfo,"",@"SHT_NOTE"
	.sectionflags	@"SHF_NOTE_NV_CUINFO"
        /*0018*/ 	.short	0x0002
        /*001a*/ 	.short	0x005a
        /*001c*/ 	.short	0x0082
	.zero		2


//--------------------- .nv.info                  --------------------------
	.section	.nv.info,"",@"SHT_CUDA_INFO"
	.align	4


	//----- nvinfo : EIATTR_REGCOUNT
	.align		4
        /*0000*/ 	.byte	0x04, 0x2f
        /*0002*/ 	.short	(.L_1 - .L_0)
	.align		4
.L_0:
        /*0004*/ 	.word	index@(matmul_kernel)
        /*0008*/ 	.word	0x000000ff


	//----- nvinfo : EIATTR_FRAME_SIZE
	.align		4
.L_1:
        /*000c*/ 	.byte	0x04, 0x11
        /*000e*/ 	.short	(.L_3 - .L_2)
	.align		4
.L_2:
        /*0010*/ 	.word	index@(matmul_kernel)
        /*0014*/ 	.word	0x0000c690


	//----- nvinfo : EIATTR_MIN_STACK_SIZE
	.align		4
.L_3:
        /*0018*/ 	.byte	0x04, 0x12
        /*001a*/ 	.short	(.L_5 - .L_4)
	.align		4
.L_4:
        /*001c*/ 	.word	index@(matmul_kernel)
        /*0020*/ 	.word	0x0000c690
.L_5:


//--------------------- .nv.compat                --------------------------
	.section	.nv.compat,"",@"SHT_CUDA_COMPAT_INFO"
	.align	4
        /*0000*/ 	.byte	0x02, 0x09, 0x01, 0x00, 0x02, 0x02, 0x01, 0x00, 0x02, 0x05, 0x05, 0x00, 0x03, 0x07, 0x01, 0x01
        /*0010*/ 	.byte	0x02, 0x03, 0x00, 0x00, 0x02, 0x06, 0x01, 0x00, 0x04, 0x0b, 0x08, 0x00, 0x00, 0x00, 0x00, 0x00
        /*0020*/ 	.byte	0x00, 0x00, 0x00, 0x00


//--------------------- .nv.info.matmul_kernel    --------------------------
	.section	.nv.info.matmul_kernel,"",@"SHT_CUDA_INFO"
	.sectionflags	@""
	.align	4


	//----- nvinfo : EIATTR_CUDA_API_VERSION
	.align		4
        /*0000*/ 	.byte	0x04, 0x37
        /*0002*/ 	.short	(.L_7 - .L_6)
.L_6:
        /*0004*/ 	.word	0x00000082


	//----- nvinfo : EIATTR_KPARAM_INFO
	.align		4
.L_7:
        /*0008*/ 	.byte	0x04, 0x17
        /*000a*/ 	.short	(.L_9 - .L_8)
.L_8:
        /*000c*/ 	.word	0x00000000
        /*0010*/ 	.short	0x000d
        /*0012*/ 	.short	0x0048
        /*0014*/ 	.byte	0x00, 0xf4, 0x21, 0x00


	//----- nvinfo : EIATTR_KPARAM_INFO
	.align		4
.L_9:
        /*0018*/ 	.byte	0x04, 0x17
        /*001a*/ 	.short	(.L_11 - .L_10)
.L_10:
        /*001c*/ 	.word	0x00000000
        /*0020*/ 	.short	0x000c
        /*0022*/ 	.short	0x0040
        /*0024*/ 	.byte	0x00, 0xf4, 0x21, 0x00


	//----- nvinfo : EIATTR_KPARAM_INFO
	.align		4
.L_11:
        /*0028*/ 	.byte	0x04, 0x17
        /*002a*/ 	.short	(.L_13 - .L_12)
.L_12:
        /*002c*/ 	.word	0x00000000
        /*0030*/ 	.short	0x000b
        /*0032*/ 	.short	0x0038
        /*0034*/ 	.byte	0x00, 0xf0, 0x11, 0x00


	//----- nvinfo : EIATTR_KPARAM_INFO
	.align		4
.L_13:
        /*0038*/ 	.byte	0x04, 0x17
        /*003a*/ 	.short	(.L_15 - .L_14)
.L_14:
        /*003c*/ 	.word	0x00000000
        /*0040*/ 	.short	0x000a
        /*0042*/ 	.short	0x0034
        /*0044*/ 	.byte	0x00, 0xf0, 0x11, 0x00


	//----- nvinfo : EIATTR_KPARAM_INFO
	.align		4
.L_15:
        /*0048*/ 	.byte	0x04, 0x17
        /*004a*/ 	.short	(.L_17 - .L_16)
.L_16:
        /*004c*/ 	.word	0x00000000
        /*0050*/ 	.short	0x0009
        /*0052*/ 	.short	0x0030
        /*0054*/ 	.byte	0x00, 0xf0, 0x11, 0x00


	//----- nvinfo : EIATTR_KPARAM_INFO
	.align		4
.L_17:
        /*0058*/ 	.byte	0x04, 0x17
        /*005a*/ 	.short	(.L_19 - .L_18)
.L_18:
        /*005c*/ 	.word	0x00000000
        /*0060*/ 	.short	0x0008
        /*0062*/ 	.short	0x002c
        /*0064*/ 	.byte	0x00, 0xf0, 0x11, 0x00


	//----- nvinfo : EIATTR_KPARAM_INFO
	.align		4
.L_19:
        /*0068*/ 	.byte	0x04, 0x17
        /*006a*/ 	.short	(.L_21 - .L_20)
.L_20:
        /*006c*/ 	.word	0x00000000
        /*0070*/ 	.short	0x0007
        /*0072*/ 	.short	0x0028
        /*0074*/ 	.byte	0x00, 0xf0, 0x11, 0x00


	//----- nvinfo : EIATTR_KPARAM_INFO
	.align		4
.L_21:
        /*0078*/ 	.byte	0x04, 0x17
        /*007a*/ 	.short	(.L_23 - .L_22)
.L_22:
        /*007c*/ 	.word	0x00000000
        /*0080*/ 	.short	0x0006
        /*0082*/ 	.short	0x0024
        /*0084*/ 	.byte	0x00, 0xf0, 0x11, 0x00


	//----- nvinfo : EIATTR_KPARAM_INFO
	.align		4
.L_23:
        /*0088*/ 	.byte	0x04, 0x17
        /*008a*/ 	.short	(.L_25 - .L_24)
.L_24:
        /*008c*/ 	.word	0x00000000
        /*0090*/ 	.short	0x0005
        /*0092*/ 	.short	0x0020
        /*0094*/ 	.byte	0x00, 0xf0, 0x11, 0x00


	//----- nvinfo : EIATTR_KPARAM_INFO
	.align		4
.L_25:
        /*0098*/ 	.byte	0x04, 0x17
        /*009a*/ 	.short	(.L_27 - .L_26)
.L_26:
        /*009c*/ 	.word	0x00000000
        /*00a0*/ 	.short	0x0004
        /*00a2*/ 	.short	0x001c
        /*00a4*/ 	.byte	0x00, 0xf0, 0x11, 0x00


	//----- nvinfo : EIATTR_KPARAM_INFO
	.align		4
.L_27:
        /*00a8*/ 	.byte	0x04, 0x17
        /*00aa*/ 	.short	(.L_29 - .L_28)
.L_28:
        /*00ac*/ 	.word	0x00000000
        /*00b0*/ 	.short	0x0003
        /*00b2*/ 	.short	0x0018
        /*00b4*/ 	.byte	0x00, 0xf0, 0x11, 0x00


	//----- nvinfo : EIATTR_KPARAM_INFO
	.align		4
.L_29:
        /*00b8*/ 	.byte	0x04, 0x17
        /*00ba*/ 	.short	(.L_31 - .L_30)
.L_30:
        /*00bc*/ 	.word	0x00000000
        /*00c0*/ 	.short	0x0002
        /*00c2*/ 	.short	0x0010
        /*00c4*/ 	.byte	0x00, 0xf4, 0x21, 0x00


	//----- nvinfo : EIATTR_KPARAM_INFO
	.align		4
.L_31:
        /*00c8*/ 	.byte	0x04, 0x17
        /*00ca*/ 	.short	(.L_33 - .L_32)
.L_32:
        /*00cc*/ 	.word	0x00000000
        /*00d0*/ 	.short	0x0001
        /*00d2*/ 	.short	0x0008
        /*00d4*/ 	.byte	0x00, 0xf4, 0x21, 0x00


	//----- nvinfo : EIATTR_KPARAM_INFO
	.align		4
.L_33:
        /*00d8*/ 	.byte	0x04, 0x17
        /*00da*/ 	.short	(.L_35 - .L_34)
.L_34:
        /*00dc*/ 	.word	0x00000000
        /*00e0*/ 	.short	0x0000
        /*00e2*/ 	.short	0x0000
        /*00e4*/ 	.byte	0x00, 0xf4, 0x21, 0x00


	//----- nvinfo : EIATTR_SPARSE_MMA_MASK
	.align		4
.L_35:
        /*00e8*/ 	.byte	0x03, 0x50
        /*00ea*/ 	.short	0x0000


	//----- nvinfo : EIATTR_MAXREG_COUNT
	.align		4
        /*00ec*/ 	.byte	0x03, 0x1b
        /*00ee*/ 	.short	0x00ff


	//----- nvinfo : EIATTR_NUM_BARRIERS
	.align		4
        /*00f0*/ 	.byte	0x02, 0x4c
        /*00f2*/ 	.byte	0x01
	.zero		1


	//----- nvinfo : EIATTR_ANNOTATIONS
	.align		4
        /*00f4*/ 	.byte	0x04, 0x55
        /*00f6*/ 	.short	(.L_37 - .L_36)


	//   ....[0]....
.L_36:
        /*00f8*/ 	.word	0x00000001
        /*00fc*/ 	.byte	0x80, 0x01, 0x00, 0x00, 0x01, 0x00, 0x00, 0x00, 0xb0, 0x0a, 0x00, 0x00, 0x01, 0x00, 0x00, 0x00
        /* <DEDUP_REMOVED lines=3460> */
        /*d94c*/ 	.byte	0xd0, 0xc8, 0x04, 0x00


	//----- nvinfo : EIATTR_MERCURY_ISA_VERSION
	.align		4
.L_37:
        /*d950*/ 	.byte	0x03, 0x5f
        /*d952*/ 	.short	0x0101


	//----- nvinfo : EIATTR_COOP_GROUP_MASK_REGIDS
	.align		4
        /*d954*/ 	.byte	0x04, 0x29
        /*d956*/ 	.short	(.L_39 - .L_38)


	//   ....[0]....
.L_38:
        /*d958*/ 	.word	0xffffffff


	//   ....[1]....
        /*d95c*/ 	.word	0xffffffff


	//   ....[2]....
        /*d960*/ 	.word	0xffffffff


	//   ....[3]....
        /*d964*/ 	.word	0xffffffff


	//   ....[4]....
        /*d968*/ 	.word	0xffffffff


	//   ....[5]....
        /*d96c*/ 	.word	0xffffffff


	//   ....[6]....
        /*d970*/ 	.word	0xffffffff


	//   ....[7]....
        /*d974*/ 	.word	0xffffffff


	//   ....[8]....
        /*d978*/ 	.word	0xffffffff


	//   ....[9]....
        /*d97c*/ 	.word	0xffffffff


	//   ....[10]....
        /*d980*/ 	.word	0xffffffff


	//   ....[11]....
        /*d984*/ 	.word	0xffffffff


	//   ....[12]....
        /*d988*/ 	.word	0xffffffff


	//   ....[13]....
        /*d98c*/ 	.word	0xffffffff


	//   ....[14]....
        /*d990*/ 	.word	0xffffffff


	//   ....[15]....
        /*d994*/ 	.word	0xffffffff


	//   ....[16]....
        /*d998*/ 	.word	0xffffffff


	//   ....[17]....
        /*d99c*/ 	.word	0xffffffff


	//   ....[18]....
        /*d9a0*/ 	.word	0xffffffff


	//   ....[19]....
        /*d9a4*/ 	.word	0xffffffff


	//   ....[20]....
        /*d9a8*/ 	.word	0xffffffff


	//   ....[21]....
        /*d9ac*/ 	.word	0xffffffff


	//   ....[22]....
        /*d9b0*/ 	.word	0xffffffff


	//   ....[23]....
        /*d9b4*/ 	.word	0xffffffff


	//   ....[24]....
        /*d9b8*/ 	.word	0xffffffff


	//   ....[25]....
        /*d9bc*/ 	.word	0xffffffff


	//   ....[26]....
        /*d9c0*/ 	.word	0xffffffff


	//   ....[27]....
        /*d9c4*/ 	.word	0xffffffff


	//   ....[28]....
        /*d9c8*/ 	.word	0xffffffff


	//   ....[29]....
        /*d9cc*/ 	.word	0xffffffff


	//   ....[30]....
        /*d9d0*/ 	.word	0xffffffff


	//   ....[31]....
        /*d9d4*/ 	.word	0xffffffff


	//   ....[32]....
        /*d9d8*/ 	.word	0xffffffff


	//   ....[33]....
        /*d9dc*/ 	.word	0xffffffff


	//   ....[34]....
        /*d9e0*/ 	.word	0xffffffff


	//   ....[35]....
        /*d9e4*/ 	.word	0xffffffff


	//   ....[36]....
        /*d9e8*/ 	.word	0xffffffff


	//   ....[37]....
        /*d9ec*/ 	.word	0xffffffff


	//   ....[38]....
        /*d9f0*/ 	.word	0xffffffff


	//   ....[39]....
        /*d9f4*/ 	.word	0xffffffff


	//   ....[40]....
        /*d9f8*/ 	.word	0xffffffff


	//   ....[41]....
        /*d9fc*/ 	.word	0xffffffff


	//   ....[42]....
        /*da00*/ 	.word	0xffffffff


	//   ....[43]....
        /*da04*/ 	.word	0xffffffff


	//   ....[44]....
        /*da08*/ 	.word	0xffffffff


	//   ....[45]....
        /*da0c*/ 	.word	0xffffffff


	//   ....[46]....
        /*da10*/ 	.word	0xffffffff


	//   ....[47]....
        /*da14*/ 	.word	0xffffffff


	//   ....[48]....
        /*da18*/ 	.word	0xffffffff


	//   ....[49]....
        /*da1c*/ 	.word	0xffffffff


	//   ....[50]....
        /*da20*/ 	.word	0xffffffff


	//   ....[51]....
        /*da24*/ 	.word	0xffffffff


	//   ....[52]....
        /*da28*/ 	.word	0xffffffff


	//   ....[53]....
        /*da2c*/ 	.word	0xffffffff


	//   ....[54]....
        /*da30*/ 	.word	0xffffffff


	//   ....[55]....
        /*da34*/ 	.word	0xffffffff


	//   ....[56]....
        /*da38*/ 	.word	0xffffffff


	//   ....[57]....
        /*da3c*/ 	.word	0xffffffff


	//   ....[58]....
        /*da40*/ 	.word	0xffffffff


	//   ....[59]....
        /*da44*/ 	.word	0xffffffff


	//   ....[60]....
        /*da48*/ 	.word	0xffffffff


	//   ....[61]....
        /*da4c*/ 	.word	0xffffffff


	//   ....[62]....
        /*da50*/ 	.word	0xffffffff


	//   ....[63]....
        /*da54*/ 	.word	0xffffffff


	//   ....[64]....
        /*da58*/ 	.word	0xffffffff


	//   ....[65]....
        /*da5c*/ 	.word	0xffffffff


	//   ....[66]....
        /*da60*/ 	.word	0xffffffff


	//   ....[67]....
        /*da64*/ 	.word	0xffffffff


	//   ....[68]....
        /*da68*/ 	.word	0xffffffff


	//   ....[69]....
        /*da6c*/ 	.word	0xffffffff


	//   ....[70]....
        /*da70*/ 	.word	0xffffffff


	//   ....[71]....
        /*da74*/ 	.word	0xffffffff


	//   ....[72]....
        /*da78*/ 	.word	0xffffffff


	//   ....[73]....
        /*da7c*/ 	.word	0xffffffff


	//   ....[74]....
        /*da80*/ 	.word	0xffffffff


	//   ....[75]....
        /*da84*/ 	.word	0xffffffff


	//   ....[76]....
        /*da88*/ 	.word	0xffffffff


	//   ....[77]....
        /*da8c*/ 	.word	0xffffffff


	//   ....[78]....
        /*da90*/ 	.word	0xffffffff


	//   ....[79]....
        /*da94*/ 	.word	0xffffffff


	//   ....[80]....
        /*da98*/ 	.word	0xffffffff


	//   ....[81]....
        /*da9c*/ 	.word	0xffffffff


	//   ....[82]....
        /*daa0*/ 	.word	0xffffffff


	//   ....[83]....
        /*daa4*/ 	.word	0xffffffff


	//   ....[84]....
        /*daa8*/ 	.word	0xffffffff


	//   ....[85]....
        /*daac*/ 	.word	0xffffffff


	//   ....[86]....
        /*dab0*/ 	.word	0xffffffff


	//   ....[87]....
        /*dab4*/ 	.word	0xffffffff


	//   ....[88]....
        /*dab8*/ 	.word	0xffffffff


	//   ....[89]....
        /*dabc*/ 	.word	0xffffffff


	//   ....[90]....
        /*dac0*/ 	.word	0xffffffff


	//   ....[91]....
        /*dac4*/ 	.word	0xffffffff


	//   ....[92]....
        /*dac8*/ 	.word	0xffffffff


	//   ....[93]....
        /*dacc*/ 	.word	0xffffffff


	//   ....[94]....
        /*dad0*/ 	.word	0xffffffff


	//   ....[95]....
        /*dad4*/ 	.word	0xffffffff


	//   ....[96]....
        /*dad8*/ 	.word	0xffffffff


	//   ....[97]....
        /*dadc*/ 	.word	0xffffffff


	//   ....[98]....
        /*dae0*/ 	.word	0xffffffff


	//   ....[99]....
        /*dae4*/ 	.word	0xffffffff


	//   ....[100]....
        /*dae8*/ 	.word	0xffffffff


	//   ....[101]....
        /*daec*/ 	.word	0xffffffff


	//   ....[102]....
        /*daf0*/ 	.word	0xffffffff


	//   ....[103]....
        /*daf4*/ 	.word	0xffffffff


	//   ....[104]....
        /*daf8*/ 	.word	0xffffffff


	//   ....[105]....
        /*dafc*/ 	.word	0xffffffff


	//   ....[106]....
        /*db00*/ 	.word	0xffffffff


	//   ....[107]....
        /*db04*/ 	.word	0xffffffff


	//   ....[108]....
        /*db08*/ 	.word	0xffffffff


	//   ....[109]....
        /*db0c*/ 	.word	0xffffffff


	//   ....[110]....
        /*db10*/ 	.word	0xffffffff


	//   ....[111]....
        /*db14*/ 	.word	0xffffffff


	//   ....[112]....
        /*db18*/ 	.word	0xffffffff


	//   ....[113]....
        /*db1c*/ 	.word	0xffffffff


	//   ....[114]....
        /*db20*/ 	.word	0xffffffff


	//   ....[115]....
        /*db24*/ 	.word	0xffffffff


	//   ....[116]....
        /*db28*/ 	.word	0xffffffff


	//   ....[117]....
        /*db2c*/ 	.word	0xffffffff


	//   ....[118]....
        /*db30*/ 	.word	0xffffffff


	//   ....[119]....
        /*db34*/ 	.word	0xffffffff


	//   ....[120]....
        /*db38*/ 	.word	0xffffffff


	//   ....[121]....
        /*db3c*/ 	.word	0xffffffff


	//   ....[122]....
        /*db40*/ 	.word	0xffffffff


	//   ....[123]....
        /*db44*/ 	.word	0xffffffff


	//   ....[124]....
        /*db48*/ 	.word	0xffffffff


	//   ....[125]....
        /*db4c*/ 	.word	0xffffffff


	//   ....[126]....
        /*db50*/ 	.word	0xffffffff


	//   ....[127]....
        /*db54*/ 	.word	0xffffffff


	//   ....[128]....
        /*db58*/ 	.word	0xffffffff


	//   ....[129]....
        /*db5c*/ 	.word	0xffffffff


	//   ....[130]....
        /*db60*/ 	.word	0xffffffff


	//   ....[131]....
        /*db64*/ 	.word	0xffffffff


	//   ....[132]....
        /*db68*/ 	.word	0xffffffff


	//   ....[133]....
        /*db6c*/ 	.word	0xffffffff


	//   ....[134]....
        /*db70*/ 	.word	0xffffffff


	//   ....[135]....
        /*db74*/ 	.word	0xffffffff


	//   ....[136]....
        /*db78*/ 	.word	0xffffffff


	//   ....[137]....
        /*db7c*/ 	.word	0xffffffff


	//   ....[138]....
        /*db80*/ 	.word	0xffffffff


	//   ....[139]....
        /*db84*/ 	.word	0xffffffff


	//   ....[140]....
        /*db88*/ 	.word	0xffffffff


	//   ....[141]....
        /*db8c*/ 	.word	0xffffffff


	//   ....[142]....
        /*db90*/ 	.word	0xffffffff


	//   ....[143]....
        /*db94*/ 	.word	0xffffffff


	//   ....[144]....
        /*db98*/ 	.word	0xffffffff


	//   ....[145]....
        /*db9c*/ 	.word	0xffffffff


	//   ....[146]....
        /*dba0*/ 	.word	0xffffffff


	//   ....[147]....
        /*dba4*/ 	.word	0xffffffff


	//   ....[148]....
        /*dba8*/ 	.word	0xffffffff


	//   ....[149]....
        /*dbac*/ 	.word	0xffffffff


	//   ....[150]....
        /*dbb0*/ 	.word	0xffffffff


	//   ....[151]....
        /*dbb4*/ 	.word	0xffffffff


	//   ....[152]....
        /*dbb8*/ 	.word	0xffffffff


	//   ....[153]....
        /*dbbc*/ 	.word	0xffffffff


	//   ....[154]....
        /*dbc0*/ 	.word	0xffffffff


	//   ....[155]....
        /*dbc4*/ 	.word	0xffffffff


	//   ....[156]....
        /*dbc8*/ 	.word	0xffffffff


	//   ....[157]....
        /*dbcc*/ 	.word	0xffffffff


	//   ....[158]....
        /*dbd0*/ 	.word	0xffffffff


	//   ....[159]....
        /*dbd4*/ 	.word	0xffffffff


	//   ....[160]....
        /*dbd8*/ 	.word	0xffffffff


	//   ....[161]....
        /*dbdc*/ 	.word	0xffffffff


	//   ....[162]....
        /*dbe0*/ 	.word	0xffffffff


	//   ....[163]....
        /*dbe4*/ 	.word	0xffffffff


	//   ....[164]....
        /*dbe8*/ 	.word	0xffffffff


	//   ....[165]....
        /*dbec*/ 	.word	0xffffffff


	//   ....[166]....
        /*dbf0*/ 	.word	0xffffffff


	//   ....[167]....
        /*dbf4*/ 	.word	0xffffffff


	//   ....[168]....
        /*dbf8*/ 	.word	0xffffffff


	//   ....[169]....
        /*dbfc*/ 	.word	0xffffffff


	//   ....[170]....
        /*dc00*/ 	.word	0xffffffff


	//   ....[171]....
        /*dc04*/ 	.word	0xffffffff


	//   ....[172]....
        /*dc08*/ 	.word	0xffffffff


	//   ....[173]....
        /*dc0c*/ 	.word	0xffffffff


	//   ....[174]....
        /*dc10*/ 	.word	0xffffffff


	//   ....[175]....
        /*dc14*/ 	.word	0xffffffff


	//   ....[176]....
        /*dc18*/ 	.word	0xffffffff


	//   ....[177]....
        /*dc1c*/ 	.word	0xffffffff


	//   ....[178]....
        /*dc20*/ 	.word	0xffffffff


	//   ....[179]....
        /*dc24*/ 	.word	0xffffffff


	//   ....[180]....
        /*dc28*/ 	.word	0xffffffff


	//   ....[181]....
        /*dc2c*/ 	.word	0xffffffff


	//   ....[182]....
        /*dc30*/ 	.word	0xffffffff


	//   ....[183]....
        /*dc34*/ 	.word	0xffffffff


	//   ....[184]....
        /*dc38*/ 	.word	0xffffffff


	//   ....[185]....
        /*dc3c*/ 	.word	0xffffffff


	//   ....[186]....
        /*dc40*/ 	.word	0xffffffff


	//   ....[187]....
        /*dc44*/ 	.word	0xffffffff


	//   ....[188]....
        /*dc48*/ 	.word	0xffffffff


	//   ....[189]....
        /*dc4c*/ 	.word	0xffffffff


	//   ....[190]....
        /*dc50*/ 	.word	0xffffffff


	//   ....[191]....
        /*dc54*/ 	.word	0xffffffff


	//   ....[192]....
        /*dc58*/ 	.word	0xffffffff


	//   ....[193]....
        /*dc5c*/ 	.word	0xffffffff


	//   ....[194]....
        /*dc60*/ 	.word	0xffffffff


	//   ....[195]....
        /*dc64*/ 	.word	0xffffffff


	//   ....[196]....
        /*dc68*/ 	.word	0xffffffff


	//   ....[197]....
        /*dc6c*/ 	.word	0xffffffff


	//   ....[198]....
        /*dc70*/ 	.word	0xffffffff


	//   ....[199]....
        /*dc74*/ 	.word	0xffffffff


	//   ....[200]....
        /*dc78*/ 	.word	0xffffffff


	//   ....[201]....
        /*dc7c*/ 	.word	0xffffffff


	//   ....[202]....
        /*dc80*/ 	.word	0xffffffff


	//   ....[203]....
        /*dc84*/ 	.word	0xffffffff


	//   ....[204]....
        /*dc88*/ 	.word	0xffffffff


	//   ....[205]....
        /*dc8c*/ 	.word	0xffffffff


	//   ....[206]....
        /*dc90*/ 	.word	0xffffffff


	//   ....[207]....
        /*dc94*/ 	.word	0xffffffff


	//   ....[208]....
        /*dc98*/ 	.word	0xffffffff


	//   ....[209]....
        /*dc9c*/ 	.word	0xffffffff


	//   ....[210]....
        /*dca0*/ 	.word	0xffffffff


	//   ....[211]....
        /*dca4*/ 	.word	0xffffffff


	//   ....[212]....
        /*dca8*/ 	.word	0xffffffff


	//   ....[213]....
        /*dcac*/ 	.word	0xffffffff


	//   ....[214]....
        /*dcb0*/ 	.word	0xffffffff


	//   ....[215]....
        /*dcb4*/ 	.word	0xffffffff


	//   ....[216]....
        /*dcb8*/ 	.word	0xffffffff


	//   ....[217]....
        /*dcbc*/ 	.word	0xffffffff


	//   ....[218]....
        /*dcc0*/ 	.word	0xffffffff


	//   ....[219]....
        /*dcc4*/ 	.word	0xffffffff


	//   ....[220]....
        /*dcc8*/ 	.word	0xffffffff


	//   ....[221]....
        /*dccc*/ 	.word	0xffffffff


	//   ....[222]....
        /*dcd0*/ 	.word	0xffffffff


	//   ....[223]....
        /*dcd4*/ 	.word	0xffffffff


	//   ....[224]....
        /*dcd8*/ 	.word	0xffffffff


	//   ....[225]....
        /*dcdc*/ 	.word	0xffffffff


	//   ....[226]....
        /*dce0*/ 	.word	0xffffffff


	//   ....[227]....
        /*dce4*/ 	.word	0xffffffff


	//   ....[228]....
        /*dce8*/ 	.word	0xffffffff


	//   ....[229]....
        /*dcec*/ 	.word	0xffffffff


	//   ....[230]....
        /*dcf0*/ 	.word	0xffffffff


	//   ....[231]....
        /*dcf4*/ 	.word	0xffffffff


	//   ....[232]....
        /*dcf8*/ 	.word	0xffffffff


	//   ....[233]....
        /*dcfc*/ 	.word	0xffffffff


	//   ....[234]....
        /*dd00*/ 	.word	0xffffffff


	//   ....[235]....
        /*dd04*/ 	.word	0xffffffff


	//   ....[236]....
        /*dd08*/ 	.word	0xffffffff


	//   ....[237]....
        /*dd0c*/ 	.word	0xffffffff


	//   ....[238]....
        /*dd10*/ 	.word	0xffffffff


	//   ....[239]....
        /*dd14*/ 	.word	0xffffffff


	//   ....[240]....
        /*dd18*/ 	.word	0xffffffff


	//   ....[241]....
        /*dd1c*/ 	.word	0xffffffff


	//   ....[242]....
        /*dd20*/ 	.word	0xffffffff


	//   ....[243]....
        /*dd24*/ 	.word	0xffffffff


	//   ....[244]....
        /*dd28*/ 	.word	0xffffffff


	//   ....[245]....
        /*dd2c*/ 	.word	0xffffffff


	//   ....[246]....
        /*dd30*/ 	.word	0xffffffff


	//   ....[247]....
        /*dd34*/ 	.word	0xffffffff


	//   ....[248]....
        /*dd38*/ 	.word	0xffffffff


	//   ....[249]....
        /*dd3c*/ 	.word	0xffffffff


	//   ....[250]....
        /*dd40*/ 	.word	0xffffffff


	//   ....[251]....
        /*dd44*/ 	.word	0xffffffff


	//   ....[252]....
        /*dd48*/ 	.word	0xffffffff


	//   ....[253]....
        /*dd4c*/ 	.word	0xffffffff


	//   ....[254]....
        /*dd50*/ 	.word	0xffffffff


	//   ....[255]....
        /*dd54*/ 	.word	0xffffffff


	//   ....[0]....
        /*dd58*/ 	.word	0xffffffff


	//   ....[1]....
        /*dd5c*/ 	.word	0xffffffff


	//   ....[2]....
        /*dd60*/ 	.word	0xffffffff


	//   ....[3]....
        /*dd64*/ 	.word	0xffffffff


	//   ....[4]....
        /*dd68*/ 	.word	0xffffffff


	//   ....[5]....
        /*dd6c*/ 	.word	0xffffffff


	//   ....[6]....
        /*dd70*/ 	.word	0xffffffff


	//   ....[7]....
        /*dd74*/ 	.word	0xffffffff


	//   ....[8]....
        /*dd78*/ 	.word	0xffffffff


	//   ....[9]....
        /*dd7c*/ 	.word	0xffffffff


	//   ....[10]....
        /*dd80*/ 	.word	0xffffffff


	//   ....[11]....
        /*dd84*/ 	.word	0xffffffff


	//   ....[12]....
        /*dd88*/ 	.word	0xffffffff


	//   ....[13]....
        /*dd8c*/ 	.word	0xffffffff


	//   ....[14]....
        /*dd90*/ 	.word	0xffffffff


	//   ....[15]....
        /*dd94*/ 	.word	0xffffffff


	//   ....[16]....
        /*dd98*/ 	.word	0xffffffff


	//   ....[17]....
        /*dd9c*/ 	.word	0xffffffff


	//   ....[18]....
        /*dda0*/ 	.word	0xffffffff


	//   ....[19]....
        /*dda4*/ 	.word	0xffffffff


	//   ....[20]....
        /*dda8*/ 	.word	0xffffffff


	//   ....[21]....
        /*ddac*/ 	.word	0xffffffff


	//   ....[22]....
        /*ddb0*/ 	.word	0xffffffff


	//   ....[23]....
        /*ddb4*/ 	.word	0xffffffff


	//   ....[24]....
        /*ddb8*/ 	.word	0xffffffff


	//   ....[25]....
        /*ddbc*/ 	.word	0xffffffff


	//   ....[26]....
        /*ddc0*/ 	.word	0xffffffff


	//   ....[27]....
        /*ddc4*/ 	.word	0xffffffff


	//   ....[28]....
        /*ddc8*/ 	.word	0xffffffff


	//   ....[29]....
        /*ddcc*/ 	.word	0xffffffff


	//   ....[30]....
        /*ddd0*/ 	.word	0xffffffff


	//   ....[31]....
        /*ddd4*/ 	.word	0xffffffff


	//   ....[32]....
        /*ddd8*/ 	.word	0xffffffff


	//   ....[33]....
        /*dddc*/ 	.word	0xffffffff


	//   ....[34]....
        /*dde0*/ 	.word	0xffffffff


	//   ....[35]....
        /*dde4*/ 	.word	0xffffffff


	//   ....[36]....
        /*dde8*/ 	.word	0xffffffff


	//   ....[37]....
        /*ddec*/ 	.word	0xffffffff


	//   ....[38]....
        /*ddf0*/ 	.word	0xffffffff


	//   ....[39]....
        /*ddf4*/ 	.word	0xffffffff


	//   ....[40]....
        /*ddf8*/ 	.word	0xffffffff


	//   ....[41]....
        /*ddfc*/ 	.word	0xffffffff


	//   ....[42]....
        /*de00*/ 	.word	0xffffffff


	//   ....[43]....
        /*de04*/ 	.word	0xffffffff


	//   ....[44]....
        /*de08*/ 	.word	0xffffffff


	//   ....[45]....
        /*de0c*/ 	.word	0xffffffff


	//   ....[46]....
        /*de10*/ 	.word	0xffffffff


	//   ....[47]....
        /*de14*/ 	.word	0xffffffff


	//   ....[48]....
        /*de18*/ 	.word	0xffffffff


	//   ....[49]....
        /*de1c*/ 	.word	0xffffffff


	//   ....[50]....
        /*de20*/ 	.word	0xffffffff


	//   ....[51]....
        /*de24*/ 	.word	0xffffffff


	//   ....[52]....
        /*de28*/ 	.word	0xffffffff


	//   ....[53]....
        /*de2c*/ 	.word	0xffffffff


	//   ....[54]....
        /*de30*/ 	.word	0xffffffff


	//   ....[55]....
        /*de34*/ 	.word	0xffffffff


	//   ....[56]....
        /*de38*/ 	.word	0xffffffff


	//   ....[57]....
        /*de3c*/ 	.word	0xffffffff


	//   ....[58]....
        /*de40*/ 	.word	0xffffffff


	//   ....[59]....
        /*de44*/ 	.word	0xffffffff


	//   ....[60]....
        /*de48*/ 	.word	0xffffffff


	//   ....[61]....
        /*de4c*/ 	.word	0xffffffff


	//   ....[62]....
        /*de50*/ 	.word	0xffffffff


	//   ....[63]....
        /*de54*/ 	.word	0xffffffff


	//   ....[64]....
        /*de58*/ 	.word	0xffffffff


	//   ....[65]....
        /*de5c*/ 	.word	0xffffffff


	//   ....[66]....
        /*de60*/ 	.word	0xffffffff


	//   ....[67]....
        /*de64*/ 	.word	0xffffffff


	//   ....[68]....
        /*de68*/ 	.word	0xffffffff


	//   ....[69]....
        /*de6c*/ 	.word	0xffffffff


	//   ....[70]....
        /*de70*/ 	.word	0xffffffff


	//   ....[71]....
        /*de74*/ 	.word	0xffffffff


	//   ....[72]....
        /*de78*/ 	.word	0xffffffff


	//   ....[73]....
        /*de7c*/ 	.word	0xffffffff


	//   ....[74]....
        /*de80*/ 	.word	0xffffffff


	//   ....[75]....
        /*de84*/ 	.word	0xffffffff


	//   ....[76]....
        /*de88*/ 	.word	0xffffffff


	//   ....[77]....
        /*de8c*/ 	.word	0xffffffff


	//   ....[78]....
        /*de90*/ 	.word	0xffffffff


	//   ....[79]....
        /*de94*/ 	.word	0xffffffff


	//   ....[80]....
        /*de98*/ 	.word	0xffffffff


	//   ....[81]....
        /*de9c*/ 	.word	0xffffffff


	//   ....[82]....
        /*dea0*/ 	.word	0xffffffff


	//   ....[83]....
        /*dea4*/ 	.word	0xffffffff


	//   ....[84]....
        /*dea8*/ 	.word	0xffffffff


	//   ....[85]....
        /*deac*/ 	.word	0xffffffff


	//   ....[86]....
        /*deb0*/ 	.word	0xffffffff


	//   ....[87]....
        /*deb4*/ 	.word	0xffffffff


	//   ....[88]....
        /*deb8*/ 	.word	0xffffffff


	//   ....[89]....
        /*debc*/ 	.word	0xffffffff


	//   ....[90]....
        /*dec0*/ 	.word	0xffffffff


	//   ....[91]....
        /*dec4*/ 	.word	0xffffffff


	//   ....[92]....
        /*dec8*/ 	.word	0xffffffff


	//   ....[93]....
        /*decc*/ 	.word	0xffffffff


	//   ....[94]....
        /*ded0*/ 	.word	0xffffffff


	//   ....[95]....
        /*ded4*/ 	.word	0xffffffff


	//   ....[96]....
        /*ded8*/ 	.word	0xffffffff


	//   ....[97]....
        /*dedc*/ 	.word	0xffffffff


	//   ....[98]....
        /*dee0*/ 	.word	0xffffffff


	//   ....[99]....
        /*dee4*/ 	.word	0xffffffff


	//   ....[100]....
        /*dee8*/ 	.word	0xffffffff


	//   ....[101]....
        /*deec*/ 	.word	0xffffffff


	//   ....[102]....
        /*def0*/ 	.word	0xffffffff


	//   ....[103]....
        /*def4*/ 	.word	0xffffffff


	//   ....[104]....
        /*def8*/ 	.word	0xffffffff


	//   ....[105]....
        /*defc*/ 	.word	0xffffffff


	//   ....[106]....
        /*df00*/ 	.word	0xffffffff


	//   ....[107]....
        /*df04*/ 	.word	0xffffffff


	//   ....[108]....
        /*df08*/ 	.word	0xffffffff


	//   ....[109]....
        /*df0c*/ 	.word	0xffffffff


	//   ....[110]....
        /*df10*/ 	.word	0xffffffff


	//   ....[111]....
        /*df14*/ 	.word	0xffffffff


	//   ....[112]....
        /*df18*/ 	.word	0xffffffff


	//   ....[113]....
        /*df1c*/ 	.word	0xffffffff


	//   ....[114]....
        /*df20*/ 	.word	0xffffffff


	//   ....[115]....
        /*df24*/ 	.word	0xffffffff


	//   ....[116]....
        /*df28*/ 	.word	0xffffffff


	//   ....[117]....
        /*df2c*/ 	.word	0xffffffff


	//   ....[118]....
        /*df30*/ 	.word	0xffffffff


	//   ....[119]....
        /*df34*/ 	.word	0xffffffff


	//   ....[120]....
        /*df38*/ 	.word	0xffffffff


	//   ....[121]....
        /*df3c*/ 	.word	0xffffffff


	//   ....[122]....
        /*df40*/ 	.word	0xffffffff


	//   ....[123]....
        /*df44*/ 	.word	0xffffffff


	//   ....[124]....
        /*df48*/ 	.word	0xffffffff


	//   ....[125]....
        /*df4c*/ 	.word	0xffffffff


	//   ....[126]....
        /*df50*/ 	.word	0xffffffff


	//   ....[127]....
        /*df54*/ 	.word	0xffffffff


	//   ....[128]....
        /*df58*/ 	.word	0xffffffff


	//   ....[129]....
        /*df5c*/ 	.word	0xffffffff


	//   ....[130]....
        /*df60*/ 	.word	0xffffffff


	//   ....[131]....
        /*df64*/ 	.word	0xffffffff


	//   ....[132]....
        /*df68*/ 	.word	0xffffffff


	//   ....[133]....
        /*df6c*/ 	.word	0xffffffff


	//   ....[134]....
        /*df70*/ 	.word	0xffffffff


	//   ....[135]....
        /*df74*/ 	.word	0xffffffff


	//   ....[136]....
        /*df78*/ 	.word	0xffffffff


	//   ....[137]....
        /*df7c*/ 	.word	0xffffffff


	//   ....[138]....
        /*df80*/ 	.word	0xffffffff


	//   ....[139]....
        /*df84*/ 	.word	0xffffffff


	//   ....[140]....
        /*df88*/ 	.word	0xffffffff


	//   ....[141]....
        /*df8c*/ 	.word	0xffffffff


	//   ....[142]....
        /*df90*/ 	.word	0xffffffff


	//   ....[143]....
        /*df94*/ 	.word	0xffffffff


	//   ....[144]....
        /*df98*/ 	.word	0xffffffff


	//   ....[145]....
        /*df9c*/ 	.word	0xffffffff


	//   ....[146]....
        /*dfa0*/ 	.word	0xffffffff


	//   ....[147]....
        /*dfa4*/ 	.word	0xffffffff


	//   ....[148]....
        /*dfa8*/ 	.word	0xffffffff


	//   ....[149]....
        /*dfac*/ 	.word	0xffffffff


	//   ....[150]....
        /*dfb0*/ 	.word	0xffffffff


	//   ....[151]....
        /*dfb4*/ 	.word	0xffffffff


	//   ....[152]....
        /*dfb8*/ 	.word	0xffffffff


	//   ....[153]....
        /*dfbc*/ 	.word	0xffffffff


	//   ....[154]....
        /*dfc0*/ 	.word	0xffffffff


	//   ....[155]....
        /*dfc4*/ 	.word	0xffffffff


	//   ....[156]....
        /*dfc8*/ 	.word	0xffffffff


	//   ....[157]....
        /*dfcc*/ 	.word	0xffffffff


	//   ....[158]....
        /*dfd0*/ 	.word	0xffffffff


	//   ....[159]....
        /*dfd4*/ 	.word	0xffffffff


	//   ....[160]....
        /*dfd8*/ 	.word	0xffffffff


	//   ....[161]....
        /*dfdc*/ 	.word	0xffffffff


	//   ....[162]....
        /*dfe0*/ 	.word	0xffffffff


	//   ....[163]....
        /*dfe4*/ 	.word	0xffffffff


	//   ....[164]....
        /*dfe8*/ 	.word	0xffffffff


	//   ....[165]....
        /*dfec*/ 	.word	0xffffffff


	//   ....[166]....
        /*dff0*/ 	.word	0xffffffff


	//   ....[167]....
        /*dff4*/ 	.word	0xffffffff


	//   ....[168]....
        /*dff8*/ 	.word	0xffffffff


	//   ....[169]....
        /*dffc*/ 	.word	0xffffffff


	//   ....[170]....
        /*e000*/ 	.word	0xffffffff


	//   ....[171]....
        /*e004*/ 	.word	0xffffffff


	//   ....[172]....
        /*e008*/ 	.word	0xffffffff


	//   ....[173]....
        /*e00c*/ 	.word	0xffffffff


	//   ....[174]....
        /*e010*/ 	.word	0xffffffff


	//   ....[175]....
        /*e014*/ 	.word	0xffffffff


	//   ....[176]....
        /*e018*/ 	.word	0xffffffff


	//   ....[177]....
        /*e01c*/ 	.word	0xffffffff


	//   ....[178]....
        /*e020*/ 	.word	0xffffffff


	//   ....[179]....
        /*e024*/ 	.word	0xffffffff


	//   ....[180]....
        /*e028*/ 	.word	0xffffffff


	//   ....[181]....
        /*e02c*/ 	.word	0xffffffff


	//   ....[182]....
        /*e030*/ 	.word	0xffffffff


	//   ....[183]....
        /*e034*/ 	.word	0xffffffff


	//   ....[184]....
        /*e038*/ 	.word	0xffffffff


	//   ....[185]....
        /*e03c*/ 	.word	0xffffffff


	//   ....[186]....
        /*e040*/ 	.word	0xffffffff


	//   ....[187]....
        /*e044*/ 	.word	0xffffffff


	//   ....[188]....
        /*e048*/ 	.word	0xffffffff


	//   ....[189]....
        /*e04c*/ 	.word	0xffffffff


	//   ....[190]....
        /*e050*/ 	.word	0xffffffff


	//   ....[191]....
        /*e054*/ 	.word	0xffffffff


	//   ....[192]....
        /*e058*/ 	.word	0xffffffff


	//   ....[193]....
        /*e05c*/ 	.word	0xffffffff


	//   ....[194]....
        /*e060*/ 	.word	0xffffffff


	//   ....[195]....
        /*e064*/ 	.word	0xffffffff


	//   ....[196]....
        /*e068*/ 	.word	0xffffffff


	//   ....[197]....
        /*e06c*/ 	.word	0xffffffff


	//   ....[198]....
        /*e070*/ 	.word	0xffffffff


	//   ....[199]....
        /*e074*/ 	.word	0xffffffff


	//   ....[200]....
        /*e078*/ 	.word	0xffffffff


	//   ....[201]....
        /*e07c*/ 	.word	0xffffffff


	//   ....[202]....
        /*e080*/ 	.word	0xffffffff


	//   ....[203]....
        /*e084*/ 	.word	0xffffffff


	//   ....[204]....
        /*e088*/ 	.word	0xffffffff


	//   ....[205]....
        /*e08c*/ 	.word	0xffffffff


	//   ....[206]....
        /*e090*/ 	.word	0xffffffff


	//   ....[207]....
        /*e094*/ 	.word	0xffffffff


	//   ....[208]....
        /*e098*/ 	.word	0xffffffff


	//   ....[209]....
        /*e09c*/ 	.word	0xffffffff


	//   ....[210]....
        /*e0a0*/ 	.word	0xffffffff


	//   ....[211]....
        /*e0a4*/ 	.word	0xffffffff


	//   ....[212]....
        /*e0a8*/ 	.word	0xffffffff


	//   ....[213]....
        /*e0ac*/ 	.word	0xffffffff


	//   ....[214]....
        /*e0b0*/ 	.word	0xffffffff


	//   ....[215]....
        /*e0b4*/ 	.word	0xffffffff


	//   ....[216]....
        /*e0b8*/ 	.word	0xffffffff


	//   ....[217]....
        /*e0bc*/ 	.word	0xffffffff


	//   ....[218]....
        /*e0c0*/ 	.word	0xffffffff


	//   ....[219]....
        /*e0c4*/ 	.word	0xffffffff


	//   ....[220]....
        /*e0c8*/ 	.word	0xffffffff


	//   ....[221]....
        /*e0cc*/ 	.word	0xffffffff


	//   ....[222]....
        /*e0d0*/ 	.word	0xffffffff


	//   ....[223]....
        /*e0d4*/ 	.word	0xffffffff


	//   ....[224]....
        /*e0d8*/ 	.word	0xffffffff


	//   ....[225]....
        /*e0dc*/ 	.word	0xffffffff


	//   ....[226]....
        /*e0e0*/ 	.word	0xffffffff


	//   ....[227]....
        /*e0e4*/ 	.word	0xffffffff


	//   ....[228]....
        /*e0e8*/ 	.word	0xffffffff


	//   ....[229]....
        /*e0ec*/ 	.word	0xffffffff


	//   ....[230]....
        /*e0f0*/ 	.word	0xffffffff


	//   ....[231]....
        /*e0f4*/ 	.word	0xffffffff


	//   ....[232]....
        /*e0f8*/ 	.word	0xffffffff


	//   ....[233]....
        /*e0fc*/ 	.word	0xffffffff


	//   ....[234]....
        /*e100*/ 	.word	0xffffffff


	//   ....[235]....
        /*e104*/ 	.word	0xffffffff


	//   ....[236]....
        /*e108*/ 	.word	0xffffffff


	//   ....[237]....
        /*e10c*/ 	.word	0xffffffff


	//   ....[238]....
        /*e110*/ 	.word	0xffffffff


	//   ....[239]....
        /*e114*/ 	.word	0xffffffff


	//   ....[240]....
        /*e118*/ 	.word	0xffffffff


	//   ....[241]....
        /*e11c*/ 	.word	0xffffffff


	//   ....[242]....
        /*e120*/ 	.word	0xffffffff


	//   ....[243]....
        /*e124*/ 	.word	0xffffffff


	//   ....[244]....
        /*e128*/ 	.word	0xffffffff


	//   ....[245]....
        /*e12c*/ 	.word	0xffffffff


	//   ....[246]....
        /*e130*/ 	.word	0xffffffff


	//   ....[247]....
        /*e134*/ 	.word	0xffffffff


	//   ....[248]....
        /*e138*/ 	.word	0xffffffff


	//   ....[249]....
        /*e13c*/ 	.word	0xffffffff


	//   ....[250]....
        /*e140*/ 	.word	0xffffffff


	//   ....[251]....
        /*e144*/ 	.word	0xffffffff


	//   ....[252]....
        /*e148*/ 	.word	0xffffffff


	//   ....[253]....
        /*e14c*/ 	.word	0xffffffff


	//   ....[254]....
        /*e150*/ 	.word	0xffffffff


	//----- nvinfo : EIATTR_COOP_GROUP_INSTR_OFFSETS
	.align		4
.L_39:
        /*e154*/ 	.byte	0x04, 0x28
        /*e156*/ 	.short	(.L_41 - .L_40)


	//   ....[0]....
.L_40:
        /*e158*/ 	.word	0x001ac150


	//   ....[1]....
        /*e15c*/ 	.word	0x001ac190


	//   ....[2]....
        /*e160*/ 	.word	0x001ac1d0


	//   ....[3]....
        /*e164*/ 	.word	0x001ac1f0


	//   ....[4]....
        /*e168*/ 	.word	0x001ac290


	//   ....[5]....
        /*e16c*/ 	.word	0x001ac2b0


	//   ....[6]....
        /*e170*/ 	.word	0x001ac2d0


	//   ....[7]....
        /*e174*/ 	.word	0x001ac2f0


	//   ....[8]....
        /*e178*/ 	.word	0x001ac350


	//   ....[9]....
        /*e17c*/ 	.word	0x001ac370


	//   ....[10]....
        /*e180*/ 	.word	0x001ac3f0


	//   ....[11]....
        /*e184*/ 	.word	0x001ac410


	//   ....[12]....
        /*e188*/ 	.word	0x001ac4b0


	//   ....[13]....
        /*e18c*/ 	.word	0x001ac4d0


	//   ....[14]....
        /*e190*/ 	.word	0x001ac570


	//   ....[15]....
        /*e194*/ 	.word	0x001ac590


	//   ....[16]....
        /*e198*/ 	.word	0x001ac630


	//   ....[17]....
        /*e19c*/ 	.word	0x001ac650


	//   ....[18]....
        /*e1a0*/ 	.word	0x001ac6d0


	//   ....[19]....
        /*e1a4*/ 	.word	0x001ac6f0


	//   ....[20]....
        /*e1a8*/ 	.word	0x001ac770


	//   ....[21]....
        /*e1ac*/ 	.word	0x001ac790


	//   ....[22]....
        /*e1b0*/ 	.word	0x001ac810


	//   ....[23]....
        /*e1b4*/ 	.word	0x001ac830


	//   ....[24]....
        /*e1b8*/ 	.word	0x001ac8b0


	//   ....[25]....
        /*e1bc*/ 	.word	0x001ac8d0


	//   ....[26]....
        /*e1c0*/ 	.word	0x001ac960


	//   ....[27]....
        /*e1c4*/ 	.word	0x001ac980


	//   ....[28]....
        /*e1c8*/ 	.word	0x001aca10


	//   ....[29]....
        /*e1cc*/ 	.word	0x001aca30


	//   ....[30]....
        /*e1d0*/ 	.word	0x001acab0


	//   ....[31]....
        /*e1d4*/ 	.word	0x001acad0


	//   ....[32]....
        /*e1d8*/ 	.word	0x001acb50


	//   ....[33]....
        /*e1dc*/ 	.word	0x001acb70


	//   ....[34]....
        /*e1e0*/ 	.word	0x001acbf0


	//   ....[35]....
        /*e1e4*/ 	.word	0x001acc10


	//   ....[36]....
        /*e1e8*/ 	.word	0x001accb0


	//   ....[37]....
        /*e1ec*/ 	.word	0x001accd0


	//   ....[38]....
        /*e1f0*/ 	.word	0x001acd60


	//   ....[39]....
        /*e1f4*/ 	.word	0x001acd80


	//   ....[40]....
        /*e1f8*/ 	.word	0x001ace00


	//   ....[41]....
        /*e1fc*/ 	.word	0x001ace20


	//   ....[42]....
        /*e200*/ 	.word	0x001acec0


	//   ....[43]....
        /*e204*/ 	.word	0x001acee0


	//   ....[44]....
        /*e208*/ 	.word	0x001acf60


	//   ....[45]....
        /*e20c*/ 	.word	0x001acf80


	//   ....[46]....
        /*e210*/ 	.word	0x001ad000


	//   ....[47]....
        /*e214*/ 	.word	0x001ad020


	//   ....[48]....
        /*e218*/ 	.word	0x001ad0b0


	//   ....[49]....
        /*e21c*/ 	.word	0x001ad0d0


	//   ....[50]....
        /*e220*/ 	.word	0x001ad150


	//   ....[51]....
        /*e224*/ 	.word	0x001ad170


	//   ....[52]....
        /*e228*/ 	.word	0x001ad1f0


	//   ....[53]....
        /*e22c*/ 	.word	0x001ad210


	//   ....[54]....
        /*e230*/ 	.word	0x001ad290


	//   ....[55]....
        /*e234*/ 	.word	0x001ad2b0


	//   ....[56]....
        /*e238*/ 	.word	0x001ad340


	//   ....[57]....
        /*e23c*/ 	.word	0x001ad360


	//   ....[58]....
        /*e240*/ 	.word	0x001ad3e0


	//   ....[59]....
        /*e244*/ 	.word	0x001ad400


	//   ....[60]....
        /*e248*/ 	.word	0x001ad4a0


	//   ....[61]....
        /*e24c*/ 	.word	0x001ad4c0


	//   ....[62]....
        /*e250*/ 	.word	0x001ad540


	//   ....[63]....
        /*e254*/ 	.word	0x001ad560


	//   ....[64]....
        /*e258*/ 	.word	0x001ad5e0


	//   ....[65]....
        /*e25c*/ 	.word	0x001ad600


	//   ....[66]....
        /*e260*/ 	.word	0x001ad680


	//   ....[67]....
        /*e264*/ 	.word	0x001ad6a0


	//   ....[68]....
        /*e268*/ 	.word	0x001ad720


	//   ....[69]....
        /*e26c*/ 	.word	0x001ad740


	//   ....[70]....
        /*e270*/ 	.word	0x001ad7c0


	//   ....[71]....
        /*e274*/ 	.word	0x001ad7e0


	//   ....[72]....
        /*e278*/ 	.word	0x001ad860


	//   ....[73]....
        /*e27c*/ 	.word	0x001ad880


	//   ....[74]....
        /*e280*/ 	.word	0x001ad910


	//   ....[75]....
        /*e284*/ 	.word	0x001ad930


	//   ....[76]....
        /*e288*/ 	.word	0x001ad9c0


	//   ....[77]....
        /*e28c*/ 	.word	0x001ad9f0


	//   ....[78]....
        /*e290*/ 	.word	0x001ada70


	//   ....[79]....
        /*e294*/ 	.word	0x001ada90


	//   ....[80]....
        /*e298*/ 	.word	0x001adb00


	//   ....[81]....
        /*e29c*/ 	.word	0x001adb30


	//   ....[82]....
        /*e2a0*/ 	.word	0x001adbc0


	//   ....[83]....
        /*e2a4*/ 	.word	0x001adbe0


	//   ....[84]....
        /*e2a8*/ 	.word	0x001adc50


	//   ....[85]....
        /*e2ac*/ 	.word	0x001adc80


	//   ....[86]....
        /*e2b0*/ 	.word	0x001add00


	//   ....[87]....
        /*e2b4*/ 	.word	0x001add20


	//   ....[88]....
        /*e2b8*/ 	.word	0x001add90


	//   ....[89]....
        /*e2bc*/ 	.word	0x001addc0


	//   ....[90]....
        /*e2c0*/ 	.word	0x001ade40


	//   ....[91]....
        /*e2c4*/ 	.word	0x001ade60


	//   ....[92]....
        /*e2c8*/ 	.word	0x001aded0


	//   ....[93]....
        /*e2cc*/ 	.word	0x001adf00


	//   ....[94]....
        /*e2d0*/ 	.word	0x001adf90


	//   ....[95]....
        /*e2d4*/ 	.word	0x001adfb0


	//   ....[96]....
        /*e2d8*/ 	.word	0x001ae020


	//   ....[97]....
        /*e2dc*/ 	.word	0x001ae050


	//   ....[98]....
        /*e2e0*/ 	.word	0x001ae0d0


	//   ....[99]....
        /*e2e4*/ 	.word	0x001ae0f0


	//   ....[100]....
        /*e2e8*/ 	.word	0x001ae160


	//   ....[101]....
        /*e2ec*/ 	.word	0x001ae190


	//   ....[102]....
        /*e2f0*/ 	.word	0x001ae230


	//   ....[103]....
        /*e2f4*/ 	.word	0x001ae250


	//   ....[104]....
        /*e2f8*/ 	.word	0x001ae2d0


	//   ....[105]....
        /*e2fc*/ 	.word	0x001ae2f0


	//   ....[106]....
        /*e300*/ 	.word	0x001ae370


	//   ....[107]....
        /*e304*/ 	.word	0x001ae390


	//   ....[108]....
        /*e308*/ 	.word	0x001ae410


	//   ....[109]....
        /*e30c*/ 	.word	0x001ae430


	//   ....[110]....
        /*e310*/ 	.word	0x001ae4b0


	//   ....[111]....
        /*e314*/ 	.word	0x001ae4d0


	//   ....[112]....
        /*e318*/ 	.word	0x001ae550


	//   ....[113]....
        /*e31c*/ 	.word	0x001ae570


	//   ....[114]....
        /*e320*/ 	.word	0x001ae5f0


	//   ....[115]....
        /*e324*/ 	.word	0x001ae610


	//   ....[116]....
        /*e328*/ 	.word	0x001ae690


	//   ....[117]....
        /*e32c*/ 	.word	0x001ae6b0


	//   ....[118]....
        /*e330*/ 	.word	0x001ae750


	//   ....[119]....
        /*e334*/ 	.word	0x001ae770


	//   ....[120]....
        /*e338*/ 	.word	0x001ae810


	//   ....[121]....
        /*e33c*/ 	.word	0x001ae830


	//   ....[122]....
        /*e340*/ 	.word	0x001ae8c0


	//   ....[123]....
        /*e344*/ 	.word	0x001ae8e0


	//   ....[124]....
        /*e348*/ 	.word	0x001ae980


	//   ....[125]....
        /*e34c*/ 	.word	0x001ae9a0


	//   ....[126]....
        /*e350*/ 	.word	0x001aea20


	//   ....[127]....
        /*e354*/ 	.word	0x001aea40


	//   ....[128]....
        /*e358*/ 	.word	0x001aeac0


	//   ....[129]....
        /*e35c*/ 	.word	0x001aeae0


	//   ....[130]....
        /*e360*/ 	.word	0x001aeb60


	//   ....[131]....
        /*e364*/ 	.word	0x001aeb80


	//   ....[132]....
        /*e368*/ 	.word	0x001aec00


	//   ....[133]....
        /*e36c*/ 	.word	0x001aec20


	//   ....[134]....
        /*e370*/ 	.word	0x001aecc0


	//   ....[135]....
        /*e374*/ 	.word	0x001aece0


	//   ....[136]....
        /*e378*/ 	.word	0x001aed60


	//   ....[137]....
        /*e37c*/ 	.word	0x001aed80


	//   ....[138]....
        /*e380*/ 	.word	0x001aee00


	//   ....[139]....
        /*e384*/ 	.word	0x001aee20


	//   ....[140]....
        /*e388*/ 	.word	0x001aeea0


	//   ....[141]....
        /*e38c*/ 	.word	0x001aeec0


	//   ....[142]....
        /*e390*/ 	.word	0x001aef50


	//   ....[143]....
        /*e394*/ 	.word	0x001aef70


	//   ....[144]....
        /*e398*/ 	.word	0x001aeff0


	//   ....[145]....
        /*e39c*/ 	.word	0x001af010


	//   ....[146]....
        /*e3a0*/ 	.word	0x001af090


	//   ....[147]....
        /*e3a4*/ 	.word	0x001af0b0


	//   ....[148]....
        /*e3a8*/ 	.word	0x001af130


	//   ....[149]....
        /*e3ac*/ 	.word	0x001af150


	//   ....[150]....
        /*e3b0*/ 	.word	0x001af1d0


	//   ....[151]....
        /*e3b4*/ 	.word	0x001af1f0


	//   ....[152]....
        /*e3b8*/ 	.word	0x001af270


	//   ....[153]....
        /*e3bc*/ 	.word	0x001af290


	//   ....[154]....
        /*e3c0*/ 	.word	0x001af310


	//   ....[155]....
        /*e3c4*/ 	.word	0x001af330


	//   ....[156]....
        /*e3c8*/ 	.word	0x001af3b0


	//   ....[157]....
        /*e3cc*/ 	.word	0x001af3d0


	//   ....[158]....
        /*e3d0*/ 	.word	0x001af450


	//   ....[159]....
        /*e3d4*/ 	.word	0x001af470


	//   ....[160]....
        /*e3d8*/ 	.word	0x001af4f0


	//   ....[161]....
        /*e3dc*/ 	.word	0x001af510


	//   ....[162]....
        /*e3e0*/ 	.word	0x001af590


	//   ....[163]....
        /*e3e4*/ 	.word	0x001af5b0


	//   ....[164]....
        /*e3e8*/ 	.word	0x001af630


	//   ....[165]....
        /*e3ec*/ 	.word	0x001af650


	//   ....[166]....
        /*e3f0*/ 	.word	0x001af6d0


	//   ....[167]....
        /*e3f4*/ 	.word	0x001af6f0


	//   ....[168]....
        /*e3f8*/ 	.word	0x001af770


	//   ....[169]....
        /*e3fc*/ 	.word	0x001af790


	//   ....[170]....
        /*e400*/ 	.word	0x001af810


	//   ....[171]....
        /*e404*/ 	.word	0x001af830


	//   ....[172]....
        /*e408*/ 	.word	0x001af8b0


	//   ....[173]....
        /*e40c*/ 	.word	0x001af8d0


	//   ....[174]....
        /*e410*/ 	.word	0x001af950


	//   ....[175]....
        /*e414*/ 	.word	0x001af970


	//   ....[176]....
        /*e418*/ 	.word	0x001af9f0


	//   ....[177]....
        /*e41c*/ 	.word	0x001afa10


	//   ....[178]....
        /*e420*/ 	.word	0x001afa90


	//   ....[179]....
        /*e424*/ 	.word	0x001afab0


	//   ....[180]....
        /*e428*/ 	.word	0x001afb30


	//   ....[181]....
        /*e42c*/ 	.word	0x001afb50


	//   ....[182]....
        /*e430*/ 	.word	0x001afbe0


	//   ....[183]....
        /*e434*/ 	.word	0x001afc00


	//   ....[184]....
        /*e438*/ 	.word	0x001afc80


	//   ....[185]....
        /*e43c*/ 	.word	0x001afca0


	//   ....[186]....
        /*e440*/ 	.word	0x001afd20


	//   ....[187]....
        /*e444*/ 	.word	0x001afd40


	//   ....[188]....
        /*e448*/ 	.word	0x001afdc0


	//   ....[189]....
        /*e44c*/ 	.word	0x001afde0


	//   ....[190]....
        /*e450*/ 	.word	0x001afe60


	//   ....[191]....
        /*e454*/ 	.word	0x001afe80


	//   ....[192]....
        /*e458*/ 	.word	0x001aff00


	//   ....[193]....
        /*e45c*/ 	.word	0x001aff20


	//   ....[194]....
        /*e460*/ 	.word	0x001affa0


	//   ....[195]....
        /*e464*/ 	.word	0x001affc0


	//   ....[196]....
        /*e468*/ 	.word	0x001b0040


	//   ....[197]....
        /*e46c*/ 	.word	0x001b0060


	//   ....[198]....
        /*e470*/ 	.word	0x001b00e0


	//   ....[199]....
        /*e474*/ 	.word	0x001b0100


	//   ....[200]....
        /*e478*/ 	.word	0x001b0180


	//   ....[201]....
        /*e47c*/ 	.word	0x001b01a0


	//   ....[202]....
        /*e480*/ 	.word	0x001b0220


	//   ....[203]....
        /*e484*/ 	.word	0x001b0240


	//   ....[204]....
        /*e488*/ 	.word	0x001b02c0


	//   ....[205]....
        /*e48c*/ 	.word	0x001b02e0


	//   ....[206]....
        /*e490*/ 	.word	0x001b0360


	//   ....[207]....
        /*e494*/ 	.word	0x001b0380


	//   ....[208]....
        /*e498*/ 	.word	0x001b0410


	//   ....[209]....
        /*e49c*/ 	.word	0x001b0430


	//   ....[210]....
        /*e4a0*/ 	.word	0x001b04b0


	//   ....[211]....
        /*e4a4*/ 	.word	0x001b04d0


	//   ....[212]....
        /*e4a8*/ 	.word	0x001b0550


	//   ....[213]....
        /*e4ac*/ 	.word	0x001b0570


	//   ....[214]....
        /*e4b0*/ 	.word	0x001b05f0


	//   ....[215]....
        /*e4b4*/ 	.word	0x001b0610


	//   ....[216]....
        /*e4b8*/ 	.word	0x001b0690


	//   ....[217]....
        /*e4bc*/ 	.word	0x001b06b0


	//   ....[218]....
        /*e4c0*/ 	.word	0x001b0730


	//   ....[219]....
        /*e4c4*/ 	.word	0x001b0750


	//   ....[220]....
        /*e4c8*/ 	.word	0x001b07d0


	//   ....[221]....
        /*e4cc*/ 	.word	0x001b07f0


	//   ....[222]....
        /*e4d0*/ 	.word	0x001b0870


	//   ....[223]....
        /*e4d4*/ 	.word	0x001b0890


	//   ....[224]....
        /*e4d8*/ 	.word	0x001b0910


	//   ....[225]....
        /*e4dc*/ 	.word	0x001b0930


	//   ....[226]....
        /*e4e0*/ 	.word	0x001b09b0


	//   ....[227]....
        /*e4e4*/ 	.word	0x001b09d0


	//   ....[228]....
        /*e4e8*/ 	.word	0x001b0a50


	//   ....[229]....
        /*e4ec*/ 	.word	0x001b0a70


	//   ....[230]....
        /*e4f0*/ 	.word	0x001b0af0


	//   ....[231]....
        /*e4f4*/ 	.word	0x001b0b10


	//   ....[232]....
        /*e4f8*/ 	.word	0x001b0ba0


	//   ....[233]....
        /*e4fc*/ 	.word	0x001b0bc0


	//   ....[234]....
        /*e500*/ 	.word	0x001b0c40


	//   ....[235]....
        /*e504*/ 	.word	0x001b0c60


	//   ....[236]....
        /*e508*/ 	.word	0x001b0ce0


	//   ....[237]....
        /*e50c*/ 	.word	0x001b0d00


	//   ....[238]....
        /*e510*/ 	.word	0x001b0d80


	//   ....[239]....
        /*e514*/ 	.word	0x001b0da0


	//   ....[240]....
        /*e518*/ 	.word	0x001b0e20


	//   ....[241]....
        /*e51c*/ 	.word	0x001b0e40


	//   ....[242]....
        /*e520*/ 	.word	0x001b0ec0


	//   ....[243]....
        /*e524*/ 	.word	0x001b0ee0


	//   ....[244]....
        /*e528*/ 	.word	0x001b0f60


	//   ....[245]....
        /*e52c*/ 	.word	0x001b0f80


	//   ....[246]....
        /*e530*/ 	.word	0x001b1010


	//   ....[247]....
        /*e534*/ 	.word	0x001b1030


	//   ....[248]....
        /*e538*/ 	.word	0x001b10b0


	//   ....[249]....
        /*e53c*/ 	.word	0x001b10d0


	//   ....[250]....
        /*e540*/ 	.word	0x001b1150


	//   ....[251]....
        /*e544*/ 	.word	0x001b1170


	//   ....[252]....
        /*e548*/ 	.word	0x001b11f0


	//   ....[253]....
        /*e54c*/ 	.word	0x001b1210


	//   ....[254]....
        /*e550*/ 	.word	0x001b1290


	//   ....[255]....
        /*e554*/ 	.word	0x001b12b0


	//   ....[0]....
        /*e558*/ 	.word	0x001b1330


	//   ....[1]....
        /*e55c*/ 	.word	0x001b1350


	//   ....[2]....
        /*e560*/ 	.word	0x001b13d0


	//   ....[3]....
        /*e564*/ 	.word	0x001b13f0


	//   ....[4]....
        /*e568*/ 	.word	0x001b1470


	//   ....[5]....
        /*e56c*/ 	.word	0x001b1490


	//   ....[6]....
        /*e570*/ 	.word	0x001b1510


	//   ....[7]....
        /*e574*/ 	.word	0x001b1530


	//   ....[8]....
        /*e578*/ 	.word	0x001b15b0


	//   ....[9]....
        /*e57c*/ 	.word	0x001b15d0


	//   ....[10]....
        /*e580*/ 	.word	0x001b1650


	//   ....[11]....
        /*e584*/ 	.word	0x001b1670


	//   ....[12]....
        /*e588*/ 	.word	0x001b16f0


	//   ....[13]....
        /*e58c*/ 	.word	0x001b1710


	//   ....[14]....
        /*e590*/ 	.word	0x001b1790


	//   ....[15]....
        /*e594*/ 	.word	0x001b17b0


	//   ....[16]....
        /*e598*/ 	.word	0x001b1830


	//   ....[17]....
        /*e59c*/ 	.word	0x001b1850


	//   ....[18]....
        /*e5a0*/ 	.word	0x001b18d0


	//   ....[19]....
        /*e5a4*/ 	.word	0x001b18f0


	//   ....[20]....
        /*e5a8*/ 	.word	0x001b1970


	//   ....[21]....
        /*e5ac*/ 	.word	0x001b1990


	//   ....[22]....
        /*e5b0*/ 	.word	0x001b1a10


	//   ....[23]....
        /*e5b4*/ 	.word	0x001b1a30


	//   ....[24]....
        /*e5b8*/ 	.word	0x001b1ab0


	//   ....[25]....
        /*e5bc*/ 	.word	0x001b1ad0


	//   ....[26]....
        /*e5c0*/ 	.word	0x001b1b50


	//   ....[27]....
        /*e5c4*/ 	.word	0x001b1b70


	//   ....[28]....
        /*e5c8*/ 	.word	0x001b1bf0


	//   ....[29]....
        /*e5cc*/ 	.word	0x001b1c10


	//   ....[30]....
        /*e5d0*/ 	.word	0x001b1c90


	//   ....[31]....
        /*e5d4*/ 	.word	0x001b1cb0


	//   ....[32]....
        /*e5d8*/ 	.word	0x001b1d30


	//   ....[33]....
        /*e5dc*/ 	.word	0x001b1d50


	//   ....[34]....
        /*e5e0*/ 	.word	0x001b1dd0


	//   ....[35]....
        /*e5e4*/ 	.word	0x001b1df0


	//   ....[36]....
        /*e5e8*/ 	.word	0x001b1e70


	//   ....[37]....
        /*e5ec*/ 	.word	0x001b1e90


	//   ....[38]....
        /*e5f0*/ 	.word	0x001b1f10


	//   ....[39]....
        /*e5f4*/ 	.word	0x001b1f30


	//   ....[40]....
        /*e5f8*/ 	.word	0x001b1fb0


	//   ....[41]....
        /*e5fc*/ 	.word	0x001b1fd0


	//   ....[42]....
        /*e600*/ 	.word	0x001b2050


	//   ....[43]....
        /*e604*/ 	.word	0x001b2070


	//   ....[44]....
        /*e608*/ 	.word	0x001b20f0


	//   ....[45]....
        /*e60c*/ 	.word	0x001b2110


	//   ....[46]....
        /*e610*/ 	.word	0x001b2190


	//   ....[47]....
        /*e614*/ 	.word	0x001b21b0


	//   ....[48]....
        /*e618*/ 	.word	0x001b2230


	//   ....[49]....
        /*e61c*/ 	.word	0x001b2250


	//   ....[50]....
        /*e620*/ 	.word	0x001b22d0


	//   ....[51]....
        /*e624*/ 	.word	0x001b22f0


	//   ....[52]....
        /*e628*/ 	.word	0x001b2370


	//   ....[53]....
        /*e62c*/ 	.word	0x001b2390


	//   ....[54]....
        /*e630*/ 	.word	0x001b2410


	//   ....[55]....
        /*e634*/ 	.word	0x001b2430


	//   ....[56]....
        /*e638*/ 	.word	0x001b24b0


	//   ....[57]....
        /*e63c*/ 	.word	0x001b24d0


	//   ....[58]....
        /*e640*/ 	.word	0x001b2550


	//   ....[59]....
        /*e644*/ 	.word	0x001b2570


	//   ....[60]....
        /*e648*/ 	.word	0x001b25f0


	//   ....[61]....
        /*e64c*/ 	.word	0x001b2610


	//   ....[62]....
        /*e650*/ 	.word	0x001b2690


	//   ....[63]....
        /*e654*/ 	.word	0x001b26b0


	//   ....[64]....
        /*e658*/ 	.word	0x001b2730


	//   ....[65]....
        /*e65c*/ 	.word	0x001b2750


	//   ....[66]....
        /*e660*/ 	.word	0x001b27d0


	//   ....[67]....
        /*e664*/ 	.word	0x001b27f0


	//   ....[68]....
        /*e668*/ 	.word	0x001b2870


	//   ....[69]....
        /*e66c*/ 	.word	0x001b2890


	//   ....[70]....
        /*e670*/ 	.word	0x001b2910


	//   ....[71]....
        /*e674*/ 	.word	0x001b2930


	//   ....[72]....
        /*e678*/ 	.word	0x001b29b0


	//   ....[73]....
        /*e67c*/ 	.word	0x001b29d0


	//   ....[74]....
        /*e680*/ 	.word	0x001b2a50


	//   ....[75]....
        /*e684*/ 	.word	0x001b2a70


	//   ....[76]....
        /*e688*/ 	.word	0x001b2af0


	//   ....[77]....
        /*e68c*/ 	.word	0x001b2b10


	//   ....[78]....
        /*e690*/ 	.word	0x001b2b90


	//   ....[79]....
        /*e694*/ 	.word	0x001b2bb0


	//   ....[80]....
        /*e698*/ 	.word	0x001b2c30


	//   ....[81]....
        /*e69c*/ 	.word	0x001b2c50


	//   ....[82]....
        /*e6a0*/ 	.word	0x001b2cd0


	//   ....[83]....
        /*e6a4*/ 	.word	0x001b2cf0


	//   ....[84]....
        /*e6a8*/ 	.word	0x001b2d70


	//   ....[85]....
        /*e6ac*/ 	.word	0x001b2d90


	//   ....[86]....
        /*e6b0*/ 	.word	0x001b2e10


	//   ....[87]....
        /*e6b4*/ 	.word	0x001b2e30


	//   ....[88]....
        /*e6b8*/ 	.word	0x001b2eb0


	//   ....[89]....
        /*e6bc*/ 	.word	0x001b2ed0


	//   ....[90]....
        /*e6c0*/ 	.word	0x001b2f50


	//   ....[91]....
        /*e6c4*/ 	.word	0x001b2f70


	//   ....[92]....
        /*e6c8*/ 	.word	0x001b2ff0


	//   ....[93]....
        /*e6cc*/ 	.word	0x001b3010


	//   ....[94]....
        /*e6d0*/ 	.word	0x001b3090


	//   ....[95]....
        /*e6d4*/ 	.word	0x001b30b0


	//   ....[96]....
        /*e6d8*/ 	.word	0x001b3130


	//   ....[97]....
        /*e6dc*/ 	.word	0x001b3150


	//   ....[98]....
        /*e6e0*/ 	.word	0x001b31d0


	//   ....[99]....
        /*e6e4*/ 	.word	0x001b31f0


	//   ....[100]....
        /*e6e8*/ 	.word	0x001b3270


	//   ....[101]....
        /*e6ec*/ 	.word	0x001b3290


	//   ....[102]....
        /*e6f0*/ 	.word	0x001b3310


	//   ....[103]....
        /*e6f4*/ 	.word	0x001b3330


	//   ....[104]....
        /*e6f8*/ 	.word	0x001b33b0


	//   ....[105]....
        /*e6fc*/ 	.word	0x001b33d0


	//   ....[106]....
        /*e700*/ 	.word	0x001b3450


	//   ....[107]....
        /*e704*/ 	.word	0x001b3470


	//   ....[108]....
        /*e708*/ 	.word	0x001b34f0


	//   ....[109]....
        /*e70c*/ 	.word	0x001b3510


	//   ....[110]....
        /*e710*/ 	.word	0x001b3590


	//   ....[111]....
        /*e714*/ 	.word	0x001b35b0


	//   ....[112]....
        /*e718*/ 	.word	0x001b3630


	//   ....[113]....
        /*e71c*/ 	.word	0x001b3650


	//   ....[114]....
        /*e720*/ 	.word	0x001b36d0


	//   ....[115]....
        /*e724*/ 	.word	0x001b36f0


	//   ....[116]....
        /*e728*/ 	.word	0x001b3770


	//   ....[117]....
        /*e72c*/ 	.word	0x001b3790


	//   ....[118]....
        /*e730*/ 	.word	0x001b3810


	//   ....[119]....
        /*e734*/ 	.word	0x001b3830


	//   ....[120]....
        /*e738*/ 	.word	0x001b38b0


	//   ....[121]....
        /*e73c*/ 	.word	0x001b38d0


	//   ....[122]....
        /*e740*/ 	.word	0x001b3950


	//   ....[123]....
        /*e744*/ 	.word	0x001b3970


	//   ....[124]....
        /*e748*/ 	.word	0x001b39f0


	//   ....[125]....
        /*e74c*/ 	.word	0x001b3a10


	//   ....[126]....
        /*e750*/ 	.word	0x001b3a90


	//   ....[127]....
        /*e754*/ 	.word	0x001b3ab0


	//   ....[128]....
        /*e758*/ 	.word	0x001b3b30


	//   ....[129]....
        /*e75c*/ 	.word	0x001b3b50


	//   ....[130]....
        /*e760*/ 	.word	0x001b3bd0


	//   ....[131]....
        /*e764*/ 	.word	0x001b3bf0


	//   ....[132]....
        /*e768*/ 	.word	0x001b3c70


	//   ....[133]....
        /*e76c*/ 	.word	0x001b3c90


	//   ....[134]....
        /*e770*/ 	.word	0x001b3d10


	//   ....[135]....
        /*e774*/ 	.word	0x001b3d30


	//   ....[136]....
        /*e778*/ 	.word	0x001b3db0


	//   ....[137]....
        /*e77c*/ 	.word	0x001b3dd0


	//   ....[138]....
        /*e780*/ 	.word	0x001b3e50


	//   ....[139]....
        /*e784*/ 	.word	0x001b3e70


	//   ....[140]....
        /*e788*/ 	.word	0x001b3ef0


	//   ....[141]....
        /*e78c*/ 	.word	0x001b3f10


	//   ....[142]....
        /*e790*/ 	.word	0x001b3f90


	//   ....[143]....
        /*e794*/ 	.word	0x001b3fb0


	//   ....[144]....
        /*e798*/ 	.word	0x001b4030


	//   ....[145]....
        /*e79c*/ 	.word	0x001b4050


	//   ....[146]....
        /*e7a0*/ 	.word	0x001b40d0


	//   ....[147]....
        /*e7a4*/ 	.word	0x001b40f0


	//   ....[148]....
        /*e7a8*/ 	.word	0x001b4170


	//   ....[149]....
        /*e7ac*/ 	.word	0x001b4190


	//   ....[150]....
        /*e7b0*/ 	.word	0x001b4210


	//   ....[151]....
        /*e7b4*/ 	.word	0x001b4230


	//   ....[152]....
        /*e7b8*/ 	.word	0x001b42b0


	//   ....[153]....
        /*e7bc*/ 	.word	0x001b42d0


	//   ....[154]....
        /*e7c0*/ 	.word	0x001b4350


	//   ....[155]....
        /*e7c4*/ 	.word	0x001b4370


	//   ....[156]....
        /*e7c8*/ 	.word	0x001b43f0


	//   ....[157]....
        /*e7cc*/ 	.word	0x001b4410


	//   ....[158]....
        /*e7d0*/ 	.word	0x001b4470


	//   ....[159]....
        /*e7d4*/ 	.word	0x001b4490


	//   ....[160]....
        /*e7d8*/ 	.word	0x001b44f0


	//   ....[161]....
        /*e7dc*/ 	.word	0x001b4510


	//   ....[162]....
        /*e7e0*/ 	.word	0x001b4570


	//   ....[163]....
        /*e7e4*/ 	.word	0x001b4590


	//   ....[164]....
        /*e7e8*/ 	.word	0x001b4620


	//   ....[165]....
        /*e7ec*/ 	.word	0x001b4650


	//   ....[166]....
        /*e7f0*/ 	.word	0x001b46b0


	//   ....[167]....
        /*e7f4*/ 	.word	0x001b46d0


	//   ....[168]....
        /*e7f8*/ 	.word	0x001b4720


	//   ....[169]....
        /*e7fc*/ 	.word	0x001b4750


	//   ....[170]....
        /*e800*/ 	.word	0x001b47a0


	//   ....[171]....
        /*e804*/ 	.word	0x001b47d0


	//   ....[172]....
        /*e808*/ 	.word	0x001b4830


	//   ....[173]....
        /*e80c*/ 	.word	0x001b4850


	//   ....[174]....
        /*e810*/ 	.word	0x001b48b0


	//   ....[175]....
        /*e814*/ 	.word	0x001b48d0


	//   ....[176]....
        /*e818*/ 	.word	0x001b48f0


	//   ....[177]....
        /*e81c*/ 	.word	0x001b4910


	//   ....[178]....
        /*e820*/ 	.word	0x001b49b0


	//   ....[179]....
        /*e824*/ 	.word	0x001b49d0


	//   ....[180]....
        /*e828*/ 	.word	0x001b49f0


	//   ....[181]....
        /*e82c*/ 	.word	0x001b4a10


	//   ....[182]....
        /*e830*/ 	.word	0x001b4a70


	//   ....[183]....
        /*e834*/ 	.word	0x001b4ab0


	//   ....[184]....
        /*e838*/ 	.word	0x001b4af0


	//   ....[185]....
        /*e83c*/ 	.word	0x001b4b10


	//   ....[186]....
        /*e840*/ 	.word	0x001b4b70


	//   ....[187]....
        /*e844*/ 	.word	0x001b4b90


	//   ....[188]....
        /*e848*/ 	.word	0x001b4bf0


	//   ....[189]....
        /*e84c*/ 	.word	0x001b4c10


	//   ....[190]....
        /*e850*/ 	.word	0x001b4c70


	//   ....[191]....
        /*e854*/ 	.word	0x001b4c90


	//   ....[192]....
        /*e858*/ 	.word	0x001b4cf0


	//   ....[193]....
        /*e85c*/ 	.word	0x001b4d10


	//   ....[194]....
        /*e860*/ 	.word	0x001b4d70


	//   ....[195]....
        /*e864*/ 	.word	0x001b4d90


	//   ....[196]....
        /*e868*/ 	.word	0x001b4df0


	//   ....[197]....
        /*e86c*/ 	.word	0x001b4e10


	//   ....[198]....
        /*e870*/ 	.word	0x001b4ef0


	//   ....[199]....
        /*e874*/ 	.word	0x001b4f10


	//   ....[200]....
        /*e878*/ 	.word	0x001b4f30


	//   ....[201]....
        /*e87c*/ 	.word	0x001b4f50


	//   ....[202]....
        /*e880*/ 	.word	0x001b4f70


	//   ....[203]....
        /*e884*/ 	.word	0x001b4f90


	//   ....[204]....
        /*e888*/ 	.word	0x001b4fe0


	//   ....[205]....
        /*e88c*/ 	.word	0x001b5010


	//   ....[206]....
        /*e890*/ 	.word	0x001b50f0


	//   ....[207]....
        /*e894*/ 	.word	0x001b5110


	//   ....[208]....
        /*e898*/ 	.word	0x001b5130


	//   ....[209]....
        /*e89c*/ 	.word	0x001b5150


	//   ....[210]....
        /*e8a0*/ 	.word	0x001b5170


	//   ....[211]....
        /*e8a4*/ 	.word	0x001b5190


	//   ....[212]....
        /*e8a8*/ 	.word	0x001b51e0


	//   ....[213]....
        /*e8ac*/ 	.word	0x001b5210


	//   ....[214]....
        /*e8b0*/ 	.word	0x001b52f0


	//   ....[215]....
        /*e8b4*/ 	.word	0x001b5310


	//   ....[216]....
        /*e8b8*/ 	.word	0x001b5330


	//   ....[217]....
        /*e8bc*/ 	.word	0x001b5350


	//   ....[218]....
        /*e8c0*/ 	.word	0x001b5370


	//   ....[219]....
        /*e8c4*/ 	.word	0x001b5390


	//   ....[220]....
        /*e8c8*/ 	.word	0x001b53e0


	//   ....[221]....
        /*e8cc*/ 	.word	0x001b5410


	//   ....[222]....
        /*e8d0*/ 	.word	0x001b54f0


	//   ....[223]....
        /*e8d4*/ 	.word	0x001b5510


	//   ....[224]....
        /*e8d8*/ 	.word	0x001b5530


	//   ....[225]....
        /*e8dc*/ 	.word	0x001b5550


	//   ....[226]....
        /*e8e0*/ 	.word	0x001b5570


	//   ....[227]....
        /*e8e4*/ 	.word	0x001b5590


	//   ....[228]....
        /*e8e8*/ 	.word	0x001b55e0


	//   ....[229]....
        /*e8ec*/ 	.word	0x001b5610


	//   ....[230]....
        /*e8f0*/ 	.word	0x001b56d0


	//   ....[231]....
        /*e8f4*/ 	.word	0x001b56f0


	//   ....[232]....
        /*e8f8*/ 	.word	0x001b5710


	//   ....[233]....
        /*e8fc*/ 	.word	0x001b5730


	//   ....[234]....
        /*e900*/ 	.word	0x001b5780


	//   ....[235]....
        /*e904*/ 	.word	0x001b57a0


	//   ....[236]....
        /*e908*/ 	.word	0x001b5800


	//   ....[237]....
        /*e90c*/ 	.word	0x001b5820


	//   ....[238]....
        /*e910*/ 	.word	0x001b5900


	//   ....[239]....
        /*e914*/ 	.word	0x001b5920


	//   ....[240]....
        /*e918*/ 	.word	0x001b5940


	//   ....[241]....
        /*e91c*/ 	.word	0x001b5960


	//   ....[242]....
        /*e920*/ 	.word	0x001b5980


	//   ....[243]....
        /*e924*/ 	.word	0x001b59a0


	//   ....[244]....
        /*e928*/ 	.word	0x001b5a10


	//   ....[245]....
        /*e92c*/ 	.word	0x001b5a40


	//   ....[246]....
        /*e930*/ 	.word	0x001b5ae0


	//   ....[247]....
        /*e934*/ 	.word	0x001b5b00


	//   ....[248]....
        /*e938*/ 	.word	0x001b5b30


	//   ....[249]....
        /*e93c*/ 	.word	0x001b5b80


	//   ....[250]....
        /*e940*/ 	.word	0x001b5c80


	//   ....[251]....
        /*e944*/ 	.word	0x001b5cc0


	//   ....[252]....
        /*e948*/ 	.word	0x001b5d80


	//   ....[253]....
        /*e94c*/ 	.word	0x001b5da0


	//   ....[254]....
        /*e950*/ 	.word	0x001b5dc0


	//----- nvinfo : EIATTR_EXIT_INSTR_OFFSETS
	.align		4
.L_41:
        /*e954*/ 	.byte	0x04, 0x1c
        /*e956*/ 	.short	(.L_43 - .L_42)


	//   ....[0]....
.L_42:
        /*e958*/ 	.word	0x001ca9e0


	//   ....[1]....
        /*e95c*/ 	.word	0x001caa00


	//----- nvinfo : EIATTR_REQNTID
	.align		4
.L_43:
        /*e960*/ 	.byte	0x04, 0x10
        /*e962*/ 	.short	(.L_45 - .L_44)
.L_44:
        /*e964*/ 	.word	0x00000020
        /*e968*/ 	.word	0x00000001
        /*e96c*/ 	.word	0x00000001


	//----- nvinfo : EIATTR_CBANK_PARAM_SIZE
	.align		4
.L_45:
        /*e970*/ 	.byte	0x03, 0x19
        /*e972*/ 	.short	0x0050


	//----- nvinfo : EIATTR_PARAM_CBANK
	.align		4
        /*e974*/ 	.byte	0x04, 0x0a
        /*e976*/ 	.short	(.L_47 - .L_46)
	.align		4
.L_46:
        /*e978*/ 	.word	index@(.nv.constant0.matmul_kernel)
        /*e97c*/ 	.short	0x0210
        /*e97e*/ 	.short	0x0050


	//----- nvinfo : EIATTR_SW_WAR
	.align		4
.L_47:
        /*e980*/ 	.byte	0x04, 0x36
        /*e982*/ 	.short	(.L_49 - .L_48)
.L_48:
        /*e984*/ 	.word	0x00000008
.L_49:


//--------------------- .nv.callgraph             --------------------------
	.section	.nv.callgraph,"",@"SHT_CUDA_CALLGRAPH"
	.align	4
	.sectionentsize	8
	.align		4
        /*0000*/ 	.word	0x00000000
	.align		4
        /*0004*/ 	.word	0xffffffff
	.align		4
        /*0008*/ 	.word	0x00000000
	.align		4
        /*000c*/ 	.word	0xfffffffe
	.align		4
        /*0010*/ 	.word	0x00000000
	.align		4
        /*0014*/ 	.word	0xfffffffd
	.align		4
        /*0018*/ 	.word	0x00000000
	.align		4
        /*001c*/ 	.word	0xfffffffc


//--------------------- .text.matmul_kernel       --------------------------
	.section	.text.matmul_kernel,"ax",@progbits
	.align	128
        .global         matmul_kernel
        .type           matmul_kernel,@function
        .size           matmul_kernel,(.L_x_3 - matmul_kernel)
        .other          matmul_kernel,@"STO_CUDA_ENTRY STV_DEFAULT"
matmul_kernel:
.text.matmul_kernel:
[----:B------:R-:W1:Y:S08]  /*0000*/  LDC R1, c[0x0][0x28] ;  /* 0x00000a00ff017b82 */ /* 0x000e700000000800 */
[----:B------:R-:W2:Y:S01]  /*0010*/  LDC.64 R2, c[0x0][0x228] ;  /* 0x00008a00ff027b82 */ /* 0x000ea20000000a00 */
[----:B------:R-:W3:Y:S01]  /*0020*/  S2R R7, SR_CTAID.X ;  /* 0x0000000000077919 */ /* 0x000ee20000002500 */
[----:B-1----:R-:W-:Y:S01]  /*0030*/  VIADD R1, R1, 0xffff3970 ;  /* 0xffff397001017836 */ /* 0x002fe20000000000 */
[----:B------:R-:W-:Y:S01]  /*0040*/  ULDC UR8, c[0x0][0x230] ;  /* 0x00008c0000087ab9 */ /* 0x000fe20000000800 */
[----:B------:R-:W-:Y:S01]  /*0050*/  ULDC UR5, c[0x0][0x230] ;  /* 0x00008c0000057ab9 */ /* 0x000fe20000000800 */
[----:B------:R-:W1:Y:S01]  /*0060*/  S2R R16, SR_TID.X ;  /* 0x0000000000107919 */ /* 0x000e620000002100 */
[----:B------:R-:W-:Y:S01]  /*0070*/  UIADD3 UR8, UR8, 0x7f, URZ ;  /* 0x0000007f08087890 */ /* 0x000fe2000fffe03f */
[----:B------:R-:W-:Y:S01]  /*0080*/  ULDC.64 UR6, c[0x0][0x218] ;  /* 0x0000860000067ab9 */ /* 0x000fe20000000a00 */
[----:B------:R-:W-:-:S02]  /*0090*/  ULDC UR10, c[0x0][0x230] ;  /* 0x00008c00000a7ab9 */ /* 0x000fc40000000800 */
[----:B------:R-:W-:Y:S01]  /*00a0*/  UISETP.GT.AND UP0, UPT, UR8, 0x7f, UPT ;  /* 0x0000007f0800788c */ /* 0x000fe2000bf04270 */
[----:B------:R-:W-:Y:S01]  /*00b0*/  ULDC UR9, c[0x0][0x230] ;  /* 0x00008c0000097ab9 */ /* 0x000fe20000000800 */
[----:B------:R-:W-:Y:S02]  /*00c0*/  ULDC UR11, c[0x0][0x240] ;  /* 0x00009000000b7ab9 */ /* 0x000fe40000000800 */
[----:B------:R-:W-:Y:S01]  /*00d0*/  USEL UR4, URZ, 0x4, !UP0 ;  /* 0x000000043f047887 */ /* 0x000fe2000c000000 */
[----:B------:R-:W-:Y:S01]  /*00e0*/  ULDC UR12, c[0x0][0x240] ;  /* 0x00009000000c7ab9 */ /* 0x000fe20000000800 */
[----:B------:R-:W-:Y:S01]  /*00f0*/  ULDC UR13, c[0x0][0x240] ;  /* 0x00009000000d7ab9 */ /* 0x000fe20000000800 */
[----:B------:R-:W-:Y:S01]  /*0100*/  ULDC UR14, c[0x0][0x240] ;  /* 0x00009000000e7ab9 */ /* 0x000fe20000000800 */
[----:B------:R-:W-:Y:S02]  /*0110*/  ULDC UR15, c[0x0][0x240] ;  /* 0x00009000000f7ab9 */ /* 0x000fe40000000800 */
[----:B------:R-:W-:Y:S01]  /*0120*/  IMAD.U32 R126, RZ, RZ, UR4 ;  /* 0x00000004ff7e7e24 */ /* 0x000fe2000f8e00ff */
[----:B------:R-:W-:Y:S01]  /*0130*/  ULDC UR4, c[0x0][0x230] ;  /* 0x00008c0000047ab9 */ /* 0x000fe20000000800 */
[----:B------:R-:W-:Y:S01]  /*0140*/  ULDC UR16, c[0x0][0x240] ;  /* 0x0000900000107ab9 */ /* 0x000fe20000000800 */
[----:B------:R-:W-:Y:S01]  /*0150*/  ULDC UR17, c[0x0][0x240] ;  /* 0x0000900000117ab9 */ /* 0x000fe20000000800 */
[----:B--2---:R-:W-:Y:S01]  /*0160*/  VIADD R0, R3, 0x1ff ;  /* 0x000001ff03007836 */ /* 0x004fe20000000000 */
[----:B------:R-:W-:Y:S01]  /*0170*/  IABS R124, R3 ;  /* 0x00000003007c7213 */ /* 0x000fe20000000000 */
[----:B------:R2:W-:Y:S01]  /*0180*/  STL [R1+0x8740], R2 ;  /* 0x0087400201007387 */ /* 0x0005e20000100800 */
[----:B------:R-:W-:Y:S01]  /*0190*/  ULDC UR18, c[0x0][0x240] ;  /* 0x0000900000127ab9 */ /* 0x000fe20000000800 */
[----:B------:R-:W-:Y:S01]  /*01a0*/  ULDC UR19, c[0x0][0x240] ;  /* 0x0000900000137ab9 */ /* 0x000fe20000000800 */
[----:B------:R-:W-:Y:S01]  /*01b0*/  SHF.R.S32.HI R5, RZ, 0x1f, R0 ;  /* 0x0000001fff057819 */ /* 0x000fe20000011400 */
[----:B------:R-:W-:Y:S01]  /*01c0*/  ULDC UR20, c[0x0][0x240] ;  /* 0x0000900000147ab9 */ /* 0x000fe20000000800 */
[----:B------:R-:W-:Y:S01]  /*01d0*/  ULDC UR21, c[0x0][0x240] ;  /* 0x0000900000157ab9 */ /* 0x000fe20000000800 */
[----:B------:R-:W-:Y:S01]  /*01e0*/  ULDC UR22, c[0x0][0x240] ;  /* 0x0000900000167ab9 */ /* 0x000fe20000000800 */
[----:B------:R-:W-:Y:S01]  /*01f0*/  LEA.HI R5, R5, R0, RZ, 0x9 ;  /* 0x0000000005057211 */ /* 0x000fe200078f48ff */
[----:B------:R-:W-:Y:S01]  /*0200*/  ULDC UR23, c[0x0][0x240] ;  /* 0x0000900000177ab9 */ /* 0x000fe20000000800 */
[----:B---3--:R-:W-:Y:S01]  /*0210*/  IABS R10, R7 ;  /* 0x00000007000a7213 */ /* 0x008fe20000000000 */
[----:B------:R-:W-:Y:S01]  /*0220*/  ULDC UR24, c[0x0][0x240] ;  /* 0x0000900000187ab9 */ /* 0x000fe20000000800 */
[----:B------:R-:W-:Y:S01]  /*0230*/  SHF.R.S32.HI R5, RZ, 0x9, R5 ;  /* 0x00000009ff057819 */ /* 0x000fe20000011405 */
[----:B------:R-:W-:Y:S01]  /*0240*/  ULDC UR25, c[0x0][0x240] ;  /* 0x0000900000197ab9 */ /* 0x000fe20000000800 */
[----:B-1----:R-:W-:Y:S01]  /*0250*/  LOP3.LUT R15, R16, 0x1f, RZ, 0xc0, !PT ;  /* 0x0000001f100f7812 */ /* 0x002fe200078ec0ff */
[----:B------:R-:W-:Y:S01]  /*0260*/  ULDC UR26, c[0x0][0x240] ;  /* 0x00009000001a7ab9 */ /* 0x000fe20000000800 */
[----:B------:R-:W-:Y:S01]  /*0270*/  ULDC UR27, c[0x0][0x240] ;  /* 0x00009000001b7ab9 */ /* 0x000fe20000000800 */
[----:B------:R-:W-:Y:S01]  /*0280*/  IMAD.SHL.U32 R6, R5, 0x8, RZ ;  /* 0x0000000805067824 */ /* 0x000fe200078e00ff */
[----:B------:R-:W-:Y:S01]  /*0290*/  LOP3.LUT R14, R15, 0x60, RZ, 0xfc, !PT ;  /* 0x000000600f0e7812 */ /* 0x000fe200078efcff */
[----:B------:R-:W-:Y:S01]  /*02a0*/  ULDC UR28, c[0x0][0x240] ;  /* 0x00009000001c7ab9 */ /* 0x000fe20000000800 */
[----:B------:R-:W-:Y:S01]  /*02b0*/  ULDC UR29, c[0x0][0x240] ;  /* 0x00009000001d7ab9 */ /* 0x000fe20000000800 */
[----:B------:R-:W-:Y:S01]  /*02c0*/  ULDC UR30, c[0x0][0x240] ;  /* 0x00009000001e7ab9 */ /* 0x000fe20000000800 */
[-C--:B------:R-:W-:Y:S01]  /*02d0*/  IABS R9, R6.reuse ;  /* 0x0000000600097213 */ /* 0x080fe20000000000 */
[----:B------:R-:W-:Y:S01]  /*02e0*/  ULDC UR31, c[0x0][0x240] ;  /* 0x00009000001f7ab9 */ /* 0x000fe20000000800 */
[----:B------:R-:W-:Y:S01]  /*02f0*/  IABS R12, R6 ;  /* 0x00000006000c7213 */ /* 0x000fe20000000000 */
[----:B------:R-:W-:Y:S01]  /*0300*/  ULDC UR32, c[0x0][0x240] ;  /* 0x0000900000207ab9 */ /* 0x000fe20000000800 */
[----:B------:R-:W1:Y:S01]  /*0310*/  I2F.RP R0, R9 ;  /* 0x0000000900007306 */ /* 0x000e620000209400 */
[----:B------:R-:W-:Y:S01]  /*0320*/  ULDC UR33, c[0x0][0x240] ;  /* 0x0000900000217ab9 */ /* 0x000fe20000000800 */
        /* <DEDUP_REMOVED lines=13> */
[----:B-1----:R-:W1:Y:S01]  /*0400*/  MUFU.RCP R0, R0 ;  /* 0x0000000000007308 */ /* 0x002e620000001000 */
        /* <DEDUP_REMOVED lines=15> */
[----:B-1----:R-:W-:-:S02]  /*0500*/  IADD3 R4, R0, 0xffffffe, RZ ;  /* 0x0ffffffe00047810 */ /* 0x002fc40007ffe0ff */
[----:B------:R-:W-:Y:S02]  /*0510*/  IADD3 R0, RZ, -R12, RZ ;  /* 0x8000000cff007210 */ /* 0x000fe40007ffe0ff */
[----:B------:R1:W3:Y:S02]  /*0520*/  F2I.FTZ.U32.TRUNC.NTZ R5, R4 ;  /* 0x0000000400057305 */ /* 0x0002e4000021f000 */
[----:B-1----:R-:W-:Y:S02]  /*0530*/  IMAD.MOV.U32 R4, RZ, RZ, RZ ;  /* 0x000000ffff047224 */ /* 0x002fe400078e00ff */
[----:B---3--:R-:W-:-:S04]  /*0540*/  IMAD.MOV R8, RZ, RZ, -R5 ;  /* 0x000000ffff087224 */ /* 0x008fc800078e0a05 */
[----:B------:R-:W-:Y:S02]  /*0550*/  IMAD R11, R8, R9, RZ ;  /* 0x00000009080b7224 */ /* 0x000fe400078e02ff */
[----:B------:R-:W-:Y:S02]  /*0560*/  IMAD.MOV.U32 R8, RZ, RZ, R10 ;  /* 0x000000ffff087224 */ /* 0x000fe400078e000a */
[----:B------:R-:W-:-:S06]  /*0570*/  IMAD.HI.U32 R5, R5, R11, R4 ;  /* 0x0000000b05057227 */ /* 0x000fcc00078e0004 */
[----:B------:R-:W-:-:S04]  /*0580*/  IMAD.HI.U32 R5, R5, R8, RZ ;  /* 0x0000000805057227 */ /* 0x000fc800078e00ff */
[----:B------:R-:W-:-:S05]  /*0590*/  IMAD R0, R5, R0, R8 ;  /* 0x0000000005007224 */ /* 0x000fca00078e0208 */
[----:B------:R-:W-:-:S13]  /*05a0*/  ISETP.GT.U32.AND P1, PT, R9, R0, PT ;  /* 0x000000000900720c */ /* 0x000fda0003f24070 */
[----:B------:R-:W-:Y:S02]  /*05b0*/  @!P1 IMAD.IADD R0, R0, 0x1, -R9 ;  /* 0x0000000100009824 */ /* 0x000fe400078e0a09 */
[----:B------:R-:W-:Y:S01]  /*05c0*/  @!P1 VIADD R5, R5, 0x1 ;  /* 0x0000000105059836 */ /* 0x000fe20000000000 */
[----:B------:R-:W-:Y:S02]  /*05d0*/  ISETP.NE.AND P1, PT, R6, RZ, PT ;  /* 0x000000ff0600720c */ /* 0x000fe40003f25270 */
[----:B------:R-:W-:Y:S02]  /*05e0*/  ISETP.GE.U32.AND P0, PT, R0, R9, PT ;  /* 0x000000090000720c */ /* 0x000fe40003f06070 */
[----:B------:R-:W-:-:S04]  /*05f0*/  LOP3.LUT R0, R7, R6, RZ, 0x3c, !PT ;  /* 0x0000000607007212 */ /* 0x000fc800078e3cff */
[----:B------:R-:W-:Y:S01]  /*0600*/  ISETP.GE.AND P2, PT, R0, RZ, PT ;  /* 0x000000ff0000720c */ /* 0x000fe20003f46270 */
[----:B------:R-:W-:-:S06]  /*0610*/  VIADD R0, R2, 0x3f ;  /* 0x0000003f02007836 */ /* 0x000fcc0000000000 */
[----:B------:R-:W-:-:S05]  /*0620*/  @P0 VIADD R5, R5, 0x1 ;  /* 0x0000000105050836 */ /* 0x000fca0000000000 */
[----:B------:R-:W-:Y:S02]  /*0630*/  MOV R4, R5 ;  /* 0x0000000500047202 */ /* 0x000fe40000000f00 */
[----:B------:R-:W-:-:S03]  /*0640*/  SHF.R.S32.HI R5, RZ, 0x1f, R0 ;  /* 0x0000001fff057819 */ /* 0x000fc60000011400 */
[----:B------:R-:W-:Y:S01]  /*0650*/  @!P2 IMAD.MOV R4, RZ, RZ, -R4 ;  /* 0x000000ffff04a224 */ /* 0x000fe200078e0a04 */
[----:B------:R-:W-:Y:S02]  /*0660*/  @!P1 LOP3.LUT R4, RZ, R6, RZ, 0x33, !PT ;  /* 0x00000006ff049212 */ /* 0x000fe400078e33ff */
[----:B------:R-:W-:-:S03]  /*0670*/  LEA.HI R5, R5, R0, RZ, 0x6 ;  /* 0x0000000005057211 */ /* 0x000fc600078f30ff */
[----:B------:R-:W-:Y:S02]  /*0680*/  IMAD.SHL.U32 R8, R4, 0x8, RZ ;  /* 0x0000000804087824 */ /* 0x000fe400078e00ff */
[----:B------:R-:W-:-:S03]  /*0690*/  IMAD.MOV R4, RZ, RZ, -R4 ;  /* 0x000000ffff047224 */ /* 0x000fc600078e0a04 */
[----:B------:R-:W-:Y:S01]  /*06a0*/  LEA.HI.SX32 R5, R5, -R8, 0x1a ;  /* 0x8000000805057211 */ /* 0x000fe200078fd2ff */
[----:B------:R-:W-:-:S03]  /*06b0*/  IMAD R12, R6, R4, R7 ;  /* 0x00000004060c7224 */ /* 0x000fc600078e0207 */
[----:B------:R-:W-:Y:S02]  /*06c0*/  VIMNMX R13, R5, 0x8, PT ;  /* 0x00000008050d7848 */ /* 0x000fe40003fe0100 */
[----:B------:R-:W-:Y:S02]  /*06d0*/  IABS R11, R12 ;  /* 0x0000000c000b7213 */ /* 0x000fe40000000000 */
[-C--:B------:R-:W-:Y:S02]  /*06e0*/  IABS R9, R13.reuse ;  /* 0x0000000d00097213 */ /* 0x080fe40000000000 */
[----:B------:R-:W-:Y:S02]  /*06f0*/  IABS R6, R13 ;  /* 0x0000000d00067213 */ /* 0x000fe40000000000 */
[----:B------:R-:W1:Y:S08]  /*0700*/  I2F.RP R0, R9 ;  /* 0x0000000900007306 */ /* 0x000e700000209400 */
[----:B-1----:R-:W1:Y:S02]  /*0710*/  MUFU.RCP R0, R0 ;  /* 0x0000000000007308 */ /* 0x002e640000001000 */
[----:B-1----:R-:W-:Y:S01]  /*0720*/  IADD3 R5, R0, 0xffffffe, RZ ;  /* 0x0ffffffe00057810 */ /* 0x002fe20007ffe0ff */
[----:B------:R-:W-:-:S05]  /*0730*/  IMAD.MOV R0, RZ, RZ, -R6 ;  /* 0x000000ffff007224 */ /* 0x000fca00078e0a06 */
[----:B------:R-:W1:Y:S08]  /*0740*/  I2F.RP R6, R124 ;  /* 0x0000007c00067306 */ /* 0x000e700000209400 */
[----:B------:R-:W3:Y:S08]  /*0750*/  F2I.FTZ.U32.TRUNC.NTZ R5, R5 ;  /* 0x0000000500057305 */ /* 0x000ef0000021f000 */
[----:B-1----:R-:W1:Y:S01]  /*0760*/  MUFU.RCP R6, R6 ;  /* 0x0000000600067308 */ /* 0x002e620000001000 */
[----:B---3--:R-:W-:-:S04]  /*0770*/  IMAD.MOV R10, RZ, RZ, -R5 ;  /* 0x000000ffff0a7224 */ /* 0x008fc800078e0a05 */
[----:B------:R-:W-:Y:S01]  /*0780*/  IMAD.MOV.U32 R4, RZ, RZ, R10 ;  /* 0x000000ffff047224 */ /* 0x000fe200078e000a */
[----:B------:R-:W-:-:S03]  /*0790*/  IABS R10, R2 ;  /* 0x00000002000a7213 */ /* 0x000fc60000000000 */
[----:B------:R-:W-:Y:S01]  /*07a0*/  IMAD R7, R4, R9, RZ ;  /* 0x0000000904077224 */ /* 0x000fe200078e02ff */
[----:B------:R-:W-:Y:S01]  /*07b0*/  MOV R4, RZ ;  /* 0x000000ff00047202 */ /* 0x000fe20000000f00 */
[----:B------:R-:W3:Y:S01]  /*07c0*/  I2F.RP R3, R10 ;  /* 0x0000000a00037306 */ /* 0x000ee20000209400 */
[----:B-1----:R-:W-:-:S03]  /*07d0*/  VIADD R246, R6, 0xffffffe ;  /* 0x0ffffffe06f67836 */ /* 0x002fc60000000000 */
[----:B------:R-:W-:-:S04]  /*07e0*/  IMAD.HI.U32 R4, R5, R7, R4 ;  /* 0x0000000705047227 */ /* 0x000fc800078e0004 */
[----:B------:R1:W4:Y:S02]  /*07f0*/  F2I.FTZ.U32.TRUNC.NTZ R247, R246 ;  /* 0x000000f600f77305 */ /* 0x000324000021f000 */
[----:B------:R-:W-:-:S04]  /*0800*/  IMAD.HI.U32 R4, R4, R11, RZ ;  /* 0x0000000b04047227 */ /* 0x000fc800078e00ff */
[----:B------:R-:W-:Y:S02]  /*0810*/  IMAD R0, R4, R0, R11 ;  /* 0x0000000004007224 */ /* 0x000fe400078e020b */
[----:B---3--:R-:W3:Y:S01]  /*0820*/  MUFU.RCP R3, R3 ;  /* 0x0000000300037308 */ /* 0x008ee20000001000 */
[----:B-1----:R-:W-:Y:S02]  /*0830*/  IMAD.MOV.U32 R246, RZ, RZ, RZ ;  /* 0x000000fffff67224 */ /* 0x002fe400078e00ff */
[----:B------:R-:W-:Y:S01]  /*0840*/  ISETP.GT.U32.AND P1, PT, R9, R0, PT ;  /* 0x000000000900720c */ /* 0x000fe20003f24070 */
[----:B----4-:R-:W-:-:S04]  /*0850*/  IMAD.MOV R7, RZ, RZ, -R247 ;  /* 0x000000ffff077224 */ /* 0x010fc800078e0af7 */
[----:B------:R-:W-:-:S04]  /*0860*/  IMAD R7, R7, R124, RZ ;  /* 0x0000007c07077224 */ /* 0x000fc800078e02ff */
[----:B------:R-:W-:-:S04]  /*0870*/  IMAD.HI.U32 R246, R247, R7, R246 ;  /* 0x00000007f7f67227 */ /* 0x000fc800078e00f6 */
[----:B------:R-:W-:Y:S02]  /*0880*/  @!P1 IMAD.IADD R0, R0, 0x1, -R9 ;  /* 0x0000000100009824 */ /* 0x000fe400078e0a09 */
[----:B------:R-:W-:Y:S01]  /*0890*/  @!P1 VIADD R4, R4, 0x1 ;  /* 0x0000000104049836 */ /* 0x000fe20000000000 */
[----:B------:R-:W-:Y:S02]  /*08a0*/  ISETP.NE.AND P1, PT, R13, RZ, PT ;  /* 0x000000ff0d00720c */ /* 0x000fe40003f25270 */
[----:B------:R-:W-:Y:S02]  /*08b0*/  ISETP.GE.U32.AND P0, PT, R0, R9, PT ;  /* 0x000000090000720c */ /* 0x000fe40003f06070 */
[----:B------:R-:W-:-:S04]  /*08c0*/  LOP3.LUT R0, R12, R13, RZ, 0x3c, !PT ;  /* 0x0000000d0c007212 */ /* 0x000fc800078e3cff */
[----:B------:R-:W-:-:S07]  /*08d0*/  ISETP.GE.AND P2, PT, R0, RZ, PT ;  /* 0x000000ff0000720c */ /* 0x000fce0003f46270 */
[----:B------:R-:W-:Y:S02]  /*08e0*/  @P0 IADD3 R4, R4, 0x1, RZ ;  /* 0x0000000104040810 */ /* 0x000fe40007ffe0ff */
[----:B------:R-:W-:Y:S01]  /*08f0*/  ISETP.GE.AND P0, PT, R14, UR5, PT ;  /* 0x000000050e007c0c */ /* 0x000fe2000bf06270 */
[----:B------:R-:W-:Y:S02]  /*0900*/  ULDC UR5, c[0x0][0x23c] ;  /* 0x00008f0000057ab9 */ /* 0x000fe40000000800 */
[----:B------:R-:W-:Y:S02]  /*0910*/  IMAD.MOV.U32 R9, RZ, RZ, R4 ;  /* 0x000000ffff097224 */ /* 0x000fe400078e0004 */
[----:B---3--:R-:W-:Y:S02]  /*0920*/  VIADD R4, R3, 0xffffffe ;  /* 0x0ffffffe03047836 */ /* 0x008fe40000000000 */
[----:B------:R-:W-:Y:S01]  /*0930*/  @!P2 IMAD.MOV R9, RZ, RZ, -R9 ;  /* 0x000000ffff09a224 */ /* 0x000fe200078e0a09 */
[----:B------:R-:W-:Y:S01]  /*0940*/  @!P1 LOP3.LUT R9, RZ, R13, RZ, 0x33, !PT ;  /* 0x0000000dff099212 */ /* 0x000fe200078e33ff */
[----:B------:R1:W3:Y:S03]  /*0950*/  F2I.FTZ.U32.TRUNC.NTZ R5, R4 ;  /* 0x0000000400057305 */ /* 0x0002e6000021f000 */
[C---:B------:R-:W-:Y:S01]  /*0960*/  IADD3 R0, -R9.reuse, RZ, RZ ;  /* 0x000000ff09007210 */ /* 0x040fe20007ffe1ff */
[----:B------:R-:W-:-:S04]  /*0970*/  IMAD.SHL.U32 R199, R9, 0x200, RZ ;  /* 0x0000020009c77824 */ /* 0x000fc800078e00ff */
[----:B------:R-:W-:Y:S01]  /*0980*/  IMAD R0, R13, R0, R12 ;  /* 0x000000000d007224 */ /* 0x000fe200078e020c */
[C---:B------:R-:W-:Y:S01]  /*0990*/  IADD3 R18, R199.reuse, 0x5, RZ ;  /* 0x00000005c7127810 */ /* 0x040fe20007ffe0ff */
[----:B-1----:R-:W-:Y:S01]  /*09a0*/  IMAD.MOV.U32 R4, RZ, RZ, RZ ;  /* 0x000000ffff047224 */ /* 0x002fe200078e00ff */
[C---:B------:R-:W-:Y:S01]  /*09b0*/  IADD3 R32, R199.reuse, 0x48, RZ ;  /* 0x00000048c7207810 */ /* 0x040fe20007ffe0ff */
[----:B------:R-:W-:Y:S01]  /*09c0*/  IMAD.IADD R0, R8, 0x1, R0 ;  /* 0x0000000108007824 */ /* 0x000fe200078e0200 */
[----:B------:R-:W-:Y:S01]  /*09d0*/  IABS R17, R18 ;  /* 0x0000001200117213 */ /* 0x000fe20000000000 */
[C---:B------:R-:W-:Y:S01]  /*09e0*/  VIADD R20, R199.reuse, 0x9 ;  /* 0x00000009c7147836 */ /* 0x040fe20000000000 */
[----:B------:R-:W-:Y:S01]  /*09f0*/  IADD3 R44, R199, 0x53, RZ ;  /* 0x00000053c72c7810 */ /* 0x000fe20007ffe0ff */
[----:B---3--:R-:W-:Y:S01]  /*0a00*/  IMAD.MOV R3, RZ, RZ, -R5 ;  /* 0x000000ffff037224 */ /* 0x008fe200078e0a05 */
[----:B------:R-:W-:Y:S01]  /*0a10*/  SHF.L.U32 R0, R0, 0x6, RZ ;  /* 0x0000000600007819 */ /* 0x000fe200000006ff */
[----:B------:R-:W-:Y:S01]  /*0a20*/  IMAD.HI.U32 R8, R246, R17, RZ ;  /* 0x00000011f6087227 */ /* 0x000fe200078e00ff */
[----:B------:R-:W-:-:S02]  /*0a30*/  IABS R21, R20 ;  /* 0x0000001400157213 */ /* 0x000fc40000000000 */
[C---:B------:R-:W-:Y:S01]  /*0a40*/  LOP3.LUT R6, R0.reuse, 0x1f, R16, 0xf8, !PT ;  /* 0x0000001f00067812 */ /* 0x040fe200078ef810 */
[----:B------:R-:W-:Y:S01]  /*0a50*/  IMAD R3, R3, R10, RZ ;  /* 0x0000000a03037224 */ /* 0x000fe200078e02ff */
[----:B--2---:R-:W-:Y:S01]  /*0a60*/  LOP3.LUT R2, R0, 0x20, R15, 0xfe, !PT ;  /* 0x0000002000027812 */ /* 0x004fe200078efe0f */
[----:B------:R-:W-:Y:S01]  /*0a70*/  VIADD R16, R199, 0x4 ;  /* 0x00000004c7107836 */ /* 0x000fe20000000000 */
[----:B------:R-:W-:Y:S01]  /*0a80*/  IABS R39, R44 ;  /* 0x0000002c00277213 */ /* 0x000fe20000000000 */
[----:B------:R-:W-:Y:S01]  /*0a90*/  IMAD.HI.U32 R4, R5, R3, R4 ;  /* 0x0000000305047227 */ /* 0x000fe200078e0004 */
[----:B------:R-:W-:Y:S01]  /*0aa0*/  IABS R3, R6 ;  /* 0x0000000600037213 */ /* 0x000fe20000000000 */
[----:B------:R1:W-:Y:S01]  /*0ab0*/  STL [R1+0x1ac4], R6 ;  /* 0x001ac40601007387 */ /* 0x0003e20000100800 */
[----:B------:R-:W-:Y:S01]  /*0ac0*/  IABS R5, R2 ;  /* 0x0000000200057213 */ /* 0x000fe20000000000 */
[----:B------:R-:W-:Y:S01]  /*0ad0*/  IMAD.MOV R8, RZ, RZ, -R8 ;  /* 0x000000ffff087224 */ /* 0x000fe200078e0a08 */
[----:B------:R-:W-:Y:S01]  /*0ae0*/  IABS R15, R16 ;  /* 0x00000010000f7213 */ /* 0x000fe20000000000 */
[----:B------:R-:W-:Y:S01]  /*0af0*/  IMAD.HI.U32 R0, R4, R3, RZ ;  /* 0x0000000304007227 */ /* 0x000fe200078e00ff */
[----:B------:R2:W-:Y:S01]  /*0b00*/  STL [R1+0x1ac8], R2 ;  /* 0x001ac80201007387 */ /* 0x0005e20000100800 */
[----:B------:R-:W-:-:S02]  /*0b10*/  IADD3 R45, R199, 0x54, RZ ;  /* 0x00000054c72d7810 */ /* 0x000fc40007ffe0ff */
[----:B------:R-:W-:Y:S01]  /*0b20*/  IMAD.HI.U32 R4, R4, R5, RZ ;  /* 0x0000000504047227 */ /* 0x000fe200078e00ff */
[----:B------:R-:W-:Y:S01]  /*0b30*/  IADD3 R0, -R0, RZ, RZ ;  /* 0x000000ff00007210 */ /* 0x000fe20007ffe1ff */
[----:B------:R-:W-:Y:S01]  /*0b40*/  STL [R1+0x87ac], R126 ;  /* 0x0087ac7e01007387 */ /* 0x000fe20000100800 */
[----:B-1----:R-:W-:Y:S01]  /*0b50*/  SEL R6, R126, RZ, !P0 ;  /* 0x000000ff7e067207 */ /* 0x002fe20004000000 */
[----:B------:R-:W-:Y:S01]  /*0b60*/  IMAD.MOV R4, RZ, RZ, -R4 ;  /* 0x000000ffff047224 */ /* 0x000fe200078e0a04 */
[C---:B------:R-:W-:Y:S01]  /*0b70*/  IADD3 R50, R199.reuse, 0x5c, RZ ;  /* 0x0000005cc7327810 */ /* 0x040fe20007ffe0ff */
[----:B------:R-:W-:Y:S01]  /*0b80*/  IMAD R3, R10, R0, R3 ;  /* 0x000000000a037224 */ /* 0x000fe200078e0203 */
[----:B------:R-:W-:Y:S01]  /*0b90*/  ISETP.NE.U32.AND P0, PT, R6, RZ, PT ;  /* 0x000000ff0600720c */ /* 0x000fe20003f05070 */
[C---:B------:R-:W-:Y:S01]  /*0ba0*/  IMAD R0, R10.reuse, R4, R5 ;  /* 0x000000040a007224 */ /* 0x040fe200078e0205 */
[C---:B------:R-:W-:Y:S01]  /*0bb0*/  IADD3 R4, R199.reuse, 0x1, RZ ;  /* 0x00000001c7047810 */ /* 0x040fe20007ffe0ff */
[C---:B------:R-:W-:Y:S01]  /*0bc0*/  VIADD R5, R199.reuse, 0x2 ;  /* 0x00000002c7057836 */ /* 0x040fe20000000000 */
[C---:B------:R-:W-:Y:S01]  /*0bd0*/  ISETP.GT.U32.AND P3, PT, R10.reuse, R3, PT ;  /* 0x000000030a00720c */ /* 0x040fe20003f64070 */
[----:B------:R-:W-:Y:S01]  /*0be0*/  VIADD R6, R199, 0x3 ;  /* 0x00000003c7067836 */ /* 0x000fe20000000000 */
[----:B------:R-:W-:Y:S01]  /*0bf0*/  ISETP.GT.U32.AND P4, PT, R10, R0, PT ;  /* 0x000000000a00720c */ /* 0x000fe20003f84070 */
[----:B------:R-:W-:Y:S01]  /*0c00*/  IMAD.HI.U32 R7, R246, R15, RZ ;  /* 0x0000000ff6077227 */ /* 0x000fe200078e00ff */
[----:B------:R-:W-:Y:S01]  /*0c10*/  IABS R9, R4 ;  /* 0x0000000400097213 */ /* 0x000fe20000000000 */
[----:B------:R-:W-:Y:S01]  /*0c20*/  STL [R1+0x1ac0], R199 ;  /* 0x001ac0c701007387 */ /* 0x000fe20000100800 */
[----:B------:R-:W-:Y:S01]  /*0c30*/  IABS R11, R5 ;  /* 0x00000005000b7213 */ /* 0x000fe20000000000 */
[----:B------:R-:W-:Y:S01]  /*0c40*/  IMAD.MOV R14, RZ, RZ, -R7 ;  /* 0x000000ffff0e7224 */ /* 0x000fe200078e0a07 */
[----:B------:R-:W-:Y:S01]  /*0c50*/  ISETP.GE.AND P1, PT, R4, RZ, PT ;  /* 0x000000ff0400720c */ /* 0x000fe20003f26270 */
[----:B------:R-:W-:Y:S01]  /*0c60*/  IMAD.HI.U32 R4, R246, R9, RZ ;  /* 0x00000009f6047227 */ /* 0x000fe200078e00ff */
[----:B------:R-:W-:-:S02]  /*0c70*/  ISETP.GE.AND P2, PT, R5, RZ, PT ;  /* 0x000000ff0500720c */ /* 0x000fc40003f46270 */
[----:B------:R-:W-:Y:S01]  /*0c80*/  IABS R13, R6 ;  /* 0x00000006000d7213 */ /* 0x000fe20000000000 */
[--C-:B------:R-:W-:Y:S01]  /*0c90*/  @!P3 IMAD.IADD R3, R3, 0x1, -R10.reuse ;  /* 0x000000010303b824 */ /* 0x100fe200078e0a0a */
[----:B------:R-:W-:Y:S01]  /*0ca0*/  ISETP.GE.AND P5, PT, R6, RZ, PT ;  /* 0x000000ff0600720c */ /* 0x000fe20003fa6270 */
[----:B------:R-:W-:Y:S01]  /*0cb0*/  IMAD.HI.U32 R5, R246, R11, RZ ;  /* 0x0000000bf6057227 */ /* 0x000fe200078e00ff */
[----:B------:R-:W-:Y:S02]  /*0cc0*/  IADD3 R54, R199, 0x5f, RZ ;  /* 0x0000005fc7367810 */ /* 0x000fe40007ffe0ff */
[----:B------:R-:W-:Y:S01]  /*0cd0*/  ISETP.GT.U32.AND P6, PT, R10, R3, PT ;  /* 0x000000030a00720c */ /* 0x000fe20003fc4070 */
[----:B------:R-:W-:Y:S01]  /*0ce0*/  @!P4 IMAD.IADD R0, R0, 0x1, -R10 ;  /* 0x000000010000c824 */ /* 0x000fe200078e0a0a */
[----:B------:R-:W-:Y:S01]  /*0cf0*/  IADD3 R12, -R5, RZ, RZ ;  /* 0x000000ff050c7210 */ /* 0x000fe20007ffe1ff */
[----:B------:R-:W-:Y:S01]  /*0d00*/  IMAD.MOV R4, RZ, RZ, -R4 ;  /* 0x000000ffff047224 */ /* 0x000fe200078e0a04 */
[----:B------:R-:W-:Y:S01]  /*0d10*/  IADD3 R56, R199, 0x62, RZ ;  /* 0x00000062c7387810 */ /* 0x000fe20007ffe0ff */
[----:B------:R-:W-:Y:S01]  /*0d20*/  IMAD.HI.U32 R6, R246, R13, RZ ;  /* 0x0000000df6067227 */ /* 0x000fe200078e00ff */
[----:B------:R-:W-:-:S02]  /*0d30*/  ISETP.GT.U32.AND P3, PT, R10, R0, PT ;  /* 0x000000000a00720c */ /* 0x000fc40003f64070 */
[C---:B------:R-:W-:Y:S01]  /*0d40*/  IADD3 R61, R199.reuse, 0x67, RZ ;  /* 0x00000067c73d7810 */ /* 0x040fe20007ffe0ff */
[C---:B------:R-:W-:Y:S01]  /*0d50*/  IMAD R5, R124.reuse, R4, R9 ;  /* 0x000000047c057224 */ /* 0x040fe200078e0209 */
[C---:B------:R-:W-:Y:S01]  /*0d60*/  IADD3 R64, R199.reuse, 0x6d, RZ ;  /* 0x0000006dc7407810 */ /* 0x040fe20007ffe0ff */
[C---:B------:R-:W-:Y:S01]  /*0d70*/  IMAD R7, R124.reuse, R12, R11 ;  /* 0x0000000c7c077224 */ /* 0x040fe200078e020b */
[----:B------:R-:W-:Y:S01]  /*0d80*/  IADD3 R69, R199, 0x70, RZ ;  /* 0x00000070c7457810 */ /* 0x000fe20007ffe0ff */
[----:B------:R-:W-:Y:S01]  /*0d90*/  IMAD.MOV R6, RZ, RZ, -R6 ;  /* 0x000000ffff067224 */ /* 0x000fe200078e0a06 */
[C---:B------:R-:W-:Y:S01]  /*0da0*/  ISETP.GT.U32.AND P4, PT, R124.reuse, R5, PT ;  /* 0x000000057c00720c */ /* 0x040fe20003f84070 */
[C---:B------:R-:W-:Y:S01]  /*0db0*/  IMAD R11, R124.reuse, R14, R15 ;  /* 0x0000000e7c0b7224 */ /* 0x040fe200078e020f */
[----:B------:R-:W-:Y:S01]  /*0dc0*/  @!P6 IADD3 R3, R3, -R10, RZ ;  /* 0x8000000a0303e210 */ /* 0x000fe20007ffe0ff */
[C---:B------:R-:W-:Y:S01]  /*0dd0*/  IMAD R9, R124.reuse, R6, R13 ;  /* 0x000000067c097224 */ /* 0x040fe200078e020d */
[----:B------:R-:W-:Y:S01]  /*0de0*/  ISETP.GT.U32.AND P6, PT, R124, R7, PT ;  /* 0x000000077c00720c */ /* 0x000fe20003fc4070 */
[----:B------:R-:W-:Y:S01]  /*0df0*/  @!P3 IMAD.IADD R0, R0, 0x1, -R10 ;  /* 0x000000010000b824 */ /* 0x000fe200078e0a0a */
[C---:B------:R-:W-:Y:S01]  /*0e00*/  IADD3 R14, R199.reuse, 0x8, RZ ;  /* 0x00000008c70e7810 */ /* 0x040fe20007ffe0ff */
[C---:B------:R-:W-:Y:S01]  /*0e10*/  VIADD R10, R199.reuse, 0x6 ;  /* 0x00000006c70a7836 */ /* 0x040fe20000000000 */
[C---:B------:R-:W-:Y:S01]  /*0e20*/  ISETP.GT.U32.AND P3, PT, R124.reuse, R9, PT ;  /* 0x000000097c00720c */ /* 0x040fe20003f64070 */
[----:B------:R-:W-:Y:S01]  /*0e30*/  VIADD R12, R199, 0x7 ;  /* 0x00000007c70c7836 */ /* 0x000fe20000000000 */
[----:B------:R-:W-:Y:S01]  /*0e40*/  IABS R19, R14 ;  /* 0x0000000e00137213 */ /* 0x000fe20000000000 */
[----:B------:R-:W-:Y:S01]  /*0e50*/  IMAD R13, R124, R8, R17 ;  /* 0x000000087c0d7224 */ /* 0x000fe200078e0211 */
[----:B------:R-:W-:Y:S01]  /*0e60*/  IABS R15, R10 ;  /* 0x0000000a000f7213 */ /* 0x000fe20000000000 */
[--C-:B------:R-:W-:Y:S01]  /*0e70*/  @!P4 IMAD.IADD R5, R5, 0x1, -R124.reuse ;  /* 0x000000010505c824 */ /* 0x100fe200078e0a7c */
[----:B------:R-:W-:Y:S01]  /*0e80*/  IABS R17, R12 ;  /* 0x0000000c00117213 */ /* 0x000fe20000000000 */
[----:B------:R-:W-:Y:S01]  /*0e90*/  VIADD R22, R199, 0xa ;  /* 0x0000000ac7167836 */ /* 0x000fe20000000000 */
[----:B------:R-:W-:Y:S01]  /*0ea0*/  STL [R1+0x873c], R3 ;  /* 0x00873c0301007387 */ /* 0x000fe20000100800 */
[----:B------:R-:W-:Y:S01]  /*0eb0*/  @!P6 IADD3 R7, R7, -R124, RZ ;  /* 0x8000007c0707e210 */ /* 0x000fe20007ffe0ff */
[----:B------:R-:W-:Y:S01]  /*0ec0*/  IMAD.HI.U32 R4, R246, R15, RZ ;  /* 0x0000000ff6047227 */ /* 0x000fe200078e00ff */
[C---:B------:R-:W-:Y:S01]  /*0ed0*/  ISETP.GT.U32.AND P6, PT, R124.reuse, R5, PT ;  /* 0x000000057c00720c */ /* 0x040fe20003fc4070 */
[----:B------:R1:W-:Y:S01]  /*0ee0*/  STL [R1+0x8738], R0 ;  /* 0x0087380001007387 */ /* 0x0003e20000100800 */
[----:B------:R-:W-:Y:S01]  /*0ef0*/  ISETP.GT.U32.AND P4, PT, R124, R7, PT ;  /* 0x000000077c00720c */ /* 0x000fe20003f84070 */
[----:B------:R-:W-:Y:S01]  /*0f00*/  @!P3 IMAD.IADD R9, R9, 0x1, -R124 ;  /* 0x000000010909b824 */ /* 0x000fe200078e0a7c */
[----:B------:R-:W-:Y:S01]  /*0f10*/  IABS R23, R22 ;  /* 0x0000001600177213 */ /* 0x000fe20000000000 */
[----:B------:R-:W-:Y:S01]  /*0f20*/  IMAD.HI.U32 R6, R246, R17, RZ ;  /* 0x00000011f6067227 */ /* 0x000fe200078e00ff */
[----:B------:R-:W-:-:S02]  /*0f30*/  IABS R67, R69 ;  /* 0x0000004500437213 */ /* 0x000fc40000000000 */
[C---:B------:R-:W-:Y:S01]  /*0f40*/  ISETP.GT.U32.AND P3, PT, R124.reuse, R9, PT ;  /* 0x000000097c00720c */ /* 0x040fe20003f64070 */
[----:B------:R-:W-:Y:S01]  /*0f50*/  IMAD.MOV R4, RZ, RZ, -R4 ;  /* 0x000000ffff047224 */ /* 0x000fe200078e0a04 */
[C---:B------:R-:W-:Y:S01]  /*0f60*/  IADD3 R72, R199.reuse, 0x73, RZ ;  /* 0x00000073c7487810 */ /* 0x040fe20007ffe0ff */
[----:B------:R-:W-:Y:S01]  /*0f70*/  IMAD.MOV R6, RZ, RZ, -R6 ;  /* 0x000000ffff067224 */ /* 0x000fe200078e0a06 */
[----:B------:R-:W-:Y:S01]  /*0f80*/  IADD3 R74, R199, 0x74, RZ ;  /* 0x00000074c74a7810 */ /* 0x000fe20007ffe0ff */
[C---:B------:R-:W-:Y:S01]  /*0f90*/  IMAD R15, R124.reuse, R4, R15 ;  /* 0x000000047c0f7224 */ /* 0x040fe200078e020f */
[----:B------:R-:W-:Y:S01]  /*0fa0*/  @!P6 IADD3 R5, R5, -R124, RZ ;  /* 0x8000007c0505e210 */ /* 0x000fe20007ffe0ff */
[C---:B------:R-:W-:Y:S01]  /*0fb0*/  IMAD R17, R124.reuse, R6, R17 ;  /* 0x000000067c117224 */ /* 0x040fe200078e0211 */
[----:B------:R-:W-:Y:S01]  /*0fc0*/  ISETP.GT.U32.AND P6, PT, R124, R11, PT ;  /* 0x0000000b7c00720c */ /* 0x000fe20003fc4070 */
[----:B------:R-:W-:Y:S01]  /*0fd0*/  IMAD.HI.U32 R4, R246, R19, RZ ;  /* 0x00000013f6047227 */ /* 0x000fe200078e00ff */
[----:B------:R-:W-:-:S02]  /*0fe0*/  MOV R244, R5 ;  /* 0x0000000500f47202 */ /* 0x000fc40000000f00 */
[----:B------:R-:W-:Y:S01]  /*0ff0*/  IABS R71, R74 ;  /* 0x0000004a00477213 */ /* 0x000fe20000000000 */
[--C-:B------:R-:W-:Y:S01]  /*1000*/  @!P3 IMAD.IADD R9, R9, 0x1, -R124.reuse ;  /* 0x000000010909b824 */ /* 0x100fe200078e0a7c */
[C---:B------:R-:W-:Y:S01]  /*1010*/  ISETP.GT.U32.AND P3, PT, R124.reuse, R15, PT ;  /* 0x0000000f7c00720c */ /* 0x040fe20003f64070 */
[----:B------:R-:W-:Y:S01]  /*1020*/  @!P4 IMAD.IADD R7, R7, 0x1, -R124 ;  /* 0x000000010707c824 */ /* 0x000fe200078e0a7c */
[----:B------:R-:W-:Y:S01]  /*1030*/  ISETP.GT.U32.AND P4, PT, R124, R13, PT ;  /* 0x0000000d7c00720c */ /* 0x000fe20003f84070 */
[----:B------:R-:W-:Y:S01]  /*1040*/  IMAD.MOV R4, RZ, RZ, -R4 ;  /* 0x000000ffff047224 */ /* 0x000fe200078e0a04 */
[C---:B------:R-:W-:Y:S01]  /*1050*/  IADD3 R82, R199.reuse, 0x7d, RZ ;  /* 0x0000007dc7527810 */ /* 0x040fe20007ffe0ff */
[----:B------:R-:W-:Y:S01]  /*1060*/  IMAD.HI.U32 R6, R246, R21, RZ ;  /* 0x00000015f6067227 */ /* 0x000fe200078e00ff */
[----:B------:R-:W-:Y:S02]  /*1070*/  MOV R245, R7 ;  /* 0x0000000700f57202 */ /* 0x000fe40000000f00 */
[----:B------:R-:W-:Y:S01]  /*1080*/  IADD3 R84, R199, 0x80, RZ ;  /* 0x00000080c7547810 */ /* 0x000fe20007ffe0ff */
[--C-:B------:R-:W-:Y:S01]  /*1090*/  @!P6 IMAD.IADD R11, R11, 0x1, -R124.reuse ;  /* 0x000000010b0be824 */ /* 0x100fe200078e0a7c */
[C---:B------:R-:W-:Y:S01]  /*10a0*/  ISETP.GT.U32.AND P6, PT, R124.reuse, R17, PT ;  /* 0x000000117c00720c */ /* 0x040fe20003fc4070 */
[----:B------:R-:W-:Y:S01]  /*10b0*/  IMAD R19, R124, R4, R19 ;  /* 0x000000047c137224 */ /* 0x000fe200078e0213 */
[----:B------:R-:W-:Y:S01]  /*10c0*/  IADD3 R6, -R6, RZ, RZ ;  /* 0x000000ff06067210 */ /* 0x000fe20007ffe1ff */
[----:B------:R-:W-:Y:S01]  /*10d0*/  @!P3 IMAD.IADD R15, R15, 0x1, -R124 ;  /* 0x000000010f0fb824 */ /* 0x000fe200078e0a7c */
[----:B------:R-:W-:Y:S01]  /*10e0*/  ISETP.GT.U32.AND P3, PT, R124, R11, PT ;  /* 0x0000000b7c00720c */ /* 0x000fe20003f64070 */
[----:B------:R-:W-:Y:S01]  /*10f0*/  IMAD.MOV.U32 R241, RZ, RZ, R9 ;  /* 0x000000fffff17224 */ /* 0x000fe200078e0009 */
[C---:B------:R-:W-:Y:S01]  /*1100*/  IADD3 R95, R199.reuse, 0x88, RZ ;  /* 0x00000088c75f7810 */ /* 0x040fe20007ffe0ff */
[----:B------:R-:W-:Y:S01]  /*1110*/  IMAD.HI.U32 R8, R246, R23, RZ ;  /* 0x00000017f6087227 */ /* 0x000fe200078e00ff */
[----:B------:R-:W-:-:S02]  /*1120*/  IADD3 R96, R199, 0x8a, RZ ;  /* 0x0000008ac7607810 */ /* 0x000fc40007ffe0ff */
[----:B------:R-:W-:Y:S01]  /*1130*/  IABS R93, R95 ;  /* 0x0000005f005d7213 */ /* 0x000fe20000000000 */
[----:B------:R-:W-:Y:S01]  /*1140*/  @!P5 IMAD.MOV R241, RZ, RZ, -R241 ;  /* 0x000000fffff1d224 */ /* 0x000fe200078e0af1 */
[C---:B------:R-:W-:Y:S01]  /*1150*/  ISETP.GT.U32.AND P5, PT, R124.reuse, R19, PT ;  /* 0x000000137c00720c */ /* 0x040fe20003fa4070 */
[----:B------:R-:W-:Y:S01]  /*1160*/  @!P6 IMAD.IADD R17, R17, 0x1, -R124 ;  /* 0x000000011111e824 */ /* 0x000fe200078e0a7c */
[C---:B------:R-:W-:Y:S01]  /*1170*/  ISETP.GT.U32.AND P6, PT, R124.reuse, R15, PT ;  /* 0x0000000f7c00720c */ /* 0x040fe20003fc4070 */
[----:B------:R-:W-:Y:S01]  /*1180*/  IMAD.MOV R8, RZ, RZ, -R8 ;  /* 0x000000ffff087224 */ /* 0x000fe200078e0a08 */
[C---:B------:R-:W-:Y:S01]  /*1190*/  IADD3 R101, R199.reuse, 0x8e, RZ ;  /* 0x0000008ec7657810 */ /* 0x040fe20007ffe0ff */
[C---:B------:R-:W-:Y:S01]  /*11a0*/  IMAD R21, R124.reuse, R6, R21 ;  /* 0x000000067c157224 */ /* 0x040fe200078e0215 */
[----:B------:R-:W-:Y:S01]  /*11b0*/  IADD3 R110, R199, 0x95, RZ ;  /* 0x00000095c76e7810 */ /* 0x000fe20007ffe0ff */
[----:B------:R-:W-:Y:S01]  /*11c0*/  @!P2 IMAD.MOV R245, RZ, RZ, -R245 ;  /* 0x000000fffff5a224 */ /* 0x000fe200078e0af5 */
[----:B------:R-:W-:Y:S01]  /*11d0*/  ISETP.GT.U32.AND P2, PT, R124, R17, PT ;  /* 0x000000117c00720c */ /* 0x000fe20003f44070 */
[--C-:B------:R-:W-:Y:S01]  /*11e0*/  @!P4 IMAD.IADD R13, R13, 0x1, -R124.reuse ;  /* 0x000000010d0dc824 */ /* 0x100fe200078e0a7c */
[----:B------:R-:W-:Y:S01]  /*11f0*/  ISETP.GE.AND P4, PT, R16, RZ, PT ;  /* 0x000000ff1000720c */ /* 0x000fe20003f86270 */
[C---:B------:R-:W-:Y:S01]  /*1200*/  IMAD R5, R124.reuse, R8, R23 ;  /* 0x000000087c057224 */ /* 0x040fe200078e0217 */
[C---:B------:R-:W-:Y:S01]  /*1210*/  IADD3 R16, R199.reuse, 0xc, RZ ;  /* 0x0000000cc7107810 */ /* 0x040fe20007ffe0ff */
[----:B------:R-:W-:Y:S01]  /*1220*/  VIADD R8, R199, 0xb ;  /* 0x0000000bc7087836 */ /* 0x000fe20000000000 */
[----:B------:R-:W-:Y:S01]  /*1230*/  IABS R97, R101 ;  /* 0x0000006500617213 */ /* 0x000fe20000000000 */
[----:B------:R-:W-:Y:S01]  /*1240*/  @!P3 IMAD.IADD R11, R11, 0x1, -R124 ;  /* 0x000000010b0bb824 */ /* 0x000fe200078e0a7c */
[C---:B------:R-:W-:Y:S01]  /*1250*/  ISETP.GT.U32.AND P3, PT, R124.reuse, R21, PT ;  /* 0x000000157c00720c */ /* 0x040fe20003f64070 */
[----:B------:R-:W-:Y:S01]  /*1260*/  @!P1 IMAD.MOV R244, RZ, RZ, -R244 ;  /* 0x000000fffff49224 */ /* 0x000fe200078e0af4 */
[----:B------:R-:W-:Y:S01]  /*1270*/  @!P6 IADD3 R15, R15, -R124, RZ ;  /* 0x8000007c0f0fe210 */ /* 0x000fe20007ffe0ff */
[--C-:B------:R-:W-:Y:S01]  /*1280*/  @!P5 IMAD.IADD R19, R19, 0x1, -R124.reuse ;  /* 0x000000011313d824 */ /* 0x100fe200078e0a7c */
[C---:B------:R-:W-:Y:S01]  /*1290*/  ISETP.GT.U32.AND P1, PT, R124.reuse, R13, PT ;  /* 0x0000000d7c00720c */ /* 0x040fe20003f24070 */
[----:B------:R-:W-:Y:S01]  /*12a0*/  @!P2 IMAD.IADD R17, R17, 0x1, -R124 ;  /* 0x000000011111a824 */ /* 0x000fe200078e0a7c */
[----:B------:R-:W-:Y:S01]  /*12b0*/  ISETP.GT.U32.AND P6, PT, R124, R5, PT ;  /* 0x000000057c00720c */ /* 0x000fe20003fc4070 */
[----:B------:R-:W-:Y:S01]  /*12c0*/  IMAD.MOV.U32 R242, RZ, RZ, R11 ;  /* 0x000000fffff27224 */ /* 0x000fe200078e000b */
[----:B------:R-:W-:Y:S01]  /*12d0*/  IABS R7, R8 ;  /* 0x0000000800077213 */ /* 0x000fe20000000000 */
[----:B--2---:R-:W-:Y:S01]  /*12e0*/  IMAD.MOV.U32 R2, RZ, RZ, R15 ;  /* 0x000000ffff027224 */ /* 0x004fe200078e000f */
[----:B------:R-:W-:Y:S01]  /*12f0*/  ISETP.GE.AND P5, PT, R12, RZ, PT ;  /* 0x000000ff0c00720c */ /* 0x000fe20003fa6270 */
[----:B------:R-:W-:Y:S01]  /*1300*/  @!P4 IMAD.MOV R242, RZ, RZ, -R242 ;  /* 0x000000fffff2c224 */ /* 0x000fe200078e0af2 */
[----:B------:R-:W-:Y:S01]  /*1310*/  IABS R9, R16 ;  /* 0x0000001000097213 */ /* 0x000fe20000000000 */
[----:B------:R-:W-:Y:S01]  /*1320*/  IMAD.HI.U32 R4, R246, R7, RZ ;  /* 0x00000007f6047227 */ /* 0x000fe200078e00ff */
[----:B------:R-:W-:-:S02]  /*1330*/  @!P3 IADD3 R21, R21, -R124, RZ ;  /* 0x8000007c1515b210 */ /* 0x000fc40007ffe0ff */
[----:B------:R-:W-:Y:S01]  /*1340*/  MOV R195, R17 ;  /* 0x0000001100c37202 */ /* 0x000fe20000000f00 */
[----:B------:R-:W-:Y:S01]  /*1350*/  IMAD.MOV R6, RZ, RZ, -R4 ;  /* 0x000000ffff067224 */ /* 0x000fe200078e0a04 */
[----:B------:R-:W-:Y:S01]  /*1360*/  ISETP.GT.U32.AND P4, PT, R124, R21, PT ;  /* 0x000000157c00720c */ /* 0x000fe20003f84070 */
[--C-:B------:R-:W-:Y:S01]  /*1370*/  @!P1 IMAD.IADD R13, R13, 0x1, -R124.reuse ;  /* 0x000000010d0d9824 */ /* 0x100fe200078e0a7c */
[----:B------:R-:W-:Y:S01]  /*1380*/  ISETP.GE.AND P1, PT, R18, RZ, PT ;  /* 0x000000ff1200720c */ /* 0x000fe20003f26270 */
[----:B------:R-:W-:Y:S01]  /*1390*/  @!P6 IMAD.IADD R5, R5, 0x1, -R124 ;  /* 0x000000010505e824 */ /* 0x000fe200078e0a7c */
[C---:B------:R-:W-:Y:S01]  /*13a0*/  ISETP.GT.U32.AND P6, PT, R124.reuse, R19, PT ;  /* 0x000000137c00720c */ /* 0x040fe20003fc4070 */
[----:B------:R-:W-:Y:S01]  /*13b0*/  IMAD R7, R124, R6, R7 ;  /* 0x000000067c077224 */ /* 0x000fe200078e0207 */
[----:B------:R-:W-:Y:S01]  /*13c0*/  MOV R243, R13 ;  /* 0x0000000d00f37202 */ /* 0x000fe20000000f00 */
[----:B------:R-:W-:Y:S01]  /*13d0*/  IMAD.HI.U32 R4, R246, R9, RZ ;  /* 0x00000009f6047227 */ /* 0x000fe200078e00ff */
[----:B------:R-:W-:-:S02]  /*13e0*/  ISETP.GE.AND P3, PT, R14, RZ, PT ;  /* 0x000000ff0e00720c */ /* 0x000fc40003f66270 */
[----:B------:R-:W-:Y:S01]  /*13f0*/  ISETP.GE.AND P2, PT, R10, RZ, PT ;  /* 0x000000ff0a00720c */ /* 0x000fe20003f46270 */
[----:B------:R-:W-:Y:S01]  /*1400*/  @!P5 IMAD.MOV R195, RZ, RZ, -R195 ;  /* 0x000000ffffc3d224 */ /* 0x000fe200078e0ac3 */
[C---:B------:R-:W-:Y:S01]  /*1410*/  ISETP.GT.U32.AND P5, PT, R124.reuse, R7, PT ;  /* 0x000000077c00720c */ /* 0x040fe20003fa4070 */
[----:B------:R-:W-:Y:S01]  /*1420*/  IMAD.MOV R4, RZ, RZ, -R4 ;  /* 0x000000ffff047224 */ /* 0x000fe200078e0a04 */
[----:B------:R-:W-:Y:S01]  /*1430*/  IABS R105, R110 ;  /* 0x0000006e00697213 */ /* 0x000fe20000000000 */
[C---:B------:R-:W-:Y:S01]  /*1440*/  VIADD R10, R199.reuse, 0xd ;  /* 0x0000000dc70a7836 */ /* 0x040fe20000000000 */
[----:B------:R-:W-:Y:S01]  /*1450*/  IADD3 R113, R199, 0x97, RZ ;  /* 0x00000097c7717810 */ /* 0x000fe20007ffe0ff */
[C---:B------:R-:W-:Y:S01]  /*1460*/  IMAD R9, R124.reuse, R4, R9 ;  /* 0x000000047c097224 */ /* 0x040fe200078e0209 */
[----:B------:R-:W-:Y:S01]  /*1470*/  @!P6 IADD3 R19, R19, -R124, RZ ;  /* 0x8000007c1313e210 */ /* 0x000fe20007ffe0ff */
[----:B------:R-:W-:Y:S01]  /*1480*/  @!P1 IMAD.MOV R243, RZ, RZ, -R243 ;  /* 0x000000fffff39224 */ /* 0x000fe200078e0af3 */
[C---:B------:R-:W-:Y:S01]  /*1490*/  ISETP.GT.U32.AND P1, PT, R124.reuse, R5, PT ;  /* 0x000000057c00720c */ /* 0x040fe20003f24070 */
[--C-:B------:R-:W-:Y:S01]  /*14a0*/  @!P4 IMAD.IADD R21, R21, 0x1, -R124.reuse ;  /* 0x000000011515c824 */ /* 0x100fe200078e0a7c */
[----:B------:R-:W-:Y:S01]  /*14b0*/  ISETP.GT.U32.AND P4, PT, R124, R9, PT ;  /* 0x000000097c00720c */ /* 0x000fe20003f84070 */
[----:B------:R-:W-:Y:S01]  /*14c0*/  VIADD R12, R199, 0xe ;  /* 0x0000000ec70c7836 */ /* 0x000fe20000000000 */
[----:B------:R-:W-:Y:S01]  /*14d0*/  IABS R11, R10 ;  /* 0x0000000a000b7213 */ /* 0x000fe20000000000 */
[----:B------:R-:W-:Y:S01]  /*14e0*/  @!P5 IMAD.IADD R7, R7, 0x1, -R124 ;  /* 0x000000010707d824 */ /* 0x000fe200078e0a7c */
[----:B------:R-:W-:Y:S01]  /*14f0*/  MOV R196, R19 ;  /* 0x0000001300c47202 */ /* 0x000fe20000000f00 */
[----:B------:R-:W-:Y:S01]  /*1500*/  @!P2 IMAD.MOV R2, RZ, RZ, -R2 ;  /* 0x000000ffff02a224 */ /* 0x000fe200078e0a02 */
[----:B------:R-:W-:Y:S01]  /*1510*/  IABS R13, R12 ;  /* 0x0000000c000d7213 */ /* 0x000fe20000000000 */
[----:B------:R-:W-:Y:S01]  /*1520*/  IMAD.HI.U32 R4, R246, R11, RZ ;  /* 0x0000000bf6047227 */ /* 0x000fe200078e00ff */
[----:B------:R-:W-:-:S02]  /*1530*/  ISETP.GE.AND P2, PT, R20, RZ, PT ;  /* 0x000000ff1400720c */ /* 0x000fc40003f46270 */
[----:B------:R-:W-:Y:S01]  /*1540*/  ISETP.GE.AND P6, PT, R22, RZ, PT ;  /* 0x000000ff1600720c */ /* 0x000fe20003fc6270 */
[----:B------:R-:W-:Y:S01]  /*1550*/  @!P3 IMAD.MOV R196, RZ, RZ, -R196 ;  /* 0x000000ffffc4b224 */ /* 0x000fe200078e0ac4 */
[----:B------:R-:W-:Y:S01]  /*1560*/  ISETP.GT.U32.AND P3, PT, R124, R7, PT ;  /* 0x000000077c00720c */ /* 0x000fe20003f64070 */
[--C-:B------:R-:W-:Y:S01]  /*1570*/  @!P1 IMAD.IADD R5, R5, 0x1, -R124.reuse ;  /* 0x0000000105059824 */ /* 0x100fe200078e0a7c */
[----:B------:R-:W-:Y:S01]  /*1580*/  IADD3 R6, -R4, RZ, RZ ;  /* 0x000000ff04067210 */ /* 0x000fe20007ffe1ff */
[----:B------:R-:W-:Y:S01]  /*1590*/  @!P4 IMAD.IADD R9, R9, 0x1, -R124 ;  /* 0x000000010909c824 */ /* 0x000fe200078e0a7c */
[----:B------:R-:W-:Y:S01]  /*15a0*/  ISETP.GE.AND P1, PT, R8, RZ, PT ;  /* 0x000000ff0800720c */ /* 0x000fe20003f26270 */
[----:B------:R-:W-:Y:S01]  /*15b0*/  IMAD.MOV.U32 R247, RZ, RZ, R5 ;  /* 0x000000fffff77224 */ /* 0x000fe200078e0005 */
[----:B------:R-:W-:Y:S01]  /*15c0*/  ISETP.GE.AND P5, PT, R16, RZ, PT ;  /* 0x000000ff1000720c */ /* 0x000fe20003fa6270 */
[C---:B------:R-:W-:Y:S01]  /*15d0*/  IMAD R5, R124.reuse, R6, R11 ;  /* 0x000000067c057224 */ /* 0x040fe200078e020b */
[----:B------:R-:W-:Y:S01]  /*15e0*/  ISETP.GT.U32.AND P4, PT, R124, R9, PT ;  /* 0x000000097c00720c */ /* 0x000fe20003f84070 */
[----:B------:R-:W-:Y:S01]  /*15f0*/  IMAD.HI.U32 R4, R246, R13, RZ ;  /* 0x0000000df6047227 */ /* 0x000fe200078e00ff */
[----:B------:R-:W-:-:S02]  /*1600*/  IADD3 R116, R199, 0x9a, RZ ;  /* 0x0000009ac7747810 */ /* 0x000fc40007ffe0ff */
[----:B------:R-:W-:Y:S01]  /*1610*/  @!P6 IADD3 R247, -R247, RZ, RZ ;  /* 0x000000fff7f7e210 */ /* 0x000fe20007ffe1ff */
[----:B------:R-:W-:Y:S01]  /*1620*/  @!P3 IMAD.IADD R7, R7, 0x1, -R124 ;  /* 0x000000010707b824 */ /* 0x000fe200078e0a7c */
[----:B------:R-:W-:Y:S01]  /*1630*/  ISETP.GT.U32.AND P3, PT, R124, R5, PT ;  /* 0x000000057c00720c */ /* 0x000fe20003f64070 */
[----:B------:R-:W-:Y:S01]  /*1640*/  IMAD.MOV R4, RZ, RZ, -R4 ;  /* 0x000000ffff047224 */ /* 0x000fe200078e0a04 */
[----:B------:R-:W-:Y:S01]  /*1650*/  ISETP.GE.AND P6, PT, R12, RZ, PT ;  /* 0x000000ff0c00720c */ /* 0x000fe20003fc6270 */
[C---:B------:R-:W-:Y:S01]  /*1660*/  VIADD R6, R199.reuse, 0xf ;  /* 0x0000000fc7067836 */ /* 0x040fe20000000000 */
[----:B------:R-:W-:Y:S01]  /*1670*/  IABS R111, R116 ;  /* 0x00000074006f7213 */ /* 0x000fe20000000000 */
[C---:B------:R-:W-:Y:S01]  /*1680*/  IMAD R11, R124.reuse, R4, R13 ;  /* 0x000000047c0b7224 */ /* 0x040fe200078e020d */
[----:B------:R-:W-:Y:S01]  /*1690*/  IADD3 R128, R199, 0xa5, RZ ;  /* 0x000000a5c7807810 */ /* 0x000fe20007ffe0ff */
[----:B------:R-:W-:Y:S01]  /*16a0*/  @!P4 IMAD.IADD R9, R9, 0x1, -R124 ;  /* 0x000000010909c824 */ /* 0x000fe200078e0a7c */
[----:B------:R-:W-:Y:S01]  /*16b0*/  IABS R13, R6 ;  /* 0x00000006000d7213 */ /* 0x000fe20000000000 */
[----:B------:R-:W-:Y:S01]  /*16c0*/  IMAD.MOV.U32 R197, RZ, RZ, R21 ;  /* 0x000000ffffc57224 */ /* 0x000fe200078e0015 */
[----:B------:R-:W-:Y:S01]  /*16d0*/  ISETP.GT.U32.AND P4, PT, R124, R11, PT ;  /* 0x0000000b7c00720c */ /* 0x000fe20003f84070 */
[C---:B------:R-:W-:Y:S01]  /*16e0*/  VIADD R12, R199.reuse, 0x11 ;  /* 0x00000011c70c7836 */ /* 0x040fe20000000000 */
[----:B------:R-:W-:Y:S01]  /*16f0*/  IADD3 R131, R199, 0xa7, RZ ;  /* 0x000000a7c7837810 */ /* 0x000fe20007ffe0ff */
[----:B------:R-:W-:Y:S01]  /*1700*/  IMAD.HI.U32 R4, R246, R13, RZ ;  /* 0x0000000df6047227 */ /* 0x000fe200078e00ff */
[----:B------:R-:W-:-:S02]  /*1710*/  @!P3 IADD3 R5, R5, -R124, RZ ;  /* 0x8000007c0505b210 */ /* 0x000fc40007ffe0ff */
[----:B------:R-:W-:Y:S01]  /*1720*/  IABS R17, R12 ;  /* 0x0000000c00117213 */ /* 0x000fe20000000000 */
[----:B------:R-:W-:Y:S01]  /*1730*/  @!P2 IMAD.MOV R197, RZ, RZ, -R197 ;  /* 0x000000ffffc5a224 */ /* 0x000fe200078e0ac5 */
[----:B------:R-:W-:Y:S01]  /*1740*/  ISETP.GT.U32.AND P3, PT, R124, R5, PT ;  /* 0x000000057c00720c */ /* 0x000fe20003f64070 */
[----:B------:R-:W-:Y:S01]  /*1750*/  IMAD.MOV.U32 R198, RZ, RZ, R7 ;  /* 0x000000ffffc67224 */ /* 0x000fe200078e0007 */
[----:B------:R-:W-:Y:S01]  /*1760*/  ISETP.GE.AND P2, PT, R10, RZ, PT ;  /* 0x000000ff0a00720c */ /* 0x000fe20003f46270 */
[----:B------:R-:W-:Y:S01]  /*1770*/  IMAD.HI.U32 R8, R246, R17, RZ ;  /* 0x00000011f6087227 */ /* 0x000fe200078e00ff */
[----:B------:R-:W-:Y:S02]  /*1780*/  IADD3 R10, R199, 0x10, RZ ;  /* 0x00000010c70a7810 */ /* 0x000fe40007ffe0ff */
[----:B------:R-:W-:Y:S01]  /*1790*/  IADD3 R4, -R4, RZ, RZ ;  /* 0x000000ff04047210 */ /* 0x000fe20007ffe1ff */
[----:B------:R-:W-:Y:S01]  /*17a0*/  @!P4 IMAD.IADD R11, R11, 0x1, -R124 ;  /* 0x000000010b0bc824 */ /* 0x000fe200078e0a7c */
[----:B------:R-:W-:Y:S01]  /*17b0*/  IABS R15, R10 ;  /* 0x0000000a000f7213 */ /* 0x000fe20000000000 */
[----:B------:R-:W-:Y:S01]  /*17c0*/  @!P1 IMAD.MOV R198, RZ, RZ, -R198 ;  /* 0x000000ffffc69224 */ /* 0x000fe200078e0ac6 */
[----:B------:R-:W-:Y:S01]  /*17d0*/  ISETP.GE.AND P1, PT, R6, RZ, PT ;  /* 0x000000ff0600720c */ /* 0x000fe20003f26270 */
[C---:B------:R-:W-:Y:S01]  /*17e0*/  IMAD R7, R124.reuse, R4, R13 ;  /* 0x000000047c077224 */ /* 0x040fe200078e020d */
[----:B------:R-:W-:Y:S01]  /*17f0*/  ISETP.GT.U32.AND P4, PT, R124, R11, PT ;  /* 0x0000000b7c00720c */ /* 0x000fe20003f84070 */
[----:B------:R-:W-:Y:S01]  /*1800*/  IMAD.HI.U32 R6, R246, R15, RZ ;  /* 0x0000000ff6067227 */ /* 0x000fe200078e00ff */
[----:B------:R-:W-:-:S02]  /*1810*/  IABS R121, R131 ;  /* 0x0000008300797213 */ /* 0x000fc40000000000 */
[----:B------:R-:W-:Y:S01]  /*1820*/  IADD3 R133, R199, 0xa9, RZ ;  /* 0x000000a9c7857810 */ /* 0x000fe20007ffe0ff */
[----:B------:R-:W-:Y:S01]  /*1830*/  @!P3 IMAD.IADD R5, R5, 0x1, -R124 ;  /* 0x000000010505b824 */ /* 0x000fe200078e0a7c */
[C---:B------:R-:W-:Y:S01]  /*1840*/  ISETP.GT.U32.AND P3, PT, R124.reuse, R7, PT ;  /* 0x000000077c00720c */ /* 0x040fe20003f64070 */
[----:B------:R-:W-:Y:S01]  /*1850*/  IMAD.MOV R6, RZ, RZ, -R6 ;  /* 0x000000ffff067224 */ /* 0x000fe200078e0a06 */
[C---:B------:R-:W-:Y:S01]  /*1860*/  IADD3 R140, R199.reuse, 0xb3, RZ ;  /* 0x000000b3c78c7810 */ /* 0x040fe20007ffe0ff */
[----:B------:R-:W-:Y:S01]  /*1870*/  IMAD.MOV.U32 R24, RZ, RZ, R9 ;  /* 0x000000ffff187224 */ /* 0x000fe200078e0009 */
[C---:B------:R-:W-:Y:S01]  /*1880*/  IADD3 R143, R199.reuse, 0xb5, RZ ;  /* 0x000000b5c78f7810 */ /* 0x040fe20007ffe0ff */
[----:B------:R-:W-:Y:S01]  /*1890*/  IMAD.MOV R8, RZ, RZ, -R8 ;  /* 0x000000ffff087224 */ /* 0x000fe200078e0a08 */
[----:B------:R-:W-:Y:S01]  /*18a0*/  IADD3 R146, R199, 0xb8, RZ ;  /* 0x000000b8c7927810 */ /* 0x000fe20007ffe0ff */
[----:B------:R-:W-:Y:S01]  /*18b0*/  IMAD R9, R124, R6, R15 ;  /* 0x000000067c097224 */ /* 0x000fe200078e020f */
[----:B------:R-:W-:Y:S01]  /*18c0*/  @!P4 IADD3 R11, R11, -R124, RZ ;  /* 0x8000007c0b0bc210 */ /* 0x000fe20007ffe0ff */
[----:B------:R-:W-:Y:S01]  /*18d0*/  @!P5 IMAD.MOV R24, RZ, RZ, -R24 ;  /* 0x000000ffff18d224 */ /* 0x000fe200078e0a18 */
[----:B------:R-:W-:Y:S01]  /*18e0*/  ISETP.GE.AND P5, PT, R10, RZ, PT ;  /* 0x000000ff0a00720c */ /* 0x000fe20003fa6270 */
[----:B-1----:R-:W-:Y:S01]  /*18f0*/  IMAD.MOV.U32 R0, RZ, RZ, R5 ;  /* 0x000000ffff007224 */ /* 0x002fe200078e0005 */
[----:B------:R-:W-:Y:S01]  /*1900*/  IADD3 R10, R199, 0x12, RZ ;  /* 0x00000012c70a7810 */ /* 0x000fe20007ffe0ff */
[C---:B------:R-:W-:Y:S01]  /*1910*/  IMAD R13, R124.reuse, R8, R17 ;  /* 0x000000087c0d7224 */ /* 0x040fe200078e0211 */
[----:B------:R-:W-:Y:S01]  /*1920*/  ISETP.GT.U32.AND P4, PT, R124, R9, PT ;  /* 0x000000097c00720c */ /* 0x000fe20003f84070 */
[----:B------:R-:W-:Y:S01]  /*1930*/  @!P3 IMAD.IADD R7, R7, 0x1, -R124 ;  /* 0x000000010707b824 */ /* 0x000fe200078e0a7c */
[----:B------:R-:W-:Y:S01]  /*1940*/  @!P2 IADD3 R0, -R0, RZ, RZ ;  /* 0x000000ff0000a210 */ /* 0x000fe20007ffe1ff */
[----:B------:R-:W-:Y:S01]  /*1950*/  STL [R1+0x90], R24 ;  /* 0x0000901801007387 */ /* 0x000fe20000100800 */
[----:B------:R-:W-:Y:S01]  /*1960*/  IABS R15, R10 ;  /* 0x0000000a000f7213 */ /* 0x000fe20000000000 */
[----:B------:R-:W-:Y:S01]  /*1970*/  VIADD R16, R199, 0x14 ;  /* 0x00000014c7107836 */ /* 0x000fe20000000000 */
[C---:B------:R-:W-:Y:S01]  /*1980*/  ISETP.GT.U32.AND P2, PT, R124.reuse, R13, PT ;  /* 0x0000000d7c00720c */ /* 0x040fe20003f44070 */
[----:B------:R1:W-:Y:S01]  /*1990*/  STL [R1+0x8c], R0 ;  /* 0x00008c0001007387 */ /* 0x0003e20000100800 */
[----:B------:R-:W-:Y:S01]  /*19a0*/  ISETP.GT.U32.AND P3, PT, R124, R7, PT ;  /* 0x000000077c00720c */ /* 0x000fe20003f64070 */
[----:B------:R-:W-:Y:S01]  /*19b0*/  IMAD.HI.U32 R4, R246, R15, RZ ;  /* 0x0000000ff6047227 */ /* 0x000fe200078e00ff */
[----:B------:R-:W-:-:S02]  /*19c0*/  IABS R19, R16 ;  /* 0x0000001000137213 */ /* 0x000fc40000000000 */
[----:B------:R-:W-:Y:S01]  /*19d0*/  IABS R141, R146 ;  /* 0x00000092008d7213 */ /* 0x000fe20000000000 */
[----:B------:R-:W-:Y:S01]  /*19e0*/  IMAD.MOV R4, RZ, RZ, -R4 ;  /* 0x000000ffff047224 */ /* 0x000fe200078e0a04 */
[----:B------:R-:W-:Y:S01]  /*19f0*/  IADD3 R156, R199, 0xbf, RZ ;  /* 0x000000bfc79c7810 */ /* 0x000fe20007ffe0ff */
[--C-:B------:R-:W-:Y:S01]  /*1a00*/  @!P4 IMAD.IADD R9, R9, 0x1, -R124.reuse ;  /* 0x000000010909c824 */ /* 0x100fe200078e0a7c */
[C---:B------:R-:W-:Y:S01]  /*1a10*/  IADD3 R158, R199.reuse, 0xc3, RZ ;  /* 0x000000c3c79e7810 */ /* 0x040fe20007ffe0ff */
[----:B-1----:R-:W-:Y:S01]  /*1a20*/  IMAD.MOV.U32 R0, RZ, RZ, R11 ;  /* 0x000000ffff007224 */ /* 0x002fe200078e000b */
[----:B------:R-:W-:Y:S01]  /*1a30*/  IADD3 R160, R199, 0xcb, RZ ;  /* 0x000000cbc7a07810 */ /* 0x000fe20007ffe0ff */
[C---:B------:R-:W-:Y:S01]  /*1a40*/  IMAD R5, R124.reuse, R4, R15 ;  /* 0x000000047c057224 */ /* 0x040fe200078e020f */
[----:B------:R-:W-:Y:S01]  /*1a50*/  ISETP.GT.U32.AND P4, PT, R124, R9, PT ;  /* 0x000000097c00720c */ /* 0x000fe20003f84070 */
[--C-:B------:R-:W-:Y:S01]  /*1a60*/  @!P2 IMAD.IADD R13, R13, 0x1, -R124.reuse ;  /* 0x000000010d0da824 */ /* 0x100fe200078e0a7c */
[----:B------:R-:W-:Y:S01]  /*1a70*/  @!P6 IADD3 R0, -R0, RZ, RZ ;  /* 0x000000ff0000e210 */ /* 0x000fe20007ffe1ff */
[C---:B------:R-:W-:Y:S01]  /*1a80*/  VIADD R14, R199.reuse, 0x13 ;  /* 0x00000013c70e7836 */ /* 0x040fe20000000000 */
[----:B------:R-:W-:Y:S01]  /*1a90*/  ISETP.GE.AND P6, PT, R12, RZ, PT ;  /* 0x000000ff0c00720c */ /* 0x000fe20003fc6270 */
[----:B------:R-:W-:Y:S01]  /*1aa0*/  VIADD R18, R199, 0x15 ;  /* 0x00000015c7127836 */ /* 0x000fe20000000000 */
[C---:B------:R-:W-:Y:S01]  /*1ab0*/  ISETP.GT.U32.AND P2, PT, R124.reuse, R13, PT ;  /* 0x0000000d7c00720c */ /* 0x040fe20003f44070 */
[--C-:B------:R-:W-:Y:S01]  /*1ac0*/  @!P3 IMAD.IADD R7, R7, 0x1, -R124.reuse ;  /* 0x000000010707b824 */ /* 0x100fe200078e0a7c */
[----:B------:R-:W-:Y:S01]  /*1ad0*/  ISETP.GT.U32.AND P3, PT, R124, R5, PT ;  /* 0x000000057c00720c */ /* 0x000fe20003f64070 */
[----:B------:R-:W-:Y:S01]  /*1ae0*/  IMAD.HI.U32 R6, R246, R19, RZ ;  /* 0x00000013f6067227 */ /* 0x000fe200078e00ff */
[----:B------:R-:W-:Y:S01]  /*1af0*/  IABS R17, R14 ;  /* 0x0000000e00117213 */ /* 0x000fe20000000000 */
[----:B------:R1:W-:Y:S01]  /*1b00*/  STL [R1+0x88], R0 ;  /* 0x0000880001007387 */ /* 0x0003e20000100800 */
[----:B------:R-:W-:Y:S01]  /*1b10*/  IABS R21, R18 ;  /* 0x0000001200157213 */ /* 0x000fe20000000000 */
[----:B------:R-:W-:Y:S01]  /*1b20*/  @!P4 IMAD.IADD R9, R9, 0x1, -R124 ;  /* 0x000000010909c824 */ /* 0x000fe200078e0a7c */
[----:B------:R-:W-:Y:S01]  /*1b30*/  IADD3 R6, -R6, RZ, RZ ;  /* 0x000000ff06067210 */ /* 0x000fe20007ffe1ff */
[----:B------:R-:W-:Y:S01]  /*1b40*/  IMAD.HI.U32 R4, R246, R17, RZ ;  /* 0x00000011f6047227 */ /* 0x000fe200078e00ff */
[----:B------:R-:W-:-:S02]  /*1b50*/  ISETP.GE.AND P4, PT, R10, RZ, PT ;  /* 0x000000ff0a00720c */ /* 0x000fc40003f86270 */
[----:B------:R-:W-:Y:S01]  /*1b60*/  MOV R3, R9 ;  /* 0x0000000900037202 */ /* 0x000fe20000000f00 */
[----:B------:R-:W-:Y:S01]  /*1b70*/  IMAD.HI.U32 R8, R246, R21, RZ ;  /* 0x00000015f6087227 */ /* 0x000fe200078e00ff */
[C---:B------:R-:W-:Y:S02]  /*1b80*/  IADD3 R168, R199.reuse, 0xcf, RZ ;  /* 0x000000cfc7a87810 */ /* 0x040fe40007ffe0ff */
[----:B-1----:R-:W-:Y:S01]  /*1b90*/  MOV R0, R7 ;  /* 0x0000000700007202 */ /* 0x002fe20000000f00 */
[----:B------:R-:W-:Y:S01]  /*1ba0*/  IMAD.MOV R4, RZ, RZ, -R4 ;  /* 0x000000ffff047224 */ /* 0x000fe200078e0a04 */
[----:B------:R-:W-:Y:S01]  /*1bb0*/  IABS R167, R168 ;  /* 0x000000a800a77213 */ /* 0x000fe20000000000 */
[C---:B------:R-:W-:Y:S01]  /*1bc0*/  VIADD R10, R199.reuse, 0x16 ;  /* 0x00000016c70a7836 */ /* 0x040fe20000000000 */
[C---:B------:R-:W-:Y:S01]  /*1bd0*/  IADD3 R171, R199.reuse, 0xd1, RZ ;  /* 0x000000d1c7ab7810 */ /* 0x040fe20007ffe0ff */
[----:B------:R-:W-:Y:S01]  /*1be0*/  @!P1 IMAD.MOV R0, RZ, RZ, -R0 ;  /* 0x000000ffff009224 */ /* 0x000fe200078e0a00 */
[C---:B------:R-:W-:Y:S01]  /*1bf0*/  IADD3 R181, R199.reuse, 0xdd, RZ ;  /* 0x000000ddc7b57810 */ /* 0x040fe20007ffe0ff */
[----:B------:R-:W-:Y:S01]  /*1c00*/  IMAD.MOV R8, RZ, RZ, -R8 ;  /* 0x000000ffff087224 */ /* 0x000fe200078e0a08 */
[----:B------:R-:W-:Y:S01]  /*1c10*/  IADD3 R179, R199, 0xdf, RZ ;  /* 0x000000dfc7b37810 */ /* 0x000fe20007ffe0ff */
[C---:B------:R-:W-:Y:S01]  /*1c20*/  IMAD R15, R124.reuse, R6, R19 ;  /* 0x000000067c0f7224 */ /* 0x040fe200078e0213 */
[----:B------:R1:W-:Y:S01]  /*1c30*/  STL [R1+0x84], R0 ;  /* 0x0000840001007387 */ /* 0x0003e20000100800 */
[--C-:B------:R-:W-:Y:S01]  /*1c40*/  @!P3 IMAD.IADD R5, R5, 0x1, -R124.reuse ;  /* 0x000000010505b824 */ /* 0x100fe200078e0a7c */
[----:B------:R-:W-:Y:S01]  /*1c50*/  IABS R183, R179 ;  /* 0x000000b300b77213 */ /* 0x000fe20000000000 */
[----:B------:R-:W-:Y:S01]  /*1c60*/  @!P2 IMAD.IADD R13, R13, 0x1, -R124 ;  /* 0x000000010d0da824 */ /* 0x000fe200078e0a7c */
[C---:B------:R-:W-:Y:S01]  /*1c70*/  ISETP.GT.U32.AND P2, PT, R124.reuse, R15, PT ;  /* 0x0000000f7c00720c */ /* 0x040fe20003f44070 */
[C---:B------:R-:W-:Y:S01]  /*1c80*/  IMAD R11, R124.reuse, R4, R17 ;  /* 0x000000047c0b7224 */ /* 0x040fe200078e0211 */
[----:B------:R-:W-:Y:S01]  /*1c90*/  IABS R4, R10 ;  /* 0x0000000a00047213 */ /* 0x000fe20000000000 */
[C---:B------:R-:W-:Y:S01]  /*1ca0*/  IMAD R7, R124.reuse, R8, R21 ;  /* 0x000000087c077224 */ /* 0x040fe200078e0215 */
[C---:B------:R-:W-:Y:S01]  /*1cb0*/  ISETP.GT.U32.AND P1, PT, R124.reuse, R5, PT ;  /* 0x000000057c00720c */ /* 0x040fe20003f24070 */
[----:B------:R-:W-:Y:S01]  /*1cc0*/  @!P5 IMAD.MOV R3, RZ, RZ, -R3 ;  /* 0x000000ffff03d224 */ /* 0x000fe200078e0a03 */
[C---:B------:R-:W-:Y:S01]  /*1cd0*/  ISETP.GT.U32.AND P3, PT, R124.reuse, R11, PT ;  /* 0x0000000b7c00720c */ /* 0x040fe20003f64070 */
[----:B-1----:R-:W-:Y:S01]  /*1ce0*/  IMAD.MOV.U32 R0, RZ, RZ, R13 ;  /* 0x000000ffff007224 */ /* 0x002fe200078e000d */
[----:B------:R-:W-:Y:S01]  /*1cf0*/  IADD3 R8, R199, 0x17, RZ ;  /* 0x00000017c7087810 */ /* 0x000fe20007ffe0ff */
[----:B------:R-:W-:Y:S01]  /*1d00*/  IMAD.MOV.U32 R9, RZ, RZ, R4 ;  /* 0x000000ffff097224 */ /* 0x000fe200078e0004 */
[----:B------:R-:W-:Y:S01]  /*1d10*/  STL [R1+0x7c], R3 ;  /* 0x00007c0301007387 */ /* 0x000fe20000100800 */
[----:B------:R-:W-:Y:S01]  /*1d20*/  @!P6 IMAD.MOV R0, RZ, RZ, -R0 ;  /* 0x000000ffff00e224 */ /* 0x000fe200078e0a00 */
[----:B------:R-:W-:Y:S01]  /*1d30*/  ISETP.GT.U32.AND P6, PT, R124, R7, PT ;  /* 0x000000077c00720c */ /* 0x000fe20003fc4070 */
[----:B------:R-:W-:Y:S01]  /*1d40*/  IMAD.HI.U32 R4, R246, R9, RZ ;  /* 0x00000009f6047227 */ /* 0x000fe200078e00ff */
[----:B------:R-:W-:-:S02]  /*1d50*/  IABS R13, R8 ;  /* 0x00000008000d7213 */ /* 0x000fc40000000000 */
[----:B------:R1:W-:Y:S01]  /*1d60*/  STL [R1+0x78], R0 ;  /* 0x0000780001007387 */ /* 0x0003e20000100800 */
[--C-:B------:R-:W-:Y:S01]  /*1d70*/  @!P1 IMAD.IADD R5, R5, 0x1, -R124.reuse ;  /* 0x0000000105059824 */ /* 0x100fe200078e0a7c */
[----:B------:R-:W-:Y:S01]  /*1d80*/  IADD3 R4, -R4, RZ, RZ ;  /* 0x000000ff04047210 */ /* 0x000fe20007ffe1ff */
[--C-:B------:R-:W-:Y:S01]  /*1d90*/  @!P2 IMAD.IADD R15, R15, 0x1, -R124.reuse ;  /* 0x000000010f0fa824 */ /* 0x100fe200078e0a7c */
[----:B------:R-:W-:Y:S01]  /*1da0*/  ISETP.GE.AND P5, PT, R14, RZ, PT ;  /* 0x000000ff0e00720c */ /* 0x000fe20003fa6270 */
[--C-:B------:R-:W-:Y:S01]  /*1db0*/  @!P3 IMAD.IADD R11, R11, 0x1, -R124.reuse ;  /* 0x000000010b0bb824 */ /* 0x100fe200078e0a7c */
[----:B------:R-:W-:Y:S01]  /*1dc0*/  ISETP.GE.AND P1, PT, R16, RZ, PT ;  /* 0x000000ff1000720c */ /* 0x000fe20003f26270 */
[C---:B------:R-:W-:Y:S01]  /*1dd0*/  VIADD R12, R199.reuse, 0x18 ;  /* 0x00000018c70c7836 */ /* 0x040fe20000000000 */
[----:B------:R-:W-:Y:S01]  /*1de0*/  IADD3 R16, R199, 0x1a, RZ ;  /* 0x0000001ac7107810 */ /* 0x000fe20007ffe0ff */
[----:B------:R-:W-:Y:S01]  /*1df0*/  @!P6 IMAD.IADD R7, R7, 0x1, -R124 ;  /* 0x000000010707e824 */ /* 0x000fe200078e0a7c */
[C---:B------:R-:W-:Y:S01]  /*1e00*/  ISETP.GT.U32.AND P6, PT, R124.reuse, R15, PT ;  /* 0x0000000f7c00720c */ /* 0x040fe20003fc4070 */
[----:B-1----:R-:W-:Y:S01]  /*1e10*/  IMAD.MOV.U32 R0, RZ, RZ, R5 ;  /* 0x000000ffff007224 */ /* 0x002fe200078e0005 */
[C---:B------:R-:W-:Y:S01]  /*1e20*/  ISETP.GT.U32.AND P2, PT, R124.reuse, R11, PT ;  /* 0x0000000b7c00720c */ /* 0x040fe20003f44070 */
[----:B------:R-:W-:Y:S01]  /*1e30*/  IMAD R5, R124, R4, R9 ;  /* 0x000000047c057224 */ /* 0x000fe200078e0209 */
[----:B------:R-:W-:Y:S01]  /*1e40*/  IABS R6, R12 ;  /* 0x0000000c00067213 */ /* 0x000fe20000000000 */
[----:B------:R-:W-:Y:S01]  /*1e50*/  IMAD.HI.U32 R4, R246, R13, RZ ;  /* 0x0000000df6047227 */ /* 0x000fe200078e00ff */
[----:B------:R-:W-:-:S02]  /*1e60*/  @!P4 IADD3 R0, -R0, RZ, RZ ;  /* 0x000000ff0000c210 */ /* 0x000fc40007ffe1ff */
[----:B------:R-:W-:Y:S01]  /*1e70*/  ISETP.GT.U32.AND P4, PT, R124, R7, PT ;  /* 0x000000077c00720c */ /* 0x000fe20003f84070 */
[----:B------:R-:W-:Y:S01]  /*1e80*/  IMAD.MOV R4, RZ, RZ, -R4 ;  /* 0x000000ffff047224 */ /* 0x000fe200078e0a04 */
[----:B------:R-:W-:Y:S01]  /*1e90*/  ISETP.GE.AND P3, PT, R18, RZ, PT ;  /* 0x000000ff1200720c */ /* 0x000fe20003f66270 */
[----:B------:R-:W-:Y:S01]  /*1ea0*/  VIADD R14, R199, 0x19 ;  /* 0x00000019c70e7836 */ /* 0x000fe20000000000 */
[----:B------:R1:W-:Y:S01]  /*1eb0*/  STL [R1+0x74], R0 ;  /* 0x0000740001007387 */ /* 0x0003e20000100800 */
[C---:B------:R-:W-:Y:S01]  /*1ec0*/  IMAD R9, R124.reuse, R4, R13 ;  /* 0x000000047c097224 */ /* 0x040fe200078e020d */
[----:B------:R-:W-:Y:S01]  /*1ed0*/  IABS R19, R16 ;  /* 0x0000001000137213 */ /* 0x000fe20000000000 */
[--C-:B------:R-:W-:Y:S01]  /*1ee0*/  @!P6 IMAD.IADD R15, R15, 0x1, -R124.reuse ;  /* 0x000000010f0fe824 */ /* 0x100fe200078e0a7c */
[----:B------:R-:W-:Y:S01]  /*1ef0*/  IABS R17, R14 ;  /* 0x0000000e00117213 */ /* 0x000fe20000000000 */
[----:B------:R-:W-:Y:S01]  /*1f00*/  @!P2 IMAD.IADD R11, R11, 0x1, -R124 ;  /* 0x000000010b0ba824 */ /* 0x000fe200078e0a7c */
[C---:B------:R-:W-:Y:S01]  /*1f10*/  ISETP.GT.U32.AND P6, PT, R124.reuse, R9, PT ;  /* 0x000000097c00720c */ /* 0x040fe20003fc4070 */
[----:B------:R-:W-:Y:S01]  /*1f20*/  IMAD.MOV.U32 R13, RZ, RZ, R6 ;  /* 0x000000ffff0d7224 */ /* 0x000fe200078e0006 */
[----:B------:R-:W-:Y:S01]  /*1f30*/  ISETP.GT.U32.AND P2, PT, R124, R5, PT ;  /* 0x000000057c00720c */ /* 0x000fe20003f44070 */
[----:B------:R-:W-:Y:S01]  /*1f40*/  IMAD.HI.U32 R6, R246, R17, RZ ;  /* 0x00000011f6067227 */ /* 0x000fe200078e00ff */
[----:B------:R-:W-:-:S02]  /*1f50*/  @!P4 IADD3 R7, R7, -R124, RZ ;  /* 0x8000007c0707c210 */ /* 0x000fc40007ffe0ff */
[----:B------:R-:W-:Y:S01]  /*1f60*/  MOV R3, R15 ;  /* 0x0000000f00037202 */ /* 0x000fe20000000f00 */
[----:B-1----:R-:W-:Y:S01]  /*1f70*/  IMAD.MOV.U32 R0, RZ, RZ, R11 ;  /* 0x000000ffff007224 */ /* 0x002fe200078e000b */
[----:B------:R-:W-:Y:S01]  /*1f80*/  IADD3 R6, -R6, RZ, RZ ;  /* 0x000000ff06067210 */ /* 0x000fe20007ffe1ff */
[----:B------:R-:W-:Y:S01]  /*1f90*/  IMAD.HI.U32 R4, R246, R13, RZ ;  /* 0x0000000df6047227 */ /* 0x000fe200078e00ff */
[----:B------:R-:W-:Y:S02]  /*1fa0*/  ISETP.GE.AND P4, PT, R10, RZ, PT ;  /* 0x000000ff0a00720c */ /* 0x000fe40003f86270 */
[----:B------:R-:W-:Y:S01]  /*1fb0*/  IADD3 R187, R199, 0xe1, RZ ;  /* 0x000000e1c7bb7810 */ /* 0x000fe20007ffe0ff */
[----:B------:R-:W-:Y:S02]  /*1fc0*/  @!P6 IMAD.IADD R9, R9, 0x1, -R124 ;  /* 0x000000010909e824 */ /* 0x000fe400078e0a7c */
[----:B------:R-:W-:Y:S02]  /*1fd0*/  @!P5 IMAD.MOV R0, RZ, RZ, -R0 ;  /* 0x000000ffff00d224 */ /* 0x000fe400078e0a00 */
[----:B------:R-:W-:Y:S01]  /*1fe0*/  @!P2 IMAD.IADD R5, R5, 0x1, -R124 ;  /* 0x000000010505a824 */ /* 0x000fe200078e0a7c */
[----:B------:R-:W-:Y:S01]  /*1ff0*/  ISETP.GE.AND P2, PT, R8, RZ, PT ;  /* 0x000000ff0800720c */ /* 0x000fe20003f46270 */
[----:B------:R-:W-:Y:S01]  /*2000*/  IMAD.MOV R4, RZ, RZ, -R4 ;  /* 0x000000ffff047224 */ /* 0x000fe200078e0a04 */
[----:B------:R-:W-:Y:S01]  /*2010*/  ISETP.GT.U32.AND P6, PT, R124, R9, PT ;  /* 0x000000097c00720c */ /* 0x000fe20003fc4070 */
[----:B------:R-:W-:Y:S01]  /*2020*/  IMAD.HI.U32 R8, R246, R19, RZ ;  /* 0x00000013f6087227 */ /* 0x000fe200078e00ff */
[----:B------:R1:W-:Y:S01]  /*2030*/  STL [R1+0x70], R0 ;  /* 0x0000700001007387 */ /* 0x0003e20000100800 */
[----:B------:R-:W-:-:S02]  /*2040*/  ISETP.GT.U32.AND P5, PT, R124, R5, PT ;  /* 0x000000057c00720c */ /* 0x000fc40003fa4070 */
[C---:B------:R-:W-:Y:S02]  /*2050*/  IMAD R11, R124.reuse, R4, R13 ;  /* 0x000000047c0b7224 */ /* 0x040fe400078e020d */
[----:B------:R-:W-:Y:S02]  /*2060*/  IMAD.MOV R8, RZ, RZ, -R8 ;  /* 0x000000ffff087224 */ /* 0x000fe400078e0a08 */
[C---:B------:R-:W-:Y:S02]  /*2070*/  IMAD R13, R124.reuse, R6, R17 ;  /* 0x000000067c0d7224 */ /* 0x040fe400078e0211 */
[C---:B------:R-:W-:Y:S02]  /*2080*/  VIADD R10, R199.reuse, 0x1c ;  /* 0x0000001cc70a7836 */ /* 0x040fe40000000000 */
[----:B-1----:R-:W-:Y:S02]  /*2090*/  IMAD.MOV.U32 R0, RZ, RZ, R7 ;  /* 0x000000ffff007224 */ /* 0x002fe400078e0007 */
[----:B------:R-:W-:Y:S01]  /*20a0*/  IMAD R7, R124, R8, R19 ;  /* 0x000000087c077224 */ /* 0x000fe200078e0213 */
[----:B------:R-:W-:Y:S01]  /*20b0*/  IABS R17, R10 ;  /* 0x0000000a00117213 */ /* 0x000fe20000000000 */
[----:B------:R-:W-:Y:S01]  /*20c0*/  VIADD R8, R199, 0x1b ;  /* 0x0000001bc7087836 */ /* 0x000fe20000000000 */
[----:B------:R-:W-:Y:S01]  /*20d0*/  @!P3 IADD3 R0, -R0, RZ, RZ ;  /* 0x000000ff0000b210 */ /* 0x000fe20007ffe1ff */
[--C-:B------:R-:W-:Y:S01]  /*20e0*/  @!P6 IMAD.IADD R9, R9, 0x1, -R124.reuse ;  /* 0x000000010909e824 */ /* 0x100fe200078e0a7c */
[C---:B------:R-:W-:Y:S01]  /*20f0*/  ISETP.GT.U32.AND P3, PT, R124.reuse, R13, PT ;  /* 0x0000000d7c00720c */ /* 0x040fe20003f64070 */
[----:B------:R-:W-:Y:S01]  /*2100*/  @!P1 IMAD.MOV R3, RZ, RZ, -R3 ;  /* 0x000000ffff039224 */ /* 0x000fe200078e0a03 */
[C---:B------:R-:W-:Y:S01]  /*2110*/  ISETP.GT.U32.AND P6, PT, R124.reuse, R7, PT ;  /* 0x000000077c00720c */ /* 0x040fe20003fc4070 */
[--C-:B------:R-:W-:Y:S01]  /*2120*/  @!P5 IMAD.IADD R5, R5, 0x1, -R124.reuse ;  /* 0x000000010505d824 */ /* 0x100fe200078e0a7c */
[----:B------:R-:W-:Y:S01]  /*2130*/  IABS R15, R8 ;  /* 0x00000008000f7213 */ /* 0x000fe20000000000 */
[----:B------:R-:W-:Y:S01]  /*2140*/  VIADD R18, R199, 0x1f ;  /* 0x0000001fc7127836 */ /* 0x000fe20000000000 */
[----:B------:R-:W-:Y:S01]  /*2150*/  ISETP.GT.U32.AND P1, PT, R124, R11, PT ;  /* 0x0000000b7c00720c */ /* 0x000fe20003f24070 */
[----:B------:R-:W-:Y:S01]  /*2160*/  STL [R1+0x6c], R3 ;  /* 0x00006c0301007387 */ /* 0x000fe20000100800 */
[----:B------:R-:W-:Y:S01]  /*2170*/  ISETP.GE.AND P5, PT, R12, RZ, PT ;  /* 0x000000ff0c00720c */ /* 0x000fe20003fa6270 */
[----:B------:R-:W-:Y:S01]  /*2180*/  IMAD.HI.U32 R4, R246, R15, RZ ;  /* 0x0000000ff6047227 */ /* 0x000fe200078e00ff */
[----:B------:R-:W-:Y:S01]  /*2190*/  IABS R6, R18 ;  /* 0x0000001200067213 */ /* 0x000fe20000000000 */
[----:B------:R1:W-:Y:S02]  /*21a0*/  STL [R1+0x68], R0 ;  /* 0x0000680001007387 */ /* 0x0003e40000100800 */
[----:B------:R-:W-:-:S02]  /*21b0*/  @!P3 IMAD.IADD R13, R13, 0x1, -R124 ;  /* 0x000000010d0db824 */ /* 0x000fc400078e0a7c */
[----:B------:R-:W-:Y:S02]  /*21c0*/  @!P6 IMAD.IADD R7, R7, 0x1, -R124 ;  /* 0x000000010707e824 */ /* 0x000fe400078e0a7c */
[C---:B------:R-:W-:Y:S01]  /*21d0*/  VIADD R12, R199.reuse, 0x1d ;  /* 0x0000001dc70c7836 */ /* 0x040fe20000000000 */
[----:B------:R-:W-:Y:S01]  /*21e0*/  ISETP.GT.U32.AND P6, PT, R124, R13, PT ;  /* 0x0000000d7c00720c */ /* 0x000fe20003fc4070 */
[----:B------:R-:W-:Y:S01]  /*21f0*/  VIADD R20, R199, 0x32 ;  /* 0x00000032c7147836 */ /* 0x000fe20000000000 */
[----:B------:R-:W-:Y:S01]  /*2200*/  @!P1 IADD3 R11, R11, -R124, RZ ;  /* 0x8000007c0b0b9210 */ /* 0x000fe20007ffe0ff */
[----:B-1----:R-:W-:Y:S01]  /*2210*/  IMAD.MOV.U32 R0, RZ, RZ, R5 ;  /* 0x000000ffff007224 */ /* 0x002fe200078e0005 */
[----:B------:R-:W-:Y:S01]  /*2220*/  IADD3 R5, -R4, RZ, RZ ;  /* 0x000000ff04057210 */ /* 0x000fe20007ffe1ff */
[----:B------:R-:W-:Y:S01]  /*2230*/  IMAD.HI.U32 R4, R246, R17, RZ ;  /* 0x00000011f6047227 */ /* 0x000fe200078e00ff */
[----:B------:R-:W-:Y:S02]  /*2240*/  ISETP.GT.U32.AND P3, PT, R124, R11, PT ;  /* 0x0000000b7c00720c */ /* 0x000fe40003f64070 */
[----:B------:R-:W-:Y:S01]  /*2250*/  ISETP.GE.AND P1, PT, R14, RZ, PT ;  /* 0x000000ff0e00720c */ /* 0x000fe20003f26270 */
[----:B------:R-:W-:Y:S01]  /*2260*/  IMAD.MOV R4, RZ, RZ, -R4 ;  /* 0x000000ffff047224 */ /* 0x000fe200078e0a04 */
[----:B------:R-:W-:Y:S01]  /*2270*/  IABS R19, R12 ;  /* 0x0000000c00137213 */ /* 0x000fe20000000000 */
[C---:B------:R-:W-:Y:S01]  /*2280*/  IMAD R5, R124.reuse, R5, R15 ;  /* 0x000000057c057224 */ /* 0x040fe200078e020f */
[----:B------:R-:W-:Y:S01]  /*2290*/  IADD3 R14, R199, 0x1e, RZ ;  /* 0x0000001ec70e7810 */ /* 0x000fe20007ffe0ff */
[----:B------:R-:W-:-:S02]  /*22a0*/  IMAD R15, R124, R4, R17 ;  /* 0x000000047c0f7224 */ /* 0x000fc400078e0211 */
[----:B------:R-:W-:Y:S01]  /*22b0*/  @!P6 IMAD.IADD R13, R13, 0x1, -R124 ;  /* 0x000000010d0de824 */ /* 0x000fe200078e0a7c */
[----:B------:R-:W-:Y:S01]  /*22c0*/  IABS R21, R14 ;  /* 0x0000000e00157213 */ /* 0x000fe20000000000 */
[----:B------:R-:W-:Y:S01]  /*22d0*/  @!P4 IMAD.MOV R0, RZ, RZ, -R0 ;  /* 0x000000ffff00c224 */ /* 0x000fe200078e0a00 */
[----:B------:R-:W-:Y:S01]  /*22e0*/  ISETP.GT.U32.AND P6, PT, R124, R15, PT ;  /* 0x0000000f7c00720c */ /* 0x000fe20003fc4070 */
[----:B------:R-:W-:Y:S01]  /*22f0*/  IMAD.HI.U32 R4, R246, R19, RZ ;  /* 0x00000013f6047227 */ /* 0x000fe200078e00ff */
[C---:B------:R-:W-:Y:S02]  /*2300*/  ISETP.GT.U32.AND P4, PT, R124.reuse, R7, PT ;  /* 0x000000077c00720c */ /* 0x040fe40003f84070 */
[----:B------:R1:W-:Y:S01]  /*2310*/  STL [R1+0x64], R0 ;  /* 0x0000640001007387 */ /* 0x0003e20000100800 */
[----:B------:R-:W-:Y:S02]  /*2320*/  IMAD.MOV R17, RZ, RZ, -R4 ;  /* 0x000000ffff117224 */ /* 0x000fe400078e0a04 */
[----:B------:R-:W-:Y:S01]  /*2330*/  @!P3 IMAD.IADD R11, R11, 0x1, -R124 ;  /* 0x000000010b0bb824 */ /* 0x000fe200078e0a7c */
[----:B------:R-:W-:Y:S01]  /*2340*/  ISETP.GT.U32.AND P3, PT, R124, R5, PT ;  /* 0x000000057c00720c */ /* 0x000fe20003f64070 */
[----:B------:R-:W-:-:S04]  /*2350*/  IMAD.HI.U32 R4, R246, R21, RZ ;  /* 0x00000015f6047227 */ /* 0x000fc800078e00ff */
[----:B------:R-:W-:Y:S02]  /*2360*/  @!P6 IMAD.IADD R15, R15, 0x1, -R124 ;  /* 0x000000010f0fe824 */ /* 0x000fe400078e0a7c */
[----:B-1----:R-:W-:Y:S01]  /*2370*/  IMAD.MOV.U32 R0, RZ, RZ, R9 ;  /* 0x000000ffff007224 */ /* 0x002fe200078e0009 */
[----:B------:R-:W-:Y:S01]  /*2380*/  MOV R9, R6 ;  /* 0x0000000600097202 */ /* 0x000fe20000000f00 */
[----:B------:R-:W-:Y:S01]  /*2390*/  IMAD.MOV R6, RZ, RZ, -R4 ;  /* 0x000000ffff067224 */ /* 0x000fe200078e0a04 */
[----:B------:R-:W-:Y:S01]  /*23a0*/  MOV R4, R11 ;  /* 0x0000000b00047202 */ /* 0x000fe20000000f00 */
[----:B------:R-:W-:Y:S01]  /*23b0*/  IMAD R17, R124, R17, R19 ;  /* 0x000000117c117224 */ /* 0x000fe200078e0213 */
[----:B------:R-:W-:Y:S01]  /*23c0*/  @!P4 IADD3 R7, R7, -R124, RZ ;  /* 0x8000007c0707c210 */ /* 0x000fe20007ffe0ff */
[----:B------:R-:W-:Y:S01]  /*23d0*/  @!P2 IMAD.MOV R0, RZ, RZ, -R0 ;  /* 0x000000ffff00a224 */ /* 0x000fe200078e0a00 */
[----:B------:R-:W-:Y:S01]  /*23e0*/  ISETP.GE.AND P4, PT, R16, RZ, PT ;  /* 0x000000ff1000720c */ /* 0x000fe20003f86270 */
[----:B------:R-:W-:Y:S01]  /*23f0*/  @!P5 IMAD.MOV R4, RZ, RZ, -R4 ;  /* 0x000000ffff04d224 */ /* 0x000fe200078e0a04 */
[C---:B------:R-:W-:Y:S01]  /*2400*/  ISETP.GT.U32.AND P6, PT, R124.reuse, R15, PT ;  /* 0x0000000f7c00720c */ /* 0x040fe20003fc4070 */
[----:B------:R-:W-:Y:S01]  /*2410*/  IMAD.MOV.U32 R3, RZ, RZ, R13 ;  /* 0x000000ffff037224 */ /* 0x000fe200078e000d */
[----:B------:R-:W-:Y:S01]  /*2420*/  ISETP.GT.U32.AND P5, PT, R124, R17, PT ;  /* 0x000000117c00720c */ /* 0x000fe20003fa4070 */
[--C-:B------:R-:W-:Y:S01]  /*2430*/  @!P3 IMAD.IADD R5, R5, 0x1, -R124.reuse ;  /* 0x000000010505b824 */ /* 0x100fe200078e0a7c */
[----:B------:R1:W-:Y:S01]  /*2440*/  STL [R1+0x60], R0 ;  /* 0x0000600001007387 */ /* 0x0003e20000100800 */
[----:B------:R-:W-:Y:S01]  /*2450*/  ISETP.GE.AND P3, PT, R8, RZ, PT ;  /* 0x000000ff0800720c */ /* 0x000fe20003f66270 */
[----:B------:R-:W-:Y:S01]  /*2460*/  VIADD R8, R199, 0x20 ;  /* 0x00000020c7087836 */ /* 0x000fe20000000000 */
[----:B------:R-:W-:Y:S01]  /*2470*/  @!P1 IADD3 R3, -R3, RZ, RZ ;  /* 0x000000ff03039210 */ /* 0x000fe20007ffe1ff */
[----:B------:R2:W-:Y:S01]  /*2480*/  STL [R1+0x5c], R4 ;  /* 0x00005c0401007387 */ /* 0x0005e20000100800 */
[----:B------:R-:W-:Y:S01]  /*2490*/  ISETP.GE.AND P1, PT, R10, RZ, PT ;  /* 0x000000ff0a00720c */ /* 0x000fe20003f26270 */
[----:B------:R-:W-:Y:S01]  /*24a0*/  VIADD R10, R199, 0x21 ;  /* 0x00000021c70a7836 */ /* 0x000fe20000000000 */
[----:B------:R-:W-:Y:S01]  /*24b0*/  ISETP.GT.U32.AND P2, PT, R124, R5, PT ;  /* 0x000000057c00720c */ /* 0x000fe20003f44070 */
[----:B------:R3:W-:Y:S01]  /*24c0*/  STL [R1+0x58], R3 ;  /* 0x0000580301007387 */ /* 0x0007e20000100800 */
[----:B------:R-:W-:-:S02]  /*24d0*/  @!P6 IMAD.IADD R15, R15, 0x1, -R124 ;  /* 0x000000010f0fe824 */ /* 0x000fc400078e0a7c */
[----:B-1----:R-:W-:Y:S01]  /*24e0*/  IMAD.MOV.U32 R0, RZ, RZ, R7 ;  /* 0x000000ffff007224 */ /* 0x002fe200078e0007 */
[----:B------:R-:W-:Y:S01]  /*24f0*/  IABS R11, R10 ;  /* 0x0000000a000b7213 */ /* 0x000fe20000000000 */
[----:B------:R-:W-:Y:S01]  /*2500*/  IMAD R7, R124, R6, R21 ;  /* 0x000000067c077224 */ /* 0x000fe200078e0215 */
[----:B------:R-:W-:Y:S01]  /*2510*/  IABS R6, R8 ;  /* 0x0000000800067213 */ /* 0x000fe20000000000 */
[----:B--2---:R-:W-:-:S03]  /*2520*/  IMAD.HI.U32 R4, R246, R9, RZ ;  /* 0x00000009f6047227 */ /* 0x004fc600078e00ff */
[----:B------:R-:W-:Y:S01]  /*2530*/  ISETP.GT.U32.AND P6, PT, R124, R7, PT ;  /* 0x000000077c00720c */ /* 0x000fe20003fc4070 */
[----:B------:R-:W-:Y:S01]  /*2540*/  @!P4 IMAD.MOV R0, RZ, RZ, -R0 ;  /* 0x000000ffff00c224 */ /* 0x000fe200078e0a00 */
[----:B------:R-:W-:Y:S01]  /*2550*/  IADD3 R4, -R4, RZ, RZ ;  /* 0x000000ff04047210 */ /* 0x000fe20007ffe1ff */
[--C-:B------:R-:W-:Y:S01]  /*2560*/  @!P5 IMAD.IADD R17, R17, 0x1, -R124.reuse ;  /* 0x000000011111d824 */ /* 0x100fe200078e0a7c */
[----:B------:R-:W-:Y:S01]  /*2570*/  ISETP.GE.AND P4, PT, R12, RZ, PT ;  /* 0x000000ff0c00720c */ /* 0x000fe20003f86270 */
[--C-:B------:R-:W-:Y:S01]  /*2580*/  @!P2 IMAD.IADD R5, R5, 0x1, -R124.reuse ;  /* 0x000000010505a824 */ /* 0x100fe200078e0a7c */
[----:B------:R1:W-:Y:S01]  /*2590*/  STL [R1+0x54], R0 ;  /* 0x0000540001007387 */ /* 0x0003e20000100800 */
[C---:B------:R-:W-:Y:S01]  /*25a0*/  IMAD R9, R124.reuse, R4, R9 ;  /* 0x000000047c097224 */ /* 0x040fe200078e0209 */
[----:B------:R-:W-:Y:S01]  /*25b0*/  ISETP.GT.U32.AND P5, PT, R124, R17, PT ;  /* 0x000000117c00720c */ /* 0x000fe20003fa4070 */
[----:B---3--:R-:W-:Y:S01]  /*25c0*/  IMAD.MOV.U32 R3, RZ, RZ, R5 ;  /* 0x000000ffff037224 */ /* 0x008fe200078e0005 */
[----:B------:R-:W-:Y:S01]  /*25d0*/  MOV R5, R6 ;  /* 0x0000000600057202 */ /* 0x000fe20000000f00 */
[----:B------:R-:W-:Y:S01]  /*25e0*/  VIADD R12, R199, 0x22 ;  /* 0x00000022c70c7836 */ /* 0x000fe20000000000 */
[----:B------:R-:W-:Y:S01]  /*25f0*/  ISETP.GE.AND P2, PT, R14, RZ, PT ;  /* 0x000000ff0e00720c */ /* 0x000fe20003f46270 */
[----:B------:R-:W-:-:S02]  /*2600*/  @!P6 IMAD.IADD R7, R7, 0x1, -R124 ;  /* 0x000000010707e824 */ /* 0x000fc400078e0a7c */
[----:B------:R-:W-:Y:S01]  /*2610*/  @!P3 IMAD.MOV R3, RZ, RZ, -R3 ;  /* 0x000000ffff03b224 */ /* 0x000fe200078e0a03 */
[----:B------:R-:W-:Y:S01]  /*2620*/  IABS R13, R12 ;  /* 0x0000000c000d7213 */ /* 0x000fe20000000000 */
[----:B-1----:R-:W-:Y:S01]  /*2630*/  IMAD.MOV.U32 R0, RZ, RZ, R15 ;  /* 0x000000ffff007224 */ /* 0x002fe200078e000f */
[----:B------:R-:W-:Y:S01]  /*2640*/  ISETP.GT.U32.AND P6, PT, R124, R7, PT ;  /* 0x000000077c00720c */ /* 0x000fe20003fc4070 */
[----:B------:R-:W-:Y:S01]  /*2650*/  IMAD.HI.U32 R4, R246, R5, RZ ;  /* 0x00000005f6047227 */ /* 0x000fe200078e00ff */
[----:B------:R-:W-:Y:S01]  /*2660*/  STL [R1+0x50], R3 ;  /* 0x0000500301007387 */ /* 0x000fe20000100800 */
[----:B------:R-:W-:Y:S02]  /*2670*/  @!P5 IADD3 R17, R17, -R124, RZ ;  /* 0x8000007c1111d210 */ /* 0x000fe40007ffe0ff */
[----:B------:R-:W-:Y:S01]  /*2680*/  @!P1 IADD3 R0, -R0, RZ, RZ ;  /* 0x000000ff00009210 */ /* 0x000fe20007ffe1ff */
[----:B------:R-:W-:Y:S01]  /*2690*/  IMAD.MOV R4, RZ, RZ, -R4 ;  /* 0x000000ffff047224 */ /* 0x000fe200078e0a04 */
[----:B------:R-:W-:Y:S01]  /*26a0*/  ISETP.GT.U32.AND P1, PT, R124, R9, PT ;  /* 0x000000097c00720c */ /* 0x000fe20003f24070 */
[----:B------:R-:W-:Y:S01]  /*26b0*/  IMAD.HI.U32 R6, R246, R13, RZ ;  /* 0x0000000df6067227 */ /* 0x000fe200078e00ff */
[----:B------:R-:W-:Y:S01]  /*26c0*/  ISETP.GE.AND P3, PT, R18, RZ, PT ;  /* 0x000000ff1200720c */ /* 0x000fe20003f66270 */
[----:B------:R1:W-:Y:S01]  /*26d0*/  STL [R1+0x4c], R0 ;  /* 0x00004c0001007387 */ /* 0x0003e20000100800 */
[----:B------:R-:W-:Y:S01]  /*26e0*/  ISETP.GE.AND P5, PT, R8, RZ, PT ;  /* 0x000000ff0800720c */ /* 0x000fe20003fa6270 */
[----:B------:R-:W-:Y:S01]  /*26f0*/  IMAD R5, R124, R4, R5 ;  /* 0x000000047c057224 */ /* 0x000fe200078e0205 */
[----:B------:R-:W-:Y:S01]  /*2700*/  @!P6 IADD3 R7, R7, -R124, RZ ;  /* 0x8000007c0707e210 */ /* 0x000fe20007ffe0ff */
[----:B------:R-:W-:Y:S01]  /*2710*/  IMAD.HI.U32 R4, R246, R11, RZ ;  /* 0x0000000bf6047227 */ /* 0x000fe200078e00ff */
[----:B------:R-:W-:-:S02]  /*2720*/  IADD3 R6, -R6, RZ, RZ ;  /* 0x000000ff06067210 */ /* 0x000fc40007ffe1ff */
[C---:B------:R-:W-:Y:S01]  /*2730*/  ISETP.GT.U32.AND P6, PT, R124.reuse, R5, PT ;  /* 0x000000057c00720c */ /* 0x040fe20003fc4070 */
[----:B------:R-:W-:Y:S02]  /*2740*/  IMAD.MOV R4, RZ, RZ, -R4 ;  /* 0x000000ffff047224 */ /* 0x000fe400078e0a04 */
[----:B------:R-:W-:Y:S02]  /*2750*/  @!P1 IMAD.IADD R9, R9, 0x1, -R124 ;  /* 0x0000000109099824 */ /* 0x000fe400078e0a7c */
[----:B-1----:R-:W-:Y:S02]  /*2760*/  IMAD.MOV.U32 R0, RZ, RZ, R17 ;  /* 0x000000ffff007224 */ /* 0x002fe400078e0011 */
[C---:B------:R-:W-:Y:S01]  /*2770*/  VIADD R8, R199.reuse, 0x23 ;  /* 0x00000023c7087836 */ /* 0x040fe20000000000 */
[----:B------:R-:W-:Y:S01]  /*2780*/  ISETP.GT.U32.AND P1, PT, R124, R9, PT ;  /* 0x000000097c00720c */ /* 0x000fe20003f24070 */
[----:B------:R-:W-:Y:S01]  /*2790*/  @!P4 IMAD.MOV R0, RZ, RZ, -R0 ;  /* 0x000000ffff00c224 */ /* 0x000fe200078e0a00 */
[----:B------:R-:W-:Y:S01]  /*27a0*/  ISETP.GE.AND P4, PT, R10, RZ, PT ;  /* 0x000000ff0a00720c */ /* 0x000fe20003f86270 */
[----:B------:R-:W-:Y:S01]  /*27b0*/  VIADD R14, R199, 0x26 ;  /* 0x00000026c70e7836 */ /* 0x000fe20000000000 */
[----:B------:R-:W-:Y:S01]  /*27c0*/  IABS R15, R8 ;  /* 0x00000008000f7213 */ /* 0x000fe20000000000 */
[----:B------:R-:W-:Y:S01]  /*27d0*/  @!P6 IMAD.IADD R5, R5, 0x1, -R124 ;  /* 0x000000010505e824 */ /* 0x000fe200078e0a7c */
[----:B------:R1:W-:Y:S01]  /*27e0*/  STL [R1+0x48], R0 ;  /* 0x0000480001007387 */ /* 0x0003e20000100800 */
[C---:B------:R-:W-:Y:S01]  /*27f0*/  IADD3 R10, R199.reuse, 0x24, RZ ;  /* 0x00000024c70a7810 */ /* 0x040fe20007ffe0ff */
[C---:B------:R-:W-:Y:S01]  /*2800*/  VIADD R16, R199.reuse, 0x2b ;  /* 0x0000002bc7107836 */ /* 0x040fe20000000000 */
[----:B------:R-:W-:Y:S01]  /*2810*/  IABS R17, R14 ;  /* 0x0000000e00117213 */ /* 0x000fe20000000000 */
[C---:B------:R-:W-:Y:S01]  /*2820*/  VIADD R18, R199.reuse, 0x31 ;  /* 0x00000031c7127836 */ /* 0x040fe20000000000 */
[----:B------:R-:W-:Y:S01]  /*2830*/  ISETP.GT.U32.AND P6, PT, R124, R5, PT ;  /* 0x000000057c00720c */ /* 0x000fe20003fc4070 */
[----:B------:R-:W-:-:S02]  /*2840*/  VIADD R24, R199, 0x41 ;  /* 0x00000041c7187836 */ /* 0x000fc40000000000 */
[----:B------:R-:W-:Y:S01]  /*2850*/  @!P1 IMAD.IADD R9, R9, 0x1, -R124 ;  /* 0x0000000109099824 */ /* 0x000fe200078e0a7c */
[----:B------:R-:W-:Y:S01]  /*2860*/  IABS R251, R18 ;  /* 0x0000001200fb7213 */ /* 0x000fe20000000000 */
[----:B-1----:R-:W-:Y:S01]  /*2870*/  IMAD.MOV.U32 R0, RZ, RZ, R7 ;  /* 0x000000ffff007224 */ /* 0x002fe200078e0007 */
[----:B------:R-:W-:Y:S01]  /*2880*/  IABS R21, R24 ;  /* 0x0000001800157213 */ /* 0x000fe20000000000 */
[----:B------:R-:W-:Y:S02]  /*2890*/  IMAD R7, R124, R4, R11 ;  /* 0x000000047c077224 */ /* 0x000fe400078e020b */
[----:B------:R-:W-:Y:S01]  /*28a0*/  @!P2 IMAD.MOV R0, RZ, RZ, -R0 ;  /* 0x000000ffff00a224 */ /* 0x000fe200078e0a00 */
[----:B------:R-:W-:Y:S01]  /*28b0*/  ISETP.GE.AND P2, PT, R12, RZ, PT ;  /* 0x000000ff0c00720c */ /* 0x000fe20003f46270 */
[C---:B------:R-:W-:Y:S01]  /*28c0*/  IMAD R11, R124.reuse, R6, R13 ;  /* 0x000000067c0b7224 */ /* 0x040fe200078e020d */
[----:B------:R-:W-:Y:S01]  /*28d0*/  ISETP.GT.U32.AND P1, PT, R124, R7, PT ;  /* 0x000000077c00720c */ /* 0x000fe20003f24070 */
[----:B------:R-:W-:Y:S01]  /*28e0*/  IMAD.HI.U32 R4, R246, R15, RZ ;  /* 0x0000000ff6047227 */ /* 0x000fe200078e00ff */
[----:B------:R1:W-:Y:S01]  /*28f0*/  STL [R1+0x44], R0 ;  /* 0x0000440001007387 */ /* 0x0003e20000100800 */
[----:B------:R-:W-:-:S02]  /*2900*/  IABS R13, R10 ;  /* 0x0000000a000d7213 */ /* 0x000fc40000000000 */
[----:B------:R-:W-:Y:S02]  /*2910*/  IMAD.MOV R4, RZ, RZ, -R4 ;  /* 0x000000ffff047224 */ /* 0x000fe400078e0a04 */
[----:B------:R-:W-:Y:S02]  /*2920*/  VIADD R12, R199, 0x25 ;  /* 0x00000025c70c7836 */ /* 0x000fe40000000000 */
[----:B------:R-:W-:Y:S02]  /*2930*/  @!P6 IMAD.IADD R5, R5, 0x1, -R124 ;  /* 0x000000010505e824 */ /* 0x000fe400078e0a7c */
[----:B------:R-:W-:-:S04]  /*2940*/  IMAD.HI.U32 R6, R246, R17, RZ ;  /* 0x00000011f6067227 */ /* 0x000fc800078e00ff */
[----:B-1----:R-:W-:Y:S02]  /*2950*/  IMAD.MOV.U32 R0, RZ, RZ, R9 ;  /* 0x000000ffff007224 */ /* 0x002fe400078e0009 */
[----:B------:R-:W-:Y:S02]  /*2960*/  @!P1 IMAD.IADD R7, R7, 0x1, -R124 ;  /* 0x0000000107079824 */ /* 0x000fe400078e0a7c */
[----:B------:R-:W-:Y:S01]  /*2970*/  IMAD R9, R124, R4, R15 ;  /* 0x000000047c097224 */ /* 0x000fe200078e020f */
[----:B------:R-:W-:Y:S01]  /*2980*/  @!P3 IADD3 R0, -R0, RZ, RZ ;  /* 0x000000ff0000b210 */ /* 0x000fe20007ffe1ff */
[----:B------:R-:W-:Y:S01]  /*2990*/  IMAD.HI.U32 R4, R246, R13, RZ ;  /* 0x0000000df6047227 */ /* 0x000fe200078e00ff */
[C---:B------:R-:W-:Y:S02]  /*29a0*/  ISETP.GT.U32.AND P3, PT, R124.reuse, R11, PT ;  /* 0x0000000b7c00720c */ /* 0x040fe40003f64070 */
[C---:B------:R-:W-:Y:S01]  /*29b0*/  ISETP.GT.U32.AND P1, PT, R124.reuse, R7, PT ;  /* 0x000000077c00720c */ /* 0x040fe20003f24070 */
[----:B------:R1:W-:Y:S01]  /*29c0*/  STL [R1+0x40], R0 ;  /* 0x0000400001007387 */ /* 0x0003e20000100800 */
[----:B------:R-:W-:Y:S01]  /*29d0*/  IABS R15, R12 ;  /* 0x0000000c000f7213 */ /* 0x000fe20000000000 */
[----:B------:R-:W-:Y:S01]  /*29e0*/  IMAD.MOV R4, RZ, RZ, -R4 ;  /* 0x000000ffff047224 */ /* 0x000fe200078e0a04 */
[----:B------:R-:W-:Y:S01]  /*29f0*/  ISETP.GT.U32.AND P6, PT, R124, R9, PT ;  /* 0x000000097c00720c */ /* 0x000fe20003fc4070 */
[----:B------:R-:W-:-:S02]  /*2a00*/  IMAD.MOV R6, RZ, RZ, -R6 ;  /* 0x000000ffff067224 */ /* 0x000fc400078e0a06 */
[C---:B------:R-:W-:Y:S02]  /*2a10*/  VIADD R28, R199.reuse, 0x43 ;  /* 0x00000043c71c7836 */ /* 0x040fe40000000000 */
[----:B------:R-:W-:Y:S02]  /*2a20*/  VIADD R29, R199, 0x44 ;  /* 0x00000044c71d7836 */ /* 0x000fe40000000000 */
[----:B------:R-:W-:Y:S01]  /*2a30*/  @!P3 IADD3 R11, R11, -R124, RZ ;  /* 0x8000007c0b0bb210 */ /* 0x000fe20007ffe0ff */
[----:B-1----:R-:W-:Y:S01]  /*2a40*/  IMAD.MOV.U32 R0, RZ, RZ, R5 ;  /* 0x000000ffff007224 */ /* 0x002fe200078e0005 */
[----:B------:R-:W-:Y:S01]  /*2a50*/  IABS R25, R28 ;  /* 0x0000001c00197213 */ /* 0x000fe20000000000 */
[----:B------:R-:W-:Y:S01]  /*2a60*/  IMAD.HI.U32 R5, R246, R15, RZ ;  /* 0x0000000ff6057227 */ /* 0x000fe200078e00ff */
[----:B------:R-:W-:Y:S02]  /*2a70*/  ISETP.GT.U32.AND P3, PT, R124, R11, PT ;  /* 0x0000000b7c00720c */ /* 0x000fe40003f64070 */
[----:B------:R-:W-:Y:S01]  /*2a80*/  IABS R27, R29 ;  /* 0x0000001d001b7213 */ /* 0x000fe20000000000 */
[----:B------:R-:W-:Y:S01]  /*2a90*/  @!P5 IMAD.MOV R0, RZ, RZ, -R0 ;  /* 0x000000ffff00d224 */ /* 0x000fe200078e0a00 */
[----:B------:R-:W-:Y:S01]  /*2aa0*/  ISETP.GE.AND P5, PT, R8, RZ, PT ;  /* 0x000000ff0800720c */ /* 0x000fe20003fa6270 */
[----:B------:R-:W-:Y:S01]  /*2ab0*/  @!P1 IMAD.IADD R7, R7, 0x1, -R124 ;  /* 0x0000000107079824 */ /* 0x000fe200078e0a7c */
[----:B------:R-:W-:Y:S01]  /*2ac0*/  IADD3 R8, -R5, RZ, RZ ;  /* 0x000000ff05087210 */ /* 0x000fe20007ffe1ff */
[----:B------:R-:W-:Y:S01]  /*2ad0*/  IMAD R5, R124, R4, R13 ;  /* 0x000000047c057224 */ /* 0x000fe200078e020d */
[----:B------:R1:W-:Y:S01]  /*2ae0*/  STL [R1+0x3c], R0 ;  /* 0x00003c0001007387 */ /* 0x0003e20000100800 */
[----:B------:R-:W-:Y:S01]  /*2af0*/  IMAD.MOV.U32 R3, RZ, RZ, R7 ;  /* 0x000000ffff037224 */ /* 0x000fe200078e0007 */
[----:B------:R-:W-:Y:S01]  /*2b00*/  ISETP.GE.AND P1, PT, R10, RZ, PT ;  /* 0x000000ff0a00720c */ /* 0x000fe20003f26270 */
[----:B------:R-:W-:-:S02]  /*2b10*/  IMAD R13, R124, R8, R15 ;  /* 0x000000087c0d7224 */ /* 0x000fc400078e020f */
[----:B------:R-:W-:Y:S01]  /*2b20*/  @!P3 IADD3 R11, R11, -R124, RZ ;  /* 0x8000007c0b0bb210 */ /* 0x000fe20007ffe0ff */
[----:B------:R-:W-:Y:S01]  /*2b30*/  @!P6 IMAD.IADD R9, R9, 0x1, -R124 ;  /* 0x000000010909e824 */ /* 0x000fe200078e0a7c */
[C---:B------:R-:W-:Y:S01]  /*2b40*/  ISETP.GT.U32.AND P3, PT, R124.reuse, R5, PT ;  /* 0x000000057c00720c */ /* 0x040fe20003f64070 */
[----:B------:R-:W-:Y:S01]  /*2b50*/  VIADD R8, R199, 0x27 ;  /* 0x00000027c7087836 */ /* 0x000fe20000000000 */
[----:B------:R-:W-:Y:S01]  /*2b60*/  @!P4 IADD3 R3, -R3, RZ, RZ ;  /* 0x000000ff0303c210 */ /* 0x000fe20007ffe1ff */
[C---:B------:R-:W-:Y:S01]  /*2b70*/  IMAD R15, R124.reuse, R6, R17 ;  /* 0x000000067c0f7224 */ /* 0x040fe200078e0211 */
[C---:B------:R-:W-:Y:S01]  /*2b80*/  ISETP.GT.U32.AND P4, PT, R124.reuse, R13, PT ;  /* 0x0000000d7c00720c */ /* 0x040fe20003f84070 */
[----:B-1----:R-:W-:Y:S01]  /*2b90*/  IMAD.MOV.U32 R0, RZ, RZ, R11 ;  /* 0x000000ffff007224 */ /* 0x002fe200078e000b */
[----:B------:R-:W-:Y:S01]  /*2ba0*/  ISETP.GT.U32.AND P6, PT, R124, R9, PT ;  /* 0x000000097c00720c */ /* 0x000fe20003fc4070 */
[C---:B------:R-:W-:Y:S01]  /*2bb0*/  VIADD R10, R199.reuse, 0x28 ;  /* 0x00000028c70a7836 */ /* 0x040fe20000000000 */
[----:B------:R-:W-:Y:S01]  /*2bc0*/  IABS R7, R8 ;  /* 0x0000000800077213 */ /* 0x000fe20000000000 */
[----:B------:R-:W-:Y:S01]  /*2bd0*/  @!P2 IMAD.MOV R0, RZ, RZ, -R0 ;  /* 0x000000ffff00a224 */ /* 0x000fe200078e0a00 */
[----:B------:R-:W-:Y:S01]  /*2be0*/  STL [R1+0x38], R3 ;  /* 0x0000380301007387 */ /* 0x000fe20000100800 */
[----:B------:R-:W-:Y:S01]  /*2bf0*/  ISETP.GE.AND P2, PT, R12, RZ, PT ;  /* 0x000000ff0c00720c */ /* 0x000fe20003f46270 */
[----:B------:R-:W-:Y:S01]  /*2c00*/  VIADD R12, R199, 0x29 ;  /* 0x00000029c70c7836 */ /* 0x000fe20000000000 */
[----:B------:R-:W-:Y:S01]  /*2c10*/  @!P3 IADD3 R5, R5, -R124, RZ ;  /* 0x8000007c0505b210 */ /* 0x000fe20007ffe0ff */
[----:B------:R-:W-:Y:S01]  /*2c20*/  IMAD.HI.U32 R4, R246, R7, RZ ;  /* 0x00000007f6047227 */ /* 0x000fe200078e00ff */
[----:B------:R-:W-:Y:S01]  /*2c30*/  IABS R11, R10 ;  /* 0x0000000a000b7213 */ /* 0x000fe20000000000 */
[----:B------:R1:W-:Y:S01]  /*2c40*/  STL [R1+0x34], R0 ;  /* 0x0000340001007387 */ /* 0x0003e20000100800 */
[----:B------:R-:W-:Y:S01]  /*2c50*/  ISETP.GE.AND P3, PT, R14, RZ, PT ;  /* 0x000000ff0e00720c */ /* 0x000fe20003f66270 */
[--C-:B------:R-:W-:Y:S01]  /*2c60*/  @!P4 IMAD.IADD R13, R13, 0x1, -R124.reuse ;  /* 0x000000010d0dc824 */ /* 0x100fe200078e0a7c */
[----:B------:R-:W-:Y:S01]  /*2c70*/  ISETP.GT.U32.AND P4, PT, R124, R5, PT ;  /* 0x000000057c00720c */ /* 0x000fe20003f84070 */
[----:B------:R-:W-:Y:S01]  /*2c80*/  @!P6 IMAD.IADD R9, R9, 0x1, -R124 ;  /* 0x000000010909e824 */ /* 0x000fe200078e0a7c */
[----:B------:R-:W-:Y:S01]  /*2c90*/  IADD3 R6, -R4, RZ, RZ ;  /* 0x000000ff04067210 */ /* 0x000fe20007ffe1ff */
[----:B------:R-:W-:Y:S01]  /*2ca0*/  IMAD.HI.U32 R4, R246, R11, RZ ;  /* 0x0000000bf6047227 */ /* 0x000fe200078e00ff */
[----:B------:R-:W-:-:S02]  /*2cb0*/  ISETP.GT.U32.AND P6, PT, R124, R15, PT ;  /* 0x0000000f7c00720c */ /* 0x000fc40003fc4070 */
[----:B------:R-:W-:Y:S01]  /*2cc0*/  IABS R17, R12 ;  /* 0x0000000c00117213 */ /* 0x000fe20000000000 */
[C---:B------:R-:W-:Y:S01]  /*2cd0*/  IMAD R7, R124.reuse, R6, R7 ;  /* 0x000000067c077224 */ /* 0x040fe200078e0207 */
[----:B------:R-:W-:Y:S01]  /*2ce0*/  IADD3 R14, R199, 0x2a, RZ ;  /* 0x0000002ac70e7810 */ /* 0x000fe20007ffe0ff */
[----:B-1----:R-:W-:Y:S01]  /*2cf0*/  IMAD.MOV.U32 R0, RZ, RZ, R9 ;  /* 0x000000ffff007224 */ /* 0x002fe200078e0009 */
[----:B------:R-:W-:Y:S01]  /*2d00*/  IABS R6, R16 ;  /* 0x0000001000067213 */ /* 0x000fe20000000000 */
[----:B------:R-:W-:Y:S01]  /*2d10*/  IMAD.MOV R4, RZ, RZ, -R4 ;  /* 0x000000ffff047224 */ /* 0x000fe200078e0a04 */
[----:B------:R-:W-:Y:S01]  /*2d20*/  IABS R19, R14 ;  /* 0x0000000e00137213 */ /* 0x000fe20000000000 */
[----:B------:R-:W-:Y:S01]  /*2d30*/  @!P4 IMAD.IADD R5, R5, 0x1, -R124 ;  /* 0x000000010505c824 */ /* 0x000fe200078e0a7c */
[C---:B------:R-:W-:Y:S01]  /*2d40*/  ISETP.GT.U32.AND P4, PT, R124.reuse, R7, PT ;  /* 0x000000077c00720c */ /* 0x040fe20003f84070 */
[----:B------:R-:W-:Y:S02]  /*2d50*/  @!P5 IMAD.MOV R0, RZ, RZ, -R0 ;  /* 0x000000ffff00d224 */ /* 0x000fe400078e0a00 */
[----:B------:R-:W-:Y:S01]  /*2d60*/  @!P6 IMAD.IADD R15, R15, 0x1, -R124 ;  /* 0x000000010f0fe824 */ /* 0x000fe200078e0a7c */
[C---:B------:R-:W-:Y:S01]  /*2d70*/  ISETP.GT.U32.AND P6, PT, R124.reuse, R13, PT ;  /* 0x0000000d7c00720c */ /* 0x040fe20003fc4070 */
[----:B------:R-:W-:Y:S01]  /*2d80*/  IMAD R9, R124, R4, R11 ;  /* 0x000000047c097224 */ /* 0x000fe200078e020b */
[----:B------:R1:W-:Y:S01]  /*2d90*/  STL [R1+0x30], R0 ;  /* 0x0000300001007387 */ /* 0x0003e20000100800 */
[----:B------:R-:W-:Y:S01]  /*2da0*/  IMAD.HI.U32 R4, R246, R17, RZ ;  /* 0x00000011f6047227 */ /* 0x000fe200078e00ff */
[----:B------:R-:W-:-:S03]  /*2db0*/  ISETP.GT.U32.AND P5, PT, R124, R15, PT ;  /* 0x0000000f7c00720c */ /* 0x000fc60003fa4070 */
[----:B------:R-:W-:Y:S02]  /*2dc0*/  IMAD.MOV R11, RZ, RZ, -R4 ;  /* 0x000000ffff0b7224 */ /* 0x000fe400078e0a04 */
[----:B------:R-:W-:Y:S01]  /*2dd0*/  @!P4 IMAD.IADD R7, R7, 0x1, -R124 ;  /* 0x000000010707c824 */ /* 0x000fe200078e0a7c */
[----:B------:R-:W-:Y:S01]  /*2de0*/  ISETP.GE.AND P4, PT, R10, RZ, PT ;  /* 0x000000ff0a00720c */ /* 0x000fe20003f86270 */
[----:B------:R-:W-:-:S04]  /*2df0*/  IMAD.HI.U32 R4, R246, R19, RZ ;  /* 0x00000013f6047227 */ /* 0x000fc800078e00ff */
[----:B-1----:R-:W-:Y:S02]  /*2e00*/  IMAD.MOV.U32 R0, RZ, RZ, R5 ;  /* 0x000000ffff007224 */ /* 0x002fe400078e0005 */
[----:B------:R-:W-:Y:S01]  /*2e10*/  @!P6 IMAD.IADD R13, R13, 0x1, -R124 ;  /* 0x000000010d0de824 */ /* 0x000fe200078e0a7c */
[C---:B------:R-:W-:Y:S01]  /*2e20*/  ISETP.GT.U32.AND P6, PT, R124.reuse, R9, PT ;  /* 0x000000097c00720c */ /* 0x040fe20003fc4070 */
[----:B------:R-:W-:Y:S01]  /*2e30*/  @!P1 IMAD.MOV R0, RZ, RZ, -R0 ;  /* 0x000000ffff009224 */ /* 0x000fe200078e0a00 */
[C---:B------:R-:W-:Y:S01]  /*2e40*/  ISETP.GT.U32.AND P1, PT, R124.reuse, R7, PT ;  /* 0x000000077c00720c */ /* 0x040fe20003f24070 */
[----:B------:R-:W-:Y:S01]  /*2e50*/  IMAD.MOV R5, RZ, RZ, -R4 ;  /* 0x000000ffff057224 */ /* 0x000fe200078e0a04 */
[----:B------:R-:W-:Y:S01]  /*2e60*/  MOV R3, R13 ;  /* 0x0000000d00037202 */ /* 0x000fe20000000f00 */
[C---:B------:R-:W-:Y:S01]  /*2e70*/  IMAD R11, R124.reuse, R11, R17 ;  /* 0x0000000b7c0b7224 */ /* 0x040fe200078e0211 */
[----:B------:R-:W-:Y:S01]  /*2e80*/  MOV R17, R6 ;  /* 0x0000000600117202 */ /* 0x000fe20000000f00 */
[----:B------:R-:W-:Y:S01]  /*2e90*/  IMAD R5, R124, R5, R19 ;  /* 0x000000057c057224 */ /* 0x000fe200078e0213 */
[----:B------:R-:W-:Y:S01]  /*2ea0*/  @!P5 IADD3 R15, R15, -R124, RZ ;  /* 0x8000007c0f0fd210 */ /* 0x000fe20007ffe0ff */
[----:B------:R-:W-:Y:S01]  /*2eb0*/  @!P2 IMAD.MOV R3, RZ, RZ, -R3 ;  /* 0x000000ffff03a224 */ /* 0x000fe200078e0a03 */
[----:B------:R-:W-:Y:S01]  /*2ec0*/  ISETP.GE.AND P5, PT, R8, RZ, PT ;  /* 0x000000ff0800720c */ /* 0x000fe20003fa6270 */
[----:B------:R-:W-:Y:S01]  /*2ed0*/  IMAD.HI.U32 R4, R246, R17, RZ ;  /* 0x00000011f6047227 */ /* 0x000fe200078e00ff */
[----:B------:R1:W-:Y:S01]  /*2ee0*/  STL [R1+0x2c], R0 ;  /* 0x00002c0001007387 */ /* 0x0003e20000100800 */
[----:B------:R-:W-:-:S02]  /*2ef0*/  ISETP.GT.U32.AND P2, PT, R124, R11, PT ;  /* 0x0000000b7c00720c */ /* 0x000fc40003f44070 */
[--C-:B------:R-:W-:Y:S01]  /*2f00*/  @!P1 IMAD.IADD R7, R7, 0x1, -R124.reuse ;  /* 0x0000000107079824 */ /* 0x100fe200078e0a7c */
[C---:B------:R-:W-:Y:S01]  /*2f10*/  ISETP.GT.U32.AND P1, PT, R124.reuse, R5, PT ;  /* 0x000000057c00720c */ /* 0x040fe20003f24070 */
[----:B------:R-:W-:Y:S01]  /*2f20*/  @!P6 IMAD.IADD R9, R9, 0x1, -R124 ;  /* 0x000000010909e824 */ /* 0x000fe200078e0a7c */
[----:B------:R2:W-:Y:S01]  /*2f30*/  STL [R1+0x28], R3 ;  /* 0x0000280301007387 */ /* 0x0005e20000100800 */
[----:B------:R-:W-:Y:S02]  /*2f40*/  VIADD R8, R199, 0x2c ;  /* 0x0000002cc7087836 */ /* 0x000fe40000000000 */
[----:B------:R-:W-:Y:S01]  /*2f50*/  IMAD.MOV R4, RZ, RZ, -R4 ;  /* 0x000000ffff047224 */ /* 0x000fe200078e0a04 */
[C---:B------:R-:W-:Y:S01]  /*2f60*/  ISETP.GT.U32.AND P6, PT, R124.reuse, R9, PT ;  /* 0x000000097c00720c */ /* 0x040fe20003fc4070 */
[----:B-1----:R-:W-:Y:S01]  /*2f70*/  IMAD.MOV.U32 R0, RZ, RZ, R15 ;  /* 0x000000ffff007224 */ /* 0x002fe200078e000f */
[----:B------:R-:W-:Y:S01]  /*2f80*/  IABS R15, R8 ;  /* 0x00000008000f7213 */ /* 0x000fe20000000000 */
[----:B------:R-:W-:-:S02]  /*2f90*/  IMAD R13, R124, R4, R17 ;  /* 0x000000047c0d7224 */ /* 0x000fc400078e0211 */
[----:B------:R-:W-:Y:S01]  /*2fa0*/  VIADD R10, R199, 0x2d ;  /* 0x0000002dc70a7836 */ /* 0x000fe20000000000 */
[----:B--2---:R-:W-:Y:S01]  /*2fb0*/  MOV R3, R7 ;  /* 0x0000000700037202 */ /* 0x004fe20000000f00 */
[--C-:B------:R-:W-:Y:S01]  /*2fc0*/  @!P1 IMAD.IADD R5, R5, 0x1, -R124.reuse ;  /* 0x0000000105059824 */ /* 0x100fe200078e0a7c */
[----:B------:R-:W-:Y:S01]  /*2fd0*/  @!P3 IADD3 R0, -R0, RZ, RZ ;  /* 0x000000ff0000b210 */ /* 0x000fe20007ffe1ff */
[----:B------:R-:W-:Y:S01]  /*2fe0*/  IMAD.HI.U32 R4, R246, R15, RZ ;  /* 0x0000000ff6047227 */ /* 0x000fe200078e00ff */
[----:B------:R-:W-:Y:S02]  /*2ff0*/  ISETP.GE.AND P3, PT, R12, RZ, PT ;  /* 0x000000ff0c00720c */ /* 0x000fe40003f66270 */
[----:B------:R-:W-:Y:S01]  /*3000*/  IADD3 R12, R199, 0x2e, RZ ;  /* 0x0000002ec70c7810 */ /* 0x000fe20007ffe0ff */
[----:B------:R-:W-:Y:S01]  /*3010*/  @!P5 IMAD.MOV R3, RZ, RZ, -R3 ;  /* 0x000000ffff03d224 */ /* 0x000fe200078e0a03 */
[C---:B------:R-:W-:Y:S01]  /*3020*/  ISETP.GT.U32.AND P5, PT, R124.reuse, R5, PT ;  /* 0x000000057c00720c */ /* 0x040fe20003fa4070 */
[----:B------:R-:W-:Y:S01]  /*3030*/  @!P6 IMAD.IADD R9, R9, 0x1, -R124 ;  /* 0x000000010909e824 */ /* 0x000fe200078e0a7c */
[C---:B------:R-:W-:Y:S01]  /*3040*/  ISETP.GT.U32.AND P6, PT, R124.reuse, R13, PT ;  /* 0x0000000d7c00720c */ /* 0x040fe20003fc4070 */
[----:B------:R-:W-:Y:S01]  /*3050*/  IMAD.MOV R4, RZ, RZ, -R4 ;  /* 0x000000ffff047224 */ /* 0x000fe200078e0a04 */
[----:B------:R-:W-:Y:S01]  /*3060*/  IABS R19, R12 ;  /* 0x0000000c00137213 */ /* 0x000fe20000000000 */
[----:B------:R-:W-:Y:S01]  /*3070*/  @!P2 IMAD.IADD R11, R11, 0x1, -R124 ;  /* 0x000000010b0ba824 */ /* 0x000fe200078e0a7c */
[----:B------:R-:W-:Y:S01]  /*3080*/  IABS R17, R10 ;  /* 0x0000000a00117213 */ /* 0x000fe20000000000 */
[----:B------:R-:W-:Y:S01]  /*3090*/  IMAD R7, R124, R4, R15 ;  /* 0x000000047c077224 */ /* 0x000fe200078e020f */
[----:B------:R1:W-:Y:S01]  /*30a0*/  STL [R1+0x24], R0 ;  /* 0x0000240001007387 */ /* 0x0003e20000100800 */
[----:B------:R-:W-:Y:S01]  /*30b0*/  IMAD.HI.U32 R4, R246, R19, RZ ;  /* 0x00000013f6047227 */ /* 0x000fe200078e00ff */
[----:B------:R-:W-:-:S02]  /*30c0*/  ISETP.GT.U32.AND P1, PT, R124, R11, PT ;  /* 0x0000000b7c00720c */ /* 0x000fc40003f24070 */
[----:B------:R-:W-:Y:S01]  /*30d0*/  ISETP.GE.AND P2, PT, R14, RZ, PT ;  /* 0x000000ff0e00720c */ /* 0x000fe20003f46270 */
[--C-:B------:R-:W-:Y:S01]  /*30e0*/  @!P5 IMAD.IADD R5, R5, 0x1, -R124.reuse ;  /* 0x000000010505d824 */ /* 0x100fe200078e0a7c */
[----:B------:R-:W-:Y:S01]  /*30f0*/  ISETP.GT.U32.AND P5, PT, R124, R7, PT ;  /* 0x000000077c00720c */ /* 0x000fe20003fa4070 */
[----:B------:R-:W-:Y:S01]  /*3100*/  @!P6 IMAD.IADD R13, R13, 0x1, -R124 ;  /* 0x000000010d0de824 */ /* 0x000fe200078e0a7c */
[----:B------:R-:W-:Y:S01]  /*3110*/  IADD3 R14, R199, 0x2f, RZ ;  /* 0x0000002fc70e7810 */ /* 0x000fe20007ffe0ff */
[----:B------:R-:W-:Y:S01]  /*3120*/  IMAD.MOV R4, RZ, RZ, -R4 ;  /* 0x000000ffff047224 */ /* 0x000fe200078e0a04 */
[----:B------:R2:W-:Y:S01]  /*3130*/  STL [R1+0x20], R3 ;  /* 0x0000200301007387 */ /* 0x0005e20000100800 */
[----:B------:R-:W-:Y:S01]  /*3140*/  IMAD.HI.U32 R6, R246, R17, RZ ;  /* 0x00000011f6067227 */ /* 0x000fe200078e00ff */
[----:B------:R-:W-:-:S03]  /*3150*/  ISETP.GT.U32.AND P6, PT, R124, R13, PT ;  /* 0x0000000d7c00720c */ /* 0x000fc60003fc4070 */
[C---:B------:R-:W-:Y:S02]  /*3160*/  IMAD R15, R124.reuse, R4, R19 ;  /* 0x000000047c0f7224 */ /* 0x040fe400078e0213 */
[----:B-1----:R-:W-:Y:S02]  /*3170*/  IMAD.MOV.U32 R0, RZ, RZ, R9 ;  /* 0x000000ffff007224 */ /* 0x002fe400078e0009 */
[----:B------:R-:W-:Y:S02]  /*3180*/  IMAD.MOV R6, RZ, RZ, -R6 ;  /* 0x000000ffff067224 */ /* 0x000fe400078e0a06 */
[--C-:B------:R-:W-:Y:S01]  /*3190*/  @!P5 IMAD.IADD R7, R7, 0x1, -R124.reuse ;  /* 0x000000010707d824 */ /* 0x100fe200078e0a7c */
[C---:B------:R-:W-:Y:S01]  /*31a0*/  ISETP.GT.U32.AND P5, PT, R124.reuse, R15, PT ;  /* 0x0000000f7c00720c */ /* 0x040fe20003fa4070 */
[----:B------:R-:W-:Y:S01]  /*31b0*/  IMAD R9, R124, R6, R17 ;  /* 0x000000067c097224 */ /* 0x000fe200078e0211 */
[----:B------:R-:W-:Y:S01]  /*31c0*/  @!P4 IADD3 R0, -R0, RZ, RZ ;  /* 0x000000ff0000c210 */ /* 0x000fe20007ffe1ff */
[----:B------:R-:W-:Y:S01]  /*31d0*/  @!P1 IMAD.IADD R11, R11, 0x1, -R124 ;  /* 0x000000010b0b9824 */ /* 0x000fe200078e0a7c */
[----:B------:R-:W-:Y:S01]  /*31e0*/  ISETP.GE.AND P4, PT, R16, RZ, PT ;  /* 0x000000ff1000720c */ /* 0x000fe20003f86270 */
[----:B------:R-:W-:Y:S01]  /*31f0*/  VIADD R16, R199, 0x30 ;  /* 0x00000030c7107836 */ /* 0x000fe20000000000 */
[----:B------:R-:W-:Y:S01]  /*3200*/  IABS R17, R14 ;  /* 0x0000000e00117213 */ /* 0x000fe20000000000 */
[----:B------:R1:W-:Y:S01]  /*3210*/  STL [R1+0x1c], R0 ;  /* 0x00001c0001007387 */ /* 0x0003e20000100800 */
[----:B------:R-:W-:Y:S01]  /*3220*/  @!P6 IADD3 R13, R13, -R124, RZ ;  /* 0x8000007c0d0de210 */ /* 0x000fe20007ffe0ff */
[----:B--2---:R-:W-:Y:S01]  /*3230*/  IMAD.MOV.U32 R3, RZ, RZ, R11 ;  /* 0x000000ffff037224 */ /* 0x004fe200078e000b */
[----:B------:R-:W-:Y:S01]  /*3240*/  ISETP.GT.U32.AND P6, PT, R124, R9, PT ;  /* 0x000000097c00720c */ /* 0x000fe20003fc4070 */
[----:B------:R-:W-:Y:S01]  /*3250*/  IMAD.HI.U32 R4, R246, R17, RZ ;  /* 0x00000011f6047227 */ /* 0x000fe200078e00ff */
[----:B------:R-:W-:-:S02]  /*3260*/  IABS R19, R16 ;  /* 0x0000001000137213 */ /* 0x000fc40000000000 */
[----:B------:R-:W-:Y:S01]  /*3270*/  ISETP.GE.AND P1, PT, R8, RZ, PT ;  /* 0x000000ff0800720c */ /* 0x000fe20003f26270 */
[----:B------:R-:W-:Y:S01]  /*3280*/  @!P3 IMAD.MOV R3, RZ, RZ, -R3 ;  /* 0x000000ffff03b224 */ /* 0x000fe200078e0a03 */
[----:B------:R-:W-:Y:S01]  /*3290*/  IADD3 R6, -R4, RZ, RZ ;  /* 0x000000ff04067210 */ /* 0x000fe20007ffe1ff */
[----:B------:R-:W-:Y:S01]  /*32a0*/  @!P5 IMAD.IADD R15, R15, 0x1, -R124 ;  /* 0x000000010f0fd824 */ /* 0x000fe200078e0a7c */
[----:B-1----:R-:W-:Y:S01]  /*32b0*/  MOV R0, R5 ;  /* 0x0000000500007202 */ /* 0x002fe20000000f00 */
[----:B------:R-:W-:Y:S01]  /*32c0*/  IMAD.HI.U32 R4, R246, R19, RZ ;  /* 0x00000013f6047227 */ /* 0x000fe200078e00ff */
[C---:B------:R-:W-:Y:S01]  /*32d0*/  ISETP.GT.U32.AND P5, PT, R124.reuse, R7, PT ;  /* 0x000000077c00720c */ /* 0x040fe20003fa4070 */
[----:B------:R-:W-:Y:S01]  /*32e0*/  STL [R1+0x18], R3 ;  /* 0x0000180301007387 */ /* 0x000fe20000100800 */
[----:B------:R-:W-:Y:S01]  /*32f0*/  IABS R8, R20 ;  /* 0x0000001400087213 */ /* 0x000fe20000000000 */
[----:B------:R-:W-:Y:S01]  /*3300*/  @!P2 IMAD.MOV R0, RZ, RZ, -R0 ;  /* 0x000000ffff00a224 */ /* 0x000fe200078e0a00 */
[----:B------:R-:W-:Y:S01]  /*3310*/  ISETP.GT.U32.AND P2, PT, R124, R15, PT ;  /* 0x0000000f7c00720c */ /* 0x000fe20003f44070 */
[----:B------:R-:W-:Y:S01]  /*3320*/  @!P6 IMAD.IADD R9, R9, 0x1, -R124 ;  /* 0x000000010909e824 */ /* 0x000fe200078e0a7c */
[----:B------:R-:W-:Y:S01]  /*3330*/  ISETP.GE.AND P6, PT, R10, RZ, PT ;  /* 0x000000ff0a00720c */ /* 0x000fe20003fc6270 */
[C---:B------:R-:W-:Y:S01]  /*3340*/  IMAD R17, R124.reuse, R6, R17 ;  /* 0x000000067c117224 */ /* 0x040fe200078e0211 */
[----:B------:R1:W-:Y:S01]  /*3350*/  STL [R1+0x14], R0 ;  /* 0x0000140001007387 */ /* 0x0003e20000100800 */
[----:B------:R-:W-:Y:S01]  /*3360*/  IMAD.MOV R4, RZ, RZ, -R4 ;  /* 0x000000ffff047224 */ /* 0x000fe200078e0a04 */
[----:B------:R-:W-:Y:S01]  /*3370*/  ISETP.GT.U32.AND P3, PT, R124, R9, PT ;  /* 0x000000097c00720c */ /* 0x000fe20003f64070 */
[----:B------:R-:W-:Y:S01]  /*3380*/  IMAD.HI.U32 R6, R246, R251, RZ ;  /* 0x000000fbf6067227 */ /* 0x000fe200078e00ff */
[----:B------:R-:W-:-:S03]  /*3390*/  IADD3 R10, R199, 0x37, RZ ;  /* 0x00000037c70a7810 */ /* 0x000fc60007ffe0ff */
[C---:B------:R-:W-:Y:S01]  /*33a0*/  IMAD R252, R124.reuse, R4, R19 ;  /* 0x000000047cfc7224 */ /* 0x040fe200078e0213 */
[----:B------:R-:W-:Y:S01]  /*33b0*/  IABS R11, R10 ;  /* 0x0000000a000b7213 */ /* 0x000fe20000000000 */
[----:B------:R-:W-:Y:S01]  /*33c0*/  @!P5 IMAD.IADD R7, R7, 0x1, -R124 ;  /* 0x000000010707d824 */ /* 0x000fe200078e0a7c */
[----:B-1----:R-:W-:Y:S01]  /*33d0*/  MOV R0, R13 ;  /* 0x0000000d00007202 */ /* 0x002fe20000000f00 */
[----:B------:R-:W-:Y:S01]  /*33e0*/  IMAD.MOV R6, RZ, RZ, -R6 ;  /* 0x000000ffff067224 */ /* 0x000fe200078e0a06 */
[C---:B------:R-:W-:Y:S01]  /*33f0*/  ISETP.GT.U32.AND P5, PT, R124.reuse, R252, PT ;  /* 0x000000fc7c00720c */ /* 0x040fe20003fa4070 */
[----:B------:R-:W-:Y:S02]  /*3400*/  IMAD.MOV.U32 R5, RZ, RZ, R8 ;  /* 0x000000ffff057224 */ /* 0x000fe400078e0008 */
[----:B------:R-:W-:Y:S01]  /*3410*/  @!P4 IMAD.MOV R0, RZ, RZ, -R0 ;  /* 0x000000ffff00c224 */ /* 0x000fe200078e0a00 */
[C---:B------:R-:W-:Y:S01]  /*3420*/  ISETP.GT.U32.AND P4, PT, R124.reuse, R17, PT ;  /* 0x000000117c00720c */ /* 0x040fe20003f84070 */
[----:B------:R-:W-:Y:S01]  /*3430*/  IMAD R251, R124, R6, R251 ;  /* 0x000000067cfb7224 */ /* 0x000fe200078e02fb */
[----:B------:R-:W-:Y:S01]  /*3440*/  IADD3 R6, R199, 0x33, RZ ;  /* 0x00000033c7067810 */ /* 0x000fe20007ffe0ff */
[----:B------:R-:W-:Y:S01]  /*3450*/  IMAD.HI.U32 R4, R246, R5, RZ ;  /* 0x00000005f6047227 */ /* 0x000fe200078e00ff */
[----:B------:R1:W-:Y:S02]  /*3460*/  STL [R1+0x10], R0 ;  /* 0x0000100001007387 */ /* 0x0003e40000100800 */
[----:B------:R-:W-:Y:S01]  /*3470*/  IABS R249, R6 ;  /* 0x0000000600f97213 */ /* 0x000fe20000000000 */
[--C-:B------:R-:W-:Y:S01]  /*3480*/  @!P3 IMAD.IADD R9, R9, 0x1, -R124.reuse ;  /* 0x000000010909b824 */ /* 0x100fe200078e0a7c */
[----:B------:R-:W-:Y:S01]  /*3490*/  ISETP.GT.U32.AND P3, PT, R124, R251, PT ;  /* 0x000000fb7c00720c */ /* 0x000fe20003f64070 */
[--C-:B------:R-:W-:Y:S01]  /*34a0*/  @!P2 IMAD.IADD R15, R15, 0x1, -R124.reuse ;  /* 0x000000010f0fa824 */ /* 0x100fe200078e0a7c */
[----:B------:R-:W-:Y:S01]  /*34b0*/  IADD3 R4, -R4, RZ, RZ ;  /* 0x000000ff04047210 */ /* 0x000fe20007ffe1ff */
[----:B------:R-:W-:Y:S01]  /*34c0*/  IMAD.MOV.U32 R3, RZ, RZ, R9 ;  /* 0x000000ffff037224 */ /* 0x000fe200078e0009 */
[----:B------:R-:W-:Y:S01]  /*34d0*/  ISETP.GE.AND P2, PT, R12, RZ, PT ;  /* 0x000000ff0c00720c */ /* 0x000fe20003f46270 */
[----:B------:R-:W-:Y:S01]  /*34e0*/  @!P4 IMAD.IADD R17, R17, 0x1, -R124 ;  /* 0x000000011111c824 */ /* 0x000fe200078e0a7c */
[----:B------:R-:W-:Y:S01]  /*34f0*/  @!P5 IADD3 R252, R252, -R124, RZ ;  /* 0x8000007cfcfcd210 */ /* 0x000fe20007ffe0ff */
[----:B-1----:R-:W-:Y:S01]  /*3500*/  IMAD.MOV.U32 R0, RZ, RZ, R7 ;  /* 0x000000ffff007224 */ /* 0x002fe200078e0007 */
[----:B------:R-:W-:Y:S01]  /*3510*/  ISETP.GE.AND P4, PT, R14, RZ, PT ;  /* 0x000000ff0e00720c */ /* 0x000fe20003f86270 */
[C---:B------:R-:W-:Y:S01]  /*3520*/  IMAD R250, R124.reuse, R4, R5 ;  /* 0x000000047cfa7224 */ /* 0x040fe200078e0205 */
[C---:B------:R-:W-:Y:S01]  /*3530*/  ISETP.GT.U32.AND P5, PT, R124.reuse, R17, PT ;  /* 0x000000117c00720c */ /* 0x040fe20003fa4070 */
[----:B------:R-:W-:Y:S01]  /*3540*/  @!P1 IMAD.MOV R0, RZ, RZ, -R0 ;  /* 0x000000ffff009224 */ /* 0x000fe200078e0a00 */
[C---:B------:R-:W-:Y:S01]  /*3550*/  ISETP.GT.U32.AND P1, PT, R124.reuse, R252, PT ;  /* 0x000000fc7c00720c */ /* 0x040fe20003f24070 */
[C---:B------:R-:W-:Y:S01]  /*3560*/  VIADD R8, R199.reuse, 0x34 ;  /* 0x00000034c7087836 */ /* 0x040fe20000000000 */
[----:B------:R-:W-:Y:S01]  /*3570*/  IADD3 R12, R199, 0x38, RZ ;  /* 0x00000038c70c7810 */ /* 0x000fe20007ffe0ff */
[----:B------:R-:W-:Y:S01]  /*3580*/  @!P6 IMAD.MOV R3, RZ, RZ, -R3 ;  /* 0x000000ffff03e224 */ /* 0x000fe200078e0a03 */
[----:B------:R1:W-:Y:S01]  /*3590*/  STL [R1+0xc], R0 ;  /* 0x00000c0001007387 */ /* 0x0003e20000100800 */
[----:B------:R-:W-:Y:S01]  /*35a0*/  ISETP.GT.U32.AND P6, PT, R124, R250, PT ;  /* 0x000000fa7c00720c */ /* 0x000fe20003fc4070 */
[----:B------:R-:W-:Y:S01]  /*35b0*/  @!P3 IMAD.IADD R251, R251, 0x1, -R124 ;  /* 0x00000001fbfbb824 */ /* 0x000fe200078e0a7c */
[----:B------:R-:W-:Y:S01]  /*35c0*/  IABS R5, R8 ;  /* 0x0000000800057213 */ /* 0x000fe20000000000 */
[----:B------:R-:W-:Y:S01]  /*35d0*/  IMAD.HI.U32 R4, R246, R249, RZ ;  /* 0x000000f9f6047227 */ /* 0x000fe200078e00ff */
[----:B------:R-:W-:Y:S02]  /*35e0*/  STL [R1+0x8], R3 ;  /* 0x0000080301007387 */ /* 0x000fe40000100800 */
[----:B------:R-:W-:Y:S01]  /*35f0*/  ISETP.GT.U32.AND P3, PT, R124, R251, PT ;  /* 0x000000fb7c00720c */ /* 0x000fe20003f64070 */
[----:B------:R-:W-:Y:S01]  /*3600*/  IMAD.MOV.U32 R7, RZ, RZ, R5 ;  /* 0x000000ffff077224 */ /* 0x000fe200078e0005 */
[----:B------:R-:W-:Y:S01]  /*3610*/  @!P5 IADD3 R17, R17, -R124, RZ ;  /* 0x8000007c1111d210 */ /* 0x000fe20007ffe0ff */
[----:B------:R-:W-:Y:S01]  /*3620*/  IMAD.MOV R5, RZ, RZ, -R4 ;  /* 0x000000ffff057224 */ /* 0x000fe200078e0a04 */
[----:B-1----:R-:W-:Y:S01]  /*3630*/  MOV R0, R15 ;  /* 0x0000000f00007202 */ /* 0x002fe20000000f00 */
[----:B------:R-:W-:Y:S01]  /*3640*/  IMAD.HI.U32 R4, R246, R7, RZ ;  /* 0x00000007f6047227 */ /* 0x000fe200078e00ff */
[----:B------:R-:W-:-:S02]  /*3650*/  ISETP.GE.AND P5, PT, R18, RZ, PT ;  /* 0x000000ff1200720c */ /* 0x000fc40003fa6270 */
[----:B------:R-:W-:Y:S01]  /*3660*/  @!P6 IADD3 R250, R250, -R124, RZ ;  /* 0x8000007cfafae210 */ /* 0x000fe20007ffe0ff */
[----:B------:R-:W-:Y:S01]  /*3670*/  @!P2 IMAD.MOV R0, RZ, RZ, -R0 ;  /* 0x000000ffff00a224 */ /* 0x000fe200078e0a00 */
[----:B------:R-:W-:Y:S01]  /*3680*/  ISETP.GE.AND P2, PT, R16, RZ, PT ;  /* 0x000000ff1000720c */ /* 0x000fe20003f46270 */
[C---:B------:R-:W-:Y:S01]  /*3690*/  IMAD R249, R124.reuse, R5, R249 ;  /* 0x000000057cf97224 */ /* 0x040fe200078e02f9 */
[----:B------:R-:W-:Y:S01]  /*36a0*/  ISETP.GT.U32.AND P6, PT, R124, R250, PT ;  /* 0x000000fa7c00720c */ /* 0x000fe20003fc4070 */
[----:B------:R-:W-:Y:S01]  /*36b0*/  @!P3 IMAD.IADD R251, R251, 0x1, -R124 ;  /* 0x00000001fbfbb824 */ /* 0x000fe200078e0a7c */
[----:B------:R1:W-:Y:S01]  /*36c0*/  STL [R1+0x4], R0 ;  /* 0x0000040001007387 */ /* 0x0003e20000100800 */
[C---:B------:R-:W-:Y:S01]  /*36d0*/  VIADD R5, R199.reuse, 0x35 ;  /* 0x00000035c7057836 */ /* 0x040fe20000000000 */
[----:B------:R-:W-:Y:S01]  /*36e0*/  ISETP.GE.AND P3, PT, R6, RZ, PT ;  /* 0x000000ff0600720c */ /* 0x000fe20003f66270 */
[----:B------:R-:W-:Y:S01]  /*36f0*/  IMAD.MOV R4, RZ, RZ, -R4 ;  /* 0x000000ffff047224 */ /* 0x000fe200078e0a04 */
[----:B------:R-:W-:Y:S01]  /*3700*/  IADD3 R15, R199, 0x3a, RZ ;  /* 0x0000003ac70f7810 */ /* 0x000fe20007ffe0ff */
[----:B------:R-:W-:Y:S01]  /*3710*/  @!P5 IMAD.MOV R251, RZ, RZ, -R251 ;  /* 0x000000fffffbd224 */ /* 0x000fe200078e0afb */
[----:B------:R-:W-:Y:S01]  /*3720*/  ISETP.GE.AND P5, PT, R5, RZ, PT ;  /* 0x000000ff0500720c */ /* 0x000fe20003fa6270 */
[----:B------:R-:W-:Y:S01]  /*3730*/  IMAD R248, R124, R4, R7 ;  /* 0x000000047cf87224 */ /* 0x000fe200078e0207 */
[----:B------:R-:W-:Y:S01]  /*3740*/  IABS R5, R5 ;  /* 0x0000000500057213 */ /* 0x000fe20000000000 */
[--C-:B------:R-:W-:Y:S01]  /*3750*/  @!P1 IMAD.IADD R252, R252, 0x1, -R124.reuse ;  /* 0x00000001fcfc9824 */ /* 0x100fe200078e0a7c */
[----:B------:R-:W-:Y:S01]  /*3760*/  ISETP.GE.AND P1, PT, R20, RZ, PT ;  /* 0x000000ff1400720c */ /* 0x000fe20003f26270 */
[----:B-1----:R-:W-:Y:S01]  /*3770*/  IMAD.MOV.U32 R0, RZ, RZ, R17 ;  /* 0x000000ffff007224 */ /* 0x002fe200078e0011 */
[----:B------:R-:W-:Y:S01]  /*3780*/  IABS R13, R15 ;  /* 0x0000000f000d7213 */ /* 0x000fe20000000000 */
[----:B------:R-:W-:Y:S01]  /*3790*/  @!P6 IMAD.IADD R250, R250, 0x1, -R124 ;  /* 0x00000001fafae824 */ /* 0x000fe200078e0a7c */
[----:B------:R-:W-:Y:S01]  /*37a0*/  ISETP.GT.U32.AND P6, PT, R124, R248, PT ;  /* 0x000000f87c00720c */ /* 0x000fe20003fc4070 */
[----:B------:R-:W-:Y:S01]  /*37b0*/  IMAD.MOV.U32 R7, RZ, RZ, R5 ;  /* 0x000000ffff077224 */ /* 0x000fe200078e0005 */
[----:B------:R-:W-:Y:S01]  /*37c0*/  @!P4 IADD3 R0, -R0, RZ, RZ ;  /* 0x000000ff0000c210 */ /* 0x000fe20007ffe1ff */
[----:B------:R-:W-:Y:S01]  /*37d0*/  VIADD R6, R199, 0x36 ;  /* 0x00000036c7067836 */ /* 0x000fe20000000000 */
[----:B------:R-:W-:Y:S01]  /*37e0*/  ISETP.GT.U32.AND P4, PT, R124, R249, PT ;  /* 0x000000f97c00720c */ /* 0x000fe20003f84070 */
[----:B------:R-:W-:-:S03]  /*37f0*/  IMAD.HI.U32 R4, R246, R7, RZ ;  /* 0x00000007f6047227 */ /* 0x000fc600078e00ff */
[----:B------:R-:W-:Y:S01]  /*3800*/  IABS R9, R6 ;  /* 0x0000000600097213 */ /* 0x000fe20000000000 */
[----:B------:R-:W-:Y:S01]  /*3810*/  @!P1 IMAD.MOV R250, RZ, RZ, -R250 ;  /* 0x000000fffffa9224 */ /* 0x000fe200078e0afa */
[----:B------:R-:W-:Y:S01]  /*3820*/  IADD3 R4, -R4, RZ, RZ ;  /* 0x000000ff04047210 */ /* 0x000fe20007ffe1ff */
[----:B------:R-:W-:Y:S01]  /*3830*/  VIADD R14, R199, 0x39 ;  /* 0x00000039c70e7836 */ /* 0x000fe20000000000 */
[----:B------:R-:W-:Y:S01]  /*3840*/  ISETP.GE.AND P1, PT, R6, RZ, PT ;  /* 0x000000ff0600720c */ /* 0x000fe20003f26270 */
[--C-:B------:R-:W-:Y:S02]  /*3850*/  @!P6 IMAD.IADD R248, R248, 0x1, -R124.reuse ;  /* 0x00000001f8f8e824 */ /* 0x100fe400078e0a7c */
[C---:B------:R-:W-:Y:S02]  /*3860*/  IMAD R4, R124.reuse, R4, R7 ;  /* 0x000000047c047224 */ /* 0x040fe400078e0207 */
[----:B------:R-:W-:Y:S01]  /*3870*/  @!P4 IMAD.IADD R249, R249, 0x1, -R124 ;  /* 0x00000001f9f9c824 */ /* 0x000fe200078e0a7c */
[----:B------:R-:W-:Y:S01]  /*3880*/  ISETP.GT.U32.AND P6, PT, R124, R248, PT ;  /* 0x000000f87c00720c */ /* 0x000fe20003fc4070 */
[----:B------:R-:W-:-:S03]  /*3890*/  IMAD.HI.U32 R5, R246, R9, RZ ;  /* 0x00000009f6057227 */ /* 0x000fc600078e00ff */
[----:B------:R-:W-:Y:S01]  /*38a0*/  ISETP.GT.U32.AND P4, PT, R124, R249, PT ;  /* 0x000000f97c00720c */ /* 0x000fe20003f84070 */
[----:B------:R-:W-:Y:S02]  /*38b0*/  IMAD.MOV R5, RZ, RZ, -R5 ;  /* 0x000000ffff057224 */ /* 0x000fe400078e0a05 */
[----:B------:R-:W-:-:S04]  /*38c0*/  IMAD.HI.U32 R6, R246, R11, RZ ;  /* 0x0000000bf6067227 */ /* 0x000fc800078e00ff */
[----:B------:R-:W-:Y:S01]  /*38d0*/  IMAD R5, R124, R5, R9 ;  /* 0x000000057c057224 */ /* 0x000fe200078e0209 */
[----:B------:R-:W-:Y:S01]  /*38e0*/  IABS R9, R12 ;  /* 0x0000000c00097213 */ /* 0x000fe20000000000 */
[----:B------:R-:W-:Y:S02]  /*38f0*/  IMAD.MOV R6, RZ, RZ, -R6 ;  /* 0x000000ffff067224 */ /* 0x000fe400078e0a06 */
[--C-:B------:R-:W-:Y:S01]  /*3900*/  @!P6 IMAD.IADD R248, R248, 0x1, -R124.reuse ;  /* 0x00000001f8f8e824 */ /* 0x100fe200078e0a7c */
[C---:B------:R-:W-:Y:S01]  /*3910*/  ISETP.GT.U32.AND P6, PT, R124.reuse, R5, PT ;  /* 0x000000057c00720c */ /* 0x040fe20003fc4070 */
[----:B------:R-:W-:Y:S01]  /*3920*/  @!P4 IMAD.IADD R249, R249, 0x1, -R124 ;  /* 0x00000001f9f9c824 */ /* 0x000fe200078e0a7c */
[C---:B------:R-:W-:Y:S01]  /*3930*/  ISETP.GT.U32.AND P4, PT, R124.reuse, R4, PT ;  /* 0x000000047c00720c */ /* 0x040fe20003f84070 */
[----:B------:R-:W-:Y:S01]  /*3940*/  IMAD R7, R124, R6, R11 ;  /* 0x000000067c077224 */ /* 0x000fe200078e020b */
[----:B------:R-:W-:Y:S01]  /*3950*/  IABS R11, R14 ;  /* 0x0000000e000b7213 */ /* 0x000fe20000000000 */
[----:B------:R-:W-:-:S04]  /*3960*/  IMAD.HI.U32 R6, R246, R9, RZ ;  /* 0x00000009f6067227 */ /* 0x000fc800078e00ff */
[----:B------:R-:W-:Y:S01]  /*3970*/  @!P3 IMAD.MOV R249, RZ, RZ, -R249 ;  /* 0x000000fffff9b224 */ /* 0x000fe200078e0af9 */
[----:B------:R-:W-:Y:S01]  /*3980*/  IADD3 R6, -R6, RZ, RZ ;  /* 0x000000ff06067210 */ /* 0x000fe20007ffe1ff */
[----:B------:R-:W-:Y:S01]  /*3990*/  @!P2 IMAD.MOV R252, RZ, RZ, -R252 ;  /* 0x000000fffffca224 */ /* 0x000fe200078e0afc */
[----:B------:R-:W-:Y:S01]  /*39a0*/  ISETP.GE.AND P2, PT, R8, RZ, PT ;  /* 0x000000ff0800720c */ /* 0x000fe20003f46270 */
[--C-:B------:R-:W-:Y:S02]  /*39b0*/  @!P6 IMAD.IADD R5, R5, 0x1, -R124.reuse ;  /* 0x000000010505e824 */ /* 0x100fe400078e0a7c */
[----:B------:R-:W-:Y:S01]  /*39c0*/  @!P4 IMAD.IADD R4, R4, 0x1, -R124 ;  /* 0x000000010404c824 */ /* 0x000fe200078e0a7c */
[C---:B------:R-:W-:Y:S01]  /*39d0*/  ISETP.GT.U32.AND P4, PT, R124.reuse, R7, PT ;  /* 0x000000077c00720c */ /* 0x040fe20003f84070 */
[C---:B------:R-:W-:Y:S01]  /*39e0*/  IMAD R6, R124.reuse, R6, R9 ;  /* 0x000000067c067224 */ /* 0x040fe200078e0209 */
[----:B------:R-:W-:Y:S01]  /*39f0*/  ISETP.GT.U32.AND P6, PT, R124, R5, PT ;  /* 0x000000057c00720c */ /* 0x000fe20003fc4070 */
[----:B------:R-:W-:Y:S01]  /*3a00*/  IMAD.HI.U32 R8, R246, R11, RZ ;  /* 0x0000000bf6087227 */ /* 0x000fe200078e00ff */
[----:B------:R-:W-:Y:S01]  /*3a10*/  ISETP.GT.U32.AND P3, PT, R124, R4, PT ;  /* 0x000000047c00720c */ /* 0x000fe20003f64070 */
[----:B------:R-:W-:Y:S02]  /*3a20*/  STL [R1+0x876c], R252 ;  /* 0x00876cfc01007387 */ /* 0x000fe40000100800 */
[----:B------:R-:W-:-:S02]  /*3a30*/  IMAD.MOV R8, RZ, RZ, -R8 ;  /* 0x000000ffff087224 */ /* 0x000fc400078e0a08 */
[----:B------:R-:W-:Y:S01]  /*3a40*/  @!P2 IMAD.MOV R248, RZ, RZ, -R248 ;  /* 0x000000fffff8a224 */ /* 0x000fe200078e0af8 */
[----:B------:R-:W-:Y:S01]  /*3a50*/  ISETP.GE.AND P2, PT, R10, RZ, PT ;  /* 0x000000ff0a00720c */ /* 0x000fe20003f46270 */
[C---:B------:R-:W-:Y:S01]  /*3a60*/  IMAD R9, R124.reuse, R8, R11 ;  /* 0x000000087c097224 */ /* 0x040fe200078e020b */
[----:B------:R1:W-:Y:S01]  /*3a70*/  STL [R1], R0 ;  /* 0x0000000001007387 */ /* 0x0003e20000100800 */
[--C-:B------:R-:W-:Y:S02]  /*3a80*/  @!P4 IMAD.IADD R7, R7, 0x1, -R124.reuse ;  /* 0x000000010707c824 */ /* 0x100fe400078e0a7c */
[----:B------:R-:W-:Y:S01]  /*3a90*/  @!P6 IMAD.IADD R5, R5, 0x1, -R124 ;  /* 0x000000010505e824 */ /* 0x000fe200078e0a7c */
[----:B------:R-:W-:Y:S01]  /*3aa0*/  ISETP.GT.U32.AND P6, PT, R124, R9, PT ;  /* 0x000000097c00720c */ /* 0x000fe20003fc4070 */
[----:B------:R-:W-:Y:S01]  /*3ab0*/  VIADD R16, R199, 0x3b ;  /* 0x0000003bc7107836 */ /* 0x000fe20000000000 */
[----:B------:R-:W-:Y:S01]  /*3ac0*/  @!P3 IADD3 R4, R4, -R124, RZ ;  /* 0x8000007c0404b210 */ /* 0x000fe20007ffe0ff */
[----:B------:R-:W-:Y:S01]  /*3ad0*/  IMAD.HI.U32 R10, R246, R13, RZ ;  /* 0x0000000df60a7227 */ /* 0x000fe200078e00ff */
[C---:B------:R-:W-:Y:S01]  /*3ae0*/  ISETP.GT.U32.AND P3, PT, R124.reuse, R6, PT ;  /* 0x000000067c00720c */ /* 0x040fe20003f64070 */
[----:B------:R-:W-:Y:S01]  /*3af0*/  STL [R1+0x8770], R251 ;  /* 0x008770fb01007387 */ /* 0x000fe20000100800 */
[----:B------:R-:W-:Y:S01]  /*3b00*/  ISETP.GT.U32.AND P4, PT, R124, R7, PT ;  /* 0x000000077c00720c */ /* 0x000fe20003f84070 */
[----:B------:R-:W-:Y:S01]  /*3b10*/  IMAD.MOV R10, RZ, RZ, -R10 ;  /* 0x000000ffff0a7224 */ /* 0x000fe200078e0a0a */
[----:B------:R-:W-:Y:S01]  /*3b20*/  IABS R11, R16 ;  /* 0x00000010000b7213 */ /* 0x000fe20000000000 */
[----:B------:R-:W-:Y:S01]  /*3b30*/  @!P1 IMAD.MOV R5, RZ, RZ, -R5 ;  /* 0x000000ffff059224 */ /* 0x000fe200078e0a05 */
[----:B------:R-:W-:Y:S01]  /*3b40*/  @!P5 IADD3 R4, -R4, RZ, RZ ;  /* 0x000000ff0404d210 */ /* 0x000fe20007ffe1ff */
[----:B------:R-:W-:Y:S01]  /*3b50*/  IMAD R8, R124, R10, R13 ;  /* 0x0000000a7c087224 */ /* 0x000fe200078e020d */
[----:B------:R-:W-:Y:S01]  /*3b60*/  ISETP.GE.AND P5, PT, R12, RZ, PT ;  /* 0x000000ff0c00720c */ /* 0x000fe20003fa6270 */
[--C-:B------:R-:W-:Y:S01]  /*3b70*/  @!P6 IMAD.IADD R9, R9, 0x1, -R124.reuse ;  /* 0x000000010909e824 */ /* 0x100fe200078e0a7c */
[----:B------:R-:W-:Y:S01]  /*3b80*/  ISETP.GE.AND P1, PT, R14, RZ, PT ;  /* 0x000000ff0e00720c */ /* 0x000fe20003f26270 */
[C---:B------:R-:W-:Y:S01]  /*3b90*/  VIADD R12, R199.reuse, 0x3c ;  /* 0x0000003cc70c7836 */ /* 0x040fe20000000000 */
[C---:B------:R-:W-:Y:S01]  /*3ba0*/  IADD3 R14, R199.reuse, 0x3d, RZ ;  /* 0x0000003dc70e7810 */ /* 0x040fe20007ffe0ff */
[--C-:B------:R-:W-:Y:S01]  /*3bb0*/  @!P3 IMAD.IADD R6, R6, 0x1, -R124.reuse ;  /* 0x000000010606b824 */ /* 0x100fe200078e0a7c */
[C---:B------:R-:W-:Y:S01]  /*3bc0*/  ISETP.GT.U32.AND P6, PT, R124.reuse, R9, PT ;  /* 0x000000097c00720c */ /* 0x040fe20003fc4070 */
[----:B------:R-:W-:Y:S01]  /*3bd0*/  VIADD R18, R199, 0x3f ;  /* 0x0000003fc7127836 */ /* 0x000fe20000000000 */
[----:B------:R-:W-:Y:S01]  /*3be0*/  @!P4 IADD3 R7, R7, -R124, RZ ;  /* 0x8000007c0707c210 */ /* 0x000fe20007ffe0ff */
[C---:B------:R-:W-:Y:S01]  /*3bf0*/  VIADD R26, R199.reuse, 0x42 ;  /* 0x00000042c71a7836 */ /* 0x040fe20000000000 */
[C---:B------:R-:W-:Y:S01]  /*3c00*/  ISETP.GT.U32.AND P3, PT, R124.reuse, R6, PT ;  /* 0x000000067c00720c */ /* 0x040fe20003f64070 */
[----:B------:R-:W-:Y:S01]  /*3c10*/  VIADD R30, R199, 0x45 ;  /* 0x00000045c71e7836 */ /* 0x000fe20000000000 */
[----:B------:R-:W-:Y:S01]  /*3c20*/  ISETP.GT.U32.AND P4, PT, R124, R8, PT ;  /* 0x000000087c00720c */ /* 0x000fe20003f84070 */
[----:B-1----:R-:W-:Y:S01]  /*3c30*/  IMAD.MOV.U32 R0, RZ, RZ, R7 ;  /* 0x000000ffff007224 */ /* 0x002fe200078e0007 */
[----:B------:R-:W-:Y:S01]  /*3c40*/  IABS R13, R12 ;  /* 0x0000000c000d7213 */ /* 0x000fe20000000000 */
[----:B------:R-:W-:Y:S01]  /*3c50*/  IMAD.HI.U32 R7, R246, R11, RZ ;  /* 0x0000000bf6077227 */ /* 0x000fe200078e00ff */
[----:B------:R-:W-:Y:S01]  /*3c60*/  IABS R19, R18 ;  /* 0x0000001200137213 */ /* 0x000fe20000000000 */
[----:B------:R-:W-:Y:S01]  /*3c70*/  STL [R1+0x8774], R250 ;  /* 0x008774fa01007387 */ /* 0x000fe20000100800 */
[----:B------:R-:W-:Y:S01]  /*3c80*/  @!P2 IADD3 R0, -R0, RZ, RZ ;  /* 0x000000ff0000a210 */ /* 0x000fe20007ffe1ff */
[----:B------:R-:W-:Y:S01]  /*3c90*/  IMAD.MOV R10, RZ, RZ, -R7 ;  /* 0x000000ffff0a7224 */ /* 0x000fe200078e0a07 */
[----:B------:R-:W-:Y:S01]  /*3ca0*/  ISETP.GE.AND P2, PT, R15, RZ, PT ;  /* 0x000000ff0f00720c */ /* 0x000fe20003f46270 */
[----:B------:R-:W-:Y:S01]  /*3cb0*/  IMAD.HI.U32 R7, R246, R13, RZ ;  /* 0x0000000df6077227 */ /* 0x000fe200078e00ff */
[----:B------:R-:W-:Y:S01]  /*3cc0*/  IABS R15, R14 ;  /* 0x0000000e000f7213 */ /* 0x000fe20000000000 */
[----:B------:R-:W-:Y:S01]  /*3cd0*/  STL [R1+0x8778], R249 ;  /* 0x008778f901007387 */ /* 0x000fe20000100800 */
[----:B------:R-:W-:Y:S01]  /*3ce0*/  IABS R23, R26 ;  /* 0x0000001a00177213 */ /* 0x000fe20000000000 */
[----:B------:R-:W-:Y:S01]  /*3cf0*/  @!P3 IMAD.IADD R6, R6, 0x1, -R124 ;  /* 0x000000010606b824 */ /* 0x000fe200078e0a7c */
[----:B------:R-:W-:Y:S01]  /*3d00*/  ISETP.GE.AND P3, PT, R16, RZ, PT ;  /* 0x000000ff1000720c */ /* 0x000fe20003f66270 */
[----:B------:R-:W-:Y:S01]  /*3d10*/  IMAD R11, R124, R10, R11 ;  /* 0x0000000a7c0b7224 */ /* 0x000fe200078e020b */
[----:B------:R-:W-:Y:S01]  /*3d20*/  IADD3 R16, R199, 0x3e, RZ ;  /* 0x0000003ec7107810 */ /* 0x000fe20007ffe0ff */
[----:B------:R-:W-:Y:S01]  /*3d30*/  @!P5 IMAD.MOV R6, RZ, RZ, -R6 ;  /* 0x000000ffff06d224 */ /* 0x000fe200078e0a06 */
[----:B------:R-:W-:Y:S01]  /*3d40*/  STL [R1+0x877c], R248 ;  /* 0x00877cf801007387 */ /* 0x000fe20000100800 */
[--C-:B------:R-:W-:Y:S01]  /*3d50*/  @!P4 IMAD.IADD R8, R8, 0x1, -R124.reuse ;  /* 0x000000010808c824 */ /* 0x100fe200078e0a7c */
[C---:B------:R-:W-:Y:S01]  /*3d60*/  ISETP.GT.U32.AND P5, PT, R124.reuse, R11, PT ;  /* 0x0000000b7c00720c */ /* 0x040fe20003fa4070 */
[----:B------:R-:W-:Y:S01]  /*3d70*/  IMAD.MOV R7, RZ, RZ, -R7 ;  /* 0x000000ffff077224 */ /* 0x000fe200078e0a07 */
[----:B------:R-:W-:Y:S01]  /*3d80*/  IABS R17, R16 ;  /* 0x0000001000117213 */ /* 0x000fe20000000000 */
[----:B------:R-:W-:Y:S01]  /*3d90*/  @!P6 IMAD.IADD R9, R9, 0x1, -R124 ;  /* 0x000000010909e824 */ /* 0x000fe200078e0a7c */
[C---:B------:R-:W-:Y:S01]  /*3da0*/  ISETP.GT.U32.AND P4, PT, R124.reuse, R8, PT ;  /* 0x000000087c00720c */ /* 0x040fe20003f84070 */
[----:B------:R-:W-:Y:S01]  /*3db0*/  IMAD R10, R124, R7, R13 ;  /* 0x000000077c0a7224 */ /* 0x000fe200078e020d */
[----:B------:R-:W-:Y:S01]  /*3dc0*/  ISETP.GE.AND P6, PT, R12, RZ, PT ;  /* 0x000000ff0c00720c */ /* 0x000fe20003fc6270 */
[----:B------:R-:W-:Y:S01]  /*3dd0*/  IMAD.MOV.U32 R7, RZ, RZ, R9 ;  /* 0x000000ffff077224 */ /* 0x000fe200078e0009 */
[----:B------:R-:W-:Y:S01]  /*3de0*/  STL [R1+0x8780], R4 ;  /* 0x0087800401007387 */ /* 0x000fe20000100800 */
[----:B------:R-:W-:Y:S01]  /*3df0*/  IMAD.HI.U32 R9, R246, R15, RZ ;  /* 0x0000000ff6097227 */ /* 0x000fe200078e00ff */
[----:B------:R-:W-:-:S02]  /*3e00*/  MOV R252, R197 ;  /* 0x000000c500fc7202 */ /* 0x000fc40000000f00 */
[----:B------:R-:W-:Y:S01]  /*3e10*/  STL [R1+0x8784], R5 ;  /* 0x0087840501007387 */ /* 0x000fe20000100800 */
[----:B------:R-:W-:Y:S01]  /*3e20*/  @!P5 IADD3 R11, R11, -R124, RZ ;  /* 0x8000007c0b0bd210 */ /* 0x000fe20007ffe0ff */
[----:B------:R-:W-:Y:S01]  /*3e30*/  @!P1 IMAD.MOV R7, RZ, RZ, -R7 ;  /* 0x000000ffff079224 */ /* 0x000fe200078e0a07 */
[----:B------:R-:W-:Y:S01]  /*3e40*/  IADD3 R9, -R9, RZ, RZ ;  /* 0x000000ff09097210 */ /* 0x000fe20007ffe1ff */
[----:B------:R-:W-:Y:S01]  /*3e50*/  IMAD.HI.U32 R13, R246, R19, RZ ;  /* 0x00000013f60d7227 */ /* 0x000fe200078e00ff */
[----:B------:R-:W-:Y:S01]  /*3e60*/  ISETP.GT.U32.AND P1, PT, R124, R11, PT ;  /* 0x0000000b7c00720c */ /* 0x000fe20003f24070 */
[----:B------:R-:W-:Y:S01]  /*3e70*/  STL [R1+0xcc], R0 ;  /* 0x0000cc0001007387 */ /* 0x000fe20000100800 */
[----:B------:R-:W-:Y:S01]  /*3e80*/  ISETP.GE.AND P5, PT, R14, RZ, PT ;  /* 0x000000ff0e00720c */ /* 0x000fe20003fa6270 */
[----:B------:R-:W-:Y:S01]  /*3e90*/  @!P4 IMAD.IADD R8, R8, 0x1, -R124 ;  /* 0x000000010808c824 */ /* 0x000fe200078e0a7c */
[C---:B------:R-:W-:Y:S01]  /*3ea0*/  ISETP.GT.U32.AND P4, PT, R124.reuse, R10, PT ;  /* 0x0000000a7c00720c */ /* 0x040fe20003f84070 */
[----:B------:R-:W-:Y:S01]  /*3eb0*/  IMAD.MOV R14, RZ, RZ, -R13 ;  /* 0x000000ffff0e7224 */ /* 0x000fe200078e0a0d */
[----:B------:R-:W-:Y:S01]  /*3ec0*/  STL [R1+0x8788], R6 ;  /* 0x0087880601007387 */ /* 0x000fe20000100800 */
[----:B------:R-:W-:-:S02]  /*3ed0*/  IMAD R13, R124, R9, R15 ;  /* 0x000000097c0d7224 */ /* 0x000fc400078e020f */
[----:B------:R-:W-:Y:S01]  /*3ee0*/  IMAD.HI.U32 R12, R246, R17, RZ ;  /* 0x00000011f60c7227 */ /* 0x000fe200078e00ff */
[----:B------:R1:W-:Y:S03]  /*3ef0*/  STL [R1+0x878c], R7 ;  /* 0x00878c0701007387 */ /* 0x0003e60000100800 */
[----:B------:R-:W-:Y:S01]  /*3f00*/  @!P1 IMAD.IADD R11, R11, 0x1, -R124 ;  /* 0x000000010b0b9824 */ /* 0x000fe200078e0a7c */
[----:B------:R-:W-:Y:S01]  /*3f10*/  ISETP.GE.AND P1, PT, R18, RZ, PT ;  /* 0x000000ff1200720c */ /* 0x000fe20003f26270 */
[----:B------:R-:W-:Y:S02]  /*3f20*/  IMAD.MOV R12, RZ, RZ, -R12 ;  /* 0x000000ffff0c7224 */ /* 0x000fe400078e0a0c */
[----:B------:R-:W-:Y:S01]  /*3f30*/  @!P4 IMAD.IADD R10, R10, 0x1, -R124 ;  /* 0x000000010a0ac824 */ /* 0x000fe200078e0a7c */
[----:B------:R-:W-:Y:S01]  /*3f40*/  MOV R9, R11 ;  /* 0x0000000b00097202 */ /* 0x000fe20000000f00 */
[C---:B------:R-:W-:Y:S01]  /*3f50*/  IMAD R12, R124.reuse, R12, R17 ;  /* 0x0000000c7c0c7224 */ /* 0x040fe200078e0211 */
[----:B-1----:R-:W-:Y:S01]  /*3f60*/  MOV R7, R241 ;  /* 0x000000f100077202 */ /* 0x002fe20000000f00 */
[C---:B------:R-:W-:Y:S01]  /*3f70*/  IMAD R15, R124.reuse, R14, R19 ;  /* 0x0000000e7c0f7224 */ /* 0x040fe200078e0213 */
[----:B------:R-:W-:Y:S01]  /*3f80*/  @!P3 IADD3 R9, -R9, RZ, RZ ;  /* 0x000000ff0909b210 */ /* 0x000fe20007ffe1ff */
[----:B------:R-:W-:Y:S01]  /*3f90*/  VIADD R11, R199, 0x40 ;  /* 0x00000040c70b7836 */ /* 0x000fe20000000000 */
[----:B------:R-:W-:Y:S01]  /*3fa0*/  ISETP.GT.U32.AND P3, PT, R124, R13, PT ;  /* 0x0000000d7c00720c */ /* 0x000fe20003f64070 */
[----:B------:R-:W-:Y:S01]  /*3fb0*/  IMAD.HI.U32 R17, R246, R25, RZ ;  /* 0x00000019f6117227 */ /* 0x000fe200078e00ff */
[----:B------:R-:W-:-:S02]  /*3fc0*/  ISETP.GT.U32.AND P4, PT, R124, R10, PT ;  /* 0x0000000a7c00720c */ /* 0x000fc40003f84070 */
[----:B------:R-:W-:Y:S01]  /*3fd0*/  IABS R19, R11 ;  /* 0x0000000b00137213 */ /* 0x000fe20000000000 */
[----:B------:R-:W-:-:S04]  /*3fe0*/  IMAD.HI.U32 R18, R246, R27, RZ ;  /* 0x0000001bf6127227 */ /* 0x000fc800078e00ff */
[----:B------:R-:W-:Y:S01]  /*3ff0*/  @!P2 IMAD.MOV R8, RZ, RZ, -R8 ;  /* 0x000000ffff08a224 */ /* 0x000fe200078e0a08 */
[----:B------:R-:W-:Y:S01]  /*4000*/  IADD3 R18, -R18, RZ, RZ ;  /* 0x000000ff12127210 */ /* 0x000fe20007ffe1ff */
[----:B------:R-:W-:Y:S01]  /*4010*/  VIADD R31, R199, 0x46 ;  /* 0x00000046c71f7836 */ /* 0x000fe20000000000 */
[----:B------:R-:W-:Y:S01]  /*4020*/  ISETP.GE.AND P2, PT, R16, RZ, PT ;  /* 0x000000ff1000720c */ /* 0x000fe20003f46270 */
[----:B------:R-:W-:Y:S01]  /*4030*/  IMAD.HI.U32 R16, R246, R23, RZ ;  /* 0x00000017f6107227 */ /* 0x000fe200078e00ff */
[----:B------:R-:W-:Y:S01]  /*4040*/  @!P3 IADD3 R13, R13, -R124, RZ ;  /* 0x8000007c0d0db210 */ /* 0x000fe20007ffe0ff */
[----:B------:R1:W-:Y:S02]  /*4050*/  STL [R1+0x8790], R8 ;  /* 0x0087900801007387 */ /* 0x0003e40000100800 */
[----:B------:R-:W-:Y:S01]  /*4060*/  @!P4 IMAD.IADD R10, R10, 0x1, -R124 ;  /* 0x000000010a0ac824 */ /* 0x000fe200078e0a7c */
[C---:B------:R-:W-:Y:S01]  /*4070*/  ISETP.GT.U32.AND P3, PT, R124.reuse, R13, PT ;  /* 0x0000000d7c00720c */ /* 0x040fe20003f64070 */
[C---:B------:R-:W-:Y:S01]  /*4080*/  IMAD R18, R124.reuse, R18, R27 ;  /* 0x000000127c127224 */ /* 0x040fe200078e021b */
[----:B------:R-:W-:Y:S01]  /*4090*/  ISETP.GE.AND P4, PT, R11, RZ, PT ;  /* 0x000000ff0b00720c */ /* 0x000fe20003f86270 */
[----:B------:R-:W-:Y:S01]  /*40a0*/  @!P6 IMAD.MOV R10, RZ, RZ, -R10 ;  /* 0x000000ffff0ae224 */ /* 0x000fe200078e0a0a */
[----:B------:R-:W-:Y:S01]  /*40b0*/  ISETP.GT.U32.AND P6, PT, R124, R12, PT ;  /* 0x0000000c7c00720c */ /* 0x000fe20003fc4070 */
[----:B------:R-:W-:Y:S01]  /*40c0*/  IMAD.HI.U32 R11, R246, R19, RZ ;  /* 0x00000013f60b7227 */ /* 0x000fe200078e00ff */
[----:B------:R-:W-:Y:S01]  /*40d0*/  IADD3 R16, -R16, RZ, RZ ;  /* 0x000000ff10107210 */ /* 0x000fe20007ffe1ff */
[----:B------:R-:W-:Y:S01]  /*40e0*/  STL [R1+0x8794], R9 ;  /* 0x0087940901007387 */ /* 0x000fe20000100800 */
[----:B-1----:R-:W-:Y:S01]  /*40f0*/  MOV R8, R245 ;  /* 0x000000f500087202 */ /* 0x002fe20000000f00 */
[----:B------:R-:W-:-:S02]  /*4100*/  IMAD.MOV R14, RZ, RZ, -R11 ;  /* 0x000000ffff0e7224 */ /* 0x000fc400078e0a0b */
[----:B------:R-:W-:Y:S01]  /*4110*/  IMAD.HI.U32 R11, R246, R21, RZ ;  /* 0x00000015f60b7227 */ /* 0x000fe200078e00ff */
[----:B------:R-:W-:Y:S03]  /*4120*/  STL [R1+0x8798], R10 ;  /* 0x0087980a01007387 */ /* 0x000fe60000100800 */
[--C-:B------:R-:W-:Y:S01]  /*4130*/  @!P3 IMAD.IADD R13, R13, 0x1, -R124.reuse ;  /* 0x000000010d0db824 */ /* 0x100fe200078e0a7c */
[----:B------:R-:W-:Y:S01]  /*4140*/  ISETP.GT.U32.AND P3, PT, R124, R15, PT ;  /* 0x0000000f7c00720c */ /* 0x000fe20003f64070 */
[----:B------:R-:W-:Y:S02]  /*4150*/  @!P6 IMAD.IADD R12, R12, 0x1, -R124 ;  /* 0x000000010c0ce824 */ /* 0x000fe400078e0a7c */
[C---:B------:R-:W-:Y:S02]  /*4160*/  IMAD R14, R124.reuse, R14, R19 ;  /* 0x0000000e7c0e7224 */ /* 0x040fe400078e0213 */
[----:B------:R-:W-:Y:S01]  /*4170*/  IMAD.MOV R11, RZ, RZ, -R11 ;  /* 0x000000ffff0b7224 */ /* 0x000fe200078e0a0b */
[----:B------:R-:W-:Y:S01]  /*4180*/  ISETP.GT.U32.AND P6, PT, R124, R12, PT ;  /* 0x0000000c7c00720c */ /* 0x000fe20003fc4070 */
[----:B------:R-:W-:-:S02]  /*4190*/  IMAD.MOV R19, RZ, RZ, -R17 ;  /* 0x000000ffff137224 */ /* 0x000fc400078e0a11 */
[C---:B------:R-:W-:Y:S01]  /*41a0*/  IMAD R17, R124.reuse, R11, R21 ;  /* 0x0000000b7c117224 */ /* 0x040fe200078e0215 */
[----:B------:R-:W-:Y:S01]  /*41b0*/  IABS R21, R30 ;  /* 0x0000001e00157213 */ /* 0x000fe20000000000 */
[C---:B------:R-:W-:Y:S02]  /*41c0*/  IMAD R19, R124.reuse, R19, R25 ;  /* 0x000000137c137224 */ /* 0x040fe400078e0219 */
[----:B------:R-:W-:Y:S01]  /*41d0*/  @!P3 IADD3 R15, R15, -R124, RZ ;  /* 0x8000007c0f0fb210 */ /* 0x000fe20007ffe0ff */
[----:B------:R-:W-:Y:S02]  /*41e0*/  IMAD.MOV.U32 R11, RZ, RZ, R13 ;  /* 0x000000ffff0b7224 */ /* 0x000fe400078e000d */
[----:B------:R-:W-:Y:S01]  /*41f0*/  VIADD R27, R199, 0x47 ;  /* 0x00000047c71b7836 */ /* 0x000fe20000000000 */
[C---:B------:R-:W-:Y:S01]  /*4200*/  ISETP.GT.U32.AND P3, PT, R124.reuse, R15, PT ;  /* 0x0000000f7c00720c */ /* 0x040fe20003f64070 */
[----:B------:R-:W-:Y:S01]  /*4210*/  @!P5 IMAD.MOV R11, RZ, RZ, -R11 ;  /* 0x000000ffff0bd224 */ /* 0x000fe200078e0a0b */
[----:B------:R-:W-:Y:S01]  /*4220*/  ISETP.GT.U32.AND P5, PT, R124, R17, PT ;  /* 0x000000117c00720c */ /* 0x000fe20003fa4070 */
[--C-:B------:R-:W-:Y:S01]  /*4230*/  @!P6 IMAD.IADD R12, R12, 0x1, -R124.reuse ;  /* 0x000000010c0ce824 */ /* 0x100fe200078e0a7c */
[C---:B------:R-:W-:Y:S01]  /*4240*/  ISETP.GT.U32.AND P6, PT, R124.reuse, R14, PT ;  /* 0x0000000e7c00720c */ /* 0x040fe20003fc4070 */
[----:B------:R-:W-:Y:S01]  /*4250*/  IMAD R16, R124, R16, R23 ;  /* 0x000000107c107224 */ /* 0x000fe200078e0217 */
[----:B------:R-:W-:Y:S01]  /*4260*/  IABS R23, R31 ;  /* 0x0000001f00177213 */ /* 0x000fe20000000000 */
[----:B------:R-:W-:Y:S01]  /*4270*/  IMAD.HI.U32 R13, R246, R21, RZ ;  /* 0x00000015f60d7227 */ /* 0x000fe200078e00ff */
[----:B------:R-:W-:Y:S01]  /*4280*/  IABS R25, R27 ;  /* 0x0000001b00197213 */ /* 0x000fe20000000000 */
[----:B------:R-:W-:Y:S01]  /*4290*/  STL [R1+0x879c], R11 ;  /* 0x00879c0b01007387 */ /* 0x000fe20000100800 */
[----:B------:R-:W-:Y:S01]  /*42a0*/  @!P2 IADD3 R12, -R12, RZ, RZ ;  /* 0x000000ff0c0ca210 */ /* 0x000fe20007ffe1ff */
[----:B------:R-:W-:Y:S01]  /*42b0*/  IMAD.MOV R22, RZ, RZ, -R13 ;  /* 0x000000ffff167224 */ /* 0x000fe200078e0a0d */
[C---:B------:R-:W-:Y:S01]  /*42c0*/  ISETP.GT.U32.AND P2, PT, R124.reuse, R16, PT ;  /* 0x000000107c00720c */ /* 0x040fe20003f44070 */
[--C-:B------:R-:W-:Y:S01]  /*42d0*/  @!P3 IMAD.IADD R15, R15, 0x1, -R124.reuse ;  /* 0x000000010f0fb824 */ /* 0x100fe200078e0a7c */
[----:B------:R-:W-:Y:S01]  /*42e0*/  ISETP.GT.U32.AND P3, PT, R124, R19, PT ;  /* 0x000000137c00720c */ /* 0x000fe20003f64070 */
[--C-:B------:R-:W-:Y:S01]  /*42f0*/  @!P5 IMAD.IADD R17, R17, 0x1, -R124.reuse ;  /* 0x000000011111d824 */ /* 0x100fe200078e0a7c */
[----:B------:R-:W-:Y:S01]  /*4300*/  STL [R1+0x87a0], R12 ;  /* 0x0087a00c01007387 */ /* 0x000fe20000100800 */
[----:B------:R-:W-:Y:S01]  /*4310*/  @!P6 IMAD.IADD R14, R14, 0x1, -R124 ;  /* 0x000000010e0ee824 */ /* 0x000fe200078e0a7c */
[----:B------:R-:W-:Y:S01]  /*4320*/  ISETP.GT.U32.AND P6, PT, R124, R18, PT ;  /* 0x000000127c00720c */ /* 0x000fe20003fc4070 */
[----:B------:R-:W-:-:S03]  /*4330*/  IMAD.HI.U32 R20, R246, R23, RZ ;  /* 0x00000017f6147227 */ /* 0x000fc600078e00ff */
[----:B------:R-:W-:Y:S01]  /*4340*/  ISETP.GT.U32.AND P5, PT, R124, R14, PT ;  /* 0x0000000e7c00720c */ /* 0x000fe20003fa4070 */
[----:B------:R-:W-:Y:S02]  /*4350*/  IMAD.HI.U32 R13, R246, R25, RZ ;  /* 0x00000019f60d7227 */ /* 0x000fe400078e00ff */
[----:B------:R-:W-:Y:S02]  /*4360*/  @!P2 IADD3 R16, R16, -R124, RZ ;  /* 0x8000007c1010a210 */ /* 0x000fe40007ffe0ff */
[--C-:B------:R-:W-:Y:S01]  /*4370*/  @!P3 IMAD.IADD R19, R19, 0x1, -R124.reuse ;  /* 0x000000011313b824 */ /* 0x100fe200078e0a7c */
[C---:B------:R-:W-:Y:S01]  /*4380*/  ISETP.GT.U32.AND P2, PT, R124.reuse, R17, PT ;  /* 0x000000117c00720c */ /* 0x040fe20003f44070 */
[C---:B------:R-:W-:Y:S01]  /*4390*/  IMAD R21, R124.reuse, R22, R21 ;  /* 0x000000167c157224 */ /* 0x040fe200078e0215 */
[----:B------:R-:W-:Y:S01]  /*43a0*/  ISETP.GT.U32.AND P3, PT, R124, R16, PT ;  /* 0x000000107c00720c */ /* 0x000fe20003f64070 */
[----:B------:R-:W-:Y:S01]  /*43b0*/  @!P6 IMAD.IADD R18, R18, 0x1, -R124 ;  /* 0x000000011212e824 */ /* 0x000fe200078e0a7c */
[----:B------:R-:W-:Y:S01]  /*43c0*/  ISETP.GT.U32.AND P6, PT, R124, R19, PT ;  /* 0x000000137c00720c */ /* 0x000fe20003fc4070 */
[----:B------:R-:W-:-:S02]  /*43d0*/  IMAD.MOV R20, RZ, RZ, -R20 ;  /* 0x000000ffff147224 */ /* 0x000fc400078e0a14 */
[----:B------:R-:W-:Y:S02]  /*43e0*/  IMAD.MOV R22, RZ, RZ, -R13 ;  /* 0x000000ffff167224 */ /* 0x000fe400078e0a0d */
[----:B------:R-:W-:Y:S01]  /*43f0*/  IMAD.MOV.U32 R13, RZ, RZ, R15 ;  /* 0x000000ffff0d7224 */ /* 0x000fe200078e000f */
[----:B------:R-:W-:Y:S01]  /*4400*/  IABS R15, R32 ;  /* 0x00000020000f7213 */ /* 0x000fe20000000000 */
[C---:B------:R-:W-:Y:S02]  /*4410*/  IMAD R20, R124.reuse, R20, R23 ;  /* 0x000000147c147224 */ /* 0x040fe400078e0217 */
[----:B------:R-:W-:Y:S01]  /*4420*/  IMAD R23, R124, R22, R25 ;  /* 0x000000167c177224 */ /* 0x000fe200078e0219 */
[----:B------:R-:W-:Y:S01]  /*4430*/  @!P1 IADD3 R13, -R13, RZ, RZ ;  /* 0x000000ff0d0d9210 */ /* 0x000fe20007ffe1ff */
[--C-:B------:R-:W-:Y:S01]  /*4440*/  @!P5 IMAD.IADD R14, R14, 0x1, -R124.reuse ;  /* 0x000000010e0ed824 */ /* 0x100fe200078e0a7c */
[C---:B------:R-:W-:Y:S01]  /*4450*/  ISETP.GT.U32.AND P5, PT, R124.reuse, R21, PT ;  /* 0x000000157c00720c */ /* 0x040fe20003fa4070 */
[----:B------:R-:W-:Y:S01]  /*4460*/  @!P6 IMAD.IADD R19, R19, 0x1, -R124 ;  /* 0x000000011313e824 */ /* 0x000fe200078e0a7c */
[C---:B------:R-:W-:Y:S01]  /*4470*/  ISETP.GT.U32.AND P1, PT, R124.reuse, R18, PT ;  /* 0x000000127c00720c */ /* 0x040fe20003f24070 */
[----:B------:R-:W-:Y:S01]  /*4480*/  IMAD.MOV.U32 R25, RZ, RZ, R15 ;  /* 0x000000ffff197224 */ /* 0x000fe200078e000f */
[----:B------:R-:W-:Y:S01]  /*4490*/  ISETP.GT.U32.AND P6, PT, R124, R23, PT ;  /* 0x000000177c00720c */ /* 0x000fe20003fc4070 */
[----:B------:R-:W-:Y:S01]  /*44a0*/  @!P4 IMAD.MOV R14, RZ, RZ, -R14 ;  /* 0x000000ffff0ec224 */ /* 0x000fe200078e0a0e */
[-C--:B------:R-:W-:Y:S01]  /*44b0*/  @!P3 IADD3 R16, R16, -R124.reuse, RZ ;  /* 0x8000007c1010b210 */ /* 0x080fe20007ffe0ff */
[----:B------:R-:W-:Y:S01]  /*44c0*/  IMAD.HI.U32 R15, R246, R25, RZ ;  /* 0x00000019f60f7227 */ /* 0x000fe200078e00ff */
[----:B------:R-:W-:Y:S01]  /*44d0*/  ISETP.GE.AND P3, PT, R24, RZ, PT ;  /* 0x000000ff1800720c */ /* 0x000fe20003f66270 */
[----:B------:R-:W-:Y:S02]  /*44e0*/  STL [R1+0x87a4], R13 ;  /* 0x0087a40d01007387 */ /* 0x000fe40000100800 */
[--C-:B------:R-:W-:Y:S01]  /*44f0*/  @!P2 IMAD.IADD R17, R17, 0x1, -R124.reuse ;  /* 0x000000011111a824 */ /* 0x100fe200078e0a7c */
[----:B------:R-:W-:Y:S01]  /*4500*/  IADD3 R15, -R15, RZ, RZ ;  /* 0x000000ff0f0f7210 */ /* 0x000fe20007ffe1ff */
[--C-:B------:R-:W-:Y:S01]  /*4510*/  @!P5 IMAD.IADD R21, R21, 0x1, -R124.reuse ;  /* 0x000000011515d824 */ /* 0x100fe200078e0a7c */
[----:B------:R-:W-:Y:S01]  /*4520*/  ISETP.GE.AND P5, PT, R28, RZ, PT ;  /* 0x000000ff1c00720c */ /* 0x000fe20003fa6270 */
[----:B------:R-:W-:Y:S01]  /*4530*/  @!P1 IMAD.IADD R18, R18, 0x1, -R124 ;  /* 0x0000000112129824 */ /* 0x000fe200078e0a7c */
[----:B------:R-:W-:Y:S01]  /*4540*/  ISETP.GE.AND P1, PT, R26, RZ, PT ;  /* 0x000000ff1a00720c */ /* 0x000fe20003f26270 */
[----:B------:R-:W-:Y:S01]  /*4550*/  VIADD R26, R199, 0x49 ;  /* 0x00000049c71a7836 */ /* 0x000fe20000000000 */
[----:B------:R-:W-:Y:S01]  /*4560*/  @!P6 IADD3 R23, R23, -R124, RZ ;  /* 0x8000007c1717e210 */ /* 0x000fe20007ffe0ff */
[C---:B------:R-:W-:Y:S01]  /*4570*/  IMAD R22, R124.reuse, R15, R25 ;  /* 0x0000000f7c167224 */ /* 0x040fe200078e0219 */
[C---:B------:R-:W-:Y:S01]  /*4580*/  ISETP.GT.U32.AND P6, PT, R124.reuse, R21, PT ;  /* 0x000000157c00720c */ /* 0x040fe20003fc4070 */
[----:B------:R-:W-:Y:S01]  /*4590*/  IMAD.MOV.U32 R15, RZ, RZ, R17 ;  /* 0x000000ffff0f7224 */ /* 0x000fe200078e0011 */
[----:B------:R-:W-:Y:S01]  /*45a0*/  IABS R24, R26 ;  /* 0x0000001a00187213 */ /* 0x000fe20000000000 */
[----:B------:R-:W-:Y:S01]  /*45b0*/  IMAD.MOV.U32 R17, RZ, RZ, R19 ;  /* 0x000000ffff117224 */ /* 0x000fe200078e0013 */
[C---:B------:R-:W-:Y:S01]  /*45c0*/  ISETP.GT.U32.AND P4, PT, R124.reuse, R23, PT ;  /* 0x000000177c00720c */ /* 0x040fe20003f84070 */
[----:B------:R-:W-:Y:S01]  /*45d0*/  @!P3 IMAD.MOV R15, RZ, RZ, -R15 ;  /* 0x000000ffff0fb224 */ /* 0x000fe200078e0a0f */
[C---:B------:R-:W-:Y:S01]  /*45e0*/  ISETP.GT.U32.AND P2, PT, R124.reuse, R20, PT ;  /* 0x000000147c00720c */ /* 0x040fe20003f44070 */
[----:B------:R-:W-:Y:S01]  /*45f0*/  IMAD.MOV.U32 R25, RZ, RZ, R24 ;  /* 0x000000ffff197224 */ /* 0x000fe200078e0018 */
[----:B------:R-:W-:Y:S01]  /*4600*/  IADD3 R24, R199, 0x4a, RZ ;  /* 0x0000004ac7187810 */ /* 0x000fe20007ffe0ff */
[----:B------:R-:W-:Y:S01]  /*4610*/  @!P5 IMAD.MOV R17, RZ, RZ, -R17 ;  /* 0x000000ffff11d224 */ /* 0x000fe200078e0a11 */
[----:B------:R-:W-:Y:S01]  /*4620*/  ISETP.GT.U32.AND P5, PT, R124, R22, PT ;  /* 0x000000167c00720c */ /* 0x000fe20003fa4070 */
[----:B------:R-:W-:Y:S01]  /*4630*/  IMAD.HI.U32 R19, R246, R25, RZ ;  /* 0x00000019f6137227 */ /* 0x000fe200078e00ff */
[----:B------:R-:W-:Y:S01]  /*4640*/  @!P1 IADD3 R16, -R16, RZ, RZ ;  /* 0x000000ff10109210 */ /* 0x000fe20007ffe1ff */
[----:B------:R-:W-:Y:S01]  /*4650*/  STL [R1+0x87a8], R14 ;  /* 0x0087a80e01007387 */ /* 0x000fe20000100800 */
[----:B------:R-:W-:Y:S01]  /*4660*/  @!P6 IADD3 R21, R21, -R124, RZ ;  /* 0x8000007c1515e210 */ /* 0x000fe20007ffe0ff */
[----:B------:R-:W-:Y:S01]  /*4670*/  IMAD.MOV R19, RZ, RZ, -R19 ;  /* 0x000000ffff137224 */ /* 0x000fe200078e0a13 */
[----:B------:R-:W-:Y:S01]  /*4680*/  ISETP.GE.AND P6, PT, R27, RZ, PT ;  /* 0x000000ff1b00720c */ /* 0x000fe20003fc6270 */
[--C-:B------:R-:W-:Y:S01]  /*4690*/  @!P4 IMAD.IADD R23, R23, 0x1, -R124.reuse ;  /* 0x000000011717c824 */ /* 0x100fe200078e0a7c */
[----:B------:R-:W-:Y:S01]  /*46a0*/  ISETP.GE.AND P1, PT, R30, RZ, PT ;  /* 0x000000ff1e00720c */ /* 0x000fe20003f26270 */
[--C-:B------:R-:W-:Y:S01]  /*46b0*/  @!P2 IMAD.IADD R20, R20, 0x1, -R124.reuse ;  /* 0x000000011414a824 */ /* 0x100fe200078e0a7c */
[----:B------:R-:W-:Y:S01]  /*46c0*/  ISETP.GE.AND P2, PT, R29, RZ, PT ;  /* 0x000000ff1d00720c */ /* 0x000fe20003f46270 */
[----:B------:R-:W-:Y:S01]  /*46d0*/  IMAD R25, R124, R19, R25 ;  /* 0x000000137c197224 */ /* 0x000fe200078e0219 */
[----:B------:R-:W-:Y:S01]  /*46e0*/  IABS R27, R24 ;  /* 0x00000018001b7213 */ /* 0x000fe20000000000 */
[----:B------:R-:W-:Y:S01]  /*46f0*/  IMAD.MOV.U32 R19, RZ, RZ, R21 ;  /* 0x000000ffff137224 */ /* 0x000fe200078e0015 */
[----:B------:R-:W-:Y:S01]  /*4700*/  MOV R21, R23 ;  /* 0x0000001700157202 */ /* 0x000fe20000000f00 */
[----:B------:R-:W-:Y:S01]  /*4710*/  @!P5 IMAD.IADD R22, R22, 0x1, -R124 ;  /* 0x000000011616d824 */ /* 0x000fe200078e0a7c */
[----:B------:R-:W-:Y:S01]  /*4720*/  ISETP.GT.U32.AND P3, PT, R124, R20, PT ;  /* 0x000000147c00720c */ /* 0x000fe20003f64070 */
[----:B------:R-:W-:Y:S01]  /*4730*/  IMAD.HI.U32 R23, R246, R27, RZ ;  /* 0x0000001bf6177227 */ /* 0x000fe200078e00ff */
[----:B------:R-:W-:-:S02]  /*4740*/  ISETP.GE.AND P4, PT, R26, RZ, PT ;  /* 0x000000ff1a00720c */ /* 0x000fc40003f86270 */
[C---:B------:R-:W-:Y:S01]  /*4750*/  ISETP.GT.U32.AND P5, PT, R124.reuse, R22, PT ;  /* 0x000000167c00720c */ /* 0x040fe20003fa4070 */
[----:B------:R-:W-:Y:S01]  /*4760*/  @!P6 IMAD.MOV R21, RZ, RZ, -R21 ;  /* 0x000000ffff15e224 */ /* 0x000fe200078e0a15 */
[----:B------:R-:W-:Y:S01]  /*4770*/  ISETP.GT.U32.AND P6, PT, R124, R25, PT ;  /* 0x000000197c00720c */ /* 0x000fe20003fc4070 */
[----:B------:R-:W-:Y:S01]  /*4780*/  @!P2 IMAD.MOV R18, RZ, RZ, -R18 ;  /* 0x000000ffff12a224 */ /* 0x000fe200078e0a12 */
[----:B------:R-:W-:Y:S01]  /*4790*/  ISETP.GE.AND P2, PT, R31, RZ, PT ;  /* 0x000000ff1f00720c */ /* 0x000fe20003f46270 */
[----:B------:R-:W-:Y:S01]  /*47a0*/  VIADD R26, R199, 0x4b ;  /* 0x0000004bc71a7836 */ /* 0x000fe20000000000 */
[----:B------:R-:W-:Y:S01]  /*47b0*/  IADD3 R23, -R23, RZ, RZ ;  /* 0x000000ff17177210 */ /* 0x000fe20007ffe1ff */
[C---:B------:R-:W-:Y:S01]  /*47c0*/  VIADD R36, R199.reuse, 0x4d ;  /* 0x0000004dc7247836 */ /* 0x040fe20000000000 */
[----:B------:R-:W-:Y:S01]  /*47d0*/  IADD3 R28, R199, 0x4c, RZ ;  /* 0x0000004cc71c7810 */ /* 0x000fe20007ffe0ff */
[--C-:B------:R-:W-:Y:S01]  /*47e0*/  @!P3 IMAD.IADD R20, R20, 0x1, -R124.reuse ;  /* 0x000000011414b824 */ /* 0x100fe200078e0a7c */
[----:B------:R-:W-:Y:S01]  /*47f0*/  ISETP.GE.AND P3, PT, R32, RZ, PT ;  /* 0x000000ff2000720c */ /* 0x000fe20003f66270 */
[----:B------:R-:W-:Y:S01]  /*4800*/  @!P1 IMAD.MOV R19, RZ, RZ, -R19 ;  /* 0x000000ffff139224 */ /* 0x000fe200078e0a13 */
[----:B------:R-:W-:Y:S01]  /*4810*/  IABS R29, R26 ;  /* 0x0000001a001d7213 */ /* 0x000fe20000000000 */
[--C-:B------:R-:W-:Y:S01]  /*4820*/  @!P5 IMAD.IADD R22, R22, 0x1, -R124.reuse ;  /* 0x000000011616d824 */ /* 0x100fe200078e0a7c */
[----:B------:R-:W-:Y:S01]  /*4830*/  IABS R33, R36 ;  /* 0x0000002400217213 */ /* 0x000fe20000000000 */
[----:B------:R-:W-:Y:S01]  /*4840*/  @!P6 IMAD.IADD R25, R25, 0x1, -R124 ;  /* 0x000000011919e824 */ /* 0x000fe200078e0a7c */
[----:B------:R-:W-:Y:S01]  /*4850*/  ISETP.GE.AND P1, PT, R24, RZ, PT ;  /* 0x000000ff1800720c */ /* 0x000fe20003f26270 */
[----:B------:R-:W-:Y:S01]  /*4860*/  IMAD R24, R124, R23, R27 ;  /* 0x000000177c187224 */ /* 0x000fe200078e021b */
[----:B------:R-:W-:Y:S01]  /*4870*/  IABS R31, R28 ;  /* 0x0000001c001f7213 */ /* 0x000fe20000000000 */
[----:B------:R-:W-:Y:S01]  /*4880*/  IMAD.HI.U32 R23, R246, R29, RZ ;  /* 0x0000001df6177227 */ /* 0x000fe200078e00ff */
[----:B------:R-:W-:-:S02]  /*4890*/  ISETP.GT.U32.AND P6, PT, R124, R25, PT ;  /* 0x000000197c00720c */ /* 0x000fc40003fc4070 */
[----:B------:R-:W-:Y:S01]  /*48a0*/  ISETP.GE.AND P5, PT, R28, RZ, PT ;  /* 0x000000ff1c00720c */ /* 0x000fe20003fa6270 */
[----:B------:R-:W-:-:S04]  /*48b0*/  IMAD.HI.U32 R27, R246, R33, RZ ;  /* 0x00000021f61b7227 */ /* 0x000fc800078e00ff */
[----:B------:R-:W-:Y:S01]  /*48c0*/  @!P2 IMAD.MOV R20, RZ, RZ, -R20 ;  /* 0x000000ffff14a224 */ /* 0x000fe200078e0a14 */
[----:B------:R-:W-:Y:S01]  /*48d0*/  ISETP.GE.AND P2, PT, R26, RZ, PT ;  /* 0x000000ff1a00720c */ /* 0x000fe20003f46270 */
[----:B------:R-:W-:Y:S01]  /*48e0*/  IMAD.MOV R23, RZ, RZ, -R23 ;  /* 0x000000ffff177224 */ /* 0x000fe200078e0a17 */
[----:B------:R-:W-:Y:S01]  /*48f0*/  IADD3 R30, -R27, RZ, RZ ;  /* 0x000000ff1b1e7210 */ /* 0x000fe20007ffe1ff */
[----:B------:R-:W-:Y:S01]  /*4900*/  @!P3 IMAD.MOV R22, RZ, RZ, -R22 ;  /* 0x000000ffff16b224 */ /* 0x000fe200078e0a16 */
[----:B------:R-:W-:Y:S01]  /*4910*/  ISETP.GT.U32.AND P3, PT, R124, R24, PT ;  /* 0x000000187c00720c */ /* 0x000fe20003f64070 */
[----:B------:R-:W-:Y:S01]  /*4920*/  IMAD.HI.U32 R26, R246, R31, RZ ;  /* 0x0000001ff61a7227 */ /* 0x000fe200078e00ff */
[----:B------:R-:W-:-:S03]  /*4930*/  @!P6 IADD3 R25, R25, -R124, RZ ;  /* 0x8000007c1919e210 */ /* 0x000fc60007ffe0ff */
[C---:B------:R-:W-:Y:S02]  /*4940*/  IMAD R27, R124.reuse, R23, R29 ;  /* 0x000000177c1b7224 */ /* 0x040fe400078e021d */
[----:B------:R-:W-:Y:S02]  /*4950*/  IMAD.MOV R26, RZ, RZ, -R26 ;  /* 0x000000ffff1a7224 */ /* 0x000fe400078e0a1a */
[C---:B------:R-:W-:Y:S01]  /*4960*/  VIADD R40, R199.reuse, 0x4f ;  /* 0x0000004fc7287836 */ /* 0x040fe20000000000 */
[C---:B------:R-:W-:Y:S01]  /*4970*/  ISETP.GT.U32.AND P6, PT, R124.reuse, R27, PT ;  /* 0x0000001b7c00720c */ /* 0x040fe20003fc4070 */
[----:B------:R-:W-:Y:S02]  /*4980*/  IMAD R26, R124, R26, R31 ;  /* 0x0000001a7c1a7224 */ /* 0x000fe400078e021f */
[----:B------:R-:W-:Y:S01]  /*4990*/  @!P3 IMAD.IADD R24, R24, 0x1, -R124 ;  /* 0x000000011818b824 */ /* 0x000fe200078e0a7c */
[----:B------:R-:W-:Y:S01]  /*49a0*/  IABS R31, R40 ;  /* 0x00000028001f7213 */ /* 0x000fe20000000000 */
[C---:B------:R-:W-:Y:S01]  /*49b0*/  VIADD R38, R199.reuse, 0x4e ;  /* 0x0000004ec7267836 */ /* 0x040fe20000000000 */
[----:B------:R-:W-:Y:S01]  /*49c0*/  ISETP.GT.U32.AND P3, PT, R124, R26, PT ;  /* 0x0000001a7c00720c */ /* 0x000fe20003f64070 */
[----:B------:R-:W-:-:S02]  /*49d0*/  VIADD R41, R199, 0x50 ;  /* 0x00000050c7297836 */ /* 0x000fc40000000000 */
[----:B------:R-:W-:Y:S01]  /*49e0*/  IMAD.MOV.U32 R23, RZ, RZ, R25 ;  /* 0x000000ffff177224 */ /* 0x000fe200078e0019 */
[----:B------:R-:W-:Y:S01]  /*49f0*/  IABS R35, R38 ;  /* 0x0000002600237213 */ /* 0x000fe20000000000 */
[C---:B------:R-:W-:Y:S01]  /*4a00*/  IMAD R29, R124.reuse, R30, R33 ;  /* 0x0000001e7c1d7224 */ /* 0x040fe200078e0221 */
[----:B------:R-:W-:Y:S01]  /*4a10*/  IABS R33, R41 ;  /* 0x0000002900217213 */ /* 0x000fe20000000000 */
[--C-:B------:R-:W-:Y:S01]  /*4a20*/  @!P6 IMAD.IADD R27, R27, 0x1, -R124.reuse ;  /* 0x000000011b1be824 */ /* 0x100fe200078e0a7c */
[----:B------:R-:W-:Y:S01]  /*4a30*/  ISETP.GT.U32.AND P6, PT, R124, R24, PT ;  /* 0x000000187c00720c */ /* 0x000fe20003fc4070 */
[----:B------:R-:W-:Y:S01]  /*4a40*/  IMAD.HI.U32 R25, R246, R31, RZ ;  /* 0x0000001ff6197227 */ /* 0x000fe200078e00ff */
[----:B------:R-:W-:Y:S02]  /*4a50*/  @!P4 IADD3 R23, -R23, RZ, RZ ;  /* 0x000000ff1717c210 */ /* 0x000fe40007ffe1ff */
[----:B------:R-:W-:Y:S01]  /*4a60*/  ISETP.GT.U32.AND P4, PT, R124, R27, PT ;  /* 0x0000001b7c00720c */ /* 0x000fe20003f84070 */
[----:B------:R-:W-:-:S02]  /*4a70*/  @!P3 IMAD.IADD R26, R26, 0x1, -R124 ;  /* 0x000000011a1ab824 */ /* 0x000fc400078e0a7c */
[----:B------:R-:W-:-:S03]  /*4a80*/  IMAD.HI.U32 R28, R246, R35, RZ ;  /* 0x00000023f61c7227 */ /* 0x000fc600078e00ff */
[----:B------:R-:W-:Y:S01]  /*4a90*/  ISETP.GT.U32.AND P3, PT, R124, R26, PT ;  /* 0x0000001a7c00720c */ /* 0x000fe20003f64070 */
[----:B------:R-:W-:Y:S02]  /*4aa0*/  IMAD.HI.U32 R30, R246, R33, RZ ;  /* 0x00000021f61e7227 */ /* 0x000fe400078e00ff */
[----:B------:R-:W-:Y:S02]  /*4ab0*/  @!P6 IADD3 R24, R24, -R124, RZ ;  /* 0x8000007c1818e210 */ /* 0x000fe40007ffe0ff */
[----:B------:R-:W-:Y:S01]  /*4ac0*/  ISETP.GT.U32.AND P6, PT, R124, R29, PT ;  /* 0x0000001d7c00720c */ /* 0x000fe20003fc4070 */
[----:B------:R-:W-:Y:S02]  /*4ad0*/  IMAD.MOV R25, RZ, RZ, -R25 ;  /* 0x000000ffff197224 */ /* 0x000fe400078e0a19 */
[----:B------:R-:W-:Y:S02]  /*4ae0*/  IMAD.MOV R28, RZ, RZ, -R28 ;  /* 0x000000ffff1c7224 */ /* 0x000fe400078e0a1c */
[----:B------:R-:W-:-:S02]  /*4af0*/  VIADD R42, R199, 0x51 ;  /* 0x00000051c72a7836 */ /* 0x000fc40000000000 */
[----:B------:R-:W-:Y:S02]  /*4b00*/  IMAD.MOV R30, RZ, RZ, -R30 ;  /* 0x000000ffff1e7224 */ /* 0x000fe400078e0a1e */
[C---:B------:R-:W-:Y:S02]  /*4b10*/  IMAD R31, R124.reuse, R25, R31 ;  /* 0x000000197c1f7224 */ /* 0x040fe400078e021f */
[C---:B------:R-:W-:Y:S01]  /*4b20*/  IMAD R28, R124.reuse, R28, R35 ;  /* 0x0000001c7c1c7224 */ /* 0x040fe200078e0223 */
[----:B------:R-:W-:Y:S01]  /*4b30*/  IABS R35, R42 ;  /* 0x0000002a00237213 */ /* 0x000fe20000000000 */
[----:B------:R-:W-:Y:S02]  /*4b40*/  IMAD R30, R124, R30, R33 ;  /* 0x0000001e7c1e7224 */ /* 0x000fe400078e0221 */
[--C-:B------:R-:W-:Y:S01]  /*4b50*/  @!P3 IMAD.IADD R26, R26, 0x1, -R124.reuse ;  /* 0x000000011a1ab824 */ /* 0x100fe200078e0a7c */
[C---:B------:R-:W-:Y:S01]  /*4b60*/  ISETP.GT.U32.AND P3, PT, R124.reuse, R31, PT ;  /* 0x0000001f7c00720c */ /* 0x040fe20003f64070 */
[--C-:B------:R-:W-:Y:S01]  /*4b70*/  @!P4 IMAD.IADD R27, R27, 0x1, -R124.reuse ;  /* 0x000000011b1bc824 */ /* 0x100fe200078e0a7c */
[C---:B------:R-:W-:Y:S01]  /*4b80*/  ISETP.GT.U32.AND P4, PT, R124.reuse, R28, PT ;  /* 0x0000001c7c00720c */ /* 0x040fe20003f84070 */
[----:B------:R-:W-:Y:S01]  /*4b90*/  @!P6 IMAD.IADD R29, R29, 0x1, -R124 ;  /* 0x000000011d1de824 */ /* 0x000fe200078e0a7c */
[----:B------:R-:W-:Y:S01]  /*4ba0*/  ISETP.GT.U32.AND P6, PT, R124, R30, PT ;  /* 0x0000001e7c00720c */ /* 0x000fe20003fc4070 */
[----:B------:R-:W-:-:S02]  /*4bb0*/  VIADD R43, R199, 0x52 ;  /* 0x00000052c72b7836 */ /* 0x000fc40000000000 */
[----:B------:R-:W-:-:S03]  /*4bc0*/  IMAD.HI.U32 R25, R246, R35, RZ ;  /* 0x00000023f6197227 */ /* 0x000fc600078e00ff */
[----:B------:R-:W-:Y:S01]  /*4bd0*/  IABS R37, R43 ;  /* 0x0000002b00257213 */ /* 0x000fe20000000000 */
[----:B------:R-:W-:-:S04]  /*4be0*/  IMAD.HI.U32 R33, R246, R39, RZ ;  /* 0x00000027f6217227 */ /* 0x000fc800078e00ff */
[----:B------:R-:W-:Y:S02]  /*4bf0*/  IMAD.MOV R25, RZ, RZ, -R25 ;  /* 0x000000ffff197224 */ /* 0x000fe400078e0a19 */
[----:B------:R-:W-:Y:S01]  /*4c00*/  IMAD.MOV R34, RZ, RZ, -R33 ;  /* 0x000000ffff227224 */ /* 0x000fe200078e0a21 */
[----:B------:R-:W-:Y:S01]  /*4c10*/  @!P6 IADD3 R30, R30, -R124, RZ ;  /* 0x8000007c1e1ee210 */ /* 0x000fe20007ffe0ff */
[----:B------:R-:W-:Y:S02]  /*4c20*/  IMAD R33, R124, R25, R35 ;  /* 0x000000197c217224 */ /* 0x000fe400078e0223 */
[----:B------:R-:W-:Y:S02]  /*4c30*/  @!P3 IMAD.IADD R31, R31, 0x1, -R124 ;  /* 0x000000011f1fb824 */ /* 0x000fe400078e0a7c */
[----:B------:R-:W-:-:S03]  /*4c40*/  IMAD.HI.U32 R32, R246, R37, RZ ;  /* 0x00000025f6207227 */ /* 0x000fc600078e00ff */
[----:B------:R-:W-:Y:S01]  /*4c50*/  ISETP.GT.U32.AND P6, PT, R124, R31, PT ;  /* 0x0000001f7c00720c */ /* 0x000fe20003fc4070 */
[----:B------:R-:W-:Y:S01]  /*4c60*/  @!P4 IMAD.IADD R28, R28, 0x1, -R124 ;  /* 0x000000011c1cc824 */ /* 0x000fe200078e0a7c */
[----:B------:R-:W-:Y:S01]  /*4c70*/  IADD3 R32, -R32, RZ, RZ ;  /* 0x000000ff20207210 */ /* 0x000fe20007ffe1ff */
[----:B------:R-:W-:Y:S01]  /*4c80*/  @!P1 IMAD.MOV R24, RZ, RZ, -R24 ;  /* 0x000000ffff189224 */ /* 0x000fe200078e0a18 */
[C---:B------:R-:W-:Y:S01]  /*4c90*/  ISETP.GT.U32.AND P1, PT, R124.reuse, R29, PT ;  /* 0x0000001d7c00720c */ /* 0x040fe20003f24070 */
[----:B------:R-:W-:Y:S01]  /*4ca0*/  @!P5 IMAD.MOV R26, RZ, RZ, -R26 ;  /* 0x000000ffff1ad224 */ /* 0x000fe200078e0a1a */
[C---:B------:R-:W-:Y:S01]  /*4cb0*/  ISETP.GT.U32.AND P5, PT, R124.reuse, R33, PT ;  /* 0x000000217c00720c */ /* 0x040fe20003fa4070 */
[----:B------:R-:W-:Y:S01]  /*4cc0*/  IMAD.MOV.U32 R25, RZ, RZ, R27 ;  /* 0x000000ffff197224 */ /* 0x000fe200078e001b */
[C---:B------:R-:W-:Y:S01]  /*4cd0*/  ISETP.GT.U32.AND P3, PT, R124.reuse, R28, PT ;  /* 0x0000001c7c00720c */ /* 0x040fe20003f64070 */
[C---:B------:R-:W-:Y:S01]  /*4ce0*/  IMAD R32, R124.reuse, R32, R37 ;  /* 0x000000207c207224 */ /* 0x040fe200078e0225 */
[----:B------:R-:W-:Y:S01]  /*4cf0*/  IABS R37, R45 ;  /* 0x0000002d00257213 */ /* 0x000fe20000000000 */
[----:B------:R-:W-:Y:S01]  /*4d00*/  @!P2 IMAD.MOV R25, RZ, RZ, -R25 ;  /* 0x000000ffff19a224 */ /* 0x000fe200078e0a19 */
[C---:B------:R-:W-:Y:S01]  /*4d10*/  ISETP.GT.U32.AND P2, PT, R124.reuse, R30, PT ;  /* 0x0000001e7c00720c */ /* 0x040fe20003f44070 */
[----:B------:R-:W-:Y:S01]  /*4d20*/  IMAD R35, R124, R34, R39 ;  /* 0x000000227c237224 */ /* 0x000fe200078e0227 */
[----:B------:R-:W-:Y:S01]  /*4d30*/  ISETP.GE.AND P4, PT, R36, RZ, PT ;  /* 0x000000ff2400720c */ /* 0x000fe20003f86270 */
[----:B------:R-:W-:-:S02]  /*4d40*/  IMAD.HI.U32 R27, R246, R37, RZ ;  /* 0x00000025f61b7227 */ /* 0x000fc400078e00ff */
[----:B------:R-:W-:Y:S02]  /*4d50*/  @!P1 IADD3 R29, R29, -R124, RZ ;  /* 0x8000007c1d1d9210 */ /* 0x000fe40007ffe0ff */
[C---:B------:R-:W-:Y:S01]  /*4d60*/  ISETP.GT.U32.AND P1, PT, R124.reuse, R32, PT ;  /* 0x000000207c00720c */ /* 0x040fe20003f24070 */
[--C-:B------:R-:W-:Y:S01]  /*4d70*/  @!P5 IMAD.IADD R33, R33, 0x1, -R124.reuse ;  /* 0x000000012121d824 */ /* 0x100fe200078e0a7c */
[----:B------:R-:W-:Y:S01]  /*4d80*/  ISETP.GE.AND P5, PT, R41, RZ, PT ;  /* 0x000000ff2900720c */ /* 0x000fe20003fa6270 */
[--C-:B------:R-:W-:Y:S01]  /*4d90*/  @!P6 IMAD.IADD R31, R31, 0x1, -R124.reuse ;  /* 0x000000011f1fe824 */ /* 0x100fe200078e0a7c */
[----:B------:R-:W-:Y:S01]  /*4da0*/  ISETP.GT.U32.AND P6, PT, R124, R35, PT ;  /* 0x000000237c00720c */ /* 0x000fe20003fc4070 */
[--C-:B------:R-:W-:Y:S01]  /*4db0*/  @!P3 IMAD.IADD R28, R28, 0x1, -R124.reuse ;  /* 0x000000011c1cb824 */ /* 0x100fe200078e0a7c */
[----:B------:R-:W-:Y:S01]  /*4dc0*/  ISETP.GE.AND P3, PT, R38, RZ, PT ;  /* 0x000000ff2600720c */ /* 0x000fe20003f66270 */
[----:B------:R-:W-:Y:S01]  /*4dd0*/  VIADD R46, R199, 0x55 ;  /* 0x00000055c72e7836 */ /* 0x000fe20000000000 */
[----:B------:R-:W-:Y:S01]  /*4de0*/  IADD3 R27, -R27, RZ, RZ ;  /* 0x000000ff1b1b7210 */ /* 0x000fe20007ffe1ff */
[----:B------:R-:W-:Y:S01]  /*4df0*/  @!P2 IMAD.IADD R30, R30, 0x1, -R124 ;  /* 0x000000011e1ea824 */ /* 0x000fe200078e0a7c */
[----:B------:R-:W-:Y:S01]  /*4e00*/  ISETP.GE.AND P2, PT, R40, RZ, PT ;  /* 0x000000ff2800720c */ /* 0x000fe20003f46270 */
[----:B------:R-:W-:Y:S01]  /*4e10*/  VIADD R38, R199, 0x56 ;  /* 0x00000056c7267836 */ /* 0x000fe20000000000 */
[----:B------:R-:W-:Y:S01]  /*4e20*/  IABS R39, R46 ;  /* 0x0000002e00277213 */ /* 0x000fe20000000000 */
[----:B------:R-:W-:-:S02]  /*4e30*/  IMAD R34, R124, R27, R37 ;  /* 0x0000001b7c227224 */ /* 0x000fc400078e0225 */
[----:B------:R-:W-:Y:S01]  /*4e40*/  @!P1 IMAD.IADD R32, R32, 0x1, -R124 ;  /* 0x0000000120209824 */ /* 0x000fe200078e0a7c */
[----:B------:R-:W-:Y:S01]  /*4e50*/  ISETP.GE.AND P1, PT, R42, RZ, PT ;  /* 0x000000ff2a00720c */ /* 0x000fe20003f26270 */
[----:B------:R-:W-:Y:S01]  /*4e60*/  @!P5 IMAD.MOV R30, RZ, RZ, -R30 ;  /* 0x000000ffff1ed224 */ /* 0x000fe200078e0a1e */
[C---:B------:R-:W-:Y:S01]  /*4e70*/  ISETP.GT.U32.AND P5, PT, R124.reuse, R34, PT ;  /* 0x000000227c00720c */ /* 0x040fe20003fa4070 */
[----:B------:R-:W-:Y:S01]  /*4e80*/  @!P6 IMAD.IADD R35, R35, 0x1, -R124 ;  /* 0x000000012323e824 */ /* 0x000fe200078e0a7c */
[----:B------:R-:W-:Y:S01]  /*4e90*/  ISETP.GT.U32.AND P6, PT, R124, R33, PT ;  /* 0x000000217c00720c */ /* 0x000fe20003fc4070 */
[----:B------:R-:W-:Y:S01]  /*4ea0*/  IMAD.HI.U32 R36, R246, R39, RZ ;  /* 0x00000027f6247227 */ /* 0x000fe200078e00ff */
[----:B------:R-:W-:Y:S02]  /*4eb0*/  @!P3 IADD3 R28, -R28, RZ, RZ ;  /* 0x000000ff1c1cb210 */ /* 0x000fe40007ffe1ff */
[----:B------:R-:W-:Y:S01]  /*4ec0*/  ISETP.GT.U32.AND P3, PT, R124, R32, PT ;  /* 0x000000207c00720c */ /* 0x000fe20003f64070 */
[----:B------:R-:W-:Y:S01]  /*4ed0*/  IMAD.MOV.U32 R27, RZ, RZ, R29 ;  /* 0x000000ffff1b7224 */ /* 0x000fe200078e001d */
[----:B------:R-:W-:Y:S01]  /*4ee0*/  IADD3 R36, -R36, RZ, RZ ;  /* 0x000000ff24247210 */ /* 0x000fe20007ffe1ff */
[----:B------:R-:W-:-:S02]  /*4ef0*/  IMAD.MOV.U32 R29, RZ, RZ, R31 ;  /* 0x000000ffff1d7224 */ /* 0x000fc400078e001f */
[----:B------:R-:W-:Y:S01]  /*4f00*/  @!P4 IMAD.MOV R27, RZ, RZ, -R27 ;  /* 0x000000ffff1bc224 */ /* 0x000fe200078e0a1b */
[C---:B------:R-:W-:Y:S01]  /*4f10*/  ISETP.GT.U32.AND P4, PT, R124.reuse, R35, PT ;  /* 0x000000237c00720c */ /* 0x040fe20003f84070 */
[----:B------:R-:W-:Y:S01]  /*4f20*/  IMAD R37, R124, R36, R39 ;  /* 0x000000247c257224 */ /* 0x000fe200078e0227 */
[----:B------:R-:W-:Y:S01]  /*4f30*/  IABS R39, R38 ;  /* 0x0000002600277213 */ /* 0x000fe20000000000 */
[--C-:B------:R-:W-:Y:S01]  /*4f40*/  @!P5 IMAD.IADD R34, R34, 0x1, -R124.reuse ;  /* 0x000000012222d824 */ /* 0x100fe200078e0a7c */
[----:B------:R-:W-:Y:S01]  /*4f50*/  @!P6 IADD3 R33, R33, -R124, RZ ;  /* 0x8000007c2121e210 */ /* 0x000fe20007ffe0ff */
[----:B------:R-:W-:Y:S01]  /*4f60*/  @!P2 IMAD.MOV R29, RZ, RZ, -R29 ;  /* 0x000000ffff1da224 */ /* 0x000fe200078e0a1d */
[----:B------:R-:W-:Y:S01]  /*4f70*/  ISETP.GE.AND P2, PT, R43, RZ, PT ;  /* 0x000000ff2b00720c */ /* 0x000fe20003f46270 */
[----:B------:R-:W-:Y:S01]  /*4f80*/  @!P3 IMAD.IADD R32, R32, 0x1, -R124 ;  /* 0x000000012020b824 */ /* 0x000fe200078e0a7c */
[----:B------:R-:W-:Y:S01]  /*4f90*/  ISETP.GT.U32.AND P3, PT, R124, R37, PT ;  /* 0x000000257c00720c */ /* 0x000fe20003f64070 */
[----:B------:R-:W-:Y:S01]  /*4fa0*/  VIADD R40, R199, 0x57 ;  /* 0x00000057c7287836 */ /* 0x000fe20000000000 */
[----:B------:R-:W-:Y:S01]  /*4fb0*/  MOV R31, R33 ;  /* 0x00000021001f7202 */ /* 0x000fe20000000f00 */
[----:B------:R-:W-:Y:S01]  /*4fc0*/  IMAD.HI.U32 R33, R246, R39, RZ ;  /* 0x00000027f6217227 */ /* 0x000fe200078e00ff */
[----:B------:R-:W-:-:S02]  /*4fd0*/  ISETP.GT.U32.AND P5, PT, R124, R34, PT ;  /* 0x000000227c00720c */ /* 0x000fc40003fa4070 */
[----:B------:R-:W-:Y:S01]  /*4fe0*/  IABS R41, R40 ;  /* 0x0000002800297213 */ /* 0x000fe20000000000 */
[----:B------:R-:W-:Y:S01]  /*4ff0*/  IMAD.MOV R36, RZ, RZ, -R33 ;  /* 0x000000ffff247224 */ /* 0x000fe200078e0a21 */
[----:B------:R-:W-:Y:S01]  /*5000*/  ISETP.GE.AND P6, PT, R44, RZ, PT ;  /* 0x000000ff2c00720c */ /* 0x000fe20003fc6270 */
[----:B------:R-:W-:Y:S01]  /*5010*/  @!P4 IMAD.IADD R35, R35, 0x1, -R124 ;  /* 0x000000012323c824 */ /* 0x000fe200078e0a7c */
[----:B------:R-:W-:Y:S01]  /*5020*/  ISETP.GE.AND P4, PT, R45, RZ, PT ;  /* 0x000000ff2d00720c */ /* 0x000fe20003f86270 */
[----:B------:R-:W-:Y:S01]  /*5030*/  IMAD R36, R124, R36, R39 ;  /* 0x000000247c247224 */ /* 0x000fe200078e0227 */
[----:B------:R-:W-:Y:S01]  /*5040*/  IADD3 R44, R199, 0x5a, RZ ;  /* 0x0000005ac72c7810 */ /* 0x000fe20007ffe0ff */
[----:B------:R-:W-:Y:S01]  /*5050*/  IMAD.MOV.U32 R33, RZ, RZ, R35 ;  /* 0x000000ffff217224 */ /* 0x000fe200078e0023 */
[----:B------:R-:W-:Y:S01]  /*5060*/  @!P3 IADD3 R37, R37, -R124, RZ ;  /* 0x8000007c2525b210 */ /* 0x000fe20007ffe0ff */
[----:B------:R-:W-:Y:S01]  /*5070*/  @!P2 IMAD.MOV R32, RZ, RZ, -R32 ;  /* 0x000000ffff20a224 */ /* 0x000fe200078e0a20 */
[----:B------:R-:W-:Y:S01]  /*5080*/  ISETP.GE.AND P3, PT, R38, RZ, PT ;  /* 0x000000ff2600720c */ /* 0x000fe20003f66270 */
[----:B------:R-:W-:Y:S01]  /*5090*/  @!P5 IMAD.IADD R34, R34, 0x1, -R124 ;  /* 0x000000012222d824 */ /* 0x000fe200078e0a7c */
[----:B------:R-:W-:Y:S01]  /*50a0*/  ISETP.GT.U32.AND P5, PT, R124, R36, PT ;  /* 0x000000247c00720c */ /* 0x000fe20003fa4070 */
[----:B------:R-:W-:Y:S01]  /*50b0*/  IMAD.HI.U32 R35, R246, R41, RZ ;  /* 0x00000029f6237227 */ /* 0x000fe200078e00ff */
[----:B------:R-:W-:-:S02]  /*50c0*/  ISETP.GT.U32.AND P2, PT, R124, R37, PT ;  /* 0x000000257c00720c */ /* 0x000fc40003f44070 */
[----:B------:R-:W-:Y:S01]  /*50d0*/  IABS R47, R44 ;  /* 0x0000002c002f7213 */ /* 0x000fe20000000000 */
[----:B------:R-:W-:Y:S01]  /*50e0*/  VIADD R38, R199, 0x58 ;  /* 0x00000058c7267836 */ /* 0x000fe20000000000 */
[----:B------:R-:W-:Y:S01]  /*50f0*/  IADD3 R35, -R35, RZ, RZ ;  /* 0x000000ff23237210 */ /* 0x000fe20007ffe1ff */
[----:B------:R-:W-:Y:S02]  /*5100*/  @!P4 IMAD.MOV R34, RZ, RZ, -R34 ;  /* 0x000000ffff22c224 */ /* 0x000fe400078e0a22 */
[----:B------:R-:W-:Y:S01]  /*5110*/  VIADD R42, R199, 0x59 ;  /* 0x00000059c72a7836 */ /* 0x000fe20000000000 */
[----:B------:R-:W-:Y:S01]  /*5120*/  IABS R43, R38 ;  /* 0x00000026002b7213 */ /* 0x000fe20000000000 */
[----:B------:R-:W-:Y:S01]  /*5130*/  IMAD R39, R124, R35, R41 ;  /* 0x000000237c277224 */ /* 0x000fe200078e0229 */
[----:B------:R-:W-:Y:S01]  /*5140*/  ISETP.GE.AND P4, PT, R38, RZ, PT ;  /* 0x000000ff2600720c */ /* 0x000fe20003f86270 */
[--C-:B------:R-:W-:Y:S01]  /*5150*/  @!P5 IMAD.IADD R36, R36, 0x1, -R124.reuse ;  /* 0x000000012424d824 */ /* 0x100fe200078e0a7c */
[----:B------:R-:W-:Y:S01]  /*5160*/  IABS R45, R42 ;  /* 0x0000002a002d7213 */ /* 0x000fe20000000000 */
[----:B------:R-:W-:Y:S01]  /*5170*/  @!P2 IMAD.IADD R37, R37, 0x1, -R124 ;  /* 0x000000012525a824 */ /* 0x000fe200078e0a7c */
[----:B------:R-:W-:Y:S01]  /*5180*/  ISETP.GT.U32.AND P2, PT, R124, R39, PT ;  /* 0x000000277c00720c */ /* 0x000fe20003f44070 */
[----:B------:R-:W-:Y:S01]  /*5190*/  IMAD.HI.U32 R38, R246, R43, RZ ;  /* 0x0000002bf6267227 */ /* 0x000fe200078e00ff */
[----:B------:R-:W-:-:S03]  /*51a0*/  ISETP.GT.U32.AND P5, PT, R124, R36, PT ;  /* 0x000000247c00720c */ /* 0x000fc60003fa4070 */
[----:B------:R-:W-:Y:S02]  /*51b0*/  IMAD.MOV R38, RZ, RZ, -R38 ;  /* 0x000000ffff267224 */ /* 0x000fe400078e0a26 */
[----:B------:R-:W-:Y:S01]  /*51c0*/  @!P6 IMAD.MOV R33, RZ, RZ, -R33 ;  /* 0x000000ffff21e224 */ /* 0x000fe200078e0a21 */
[----:B------:R-:W-:Y:S01]  /*51d0*/  ISETP.GE.AND P6, PT, R40, RZ, PT ;  /* 0x000000ff2800720c */ /* 0x000fe20003fc6270 */
[----:B------:R-:W-:Y:S02]  /*51e0*/  IMAD R38, R124, R38, R43 ;  /* 0x000000267c267224 */ /* 0x000fe400078e022b */
[----:B------:R-:W-:Y:S01]  /*51f0*/  @!P1 IMAD.MOV R31, RZ, RZ, -R31 ;  /* 0x000000ffff1f9224 */ /* 0x000fe200078e0a1f */
[----:B------:R-:W-:Y:S01]  /*5200*/  ISETP.GE.AND P1, PT, R46, RZ, PT ;  /* 0x000000ff2e00720c */ /* 0x000fe20003f26270 */
[----:B------:R-:W-:Y:S01]  /*5210*/  IMAD.HI.U32 R40, R246, R45, RZ ;  /* 0x0000002df6287227 */ /* 0x000fe200078e00ff */
[----:B------:R-:W-:-:S03]  /*5220*/  @!P2 IADD3 R39, R39, -R124, RZ ;  /* 0x8000007c2727a210 */ /* 0x000fc60007ffe0ff */
[----:B------:R-:W-:Y:S01]  /*5230*/  @!P5 IMAD.IADD R36, R36, 0x1, -R124 ;  /* 0x000000012424d824 */ /* 0x000fe200078e0a7c */
[----:B------:R-:W-:Y:S01]  /*5240*/  ISETP.GT.U32.AND P2, PT, R124, R39, PT ;  /* 0x000000277c00720c */ /* 0x000fe20003f44070 */
[----:B------:R-:W-:Y:S01]  /*5250*/  IMAD.HI.U32 R41, R246, R47, RZ ;  /* 0x0000002ff6297227 */ /* 0x000fe200078e00ff */
[----:B------:R-:W-:-:S03]  /*5260*/  ISETP.GT.U32.AND P5, PT, R124, R38, PT ;  /* 0x000000267c00720c */ /* 0x000fc60003fa4070 */
[----:B------:R-:W-:Y:S02]  /*5270*/  IMAD.MOV R40, RZ, RZ, -R40 ;  /* 0x000000ffff287224 */ /* 0x000fe400078e0a28 */
[----:B------:R-:W-:Y:S02]  /*5280*/  IMAD.MOV.U32 R35, RZ, RZ, R37 ;  /* 0x000000ffff237224 */ /* 0x000fe400078e0025 */
[----:B------:R-:W-:Y:S02]  /*5290*/  VIADD R48, R199, 0x5b ;  /* 0x0000005bc7307836 */ /* 0x000fe40000000000 */
[----:B------:R-:W-:Y:S01]  /*52a0*/  IMAD.MOV R37, RZ, RZ, -R41 ;  /* 0x000000ffff257224 */ /* 0x000fe200078e0a29 */
[----:B------:R-:W-:Y:S01]  /*52b0*/  @!P1 IADD3 R35, -R35, RZ, RZ ;  /* 0x000000ff23239210 */ /* 0x000fe20007ffe1ff */
[C---:B------:R-:W-:Y:S01]  /*52c0*/  IMAD R41, R124.reuse, R40, R45 ;  /* 0x000000287c297224 */ /* 0x040fe200078e022d */
[----:B------:R-:W-:Y:S01]  /*52d0*/  IABS R43, R48 ;  /* 0x00000030002b7213 */ /* 0x000fe20000000000 */
[----:B------:R-:W-:Y:S01]  /*52e0*/  IMAD R40, R124, R37, R47 ;  /* 0x000000257c287224 */ /* 0x000fe200078e022f */
[----:B------:R-:W-:Y:S01]  /*52f0*/  @!P5 IADD3 R38, R38, -R124, RZ ;  /* 0x8000007c2626d210 */ /* 0x000fe20007ffe0ff */
[----:B------:R-:W-:Y:S01]  /*5300*/  @!P2 IMAD.IADD R39, R39, 0x1, -R124 ;  /* 0x000000012727a824 */ /* 0x000fe200078e0a7c */
[----:B------:R-:W-:Y:S01]  /*5310*/  ISETP.GT.U32.AND P2, PT, R124, R41, PT ;  /* 0x000000297c00720c */ /* 0x000fe20003f44070 */
[----:B------:R-:W-:Y:S01]  /*5320*/  @!P3 IMAD.MOV R36, RZ, RZ, -R36 ;  /* 0x000000ffff24b224 */ /* 0x000fe200078e0a24 */
[----:B------:R-:W-:Y:S01]  /*5330*/  ISETP.GE.AND P1, PT, R42, RZ, PT ;  /* 0x000000ff2a00720c */ /* 0x000fe20003f26270 */
[----:B------:R-:W-:Y:S01]  /*5340*/  IMAD.HI.U32 R42, R246, R43, RZ ;  /* 0x0000002bf62a7227 */ /* 0x000fe200078e00ff */
[----:B------:R-:W-:-:S02]  /*5350*/  ISETP.GT.U32.AND P3, PT, R124, R40, PT ;  /* 0x000000287c00720c */ /* 0x000fc40003f64070 */
[----:B------:R-:W-:Y:S01]  /*5360*/  ISETP.GT.U32.AND P5, PT, R124, R38, PT ;  /* 0x000000267c00720c */ /* 0x000fe20003fa4070 */
[C---:B------:R-:W-:Y:S01]  /*5370*/  VIADD R51, R199.reuse, 0x5d ;  /* 0x0000005dc7337836 */ /* 0x040fe20000000000 */
[----:B------:R-:W-:Y:S01]  /*5380*/  IADD3 R42, -R42, RZ, RZ ;  /* 0x000000ff2a2a7210 */ /* 0x000fe20007ffe1ff */
[----:B------:R-:W-:Y:S01]  /*5390*/  VIADD R52, R199, 0x5e ;  /* 0x0000005ec7347836 */ /* 0x000fe20000000000 */
[----:B------:R-:W-:Y:S01]  /*53a0*/  IABS R45, R50 ;  /* 0x00000032002d7213 */ /* 0x000fe20000000000 */
[----:B------:R-:W-:Y:S01]  /*53b0*/  IMAD.MOV.U32 R37, RZ, RZ, R39 ;  /* 0x000000ffff257224 */ /* 0x000fe200078e0027 */
[----:B------:R-:W-:Y:S01]  /*53c0*/  IABS R47, R51 ;  /* 0x00000033002f7213 */ /* 0x000fe20000000000 */
[----:B------:R-:W-:Y:S01]  /*53d0*/  IMAD R43, R124, R42, R43 ;  /* 0x0000002a7c2b7224 */ /* 0x000fe200078e022b */
[----:B------:R-:W-:Y:S01]  /*53e0*/  IABS R49, R52 ;  /* 0x0000003400317213 */ /* 0x000fe20000000000 */
[--C-:B------:R-:W-:Y:S02]  /*53f0*/  @!P2 IMAD.IADD R41, R41, 0x1, -R124.reuse ;  /* 0x000000012929a824 */ /* 0x100fe400078e0a7c */
[----:B------:R-:W-:-:S02]  /*5400*/  @!P3 IMAD.IADD R40, R40, 0x1, -R124 ;  /* 0x000000012828b824 */ /* 0x000fc400078e0a7c */
[----:B------:R-:W-:Y:S01]  /*5410*/  @!P5 IMAD.IADD R38, R38, 0x1, -R124 ;  /* 0x000000012626d824 */ /* 0x000fe200078e0a7c */
[----:B------:R-:W-:Y:S01]  /*5420*/  ISETP.GT.U32.AND P5, PT, R124, R43, PT ;  /* 0x0000002b7c00720c */ /* 0x000fe20003fa4070 */
[----:B------:R-:W-:Y:S01]  /*5430*/  IMAD.HI.U32 R39, R246, R45, RZ ;  /* 0x0000002df6277227 */ /* 0x000fe200078e00ff */
[C---:B------:R-:W-:Y:S02]  /*5440*/  ISETP.GT.U32.AND P2, PT, R124.reuse, R41, PT ;  /* 0x000000297c00720c */ /* 0x040fe40003f44070 */
[----:B------:R-:W-:Y:S01]  /*5450*/  ISETP.GT.U32.AND P3, PT, R124, R40, PT ;  /* 0x000000287c00720c */ /* 0x000fe20003f64070 */
[----:B------:R-:W-:Y:S01]  /*5460*/  IMAD.HI.U32 R42, R246, R47, RZ ;  /* 0x0000002ff62a7227 */ /* 0x000fe200078e00ff */
[----:B------:R-:W-:-:S03]  /*5470*/  IADD3 R39, -R39, RZ, RZ ;  /* 0x000000ff27277210 */ /* 0x000fc60007ffe1ff */
[----:B------:R-:W-:Y:S01]  /*5480*/  @!P6 IMAD.MOV R37, RZ, RZ, -R37 ;  /* 0x000000ffff25e224 */ /* 0x000fe200078e0a25 */
[----:B------:R-:W-:Y:S01]  /*5490*/  ISETP.GE.AND P6, PT, R44, RZ, PT ;  /* 0x000000ff2c00720c */ /* 0x000fe20003fc6270 */
[----:B------:R-:W-:-:S04]  /*54a0*/  IMAD.HI.U32 R44, R246, R49, RZ ;  /* 0x00000031f62c7227 */ /* 0x000fc800078e00ff */
[----:B------:R-:W-:Y:S02]  /*54b0*/  IMAD.MOV R46, RZ, RZ, -R42 ;  /* 0x000000ffff2e7224 */ /* 0x000fe400078e0a2a */
[C---:B------:R-:W-:Y:S02]  /*54c0*/  IMAD R42, R124.reuse, R39, R45 ;  /* 0x000000277c2a7224 */ /* 0x040fe400078e022d */
[----:B------:R-:W-:Y:S02]  /*54d0*/  IMAD.MOV R44, RZ, RZ, -R44 ;  /* 0x000000ffff2c7224 */ /* 0x000fe400078e0a2c */
[C---:B------:R-:W-:Y:S01]  /*54e0*/  IMAD R45, R124.reuse, R46, R47 ;  /* 0x0000002e7c2d7224 */ /* 0x040fe200078e022f */
[----:B------:R-:W-:Y:S01]  /*54f0*/  IABS R47, R54 ;  /* 0x00000036002f7213 */ /* 0x000fe20000000000 */
[--C-:B------:R-:W-:Y:S01]  /*5500*/  @!P5 IMAD.IADD R43, R43, 0x1, -R124.reuse ;  /* 0x000000012b2bd824 */ /* 0x100fe200078e0a7c */
[----:B------:R-:W-:Y:S01]  /*5510*/  ISETP.GT.U32.AND P5, PT, R124, R42, PT ;  /* 0x0000002a7c00720c */ /* 0x000fe20003fa4070 */
[----:B------:R-:W-:Y:S01]  /*5520*/  @!P2 IMAD.IADD R41, R41, 0x1, -R124 ;  /* 0x000000012929a824 */ /* 0x000fe200078e0a7c */
[----:B------:R-:W-:Y:S01]  /*5530*/  ISETP.GE.AND P2, PT, R48, RZ, PT ;  /* 0x000000ff3000720c */ /* 0x000fe20003f46270 */
[----:B------:R-:W-:-:S02]  /*5540*/  IMAD R44, R124, R44, R49 ;  /* 0x0000002c7c2c7224 */ /* 0x000fc400078e0231 */
[----:B------:R-:W-:Y:S01]  /*5550*/  @!P3 IMAD.IADD R40, R40, 0x1, -R124 ;  /* 0x000000012828b824 */ /* 0x000fe200078e0a7c */
[C---:B------:R-:W-:Y:S01]  /*5560*/  ISETP.GT.U32.AND P3, PT, R124.reuse, R45, PT ;  /* 0x0000002d7c00720c */ /* 0x040fe20003f64070 */
[----:B------:R-:W-:Y:S01]  /*5570*/  @!P4 IMAD.MOV R38, RZ, RZ, -R38 ;  /* 0x000000ffff26c224 */ /* 0x000fe200078e0a26 */
[----:B------:R-:W-:Y:S01]  /*5580*/  ISETP.GT.U32.AND P4, PT, R124, R43, PT ;  /* 0x0000002b7c00720c */ /* 0x000fe20003f84070 */
[----:B------:R-:W-:Y:S01]  /*5590*/  @!P6 IMAD.MOV R40, RZ, RZ, -R40 ;  /* 0x000000ffff28e224 */ /* 0x000fe200078e0a28 */
[----:B------:R-:W-:Y:S01]  /*55a0*/  MOV R39, R41 ;  /* 0x0000002900277202 */ /* 0x000fe20000000f00 */
[----:B------:R-:W-:Y:S01]  /*55b0*/  IMAD.HI.U32 R41, R246, R47, RZ ;  /* 0x0000002ff6297227 */ /* 0x000fe200078e00ff */
[----:B------:R-:W-:-:S03]  /*55c0*/  ISETP.GT.U32.AND P6, PT, R124, R44, PT ;  /* 0x0000002c7c00720c */ /* 0x000fc60003fc4070 */
[----:B------:R-:W-:Y:S01]  /*55d0*/  @!P1 IMAD.MOV R39, RZ, RZ, -R39 ;  /* 0x000000ffff279224 */ /* 0x000fe200078e0a27 */
[----:B------:R-:W-:Y:S01]  /*55e0*/  ISETP.GE.AND P1, PT, R50, RZ, PT ;  /* 0x000000ff3200720c */ /* 0x000fe20003f26270 */
[----:B------:R-:W-:Y:S02]  /*55f0*/  VIADD R50, R199, 0x60 ;  /* 0x00000060c7327836 */ /* 0x000fe40000000000 */
[--C-:B------:R-:W-:Y:S02]  /*5600*/  @!P3 IMAD.IADD R45, R45, 0x1, -R124.reuse ;  /* 0x000000012d2db824 */ /* 0x100fe400078e0a7c */
[----:B------:R-:W-:Y:S01]  /*5610*/  @!P4 IADD3 R43, R43, -R124, RZ ;  /* 0x8000007c2b2bc210 */ /* 0x000fe20007ffe0ff */
[--C-:B------:R-:W-:Y:S01]  /*5620*/  @!P5 IMAD.IADD R42, R42, 0x1, -R124.reuse ;  /* 0x000000012a2ad824 */ /* 0x100fe200078e0a7c */
[----:B------:R-:W-:Y:S01]  /*5630*/  IABS R49, R50 ;  /* 0x0000003200317213 */ /* 0x000fe20000000000 */
[----:B------:R-:W-:Y:S01]  /*5640*/  IMAD.MOV R46, RZ, RZ, -R41 ;  /* 0x000000ffff2e7224 */ /* 0x000fe200078e0a29 */
[----:B------:R-:W-:Y:S01]  /*5650*/  MOV R41, R43 ;  /* 0x0000002b00297202 */ /* 0x000fe20000000f00 */
[----:B------:R-:W-:Y:S01]  /*5660*/  @!P6 IMAD.IADD R44, R44, 0x1, -R124 ;  /* 0x000000012c2ce824 */ /* 0x000fe200078e0a7c */
[----:B------:R-:W-:Y:S01]  /*5670*/  ISETP.GT.U32.AND P6, PT, R124, R45, PT ;  /* 0x0000002d7c00720c */ /* 0x000fe20003fc4070 */
[----:B------:R-:W-:Y:S01]  /*5680*/  IMAD.HI.U32 R43, R246, R49, RZ ;  /* 0x00000031f62b7227 */ /* 0x000fe200078e00ff */
[----:B------:R-:W-:-:S02]  /*5690*/  ISETP.GT.U32.AND P3, PT, R124, R42, PT ;  /* 0x0000002a7c00720c */ /* 0x000fc40003f64070 */
[----:B------:R-:W-:Y:S01]  /*56a0*/  ISETP.GE.AND P5, PT, R52, RZ, PT ;  /* 0x000000ff3400720c */ /* 0x000fe20003fa6270 */
[----:B------:R-:W-:Y:S01]  /*56b0*/  IMAD.MOV R43, RZ, RZ, -R43 ;  /* 0x000000ffff2b7224 */ /* 0x000fe200078e0a2b */
[----:B------:R-:W-:Y:S01]  /*56c0*/  ISETP.GE.AND P4, PT, R51, RZ, PT ;  /* 0x000000ff3300720c */ /* 0x000fe20003f86270 */
[C---:B------:R-:W-:Y:S01]  /*56d0*/  IMAD R47, R124.reuse, R46, R47 ;  /* 0x0000002e7c2f7224 */ /* 0x040fe200078e022f */
[----:B------:R-:W-:Y:S01]  /*56e0*/  IABS R51, R56 ;  /* 0x0000003800337213 */ /* 0x000fe20000000000 */
[C---:B------:R-:W-:Y:S02]  /*56f0*/  IMAD R46, R124.reuse, R43, R49 ;  /* 0x0000002b7c2e7224 */ /* 0x040fe400078e0231 */
[----:B------:R-:W-:Y:S02]  /*5700*/  VIADD R52, R199, 0x61 ;  /* 0x00000061c7347836 */ /* 0x000fe40000000000 */
[--C-:B------:R-:W-:Y:S01]  /*5710*/  @!P6 IMAD.IADD R45, R45, 0x1, -R124.reuse ;  /* 0x000000012d2de824 */ /* 0x100fe200078e0a7c */
[----:B------:R-:W-:Y:S01]  /*5720*/  ISETP.GT.U32.AND P6, PT, R124, R46, PT ;  /* 0x0000002e7c00720c */ /* 0x000fe20003fc4070 */
[----:B------:R-:W-:Y:S01]  /*5730*/  @!P3 IMAD.IADD R42, R42, 0x1, -R124 ;  /* 0x000000012a2ab824 */ /* 0x000fe200078e0a7c */
[C---:B------:R-:W-:Y:S01]  /*5740*/  ISETP.GT.U32.AND P3, PT, R124.reuse, R47, PT ;  /* 0x0000002f7c00720c */ /* 0x040fe20003f64070 */
[C---:B------:R-:W-:Y:S01]  /*5750*/  VIADD R58, R199.reuse, 0x63 ;  /* 0x00000063c73a7836 */ /* 0x040fe20000000000 */
[----:B------:R-:W-:Y:S01]  /*5760*/  IABS R48, R52 ;  /* 0x0000003400307213 */ /* 0x000fe20000000000 */
[----:B------:R-:W-:Y:S01]  /*5770*/  @!P2 IMAD.MOV R41, RZ, RZ, -R41 ;  /* 0x000000ffff29a224 */ /* 0x000fe200078e0a29 */
[----:B------:R-:W-:Y:S01]  /*5780*/  ISETP.GT.U32.AND P2, PT, R124, R44, PT ;  /* 0x0000002c7c00720c */ /* 0x000fe20003f44070 */
[----:B------:R-:W-:Y:S01]  /*5790*/  @!P1 IMAD.MOV R42, RZ, RZ, -R42 ;  /* 0x000000ffff2a9224 */ /* 0x000fe200078e0a2a */
[----:B------:R-:W-:Y:S01]  /*57a0*/  IABS R53, R58 ;  /* 0x0000003a00357213 */ /* 0x000fe20000000000 */
[----:B------:R-:W-:Y:S01]  /*57b0*/  VIADD R59, R199, 0x64 ;  /* 0x00000064c73b7836 */ /* 0x000fe20000000000 */
[----:B------:R-:W-:Y:S01]  /*57c0*/  MOV R49, R48 ;  /* 0x0000003000317202 */ /* 0x000fe20000000f00 */
[----:B------:R-:W-:-:S04]  /*57d0*/  IMAD.HI.U32 R48, R246, R51, RZ ;  /* 0x00000033f6307227 */ /* 0x000fc800078e00ff */
[--C-:B------:R-:W-:Y:S02]  /*57e0*/  @!P6 IMAD.IADD R46, R46, 0x1, -R124.reuse ;  /* 0x000000012e2ee824 */ /* 0x100fe400078e0a7c */
[----:B------:R-:W-:Y:S01]  /*57f0*/  @!P3 IMAD.IADD R47, R47, 0x1, -R124 ;  /* 0x000000012f2fb824 */ /* 0x000fe200078e0a7c */
[----:B------:R-:W-:Y:S01]  /*5800*/  ISETP.GE.AND P3, PT, R50, RZ, PT ;  /* 0x000000ff3200720c */ /* 0x000fe20003f66270 */
[----:B------:R-:W-:Y:S01]  /*5810*/  IMAD.HI.U32 R50, R246, R53, RZ ;  /* 0x00000035f6327227 */ /* 0x000fe200078e00ff */
[C---:B------:R-:W-:Y:S02]  /*5820*/  ISETP.GT.U32.AND P6, PT, R124.reuse, R46, PT ;  /* 0x0000002e7c00720c */ /* 0x040fe40003fc4070 */
[----:B------:R-:W-:Y:S01]  /*5830*/  ISETP.GT.U32.AND P1, PT, R124, R47, PT ;  /* 0x0000002f7c00720c */ /* 0x000fe20003f24070 */
[----:B------:R-:W-:Y:S01]  /*5840*/  IMAD.MOV R48, RZ, RZ, -R48 ;  /* 0x000000ffff307224 */ /* 0x000fe200078e0a30 */
[----:B------:R-:W-:Y:S01]  /*5850*/  IADD3 R50, -R50, RZ, RZ ;  /* 0x000000ff32327210 */ /* 0x000fe20007ffe1ff */
[----:B------:R-:W-:Y:S01]  /*5860*/  @!P2 IMAD.IADD R44, R44, 0x1, -R124 ;  /* 0x000000012c2ca824 */ /* 0x000fe200078e0a7c */
[----:B------:R-:W-:Y:S01]  /*5870*/  ISETP.GE.AND P2, PT, R54, RZ, PT ;  /* 0x000000ff3600720c */ /* 0x000fe20003f46270 */
[----:B------:R-:W-:-:S02]  /*5880*/  IMAD R48, R124, R48, R51 ;  /* 0x000000307c307224 */ /* 0x000fc400078e0233 */
[----:B------:R-:W-:Y:S01]  /*5890*/  IMAD R51, R124, R50, R53 ;  /* 0x000000327c337224 */ /* 0x000fe200078e0235 */
[----:B------:R-:W-:Y:S01]  /*58a0*/  @!P5 IADD3 R44, -R44, RZ, RZ ;  /* 0x000000ff2c2cd210 */ /* 0x000fe20007ffe1ff */
[----:B------:R-:W-:Y:S01]  /*58b0*/  IMAD.HI.U32 R43, R246, R49, RZ ;  /* 0x00000031f62b7227 */ /* 0x000fe200078e00ff */
[----:B------:R-:W-:Y:S02]  /*58c0*/  ISETP.GT.U32.AND P5, PT, R124, R48, PT ;  /* 0x000000307c00720c */ /* 0x000fe40003fa4070 */
[----:B------:R-:W-:Y:S01]  /*58d0*/  IABS R53, R59 ;  /* 0x0000003b00357213 */ /* 0x000fe20000000000 */
[--C-:B------:R-:W-:Y:S01]  /*58e0*/  @!P6 IMAD.IADD R46, R46, 0x1, -R124.reuse ;  /* 0x000000012e2ee824 */ /* 0x100fe200078e0a7c */
[----:B------:R-:W-:Y:S01]  /*58f0*/  ISETP.GT.U32.AND P6, PT, R124, R51, PT ;  /* 0x000000337c00720c */ /* 0x000fe20003fc4070 */
[----:B------:R-:W-:Y:S01]  /*5900*/  VIADD R60, R199, 0x65 ;  /* 0x00000065c73c7836 */ /* 0x000fe20000000000 */
[----:B------:R-:W-:Y:S01]  /*5910*/  IADD3 R43, -R43, RZ, RZ ;  /* 0x000000ff2b2b7210 */ /* 0x000fe20007ffe1ff */
[----:B------:R-:W-:Y:S01]  /*5920*/  @!P1 IMAD.IADD R47, R47, 0x1, -R124 ;  /* 0x000000012f2f9824 */ /* 0x000fe200078e0a7c */
[----:B------:R-:W-:Y:S01]  /*5930*/  ISETP.GE.AND P1, PT, R52, RZ, PT ;  /* 0x000000ff3400720c */ /* 0x000fe20003f26270 */
[----:B------:R-:W-:Y:S01]  /*5940*/  IMAD.HI.U32 R50, R246, R53, RZ ;  /* 0x00000035f6327227 */ /* 0x000fe200078e00ff */
[----:B------:R-:W-:-:S03]  /*5950*/  IABS R55, R60 ;  /* 0x0000003c00377213 */ /* 0x000fc60000000000 */
[----:B------:R-:W-:Y:S01]  /*5960*/  IMAD R49, R124, R43, R49 ;  /* 0x0000002b7c317224 */ /* 0x000fe200078e0231 */
[----:B------:R-:W-:Y:S01]  /*5970*/  IADD3 R50, -R50, RZ, RZ ;  /* 0x000000ff32327210 */ /* 0x000fe20007ffe1ff */
[--C-:B------:R-:W-:Y:S02]  /*5980*/  @!P5 IMAD.IADD R48, R48, 0x1, -R124.reuse ;  /* 0x000000013030d824 */ /* 0x100fe400078e0a7c */
[----:B------:R-:W-:Y:S02]  /*5990*/  IMAD.MOV.U32 R43, RZ, RZ, R45 ;  /* 0x000000ffff2b7224 */ /* 0x000fe400078e002d */
[----:B------:R-:W-:Y:S01]  /*59a0*/  @!P6 IMAD.IADD R51, R51, 0x1, -R124 ;  /* 0x000000013333e824 */ /* 0x000fe200078e0a7c */
[C---:B------:R-:W-:Y:S01]  /*59b0*/  ISETP.GT.U32.AND P6, PT, R124.reuse, R48, PT ;  /* 0x000000307c00720c */ /* 0x040fe20003fc4070 */
[----:B------:R-:W-:Y:S01]  /*59c0*/  @!P4 IMAD.MOV R43, RZ, RZ, -R43 ;  /* 0x000000ffff2bc224 */ /* 0x000fe200078e0a2b */
[----:B------:R-:W-:Y:S01]  /*59d0*/  ISETP.GT.U32.AND P4, PT, R124, R49, PT ;  /* 0x000000317c00720c */ /* 0x000fe20003f84070 */
[----:B------:R-:W-:-:S02]  /*59e0*/  IMAD.MOV.U32 R45, RZ, RZ, R47 ;  /* 0x000000ffff2d7224 */ /* 0x000fc400078e002f */
[----:B------:R-:W-:-:S04]  /*59f0*/  IMAD.HI.U32 R47, R246, R55, RZ ;  /* 0x00000037f62f7227 */ /* 0x000fc800078e00ff */
[----:B------:R-:W-:Y:S02]  /*5a00*/  IMAD.MOV R47, RZ, RZ, -R47 ;  /* 0x000000ffff2f7224 */ /* 0x000fe400078e0a2f */
[C---:B------:R-:W-:Y:S02]  /*5a10*/  IMAD R50, R124.reuse, R50, R53 ;  /* 0x000000327c327224 */ /* 0x040fe400078e0235 */
[----:B------:R-:W-:Y:S01]  /*5a20*/  IMAD R53, R124, R47, R55 ;  /* 0x0000002f7c357224 */ /* 0x000fe200078e0237 */
[----:B------:R-:W-:Y:S01]  /*5a30*/  IABS R55, R61 ;  /* 0x0000003d00377213 */ /* 0x000fe20000000000 */
[----:B------:R-:W-:Y:S01]  /*5a40*/  @!P6 IMAD.IADD R48, R48, 0x1, -R124 ;  /* 0x000000013030e824 */ /* 0x000fe200078e0a7c */
[----:B------:R-:W-:Y:S01]  /*5a50*/  @!P4 IADD3 R49, R49, -R124, RZ ;  /* 0x8000007c3131c210 */ /* 0x000fe20007ffe0ff */
[----:B------:R-:W-:Y:S01]  /*5a60*/  @!P2 IMAD.MOV R45, RZ, RZ, -R45 ;  /* 0x000000ffff2da224 */ /* 0x000fe200078e0a2d */
[----:B------:R-:W-:Y:S01]  /*5a70*/  ISETP.GT.U32.AND P6, PT, R124, R53, PT ;  /* 0x000000357c00720c */ /* 0x000fe20003fc4070 */
[C---:B------:R-:W-:Y:S01]  /*5a80*/  VIADD R62, R199.reuse, 0x68 ;  /* 0x00000068c73e7836 */ /* 0x040fe20000000000 */
[----:B------:R-:W-:Y:S01]  /*5a90*/  ISETP.GE.AND P4, PT, R56, RZ, PT ;  /* 0x000000ff3800720c */ /* 0x000fe20003f86270 */
[C---:B------:R-:W-:Y:S01]  /*5aa0*/  VIADD R56, R199.reuse, 0x66 ;  /* 0x00000066c7387836 */ /* 0x040fe20000000000 */
[C---:B------:R-:W-:Y:S01]  /*5ab0*/  ISETP.GT.U32.AND P2, PT, R124.reuse, R51, PT ;  /* 0x000000337c00720c */ /* 0x040fe20003f44070 */
[----:B------:R-:W-:Y:S01]  /*5ac0*/  @!P3 IMAD.MOV R46, RZ, RZ, -R46 ;  /* 0x000000ffff2eb224 */ /* 0x000fe200078e0a2e */
[----:B------:R-:W-:Y:S01]  /*5ad0*/  ISETP.GT.U32.AND P5, PT, R124, R49, PT ;  /* 0x000000317c00720c */ /* 0x000fe20003fa4070 */
[C---:B------:R-:W-:Y:S01]  /*5ae0*/  VIADD R66, R199.reuse, 0x6e ;  /* 0x0000006ec7427836 */ /* 0x040fe20000000000 */
[----:B------:R-:W-:Y:S01]  /*5af0*/  IABS R57, R56 ;  /* 0x0000003800397213 */ /* 0x000fe20000000000 */
[C---:B------:R-:W-:Y:S01]  /*5b00*/  VIADD R68, R199.reuse, 0x6f ;  /* 0x0000006fc7447836 */ /* 0x040fe20000000000 */
[----:B------:R-:W-:Y:S01]  /*5b10*/  IABS R54, R62 ;  /* 0x0000003e00367213 */ /* 0x000fe20000000000 */
[----:B------:R-:W-:-:S02]  /*5b20*/  VIADD R70, R199, 0x72 ;  /* 0x00000072c7467836 */ /* 0x000fc40000000000 */
[----:B------:R-:W-:Y:S01]  /*5b30*/  IMAD.HI.U32 R47, R246, R57, RZ ;  /* 0x00000039f62f7227 */ /* 0x000fe200078e00ff */
[----:B------:R-:W-:-:S03]  /*5b40*/  IABS R65, R68 ;  /* 0x0000004400417213 */ /* 0x000fc60000000000 */
[----:B------:R-:W-:Y:S01]  /*5b50*/  @!P6 IMAD.IADD R53, R53, 0x1, -R124 ;  /* 0x000000013535e824 */ /* 0x000fe200078e0a7c */
[----:B------:R-:W-:Y:S01]  /*5b60*/  @!P2 IADD3 R51, R51, -R124, RZ ;  /* 0x8000007c3333a210 */ /* 0x000fe20007ffe0ff */
[----:B------:R-:W-:Y:S01]  /*5b70*/  IMAD.MOV R52, RZ, RZ, -R47 ;  /* 0x000000ffff347224 */ /* 0x000fe200078e0a2f */
[----:B------:R-:W-:Y:S01]  /*5b80*/  ISETP.GE.AND P2, PT, R58, RZ, PT ;  /* 0x000000ff3a00720c */ /* 0x000fe20003f46270 */
[----:B------:R-:W-:Y:S01]  /*5b90*/  IMAD.HI.U32 R47, R246, R55, RZ ;  /* 0x00000037f62f7227 */ /* 0x000fe200078e00ff */
[C---:B------:R-:W-:Y:S02]  /*5ba0*/  ISETP.GT.U32.AND P3, PT, R124.reuse, R53, PT ;  /* 0x000000357c00720c */ /* 0x040fe40003f64070 */
[----:B------:R-:W-:Y:S01]  /*5bb0*/  IADD3 R58, R199, 0x69, RZ ;  /* 0x00000069c73a7810 */ /* 0x000fe20007ffe0ff */
[C---:B------:R-:W-:Y:S02]  /*5bc0*/  IMAD R52, R124.reuse, R52, R57 ;  /* 0x000000347c347224 */ /* 0x040fe400078e0239 */
[----:B------:R-:W-:Y:S01]  /*5bd0*/  IMAD.MOV.U32 R57, RZ, RZ, R54 ;  /* 0x000000ffff397224 */ /* 0x000fe200078e0036 */
[----:B------:R-:W-:Y:S01]  /*5be0*/  IADD3 R54, -R47, RZ, RZ ;  /* 0x000000ff2f367210 */ /* 0x000fe20007ffe1ff */
[----:B------:R-:W-:Y:S01]  /*5bf0*/  @!P5 IMAD.IADD R49, R49, 0x1, -R124 ;  /* 0x000000013131d824 */ /* 0x000fe200078e0a7c */
[----:B------:R-:W-:Y:S01]  /*5c00*/  ISETP.GT.U32.AND P5, PT, R124, R50, PT ;  /* 0x000000327c00720c */ /* 0x000fe20003fa4070 */
[----:B------:R-:W-:Y:S01]  /*5c10*/  @!P4 IMAD.MOV R48, RZ, RZ, -R48 ;  /* 0x000000ffff30c224 */ /* 0x000fe200078e0a30 */
[----:B------:R-:W-:Y:S01]  /*5c20*/  ISETP.GE.AND P4, PT, R60, RZ, PT ;  /* 0x000000ff3c00720c */ /* 0x000fe20003f86270 */
[----:B------:R-:W-:-:S02]  /*5c30*/  IMAD R55, R124, R54, R55 ;  /* 0x000000367c377224 */ /* 0x000fc400078e0237 */
[----:B------:R-:W-:Y:S01]  /*5c40*/  IMAD.MOV.U32 R47, RZ, RZ, R49 ;  /* 0x000000ffff2f7224 */ /* 0x000fe200078e0031 */
[----:B------:R-:W-:Y:S01]  /*5c50*/  MOV R49, R51 ;  /* 0x0000003300317202 */ /* 0x000fe20000000f00 */
[----:B------:R-:W-:Y:S01]  /*5c60*/  @!P3 IMAD.IADD R53, R53, 0x1, -R124 ;  /* 0x000000013535b824 */ /* 0x000fe200078e0a7c */
[----:B------:R-:W-:Y:S01]  /*5c70*/  ISETP.GT.U32.AND P3, PT, R124, R55, PT ;  /* 0x000000377c00720c */ /* 0x000fe20003f64070 */
[----:B------:R-:W-:-:S04]  /*5c80*/  IMAD.HI.U32 R51, R246, R57, RZ ;  /* 0x00000039f6337227 */ /* 0x000fc800078e00ff */
[----:B------:R-:W-:Y:S01]  /*5c90*/  @!P2 IMAD.MOV R49, RZ, RZ, -R49 ;  /* 0x000000ffff31a224 */ /* 0x000fe200078e0a31 */
[----:B------:R-:W-:Y:S01]  /*5ca0*/  ISETP.GE.AND P2, PT, R56, RZ, PT ;  /* 0x000000ff3800720c */ /* 0x000fe20003f46270 */
[----:B------:R-:W-:Y:S01]  /*5cb0*/  IMAD.MOV R51, RZ, RZ, -R51 ;  /* 0x000000ffff337224 */ /* 0x000fe200078e0a33 */
[----:B------:R-:W-:Y:S01]  /*5cc0*/  IABS R56, R58 ;  /* 0x0000003a00387213 */ /* 0x000fe20000000000 */
[----:B------:R-:W-:Y:S01]  /*5cd0*/  @!P5 IMAD.IADD R50, R50, 0x1, -R124 ;  /* 0x000000013232d824 */ /* 0x000fe200078e0a7c */
[----:B------:R-:W-:Y:S01]  /*5ce0*/  ISETP.GE.AND P5, PT, R59, RZ, PT ;  /* 0x000000ff3b00720c */ /* 0x000fe20003fa6270 */
[C---:B------:R-:W-:Y:S02]  /*5cf0*/  IMAD R54, R124.reuse, R51, R57 ;  /* 0x000000337c367224 */ /* 0x040fe400078e0239 */
[----:B------:R-:W-:Y:S01]  /*5d00*/  IMAD.MOV.U32 R57, RZ, RZ, R56 ;  /* 0x000000ffff397224 */ /* 0x000fe200078e0038 */
[C---:B------:R-:W-:Y:S01]  /*5d10*/  ISETP.GT.U32.AND P6, PT, R124.reuse, R50, PT ;  /* 0x000000327c00720c */ /* 0x040fe20003fc4070 */
[----:B------:R-:W-:Y:S01]  /*5d20*/  @!P1 IMAD.MOV R47, RZ, RZ, -R47 ;  /* 0x000000ffff2f9224 */ /* 0x000fe200078e0a2f */
[----:B------:R-:W-:Y:S01]  /*5d30*/  ISETP.GT.U32.AND P1, PT, R124, R52, PT ;  /* 0x000000347c00720c */ /* 0x000fe20003f24070 */
[----:B------:R-:W-:Y:S01]  /*5d40*/  IMAD.MOV.U32 R51, RZ, RZ, R53 ;  /* 0x000000ffff337224 */ /* 0x000fe200078e0035 */
[----:B------:R-:W-:Y:S01]  /*5d50*/  IADD3 R56, R199, 0x6a, RZ ;  /* 0x0000006ac7387810 */ /* 0x000fe20007ffe0ff */
[----:B------:R-:W-:-:S03]  /*5d60*/  IMAD.HI.U32 R53, R246, R57, RZ ;  /* 0x00000039f6357227 */ /* 0x000fc600078e00ff */
[----:B------:R-:W-:Y:S01]  /*5d70*/  IABS R59, R56 ;  /* 0x00000038003b7213 */ /* 0x000fe20000000000 */
[--C-:B------:R-:W-:Y:S01]  /*5d80*/  @!P3 IMAD.IADD R55, R55, 0x1, -R124.reuse ;  /* 0x000000013737b824 */ /* 0x100fe200078e0a7c */
[----:B------:R-:W-:Y:S01]  /*5d90*/  IADD3 R53, -R53, RZ, RZ ;  /* 0x000000ff35357210 */ /* 0x000fe20007ffe1ff */
[----:B------:R-:W-:Y:S01]  /*5da0*/  @!P4 IMAD.MOV R51, RZ, RZ, -R51 ;  /* 0x000000ffff33c224 */ /* 0x000fe200078e0a33 */
[----:B------:R-:W-:Y:S01]  /*5db0*/  ISETP.GT.U32.AND P4, PT, R124, R54, PT ;  /* 0x000000367c00720c */ /* 0x000fe20003f84070 */
[----:B------:R-:W-:Y:S01]  /*5dc0*/  @!P6 IMAD.IADD R50, R50, 0x1, -R124 ;  /* 0x000000013232e824 */ /* 0x000fe200078e0a7c */
[C---:B------:R-:W-:Y:S01]  /*5dd0*/  ISETP.GT.U32.AND P3, PT, R124.reuse, R55, PT ;  /* 0x000000377c00720c */ /* 0x040fe20003f64070 */
[----:B------:R-:W-:Y:S01]  /*5de0*/  IMAD R57, R124, R53, R57 ;  /* 0x000000357c397224 */ /* 0x000fe200078e0239 */
[----:B------:R-:W-:Y:S01]  /*5df0*/  @!P1 IADD3 R52, R52, -R124, RZ ;  /* 0x8000007c34349210 */ /* 0x000fe20007ffe0ff */
[----:B------:R-:W-:Y:S01]  /*5e00*/  IMAD.HI.U32 R53, R246, R59, RZ ;  /* 0x0000003bf6357227 */ /* 0x000fe200078e00ff */
[----:B------:R-:W-:-:S02]  /*5e10*/  ISETP.GE.AND P6, PT, R61, RZ, PT ;  /* 0x000000ff3d00720c */ /* 0x000fc40003fc6270 */
[----:B------:R-:W-:Y:S01]  /*5e20*/  ISETP.GT.U32.AND P1, PT, R124, R52, PT ;  /* 0x000000347c00720c */ /* 0x000fe20003f24070 */
[----:B------:R-:W-:Y:S01]  /*5e30*/  VIADD R60, R199, 0x6b ;  /* 0x0000006bc73c7836 */ /* 0x000fe20000000000 */
[----:B------:R-:W-:Y:S01]  /*5e40*/  IADD3 R53, -R53, RZ, RZ ;  /* 0x000000ff35357210 */ /* 0x000fe20007ffe1ff */
[----:B------:R-:W-:Y:S01]  /*5e50*/  @!P5 IMAD.MOV R50, RZ, RZ, -R50 ;  /* 0x000000ffff32d224 */ /* 0x000fe200078e0a32 */
[----:B------:R-:W-:Y:S01]  /*5e60*/  ISETP.GE.AND P5, PT, R62, RZ, PT ;  /* 0x000000ff3e00720c */ /* 0x000fe20003fa6270 */
[--C-:B------:R-:W-:Y:S01]  /*5e70*/  @!P4 IMAD.IADD R54, R54, 0x1, -R124.reuse ;  /* 0x000000013636c824 */ /* 0x100fe200078e0a7c */
[----:B------:R-:W-:Y:S01]  /*5e80*/  IABS R61, R60 ;  /* 0x0000003c003d7213 */ /* 0x000fe20000000000 */
[----:B------:R-:W-:Y:S01]  /*5e90*/  @!P3 IMAD.IADD R55, R55, 0x1, -R124 ;  /* 0x000000013737b824 */ /* 0x000fe200078e0a7c */
[----:B------:R-:W-:Y:S01]  /*5ea0*/  ISETP.GE.AND P3, PT, R56, RZ, PT ;  /* 0x000000ff3800720c */ /* 0x000fe20003f66270 */
[C---:B------:R-:W-:Y:S01]  /*5eb0*/  IMAD R56, R124.reuse, R53, R59 ;  /* 0x000000357c387224 */ /* 0x040fe200078e023b */
[----:B------:R-:W-:Y:S01]  /*5ec0*/  ISETP.GT.U32.AND P4, PT, R124, R54, PT ;  /* 0x000000367c00720c */ /* 0x000fe20003f84070 */
[----:B------:R-:W-:-:S02]  /*5ed0*/  IMAD.MOV.U32 R53, RZ, RZ, R55 ;  /* 0x000000ffff357224 */ /* 0x000fc400078e0037 */
[----:B------:R-:W-:Y:S01]  /*5ee0*/  @!P1 IMAD.IADD R52, R52, 0x1, -R124 ;  /* 0x0000000134349824 */ /* 0x000fe200078e0a7c */
[----:B------:R-:W-:Y:S01]  /*5ef0*/  ISETP.GE.AND P1, PT, R58, RZ, PT ;  /* 0x000000ff3a00720c */ /* 0x000fe20003f26270 */
[----:B------:R-:W-:Y:S01]  /*5f00*/  @!P6 IMAD.MOV R53, RZ, RZ, -R53 ;  /* 0x000000ffff35e224 */ /* 0x000fe200078e0a35 */
[----:B------:R-:W-:Y:S01]  /*5f10*/  ISETP.GT.U32.AND P6, PT, R124, R56, PT ;  /* 0x000000387c00720c */ /* 0x000fe20003fc4070 */
[----:B------:R-:W-:Y:S02]  /*5f20*/  VIADD R62, R199, 0x6c ;  /* 0x0000006cc73e7836 */ /* 0x000fe40000000000 */
[----:B------:R-:W-:-:S03]  /*5f30*/  IMAD.HI.U32 R58, R246, R61, RZ ;  /* 0x0000003df63a7227 */ /* 0x000fc600078e00ff */
[----:B------:R-:W-:Y:S01]  /*5f40*/  IABS R63, R62 ;  /* 0x0000003e003f7213 */ /* 0x000fe20000000000 */
[----:B------:R-:W-:Y:S02]  /*5f50*/  IMAD.MOV R58, RZ, RZ, -R58 ;  /* 0x000000ffff3a7224 */ /* 0x000fe400078e0a3a */
[----:B------:R-:W-:Y:S01]  /*5f60*/  @!P2 IMAD.MOV R52, RZ, RZ, -R52 ;  /* 0x000000ffff34a224 */ /* 0x000fe200078e0a34 */
[C---:B------:R-:W-:Y:S01]  /*5f70*/  ISETP.GT.U32.AND P2, PT, R124.reuse, R57, PT ;  /* 0x000000397c00720c */ /* 0x040fe20003f44070 */
[----:B------:R-:W-:Y:S01]  /*5f80*/  IMAD R59, R124, R58, R61 ;  /* 0x0000003a7c3b7224 */ /* 0x000fe200078e023d */
[----:B------:R-:W-:Y:S01]  /*5f90*/  IABS R61, R64 ;  /* 0x00000040003d7213 */ /* 0x000fe20000000000 */
[----:B------:R-:W-:Y:S01]  /*5fa0*/  IMAD.HI.U32 R55, R246, R63, RZ ;  /* 0x0000003ff6377227 */ /* 0x000fe200078e00ff */
[----:B------:R-:W-:-:S03]  /*5fb0*/  @!P6 IADD3 R56, R56, -R124, RZ ;  /* 0x8000007c3838e210 */ /* 0x000fc60007ffe0ff */
[----:B------:R-:W-:Y:S01]  /*5fc0*/  @!P4 IMAD.IADD R54, R54, 0x1, -R124 ;  /* 0x000000013636c824 */ /* 0x000fe200078e0a7c */
[----:B------:R-:W-:Y:S01]  /*5fd0*/  ISETP.GT.U32.AND P6, PT, R124, R56, PT ;  /* 0x000000387c00720c */ /* 0x000fe20003fc4070 */
[----:B------:R-:W-:Y:S01]  /*5fe0*/  IMAD.MOV R58, RZ, RZ, -R55 ;  /* 0x000000ffff3a7224 */ /* 0x000fe200078e0a37 */
[----:B------:R-:W-:Y:S01]  /*5ff0*/  ISETP.GE.AND P4, PT, R60, RZ, PT ;  /* 0x000000ff3c00720c */ /* 0x000fe20003f86270 */
[----:B------:R-:W-:Y:S02]  /*6000*/  IMAD.HI.U32 R55, R246, R61, RZ ;  /* 0x0000003df6377227 */ /* 0x000fe400078e00ff */
[----:B------:R-:W-:Y:S02]  /*6010*/  @!P2 IADD3 R57, R57, -R124, RZ ;  /* 0x8000007c3939a210 */ /* 0x000fe40007ffe0ff */
[----:B------:R-:W-:Y:S01]  /*6020*/  @!P5 IMAD.MOV R54, RZ, RZ, -R54 ;  /* 0x000000ffff36d224 */ /* 0x000fe200078e0a36 */
[C---:B------:R-:W-:Y:S01]  /*6030*/  ISETP.GT.U32.AND P5, PT, R124.reuse, R59, PT ;  /* 0x0000003b7c00720c */ /* 0x040fe20003fa4070 */
[----:B------:R-:W-:Y:S01]  /*6040*/  IMAD.MOV R55, RZ, RZ, -R55 ;  /* 0x000000ffff377224 */ /* 0x000fe200078e0a37 */
[C---:B------:R-:W-:Y:S01]  /*6050*/  ISETP.GT.U32.AND P2, PT, R124.reuse, R57, PT ;  /* 0x000000397c00720c */ /* 0x040fe20003f44070 */
[C---:B------:R-:W-:Y:S01]  /*6060*/  IMAD R58, R124.reuse, R58, R63 ;  /* 0x0000003a7c3a7224 */ /* 0x040fe200078e023f */
[----:B------:R-:W-:Y:S01]  /*6070*/  IABS R63, R66 ;  /* 0x00000042003f7213 */ /* 0x000fe20000000000 */
[----:B------:R-:W-:-:S02]  /*6080*/  IMAD R61, R124, R55, R61 ;  /* 0x000000377c3d7224 */ /* 0x000fc400078e023d */
[----:B------:R-:W-:Y:S02]  /*6090*/  @!P6 IMAD.IADD R56, R56, 0x1, -R124 ;  /* 0x000000013838e824 */ /* 0x000fe400078e0a7c */
[----:B------:R-:W-:Y:S01]  /*60a0*/  IMAD.HI.U32 R60, R246, R63, RZ ;  /* 0x0000003ff63c7227 */ /* 0x000fe200078e00ff */
[----:B------:R-:W-:-:S03]  /*60b0*/  ISETP.GT.U32.AND P6, PT, R124, R61, PT ;  /* 0x0000003d7c00720c */ /* 0x000fc60003fc4070 */
[--C-:B------:R-:W-:Y:S01]  /*60c0*/  @!P5 IMAD.IADD R59, R59, 0x1, -R124.reuse ;  /* 0x000000013b3bd824 */ /* 0x100fe200078e0a7c */
[----:B------:R-:W-:Y:S01]  /*60d0*/  IADD3 R60, -R60, RZ, RZ ;  /* 0x000000ff3c3c7210 */ /* 0x000fe20007ffe1ff */
[----:B------:R-:W-:Y:S01]  /*60e0*/  @!P2 IMAD.IADD R57, R57, 0x1, -R124 ;  /* 0x000000013939a824 */ /* 0x000fe200078e0a7c */
[C---:B------:R-:W-:Y:S01]  /*60f0*/  ISETP.GT.U32.AND P2, PT, R124.reuse, R58, PT ;  /* 0x0000003a7c00720c */ /* 0x040fe20003f44070 */
[----:B------:R-:W-:Y:S01]  /*6100*/  @!P3 IMAD.MOV R56, RZ, RZ, -R56 ;  /* 0x000000ffff38b224 */ /* 0x000fe200078e0a38 */
[C---:B------:R-:W-:Y:S01]  /*6110*/  ISETP.GT.U32.AND P5, PT, R124.reuse, R59, PT ;  /* 0x0000003b7c00720c */ /* 0x040fe20003fa4070 */
[----:B------:R-:W-:Y:S02]  /*6120*/  IMAD.MOV.U32 R55, RZ, RZ, R57 ;  /* 0x000000ffff377224 */ /* 0x000fe400078e0039 */
[----:B------:R-:W-:Y:S02]  /*6130*/  IMAD R60, R124, R60, R63 ;  /* 0x0000003c7c3c7224 */ /* 0x000fe400078e023f */
[----:B------:R-:W-:Y:S01]  /*6140*/  @!P6 IADD3 R61, R61, -R124, RZ ;  /* 0x8000007c3d3de210 */ /* 0x000fe20007ffe0ff */
[----:B------:R-:W-:Y:S01]  /*6150*/  IMAD.HI.U32 R57, R246, R65, RZ ;  /* 0x00000041f6397227 */ /* 0x000fe200078e00ff */
[----:B------:R-:W-:-:S02]  /*6160*/  ISETP.GE.AND P6, PT, R64, RZ, PT ;  /* 0x000000ff4000720c */ /* 0x000fc40003fc6270 */
[----:B------:R-:W-:Y:S01]  /*6170*/  ISETP.GT.U32.AND P3, PT, R124, R61, PT ;  /* 0x0000003d7c00720c */ /* 0x000fe20003f64070 */
[----:B------:R-:W-:Y:S01]  /*6180*/  @!P1 IMAD.MOV R55, RZ, RZ, -R55 ;  /* 0x000000ffff379224 */ /* 0x000fe200078e0a37 */
[----:B------:R-:W-:Y:S01]  /*6190*/  ISETP.GE.AND P1, PT, R62, RZ, PT ;  /* 0x000000ff3e00720c */ /* 0x000fe20003f26270 */
[----:B------:R-:W-:Y:S01]  /*61a0*/  IMAD.HI.U32 R62, R246, R67, RZ ;  /* 0x00000043f63e7227 */ /* 0x000fe200078e00ff */
[----:B------:R-:W-:-:S03]  /*61b0*/  IADD3 R64, R199, 0x71, RZ ;  /* 0x00000071c7407810 */ /* 0x000fc60007ffe0ff */
[----:B------:R-:W-:Y:S01]  /*61c0*/  @!P5 IMAD.IADD R59, R59, 0x1, -R124 ;  /* 0x000000013b3bd824 */ /* 0x000fe200078e0a7c */
[C---:B------:R-:W-:Y:S01]  /*61d0*/  ISETP.GT.U32.AND P5, PT, R124.reuse, R60, PT ;  /* 0x0000003c7c00720c */ /* 0x040fe20003fa4070 */
[----:B------:R-:W-:Y:S02]  /*61e0*/  IMAD.MOV R57, RZ, RZ, -R57 ;  /* 0x000000ffff397224 */ /* 0x000fe400078e0a39 */
[----:B------:R-:W-:Y:S02]  /*61f0*/  IMAD.MOV R62, RZ, RZ, -R62 ;  /* 0x000000ffff3e7224 */ /* 0x000fe400078e0a3e */
[C---:B------:R-:W-:Y:S01]  /*6200*/  IMAD R63, R124.reuse, R57, R65 ;  /* 0x000000397c3f7224 */ /* 0x040fe200078e0241 */
[----:B------:R-:W-:Y:S01]  /*6210*/  @!P3 IADD3 R61, R61, -R124, RZ ;  /* 0x8000007c3d3db210 */ /* 0x000fe20007ffe0ff */
[C---:B------:R-:W-:Y:S01]  /*6220*/  IMAD R62, R124.reuse, R62, R67 ;  /* 0x0000003e7c3e7224 */ /* 0x040fe200078e0243 */
[----:B------:R-:W-:Y:S01]  /*6230*/  IABS R65, R64 ;  /* 0x0000004000417213 */ /* 0x000fe20000000000 */
[----:B------:R-:W-:Y:S01]  /*6240*/  IMAD.MOV.U32 R57, RZ, RZ, R59 ;  /* 0x000000ffff397224 */ /* 0x000fe200078e003b */
[----:B------:R-:W-:Y:S01]  /*6250*/  ISETP.GT.U32.AND P3, PT, R124, R63, PT ;  /* 0x0000003f7c00720c */ /* 0x000fe20003f64070 */
[----:B------:R-:W-:Y:S01]  /*6260*/  IMAD.MOV.U32 R59, RZ, RZ, R61 ;  /* 0x000000ffff3b7224 */ /* 0x000fe200078e003d */
[----:B------:R-:W-:Y:S01]  /*6270*/  IABS R67, R70 ;  /* 0x0000004600437213 */ /* 0x000fe20000000000 */
[----:B------:R-:W-:-:S02]  /*6280*/  @!P5 IMAD.IADD R60, R60, 0x1, -R124 ;  /* 0x000000013c3cd824 */ /* 0x000fc400078e0a7c */
[----:B------:R-:W-:Y:S01]  /*6290*/  @!P4 IMAD.MOV R57, RZ, RZ, -R57 ;  /* 0x000000ffff39c224 */ /* 0x000fe200078e0a39 */
[----:B------:R-:W-:Y:S01]  /*62a0*/  ISETP.GT.U32.AND P4, PT, R124, R62, PT ;  /* 0x0000003e7c00720c */ /* 0x000fe20003f84070 */
[----:B------:R-:W-:Y:S01]  /*62b0*/  IMAD.HI.U32 R61, R246, R65, RZ ;  /* 0x00000041f63d7227 */ /* 0x000fe200078e00ff */
[----:B------:R-:W-:-:S03]  /*62c0*/  ISETP.GT.U32.AND P5, PT, R124, R60, PT ;  /* 0x0000003c7c00720c */ /* 0x000fc60003fa4070 */
[----:B------:R-:W-:Y:S02]  /*62d0*/  IMAD.MOV R61, RZ, RZ, -R61 ;  /* 0x000000ffff3d7224 */ /* 0x000fe400078e0a3d */
[--C-:B------:R-:W-:Y:S02]  /*62e0*/  @!P3 IMAD.IADD R63, R63, 0x1, -R124.reuse ;  /* 0x000000013f3fb824 */ /* 0x100fe400078e0a7c */
[----:B------:R-:W-:Y:S01]  /*62f0*/  @!P6 IMAD.MOV R59, RZ, RZ, -R59 ;  /* 0x000000ffff3be224 */ /* 0x000fe200078e0a3b */
[----:B------:R-:W-:Y:S01]  /*6300*/  ISETP.GE.AND P6, PT, R69, RZ, PT ;  /* 0x000000ff4500720c */ /* 0x000fe20003fc6270 */
[C---:B------:R-:W-:Y:S01]  /*6310*/  IMAD R65, R124.reuse, R61, R65 ;  /* 0x0000003d7c417224 */ /* 0x040fe200078e0241 */
[----:B------:R-:W-:Y:S01]  /*6320*/  ISETP.GT.U32.AND P3, PT, R124, R63, PT ;  /* 0x0000003f7c00720c */ /* 0x000fe20003f64070 */
[--C-:B------:R-:W-:Y:S01]  /*6330*/  @!P4 IMAD.IADD R62, R62, 0x1, -R124.reuse ;  /* 0x000000013e3ec824 */ /* 0x100fe200078e0a7c */
[----:B------:R-:W-:Y:S01]  /*6340*/  IABS R69, R72 ;  /* 0x0000004800457213 */ /* 0x000fe20000000000 */
[----:B------:R-:W-:Y:S01]  /*6350*/  @!P5 IMAD.IADD R60, R60, 0x1, -R124 ;  /* 0x000000013c3cd824 */ /* 0x000fe200078e0a7c */
[----:B------:R-:W-:Y:S01]  /*6360*/  ISETP.GE.AND P5, PT, R64, RZ, PT ;  /* 0x000000ff4000720c */ /* 0x000fe20003fa6270 */
[----:B------:R-:W-:Y:S01]  /*6370*/  IMAD.HI.U32 R64, R246, R67, RZ ;  /* 0x00000043f6407227 */ /* 0x000fe200078e00ff */
[----:B------:R-:W-:-:S03]  /*6380*/  ISETP.GT.U32.AND P4, PT, R124, R62, PT ;  /* 0x0000003e7c00720c */ /* 0x000fc60003f84070 */
[----:B------:R-:W-:Y:S02]  /*6390*/  IMAD.MOV R64, RZ, RZ, -R64 ;  /* 0x000000ffff407224 */ /* 0x000fe400078e0a40 */
[--C-:B------:R-:W-:Y:S02]  /*63a0*/  @!P2 IMAD.IADD R58, R58, 0x1, -R124.reuse ;  /* 0x000000013a3aa824 */ /* 0x100fe400078e0a7c */
[C---:B------:R-:W-:Y:S02]  /*63b0*/  IMAD R64, R124.reuse, R64, R67 ;  /* 0x000000407c407224 */ /* 0x040fe400078e0243 */
[----:B------:R-:W-:Y:S01]  /*63c0*/  @!P3 IMAD.IADD R63, R63, 0x1, -R124 ;  /* 0x000000013f3fb824 */ /* 0x000fe200078e0a7c */
[----:B------:R-:W-:Y:S01]  /*63d0*/  ISETP.GT.U32.AND P3, PT, R124, R65, PT ;  /* 0x000000417c00720c */ /* 0x000fe20003f64070 */
[----:B------:R-:W-:Y:S01]  /*63e0*/  IMAD.HI.U32 R61, R246, R69, RZ ;  /* 0x00000045f63d7227 */ /* 0x000fe200078e00ff */
[----:B------:R-:W-:-:S03]  /*63f0*/  ISETP.GT.U32.AND P2, PT, R124, R58, PT ;  /* 0x0000003a7c00720c */ /* 0x000fc60003f44070 */
[--C-:B------:R-:W-:Y:S01]  /*6400*/  @!P4 IMAD.IADD R62, R62, 0x1, -R124.reuse ;  /* 0x000000013e3ec824 */ /* 0x100fe200078e0a7c */
[C---:B------:R-:W-:Y:S01]  /*6410*/  ISETP.GT.U32.AND P4, PT, R124.reuse, R64, PT ;  /* 0x000000407c00720c */ /* 0x040fe20003f84070 */
[----:B------:R-:W-:Y:S01]  /*6420*/  VIADD R76, R199, 0x75 ;  /* 0x00000075c74c7836 */ /* 0x000fe20000000000 */
[----:B------:R-:W-:Y:S01]  /*6430*/  IADD3 R61, -R61, RZ, RZ ;  /* 0x000000ff3d3d7210 */ /* 0x000fe20007ffe1ff */
[C---:B------:R-:W-:Y:S02]  /*6440*/  VIADD R77, R199.reuse, 0x76 ;  /* 0x00000076c74d7836 */ /* 0x040fe40000000000 */
[----:B------:R-:W-:Y:S01]  /*6450*/  VIADD R78, R199, 0x77 ;  /* 0x00000077c74e7836 */ /* 0x000fe20000000000 */
[----:B------:R-:W-:Y:S01]  /*6460*/  IABS R73, R76 ;  /* 0x0000004c00497213 */ /* 0x000fe20000000000 */
[----:B------:R-:W-:Y:S01]  /*6470*/  IMAD R67, R124, R61, R69 ;  /* 0x0000003d7c437224 */ /* 0x000fe200078e0245 */
[----:B------:R-:W-:Y:S01]  /*6480*/  IABS R75, R77 ;  /* 0x0000004d004b7213 */ /* 0x000fe20000000000 */
[----:B------:R-:W-:-:S02]  /*6490*/  @!P3 IMAD.IADD R65, R65, 0x1, -R124 ;  /* 0x000000014141b824 */ /* 0x000fc400078e0a7c */
[--C-:B------:R-:W-:Y:S01]  /*64a0*/  @!P2 IMAD.IADD R58, R58, 0x1, -R124.reuse ;  /* 0x000000013a3aa824 */ /* 0x100fe200078e0a7c */
[----:B------:R-:W-:Y:S01]  /*64b0*/  ISETP.GT.U32.AND P3, PT, R124, R67, PT ;  /* 0x000000437c00720c */ /* 0x000fe20003f64070 */
[----:B------:R-:W-:Y:S01]  /*64c0*/  IMAD.HI.U32 R61, R246, R71, RZ ;  /* 0x00000047f63d7227 */ /* 0x000fe200078e00ff */
[----:B------:R-:W-:Y:S02]  /*64d0*/  ISETP.GE.AND P2, PT, R66, RZ, PT ;  /* 0x000000ff4200720c */ /* 0x000fe40003f46270 */
[----:B------:R-:W-:Y:S01]  /*64e0*/  @!P1 IADD3 R58, -R58, RZ, RZ ;  /* 0x000000ff3a3a9210 */ /* 0x000fe20007ffe1ff */
[----:B------:R-:W-:Y:S01]  /*64f0*/  @!P4 IMAD.IADD R64, R64, 0x1, -R124 ;  /* 0x000000014040c824 */ /* 0x000fe200078e0a7c */
[----:B------:R-:W-:Y:S01]  /*6500*/  ISETP.GT.U32.AND P4, PT, R124, R65, PT ;  /* 0x000000417c00720c */ /* 0x000fe20003f84070 */
[----:B------:R-:W-:Y:S01]  /*6510*/  IMAD.HI.U32 R66, R246, R73, RZ ;  /* 0x00000049f6427227 */ /* 0x000fe200078e00ff */
[----:B------:R-:W-:Y:S02]  /*6520*/  ISETP.GE.AND P1, PT, R68, RZ, PT ;  /* 0x000000ff4400720c */ /* 0x000fe40003f26270 */
[----:B------:R-:W-:Y:S01]  /*6530*/  IADD3 R61, -R61, RZ, RZ ;  /* 0x000000ff3d3d7210 */ /* 0x000fe20007ffe1ff */
[----:B------:R-:W-:-:S02]  /*6540*/  IMAD.MOV R69, RZ, RZ, -R66 ;  /* 0x000000ffff457224 */ /* 0x000fc400078e0a42 */
[----:B------:R-:W-:Y:S01]  /*6550*/  @!P3 IMAD.IADD R67, R67, 0x1, -R124 ;  /* 0x000000014343b824 */ /* 0x000fe200078e0a7c */
[C---:B------:R-:W-:Y:S01]  /*6560*/  ISETP.GT.U32.AND P3, PT, R124.reuse, R64, PT ;  /* 0x000000407c00720c */ /* 0x040fe20003f64070 */
[C---:B------:R-:W-:Y:S01]  /*6570*/  IMAD R66, R124.reuse, R61, R71 ;  /* 0x0000003d7c427224 */ /* 0x040fe200078e0247 */
[----:B------:R-:W-:Y:S01]  /*6580*/  MOV R61, R63 ;  /* 0x0000003f003d7202 */ /* 0x000fe20000000f00 */
[----:B------:R-:W-:Y:S01]  /*6590*/  IMAD R69, R124, R69, R73 ;  /* 0x000000457c457224 */ /* 0x000fe200078e0249 */
[----:B------:R-:W-:Y:S01]  /*65a0*/  IABS R71, R78 ;  /* 0x0000004e00477213 */ /* 0x000fe20000000000 */
[----:B------:R-:W-:Y:S01]  /*65b0*/  IMAD.HI.U32 R68, R246, R75, RZ ;  /* 0x0000004bf6447227 */ /* 0x000fe200078e00ff */
[----:B------:R-:W-:Y:S02]  /*65c0*/  @!P4 IADD3 R65, R65, -R124, RZ ;  /* 0x8000007c4141c210 */ /* 0x000fe40007ffe0ff */
[C---:B------:R-:W-:Y:S01]  /*65d0*/  ISETP.GT.U32.AND P4, PT, R124.reuse, R66, PT ;  /* 0x000000427c00720c */ /* 0x040fe20003f84070 */
[----:B------:R-:W-:Y:S01]  /*65e0*/  @!P6 IMAD.MOV R62, RZ, RZ, -R62 ;  /* 0x000000ffff3ee224 */ /* 0x000fe200078e0a3e */
[----:B------:R-:W-:Y:S01]  /*65f0*/  ISETP.GT.U32.AND P6, PT, R124, R69, PT ;  /* 0x000000457c00720c */ /* 0x000fe20003fc4070 */
[----:B------:R-:W-:-:S02]  /*6600*/  IMAD.MOV R68, RZ, RZ, -R68 ;  /* 0x000000ffff447224 */ /* 0x000fc400078e0a44 */
[----:B------:R-:W-:Y:S01]  /*6610*/  @!P1 IMAD.MOV R61, RZ, RZ, -R61 ;  /* 0x000000ffff3d9224 */ /* 0x000fe200078e0a3d */
[C---:B------:R-:W-:Y:S01]  /*6620*/  ISETP.GT.U32.AND P1, PT, R124.reuse, R67, PT ;  /* 0x000000437c00720c */ /* 0x040fe20003f24070 */
[----:B------:R-:W-:Y:S02]  /*6630*/  IMAD R68, R124, R68, R75 ;  /* 0x000000447c447224 */ /* 0x000fe400078e024b */
[----:B------:R-:W-:Y:S02]  /*6640*/  IMAD.MOV.U32 R63, RZ, RZ, R65 ;  /* 0x000000ffff3f7224 */ /* 0x000fe400078e0041 */
[----:B------:R-:W-:Y:S01]  /*6650*/  @!P2 IMAD.MOV R60, RZ, RZ, -R60 ;  /* 0x000000ffff3ca224 */ /* 0x000fe200078e0a3c */
[----:B------:R-:W-:Y:S01]  /*6660*/  ISETP.GE.AND P2, PT, R70, RZ, PT ;  /* 0x000000ff4600720c */ /* 0x000fe20003f46270 */
[----:B------:R-:W-:Y:S01]  /*6670*/  IMAD.HI.U32 R65, R246, R71, RZ ;  /* 0x00000047f6417227 */ /* 0x000fe200078e00ff */
[----:B------:R-:W-:Y:S02]  /*6680*/  @!P4 IADD3 R66, R66, -R124, RZ ;  /* 0x8000007c4242c210 */ /* 0x000fe40007ffe0ff */
[----:B------:R-:W-:Y:S01]  /*6690*/  ISETP.GE.AND P4, PT, R76, RZ, PT ;  /* 0x000000ff4c00720c */ /* 0x000fe20003f86270 */
[----:B------:R-:W-:Y:S01]  /*66a0*/  @!P5 IMAD.MOV R63, RZ, RZ, -R63 ;  /* 0x000000ffff3fd224 */ /* 0x000fe200078e0a3f */
[----:B------:R-:W-:Y:S01]  /*66b0*/  ISETP.GE.AND P5, PT, R72, RZ, PT ;  /* 0x000000ff4800720c */ /* 0x000fe20003fa6270 */
[--C-:B------:R-:W-:Y:S01]  /*66c0*/  @!P3 IMAD.IADD R64, R64, 0x1, -R124.reuse ;  /* 0x000000014040b824 */ /* 0x100fe200078e0a7c */
[C---:B------:R-:W-:Y:S01]  /*66d0*/  ISETP.GT.U32.AND P3, PT, R124.reuse, R68, PT ;  /* 0x000000447c00720c */ /* 0x040fe20003f64070 */
[----:B------:R-:W-:Y:S01]  /*66e0*/  VIADD R72, R199, 0x78 ;  /* 0x00000078c7487836 */ /* 0x000fe20000000000 */
[----:B------:R-:W-:Y:S01]  /*66f0*/  IADD3 R65, -R65, RZ, RZ ;  /* 0x000000ff41417210 */ /* 0x000fe20007ffe1ff */
[--C-:B------:R-:W-:Y:S01]  /*6700*/  @!P6 IMAD.IADD R69, R69, 0x1, -R124.reuse ;  /* 0x000000014545e824 */ /* 0x100fe200078e0a7c */
[----:B------:R-:W-:Y:S01]  /*6710*/  ISETP.GT.U32.AND P6, PT, R124, R66, PT ;  /* 0x000000427c00720c */ /* 0x000fe20003fc4070 */
[----:B------:R-:W-:Y:S01]  /*6720*/  @!P1 IMAD.IADD R67, R67, 0x1, -R124 ;  /* 0x0000000143439824 */ /* 0x000fe200078e0a7c */
[----:B------:R-:W-:Y:S01]  /*6730*/  IABS R73, R72 ;  /* 0x0000004800497213 */ /* 0x000fe20000000000 */
[----:B------:R-:W-:Y:S01]  /*6740*/  VIADD R76, R199, 0x79 ;  /* 0x00000079c74c7836 */ /* 0x000fe20000000000 */
[----:B------:R-:W-:Y:S01]  /*6750*/  @!P2 IADD3 R64, -R64, RZ, RZ ;  /* 0x000000ff4040a210 */ /* 0x000fe20007ffe1ff */
[C---:B------:R-:W-:Y:S01]  /*6760*/  IMAD R71, R124.reuse, R65, R71 ;  /* 0x000000417c477224 */ /* 0x040fe200078e0247 */
[----:B------:R-:W-:Y:S01]  /*6770*/  ISETP.GT.U32.AND P2, PT, R124, R69, PT ;  /* 0x000000457c00720c */ /* 0x000fe20003f44070 */
[----:B------:R-:W-:Y:S01]  /*6780*/  IMAD.MOV.U32 R65, RZ, RZ, R67 ;  /* 0x000000ffff417224 */ /* 0x000fe200078e0043 */
[----:B------:R-:W-:Y:S01]  /*6790*/  IABS R75, R76 ;  /* 0x0000004c004b7213 */ /* 0x000fe20000000000 */
[----:B------:R-:W-:Y:S01]  /*67a0*/  IMAD.HI.U32 R67, R246, R73, RZ ;  /* 0x00000049f6437227 */ /* 0x000fe200078e00ff */
[----:B------:R-:W-:-:S02]  /*67b0*/  ISETP.GE.AND P1, PT, R74, RZ, PT ;  /* 0x000000ff4a00720c */ /* 0x000fc40003f26270 */
[----:B------:R-:W-:Y:S01]  /*67c0*/  IABS R74, R82 ;  /* 0x00000052004a7213 */ /* 0x000fe20000000000 */
[----:B------:R-:W-:Y:S01]  /*67d0*/  @!P3 IMAD.IADD R68, R68, 0x1, -R124 ;  /* 0x000000014444b824 */ /* 0x000fe200078e0a7c */
[----:B------:R-:W-:Y:S01]  /*67e0*/  @!P6 IADD3 R66, R66, -R124, RZ ;  /* 0x8000007c4242e210 */ /* 0x000fe20007ffe0ff */
[----:B------:R-:W-:Y:S01]  /*67f0*/  @!P5 IMAD.MOV R65, RZ, RZ, -R65 ;  /* 0x000000ffff41d224 */ /* 0x000fe200078e0a41 */
[C---:B------:R-:W-:Y:S01]  /*6800*/  ISETP.GT.U32.AND P5, PT, R124.reuse, R71, PT ;  /* 0x000000477c00720c */ /* 0x040fe20003fa4070 */
[----:B------:R-:W-:Y:S01]  /*6810*/  IMAD.MOV R70, RZ, RZ, -R67 ;  /* 0x000000ffff467224 */ /* 0x000fe200078e0a43 */
[----:B------:R-:W-:Y:S01]  /*6820*/  ISETP.GT.U32.AND P3, PT, R124, R68, PT ;  /* 0x000000447c00720c */ /* 0x000fe20003f64070 */
[----:B------:R-:W-:Y:S01]  /*6830*/  VIADD R80, R199, 0x7a ;  /* 0x0000007ac7507836 */ /* 0x000fe20000000000 */
[----:B------:R-:W-:Y:S01]  /*6840*/  ISETP.GE.AND P6, PT, R77, RZ, PT ;  /* 0x000000ff4d00720c */ /* 0x000fe20003fc6270 */
[----:B------:R-:W-:Y:S02]  /*6850*/  IMAD.HI.U32 R67, R246, R75, RZ ;  /* 0x0000004bf6437227 */ /* 0x000fe400078e00ff */
[----:B------:R-:W-:-:S02]  /*6860*/  @!P1 IADD3 R66, -R66, RZ, RZ ;  /* 0x000000ff42429210 */ /* 0x000fc40007ffe1ff */
[----:B------:R-:W-:Y:S01]  /*6870*/  IABS R77, R80 ;  /* 0x00000050004d7213 */ /* 0x000fe20000000000 */
[----:B------:R-:W-:Y:S02]  /*6880*/  IMAD.MOV R67, RZ, RZ, -R67 ;  /* 0x000000ffff437224 */ /* 0x000fe400078e0a43 */
[C---:B------:R-:W-:Y:S02]  /*6890*/  IMAD R70, R124.reuse, R70, R73 ;  /* 0x000000467c467224 */ /* 0x040fe400078e0249 */
[----:B------:R-:W-:Y:S01]  /*68a0*/  IMAD R73, R124, R67, R75 ;  /* 0x000000437c497224 */ /* 0x000fe200078e024b */
[----:B------:R-:W-:Y:S01]  /*68b0*/  @!P3 IADD3 R68, R68, -R124, RZ ;  /* 0x8000007c4444b210 */ /* 0x000fe20007ffe0ff */
[----:B------:R-:W-:Y:S01]  /*68c0*/  IMAD.HI.U32 R67, R246, R77, RZ ;  /* 0x0000004df6437227 */ /* 0x000fe200078e00ff */
[----:B------:R-:W-:-:S03]  /*68d0*/  ISETP.GT.U32.AND P3, PT, R124, R70, PT ;  /* 0x000000467c00720c */ /* 0x000fc60003f64070 */
[--C-:B------:R-:W-:Y:S01]  /*68e0*/  @!P2 IMAD.IADD R69, R69, 0x1, -R124.reuse ;  /* 0x000000014545a824 */ /* 0x100fe200078e0a7c */
[----:B------:R-:W-:Y:S01]  /*68f0*/  ISETP.GE.AND P2, PT, R78, RZ, PT ;  /* 0x000000ff4e00720c */ /* 0x000fe20003f46270 */
[--C-:B------:R-:W-:Y:S01]  /*6900*/  @!P5 IMAD.IADD R71, R71, 0x1, -R124.reuse ;  /* 0x000000014747d824 */ /* 0x100fe200078e0a7c */
[----:B------:R-:W-:Y:S01]  /*6910*/  ISETP.GE.AND P5, PT, R72, RZ, PT ;  /* 0x000000ff4800720c */ /* 0x000fe20003fa6270 */
[----:B------:R-:W-:Y:S02]  /*6920*/  IMAD.MOV R72, RZ, RZ, -R67 ;  /* 0x000000ffff487224 */ /* 0x000fe400078e0a43 */
[----:B------:R-:W-:Y:S02]  /*6930*/  IMAD.MOV.U32 R67, RZ, RZ, R69 ;  /* 0x000000ffff437224 */ /* 0x000fe400078e0045 */
[C---:B------:R-:W-:Y:S02]  /*6940*/  VIADD R81, R199.reuse, 0x7c ;  /* 0x0000007cc7517836 */ /* 0x040fe40000000000 */
[----:B------:R-:W-:Y:S01]  /*6950*/  @!P4 IMAD.MOV R67, RZ, RZ, -R67 ;  /* 0x000000ffff43c224 */ /* 0x000fe200078e0a43 */
[----:B------:R-:W-:Y:S01]  /*6960*/  ISETP.GT.U32.AND P4, PT, R124, R73, PT ;  /* 0x000000497c00720c */ /* 0x000fe20003f84070 */
[----:B------:R-:W-:Y:S01]  /*6970*/  @!P3 IMAD.IADD R70, R70, 0x1, -R124 ;  /* 0x000000014646b824 */ /* 0x000fe200078e0a7c */
[----:B------:R-:W-:Y:S01]  /*6980*/  IABS R79, R81 ;  /* 0x00000051004f7213 */ /* 0x000fe20000000000 */
[----:B------:R-:W-:Y:S01]  /*6990*/  VIADD R78, R199, 0x7b ;  /* 0x0000007bc74e7836 */ /* 0x000fe20000000000 */
[C---:B------:R-:W-:Y:S01]  /*69a0*/  ISETP.GT.U32.AND P3, PT, R124.reuse, R71, PT ;  /* 0x000000477c00720c */ /* 0x040fe20003f64070 */
[C---:B------:R-:W-:Y:S01]  /*69b0*/  IMAD R72, R124.reuse, R72, R77 ;  /* 0x000000487c487224 */ /* 0x040fe200078e024d */
[----:B------:R-:W-:Y:S01]  /*69c0*/  ISETP.GT.U32.AND P1, PT, R124, R70, PT ;  /* 0x000000467c00720c */ /* 0x000fe20003f24070 */
[----:B------:R-:W-:Y:S01]  /*69d0*/  IMAD.MOV.U32 R77, RZ, RZ, R74 ;  /* 0x000000ffff4d7224 */ /* 0x000fe200078e004a */
[----:B------:R-:W-:Y:S01]  /*69e0*/  IABS R75, R78 ;  /* 0x0000004e004b7213 */ /* 0x000fe20000000000 */
[----:B------:R-:W-:-:S04]  /*69f0*/  IMAD.HI.U32 R74, R246, R79, RZ ;  /* 0x0000004ff64a7227 */ /* 0x000fc800078e00ff */
[----:B------:R-:W-:Y:S01]  /*6a00*/  @!P4 IMAD.IADD R73, R73, 0x1, -R124 ;  /* 0x000000014949c824 */ /* 0x000fe200078e0a7c */
[----:B------:R-:W-:Y:S01]  /*6a10*/  IADD3 R74, -R74, RZ, RZ ;  /* 0x000000ff4a4a7210 */ /* 0x000fe20007ffe1ff */
[----:B------:R-:W-:Y:S02]  /*6a20*/  IMAD.HI.U32 R69, R246, R75, RZ ;  /* 0x0000004bf6457227 */ /* 0x000fe400078e00ff */
[----:B------:R-:W-:Y:S02]  /*6a30*/  @!P3 IADD3 R71, R71, -R124, RZ ;  /* 0x8000007c4747b210 */ /* 0x000fe40007ffe0ff */
[----:B------:R-:W-:Y:S01]  /*6a40*/  ISETP.GT.U32.AND P4, PT, R124, R73, PT ;  /* 0x000000497c00720c */ /* 0x000fe20003f84070 */
[----:B------:R-:W-:Y:S01]  /*6a50*/  @!P6 IMAD.MOV R68, RZ, RZ, -R68 ;  /* 0x000000ffff44e224 */ /* 0x000fe200078e0a44 */
[----:B------:R-:W-:Y:S01]  /*6a60*/  ISETP.GE.AND P6, PT, R76, RZ, PT ;  /* 0x000000ff4c00720c */ /* 0x000fe20003fc6270 */
[----:B------:R-:W-:Y:S01]  /*6a70*/  IMAD.MOV R76, RZ, RZ, -R69 ;  /* 0x000000ffff4c7224 */ /* 0x000fe200078e0a45 */
[----:B------:R-:W-:Y:S01]  /*6a80*/  ISETP.GT.U32.AND P3, PT, R124, R72, PT ;  /* 0x000000487c00720c */ /* 0x000fe20003f64070 */
[----:B------:R-:W-:-:S04]  /*6a90*/  IMAD.HI.U32 R69, R246, R77, RZ ;  /* 0x0000004df6457227 */ /* 0x000fc800078e00ff */
[--C-:B------:R-:W-:Y:S01]  /*6aa0*/  @!P1 IMAD.IADD R70, R70, 0x1, -R124.reuse ;  /* 0x0000000146469824 */ /* 0x100fe200078e0a7c */
[----:B------:R-:W-:Y:S01]  /*6ab0*/  ISETP.GE.AND P1, PT, R80, RZ, PT ;  /* 0x000000ff5000720c */ /* 0x000fe20003f26270 */
[----:B------:R-:W-:Y:S02]  /*6ac0*/  VIADD R80, R199, 0x7e ;  /* 0x0000007ec7507836 */ /* 0x000fe40000000000 */
[----:B------:R-:W-:Y:S01]  /*6ad0*/  IMAD R75, R124, R76, R75 ;  /* 0x0000004c7c4b7224 */ /* 0x000fe200078e024b */
[----:B------:R-:W-:Y:S01]  /*6ae0*/  @!P5 IADD3 R70, -R70, RZ, RZ ;  /* 0x000000ff4646d210 */ /* 0x000fe20007ffe1ff */
[----:B------:R-:W-:Y:S01]  /*6af0*/  IMAD.MOV R76, RZ, RZ, -R69 ;  /* 0x000000ffff4c7224 */ /* 0x000fe200078e0a45 */
[----:B------:R-:W-:Y:S01]  /*6b00*/  ISETP.GE.AND P5, PT, R78, RZ, PT ;  /* 0x000000ff4e00720c */ /* 0x000fe20003fa6270 */
[----:B------:R-:W-:Y:S01]  /*6b10*/  IMAD R74, R124, R74, R79 ;  /* 0x0000004a7c4a7224 */ /* 0x000fe200078e024f */
[----:B------:R-:W-:Y:S01]  /*6b20*/  IABS R79, R80 ;  /* 0x00000050004f7213 */ /* 0x000fe20000000000 */
[----:B------:R-:W-:Y:S01]  /*6b30*/  @!P4 IMAD.IADD R73, R73, 0x1, -R124 ;  /* 0x000000014949c824 */ /* 0x000fe200078e0a7c */
[----:B------:R-:W-:Y:S01]  /*6b40*/  @!P3 IADD3 R72, R72, -R124, RZ ;  /* 0x8000007c4848b210 */ /* 0x000fe20007ffe0ff */
[----:B------:R-:W-:Y:S01]  /*6b50*/  IMAD.MOV.U32 R69, RZ, RZ, R71 ;  /* 0x000000ffff457224 */ /* 0x000fe200078e0047 */
[C---:B------:R-:W-:Y:S01]  /*6b60*/  ISETP.GT.U32.AND P4, PT, R124.reuse, R74, PT ;  /* 0x0000004a7c00720c */ /* 0x040fe20003f84070 */
[C---:B------:R-:W-:Y:S01]  /*6b70*/  IMAD R77, R124.reuse, R76, R77 ;  /* 0x0000004c7c4d7224 */ /* 0x040fe200078e024d */
[----:B------:R-:W-:Y:S01]  /*6b80*/  ISETP.GT.U32.AND P3, PT, R124, R72, PT ;  /* 0x000000487c00720c */ /* 0x000fe20003f64070 */
[----:B------:R-:W-:-:S02]  /*6b90*/  IMAD.MOV.U32 R71, RZ, RZ, R73 ;  /* 0x000000ffff477224 */ /* 0x000fc400078e0049 */
[----:B------:R-:W-:Y:S02]  /*6ba0*/  VIADD R78, R199, 0x7f ;  /* 0x0000007fc74e7836 */ /* 0x000fe40000000000 */
[----:B------:R-:W-:Y:S01]  /*6bb0*/  @!P6 IMAD.MOV R71, RZ, RZ, -R71 ;  /* 0x000000ffff47e224 */ /* 0x000fe200078e0a47 */
[----:B------:R-:W-:Y:S01]  /*6bc0*/  ISETP.GT.U32.AND P6, PT, R124, R77, PT ;  /* 0x0000004d7c00720c */ /* 0x000fe20003fc4070 */
[----:B------:R-:W-:Y:S01]  /*6bd0*/  IMAD.HI.U32 R76, R246, R79, RZ ;  /* 0x0000004ff64c7227 */ /* 0x000fe200078e00ff */
[----:B------:R-:W-:-:S03]  /*6be0*/  IABS R73, R78 ;  /* 0x0000004e00497213 */ /* 0x000fc60000000000 */
[----:B------:R-:W-:Y:S02]  /*6bf0*/  IMAD.MOV R76, RZ, RZ, -R76 ;  /* 0x000000ffff4c7224 */ /* 0x000fe400078e0a4c */
[----:B------:R-:W-:Y:S01]  /*6c00*/  @!P2 IMAD.MOV R69, RZ, RZ, -R69 ;  /* 0x000000ffff45a224 */ /* 0x000fe200078e0a45 */
[C---:B------:R-:W-:Y:S01]  /*6c10*/  ISETP.GT.U32.AND P2, PT, R124.reuse, R75, PT ;  /* 0x0000004b7c00720c */ /* 0x040fe20003f44070 */
[----:B------:R-:W-:Y:S01]  /*6c20*/  IMAD R76, R124, R76, R79 ;  /* 0x0000004c7c4c7224 */ /* 0x000fe200078e024f */
[----:B------:R-:W-:Y:S01]  /*6c30*/  @!P3 IADD3 R72, R72, -R124, RZ ;  /* 0x8000007c4848b210 */ /* 0x000fe20007ffe0ff */
[----:B------:R-:W-:Y:S01]  /*6c40*/  IMAD.MOV.U32 R79, RZ, RZ, R73 ;  /* 0x000000ffff4f7224 */ /* 0x000fe200078e0049 */
[----:B------:R-:W-:Y:S01]  /*6c50*/  ISETP.GE.AND P3, PT, R81, RZ, PT ;  /* 0x000000ff5100720c */ /* 0x000fe20003f66270 */
[----:B------:R-:W-:Y:S01]  /*6c60*/  @!P4 IMAD.IADD R74, R74, 0x1, -R124 ;  /* 0x000000014a4ac824 */ /* 0x000fe200078e0a7c */
[----:B------:R-:W-:Y:S01]  /*6c70*/  IABS R81, R84 ;  /* 0x0000005400517213 */ /* 0x000fe20000000000 */
[----:B------:R-:W-:-:S04]  /*6c80*/  IMAD.HI.U32 R73, R246, R79, RZ ;  /* 0x0000004ff6497227 */ /* 0x000fc800078e00ff */
[--C-:B------:R-:W-:Y:S01]  /*6c90*/  @!P6 IMAD.IADD R77, R77, 0x1, -R124.reuse ;  /* 0x000000014d4de824 */ /* 0x100fe200078e0a7c */
[C---:B------:R-:W-:Y:S01]  /*6ca0*/  ISETP.GT.U32.AND P6, PT, R124.reuse, R74, PT ;  /* 0x0000004a7c00720c */ /* 0x040fe20003fc4070 */
[----:B------:R-:W-:Y:S01]  /*6cb0*/  @!P2 IMAD.IADD R75, R75, 0x1, -R124 ;  /* 0x000000014b4ba824 */ /* 0x000fe200078e0a7c */
[----:B------:R-:W-:Y:S01]  /*6cc0*/  IADD3 R73, -R73, RZ, RZ ;  /* 0x000000ff49497210 */ /* 0x000fe20007ffe1ff */
[----:B------:R-:W-:Y:S01]  /*6cd0*/  @!P1 IMAD.MOV R72, RZ, RZ, -R72 ;  /* 0x000000ffff489224 */ /* 0x000fe200078e0a48 */
[C---:B------:R-:W-:Y:S01]  /*6ce0*/  ISETP.GT.U32.AND P1, PT, R124.reuse, R77, PT ;  /* 0x0000004d7c00720c */ /* 0x040fe20003f24070 */
[C---:B------:R-:W-:Y:S01]  /*6cf0*/  VIADD R86, R199.reuse, 0x81 ;  /* 0x00000081c7567836 */ /* 0x040fe20000000000 */
[C---:B------:R-:W-:Y:S01]  /*6d00*/  ISETP.GT.U32.AND P4, PT, R124.reuse, R75, PT ;  /* 0x0000004b7c00720c */ /* 0x040fe20003f84070 */
[----:B------:R-:W-:Y:S01]  /*6d10*/  IMAD R79, R124, R73, R79 ;  /* 0x000000497c4f7224 */ /* 0x000fe200078e024f */
[----:B------:R-:W-:Y:S01]  /*6d20*/  ISETP.GE.AND P2, PT, R82, RZ, PT ;  /* 0x000000ff5200720c */ /* 0x000fe20003f46270 */
[----:B------:R-:W-:Y:S01]  /*6d30*/  VIADD R87, R199, 0x82 ;  /* 0x00000082c7577836 */ /* 0x000fe20000000000 */
[----:B------:R-:W-:Y:S01]  /*6d40*/  IABS R83, R86 ;  /* 0x0000005600537213 */ /* 0x000fe20000000000 */
[----:B------:R-:W-:-:S03]  /*6d50*/  IMAD.HI.U32 R73, R246, R81, RZ ;  /* 0x00000051f6497227 */ /* 0x000fc600078e00ff */
[----:B------:R-:W-:Y:S01]  /*6d60*/  IABS R85, R87 ;  /* 0x0000005700557213 */ /* 0x000fe20000000000 */
[--C-:B------:R-:W-:Y:S01]  /*6d70*/  @!P6 IMAD.IADD R74, R74, 0x1, -R124.reuse ;  /* 0x000000014a4ae824 */ /* 0x100fe200078e0a7c */
[C---:B------:R-:W-:Y:S01]  /*6d80*/  ISETP.GT.U32.AND P6, PT, R124.reuse, R79, PT ;  /* 0x0000004f7c00720c */ /* 0x040fe20003fc4070 */
[----:B------:R-:W-:Y:S01]  /*6d90*/  IMAD.MOV R73, RZ, RZ, -R73 ;  /* 0x000000ffff497224 */ /* 0x000fe200078e0a49 */
[----:B------:R-:W-:Y:S01]  /*6da0*/  @!P1 IADD3 R77, R77, -R124, RZ ;  /* 0x8000007c4d4d9210 */ /* 0x000fe20007ffe0ff */
[----:B------:R-:W-:Y:S01]  /*6db0*/  @!P4 IMAD.IADD R75, R75, 0x1, -R124 ;  /* 0x000000014b4bc824 */ /* 0x000fe200078e0a7c */
[----:B------:R-:W-:Y:S01]  /*6dc0*/  ISETP.GT.U32.AND P4, PT, R124, R76, PT ;  /* 0x0000004c7c00720c */ /* 0x000fe20003f84070 */
[----:B------:R-:W-:Y:S01]  /*6dd0*/  IMAD.HI.U32 R82, R246, R85, RZ ;  /* 0x00000055f6527227 */ /* 0x000fe200078e00ff */
[----:B------:R-:W-:Y:S02]  /*6de0*/  ISETP.GE.AND P1, PT, R80, RZ, PT ;  /* 0x000000ff5000720c */ /* 0x000fe40003f26270 */
[----:B------:R-:W-:Y:S01]  /*6df0*/  @!P3 IADD3 R74, -R74, RZ, RZ ;  /* 0x000000ff4a4ab210 */ /* 0x000fe20007ffe1ff */
[----:B------:R-:W-:-:S04]  /*6e00*/  IMAD.HI.U32 R80, R246, R83, RZ ;  /* 0x00000053f6507227 */ /* 0x000fc800078e00ff */
[----:B------:R-:W-:Y:S01]  /*6e10*/  @!P6 IMAD.IADD R79, R79, 0x1, -R124 ;  /* 0x000000014f4fe824 */ /* 0x000fe200078e0a7c */
[----:B------:R-:W-:Y:S01]  /*6e20*/  IADD3 R80, -R80, RZ, RZ ;  /* 0x000000ff50507210 */ /* 0x000fe20007ffe1ff */
[----:B------:R-:W-:Y:S02]  /*6e30*/  IMAD.MOV R82, RZ, RZ, -R82 ;  /* 0x000000ffff527224 */ /* 0x000fe400078e0a52 */
[----:B------:R-:W-:Y:S01]  /*6e40*/  @!P4 IMAD.IADD R76, R76, 0x1, -R124 ;  /* 0x000000014c4cc824 */ /* 0x000fe200078e0a7c */
[----:B------:R-:W-:Y:S01]  /*6e50*/  ISETP.GT.U32.AND P6, PT, R124, R79, PT ;  /* 0x0000004f7c00720c */ /* 0x000fe20003fc4070 */
[----:B------:R-:W-:Y:S01]  /*6e60*/  VIADD R88, R199, 0x83 ;  /* 0x00000083c7587836 */ /* 0x000fe20000000000 */
[----:B------:R-:W-:Y:S01]  /*6e70*/  ISETP.GE.AND P4, PT, R78, RZ, PT ;  /* 0x000000ff4e00720c */ /* 0x000fe20003f86270 */
[C---:B------:R-:W-:Y:S02]  /*6e80*/  IMAD R78, R124.reuse, R73, R81 ;  /* 0x000000497c4e7224 */ /* 0x040fe400078e0251 */
[C---:B------:R-:W-:Y:S01]  /*6e90*/  IMAD R81, R124.reuse, R80, R83 ;  /* 0x000000507c517224 */ /* 0x040fe200078e0253 */
[----:B------:R-:W-:Y:S01]  /*6ea0*/  IABS R83, R88 ;  /* 0x0000005800537213 */ /* 0x000fe20000000000 */
[C---:B------:R-:W-:Y:S01]  /*6eb0*/  IMAD R80, R124.reuse, R82, R85 ;  /* 0x000000527c507224 */ /* 0x040fe200078e0255 */
[----:B------:R-:W-:Y:S01]  /*6ec0*/  ISETP.GT.U32.AND P3, PT, R124, R78, PT ;  /* 0x0000004e7c00720c */ /* 0x000fe20003f64070 */
[----:B------:R-:W-:-:S02]  /*6ed0*/  IMAD.MOV.U32 R73, RZ, RZ, R75 ;  /* 0x000000ffff497224 */ /* 0x000fc400078e004b */
[----:B------:R-:W-:Y:S02]  /*6ee0*/  IMAD.MOV.U32 R75, RZ, RZ, R77 ;  /* 0x000000ffff4b7224 */ /* 0x000fe400078e004d */
[----:B------:R-:W-:Y:S01]  /*6ef0*/  @!P6 IMAD.IADD R79, R79, 0x1, -R124 ;  /* 0x000000014f4fe824 */ /* 0x000fe200078e0a7c */
[----:B------:R-:W-:Y:S01]  /*6f00*/  ISETP.GT.U32.AND P6, PT, R124, R80, PT ;  /* 0x000000507c00720c */ /* 0x000fe20003fc4070 */
[----:B------:R-:W-:Y:S01]  /*6f10*/  VIADD R90, R199, 0x84 ;  /* 0x00000084c75a7836 */ /* 0x000fe20000000000 */
[----:B------:R-:W-:Y:S01]  /*6f20*/  @!P2 IADD3 R75, -R75, RZ, RZ ;  /* 0x000000ff4b4ba210 */ /* 0x000fe20007ffe1ff */
[----:B------:R-:W-:Y:S01]  /*6f30*/  IMAD.HI.U32 R82, R246, R83, RZ ;  /* 0x00000053f6527227 */ /* 0x000fe200078e00ff */
[C---:B------:R-:W-:Y:S02]  /*6f40*/  ISETP.GT.U32.AND P2, PT, R124.reuse, R81, PT ;  /* 0x000000517c00720c */ /* 0x040fe40003f44070 */
[----:B------:R-:W-:Y:S01]  /*6f50*/  IABS R85, R90 ;  /* 0x0000005a00557213 */ /* 0x000fe20000000000 */
[----:B------:R-:W-:Y:S01]  /*6f60*/  @!P5 IMAD.MOV R73, RZ, RZ, -R73 ;  /* 0x000000ffff49d224 */ /* 0x000fe200078e0a49 */
[----:B------:R-:W-:Y:S01]  /*6f70*/  ISETP.GT.U32.AND P5, PT, R124, R76, PT ;  /* 0x0000004c7c00720c */ /* 0x000fe20003fa4070 */
[----:B------:R-:W-:Y:S01]  /*6f80*/  IMAD.MOV.U32 R77, RZ, RZ, R79 ;  /* 0x000000ffff4d7224 */ /* 0x000fe200078e004f */
[----:B------:R-:W-:Y:S01]  /*6f90*/  IADD3 R82, -R82, RZ, RZ ;  /* 0x000000ff52527210 */ /* 0x000fe20007ffe1ff */
[----:B------:R-:W-:-:S04]  /*6fa0*/  IMAD.HI.U32 R79, R246, R85, RZ ;  /* 0x00000055f64f7227 */ /* 0x000fc800078e00ff */
[--C-:B------:R-:W-:Y:S02]  /*6fb0*/  @!P6 IMAD.IADD R80, R80, 0x1, -R124.reuse ;  /* 0x000000015050e824 */ /* 0x100fe400078e0a7c */
[----:B------:R-:W-:Y:S01]  /*6fc0*/  IMAD.MOV R79, RZ, RZ, -R79 ;  /* 0x000000ffff4f7224 */ /* 0x000fe200078e0a4f */
[----:B------:R-:W-:Y:S01]  /*6fd0*/  @!P2 IADD3 R81, R81, -R124, RZ ;  /* 0x8000007c5151a210 */ /* 0x000fe20007ffe0ff */
[--C-:B------:R-:W-:Y:S01]  /*6fe0*/  @!P3 IMAD.IADD R78, R78, 0x1, -R124.reuse ;  /* 0x000000014e4eb824 */ /* 0x100fe200078e0a7c */
[C---:B------:R-:W-:Y:S01]  /*6ff0*/  ISETP.GT.U32.AND P6, PT, R124.reuse, R80, PT ;  /* 0x000000507c00720c */ /* 0x040fe20003fc4070 */
[----:B------:R-:W-:Y:S01]  /*7000*/  IMAD R83, R124, R82, R83 ;  /* 0x000000527c537224 */ /* 0x000fe200078e0253 */
[----:B------:R-:W-:Y:S01]  /*7010*/  ISETP.GE.AND P3, PT, R86, RZ, PT ;  /* 0x000000ff5600720c */ /* 0x000fe20003f66270 */
[C---:B------:R-:W-:Y:S01]  /*7020*/  IMAD R82, R124.reuse, R79, R85 ;  /* 0x0000004f7c527224 */ /* 0x040fe200078e0255 */
[----:B------:R-:W-:Y:S01]  /*7030*/  ISETP.GT.U32.AND P2, PT, R124, R78, PT ;  /* 0x0000004e7c00720c */ /* 0x000fe20003f44070 */
[----:B------:R-:W-:Y:S01]  /*7040*/  @!P5 IMAD.IADD R76, R76, 0x1, -R124 ;  /* 0x000000014c4cd824 */ /* 0x000fe200078e0a7c */
[----:B------:R-:W-:Y:S01]  /*7050*/  ISETP.GE.AND P5, PT, R84, RZ, PT ;  /* 0x000000ff5400720c */ /* 0x000fe20003fa6270 */
[----:B------:R-:W-:-:S02]  /*7060*/  VIADD R92, R199, 0x85 ;  /* 0x00000085c75c7836 */ /* 0x000fc40000000000 */
[----:B------:R-:W-:Y:S01]  /*7070*/  @!P1 IMAD.MOV R76, RZ, RZ, -R76 ;  /* 0x000000ffff4c9224 */ /* 0x000fe200078e0a4c */
[----:B------:R-:W-:Y:S01]  /*7080*/  ISETP.GT.U32.AND P1, PT, R124, R81, PT ;  /* 0x000000517c00720c */ /* 0x000fe20003f24070 */
[----:B------:R-:W-:Y:S02]  /*7090*/  VIADD R94, R199, 0x87 ;  /* 0x00000087c75e7836 */ /* 0x000fe40000000000 */
[----:B------:R-:W-:Y:S01]  /*70a0*/  @!P6 IMAD.IADD R80, R80, 0x1, -R124 ;  /* 0x000000015050e824 */ /* 0x000fe200078e0a7c */
[----:B------:R-:W-:Y:S01]  /*70b0*/  ISETP.GT.U32.AND P6, PT, R124, R82, PT ;  /* 0x000000527c00720c */ /* 0x000fe20003fc4070 */
[----:B------:R-:W-:Y:S01]  /*70c0*/  @!P4 IMAD.MOV R77, RZ, RZ, -R77 ;  /* 0x000000ffff4dc224 */ /* 0x000fe200078e0a4d */
[----:B------:R-:W-:Y:S01]  /*70d0*/  ISETP.GE.AND P4, PT, R87, RZ, PT ;  /* 0x000000ff5700720c */ /* 0x000fe20003f86270 */
[C---:B------:R-:W-:Y:S01]  /*70e0*/  VIADD R98, R199.reuse, 0x8b ;  /* 0x0000008bc7627836 */ /* 0x040fe20000000000 */
[----:B------:R-:W-:Y:S01]  /*70f0*/  @!P2 IADD3 R78, R78, -R124, RZ ;  /* 0x8000007c4e4ea210 */ /* 0x000fe20007ffe0ff */
[C---:B------:R-:W-:Y:S01]  /*7100*/  VIADD R99, R199.reuse, 0x8c ;  /* 0x0000008cc7637836 */ /* 0x040fe20000000000 */
[----:B------:R-:W-:Y:S01]  /*7110*/  ISETP.GT.U32.AND P2, PT, R124, R83, PT ;  /* 0x000000537c00720c */ /* 0x000fe20003f44070 */
[----:B------:R-:W-:Y:S01]  /*7120*/  VIADD R100, R199, 0x8d ;  /* 0x0000008dc7647836 */ /* 0x000fe20000000000 */
[----:B------:R-:W-:Y:S01]  /*7130*/  IABS R87, R92 ;  /* 0x0000005c00577213 */ /* 0x000fe20000000000 */
[----:B------:R-:W-:Y:S01]  /*7140*/  @!P5 IMAD.MOV R78, RZ, RZ, -R78 ;  /* 0x000000ffff4ed224 */ /* 0x000fe200078e0a4e */
[----:B------:R-:W-:Y:S01]  /*7150*/  IABS R91, R94 ;  /* 0x0000005e005b7213 */ /* 0x000fe20000000000 */
[----:B------:R-:W-:Y:S01]  /*7160*/  @!P1 IMAD.IADD R81, R81, 0x1, -R124 ;  /* 0x0000000151519824 */ /* 0x000fe200078e0a7c */
[----:B------:R-:W-:Y:S01]  /*7170*/  ISETP.GE.AND P1, PT, R88, RZ, PT ;  /* 0x000000ff5800720c */ /* 0x000fe20003f26270 */
[----:B------:R-:W-:Y:S01]  /*7180*/  IMAD.HI.U32 R79, R246, R87, RZ ;  /* 0x00000057f64f7227 */ /* 0x000fe200078e00ff */
[----:B------:R-:W-:-:S03]  /*7190*/  @!P6 IADD3 R82, R82, -R124, RZ ;  /* 0x8000007c5252e210 */ /* 0x000fc60007ffe0ff */
[----:B------:R-:W-:Y:S01]  /*71a0*/  IMAD.HI.U32 R86, R246, R91, RZ ;  /* 0x0000005bf6567227 */ /* 0x000fe200078e00ff */
[----:B------:R-:W-:-:S03]  /*71b0*/  ISETP.GT.U32.AND P5, PT, R124, R82, PT ;  /* 0x000000527c00720c */ /* 0x000fc60003fa4070 */
[----:B------:R-:W-:Y:S02]  /*71c0*/  VIADD R88, R199, 0x86 ;  /* 0x00000086c7587836 */ /* 0x000fe40000000000 */
[----:B------:R-:W-:Y:S02]  /*71d0*/  IMAD.MOV R79, RZ, RZ, -R79 ;  /* 0x000000ffff4f7224 */ /* 0x000fe400078e0a4f */
[----:B------:R-:W-:Y:S01]  /*71e0*/  IMAD.MOV R86, RZ, RZ, -R86 ;  /* 0x000000ffff567224 */ /* 0x000fe200078e0a56 */
[----:B------:R-:W-:Y:S01]  /*71f0*/  IABS R89, R88 ;  /* 0x0000005800597213 */ /* 0x000fe20000000000 */
[----:B------:R-:W-:Y:S01]  /*7200*/  @!P2 IMAD.IADD R83, R83, 0x1, -R124 ;  /* 0x000000015353a824 */ /* 0x000fe200078e0a7c */
[----:B------:R-:W-:Y:S01]  /*7210*/  ISETP.GE.AND P2, PT, R90, RZ, PT ;  /* 0x000000ff5a00720c */ /* 0x000fe20003f46270 */
[C---:B------:R-:W-:Y:S02]  /*7220*/  IMAD R85, R124.reuse, R79, R87 ;  /* 0x0000004f7c557224 */ /* 0x040fe400078e0257 */
[C---:B------:R-:W-:Y:S01]  /*7230*/  IMAD R87, R124.reuse, R86, R91 ;  /* 0x000000567c577224 */ /* 0x040fe200078e025b */
[----:B------:R-:W-:Y:S01]  /*7240*/  ISETP.GT.U32.AND P6, PT, R124, R83, PT ;  /* 0x000000537c00720c */ /* 0x000fe20003fc4070 */
[----:B------:R-:W-:Y:S01]  /*7250*/  IMAD.HI.U32 R84, R246, R89, RZ ;  /* 0x00000059f6547227 */ /* 0x000fe200078e00ff */
[----:B------:R-:W-:-:S03]  /*7260*/  IABS R91, R96 ;  /* 0x00000060005b7213 */ /* 0x000fc60000000000 */
[----:B------:R-:W-:Y:S01]  /*7270*/  @!P5 IMAD.IADD R82, R82, 0x1, -R124 ;  /* 0x000000015252d824 */ /* 0x000fe200078e0a7c */
[C---:B------:R-:W-:Y:S01]  /*7280*/  ISETP.GT.U32.AND P5, PT, R124.reuse, R87, PT ;  /* 0x000000577c00720c */ /* 0x040fe20003fa4070 */
[----:B------:R-:W-:Y:S02]  /*7290*/  IMAD.MOV R84, RZ, RZ, -R84 ;  /* 0x000000ffff547224 */ /* 0x000fe400078e0a54 */
[----:B------:R-:W-:Y:S02]  /*72a0*/  IMAD.MOV.U32 R79, RZ, RZ, R81 ;  /* 0x000000ffff4f7224 */ /* 0x000fe400078e0051 */
[----:B------:R-:W-:Y:S02]  /*72b0*/  IMAD R84, R124, R84, R89 ;  /* 0x000000547c547224 */ /* 0x000fe400078e0259 */
[----:B------:R-:W-:Y:S01]  /*72c0*/  @!P4 IMAD.MOV R80, RZ, RZ, -R80 ;  /* 0x000000ffff50c224 */ /* 0x000fe200078e0a50 */
[----:B------:R-:W-:Y:S01]  /*72d0*/  ISETP.GE.AND P4, PT, R92, RZ, PT ;  /* 0x000000ff5c00720c */ /* 0x000fe20003f86270 */
[----:B------:R-:W-:Y:S01]  /*72e0*/  IMAD.HI.U32 R81, R246, R93, RZ ;  /* 0x0000005df6517227 */ /* 0x000fe200078e00ff */
[----:B------:R-:W-:-:S02]  /*72f0*/  @!P3 IADD3 R79, -R79, RZ, RZ ;  /* 0x000000ff4f4fb210 */ /* 0x000fc40007ffe1ff */
[----:B------:R-:W-:Y:S01]  /*7300*/  IADD3 R92, R199, 0x89, RZ ;  /* 0x00000089c75c7810 */ /* 0x000fe20007ffe0ff */
[----:B------:R-:W-:Y:S01]  /*7310*/  @!P6 IMAD.IADD R83, R83, 0x1, -R124 ;  /* 0x000000015353e824 */ /* 0x000fe200078e0a7c */
[C---:B------:R-:W-:Y:S01]  /*7320*/  ISETP.GT.U32.AND P3, PT, R124.reuse, R85, PT ;  /* 0x000000557c00720c */ /* 0x040fe20003f64070 */
[----:B------:R-:W-:Y:S01]  /*7330*/  IMAD.MOV R81, RZ, RZ, -R81 ;  /* 0x000000ffff517224 */ /* 0x000fe200078e0a51 */
[C---:B------:R-:W-:Y:S01]  /*7340*/  ISETP.GT.U32.AND P6, PT, R124.reuse, R84, PT ;  /* 0x000000547c00720c */ /* 0x040fe20003fc4070 */
[----:B------:R-:W-:Y:S01]  /*7350*/  @!P2 IMAD.MOV R82, RZ, RZ, -R82 ;  /* 0x000000ffff52a224 */ /* 0x000fe200078e0a52 */
[----:B------:R-:W-:Y:S01]  /*7360*/  IABS R89, R92 ;  /* 0x0000005c00597213 */ /* 0x000fe20000000000 */
[----:B------:R-:W-:Y:S01]  /*7370*/  IMAD R86, R124, R81, R93 ;  /* 0x000000517c567224 */ /* 0x000fe200078e025d */
[----:B------:R-:W-:Y:S01]  /*7380*/  @!P5 IADD3 R87, R87, -R124, RZ ;  /* 0x8000007c5757d210 */ /* 0x000fe20007ffe0ff */
[----:B------:R-:W-:Y:S01]  /*7390*/  IMAD.MOV.U32 R81, RZ, RZ, R83 ;  /* 0x000000ffff517224 */ /* 0x000fe200078e0053 */
[----:B------:R-:W-:Y:S01]  /*73a0*/  IABS R93, R98 ;  /* 0x00000062005d7213 */ /* 0x000fe20000000000 */
[----:B------:R-:W-:Y:S01]  /*73b0*/  IMAD.HI.U32 R83, R246, R89, RZ ;  /* 0x00000059f6537227 */ /* 0x000fe200078e00ff */
[----:B------:R-:W-:-:S02]  /*73c0*/  ISETP.GT.U32.AND P5, PT, R124, R87, PT ;  /* 0x000000577c00720c */ /* 0x000fc40003fa4070 */
[----:B------:R-:W-:Y:S01]  /*73d0*/  ISETP.GT.U32.AND P2, PT, R124, R86, PT ;  /* 0x000000567c00720c */ /* 0x000fe20003f44070 */
[----:B------:R-:W-:Y:S02]  /*73e0*/  IMAD.MOV R83, RZ, RZ, -R83 ;  /* 0x000000ffff537224 */ /* 0x000fe400078e0a53 */
[--C-:B------:R-:W-:Y:S01]  /*73f0*/  @!P3 IMAD.IADD R85, R85, 0x1, -R124.reuse ;  /* 0x000000015555b824 */ /* 0x100fe200078e0a7c */
[----:B------:R-:W-:Y:S01]  /*7400*/  ISETP.GE.AND P3, PT, R88, RZ, PT ;  /* 0x000000ff5800720c */ /* 0x000fe20003f66270 */
[--C-:B------:R-:W-:Y:S02]  /*7410*/  @!P6 IMAD.IADD R84, R84, 0x1, -R124.reuse ;  /* 0x000000015454e824 */ /* 0x100fe400078e0a7c */
[C---:B------:R-:W-:Y:S01]  /*7420*/  IMAD R89, R124.reuse, R83, R89 ;  /* 0x000000537c597224 */ /* 0x040fe200078e0259 */
[C---:B------:R-:W-:Y:S01]  /*7430*/  ISETP.GT.U32.AND P6, PT, R124.reuse, R85, PT ;  /* 0x000000557c00720c */ /* 0x040fe20003fc4070 */
[----:B------:R-:W-:Y:S01]  /*7440*/  @!P1 IMAD.MOV R81, RZ, RZ, -R81 ;  /* 0x000000ffff519224 */ /* 0x000fe200078e0a51 */
[C---:B------:R-:W-:Y:S01]  /*7450*/  ISETP.GT.U32.AND P1, PT, R124.reuse, R84, PT ;  /* 0x000000547c00720c */ /* 0x040fe20003f24070 */
[----:B------:R-:W-:Y:S01]  /*7460*/  @!P5 IMAD.IADD R87, R87, 0x1, -R124 ;  /* 0x000000015757d824 */ /* 0x000fe200078e0a7c */
[----:B------:R-:W-:Y:S01]  /*7470*/  ISETP.GT.U32.AND P5, PT, R124, R89, PT ;  /* 0x000000597c00720c */ /* 0x000fe20003fa4070 */
[----:B------:R-:W-:-:S04]  /*7480*/  IMAD.HI.U32 R88, R246, R93, RZ ;  /* 0x0000005df6587227 */ /* 0x000fc800078e00ff */
[----:B------:R-:W-:Y:S01]  /*7490*/  IMAD.HI.U32 R83, R246, R91, RZ ;  /* 0x0000005bf6537227 */ /* 0x000fe200078e00ff */
[----:B------:R-:W-:-:S03]  /*74a0*/  IADD3 R90, -R88, RZ, RZ ;  /* 0x000000ff585a7210 */ /* 0x000fc60007ffe1ff */
[----:B------:R-:W-:Y:S01]  /*74b0*/  IMAD.MOV R83, RZ, RZ, -R83 ;  /* 0x000000ffff537224 */ /* 0x000fe200078e0a53 */
[----:B------:R-:W-:Y:S01]  /*74c0*/  @!P6 IADD3 R85, R85, -R124, RZ ;  /* 0x8000007c5555e210 */ /* 0x000fe20007ffe0ff */
[--C-:B------:R-:W-:Y:S01]  /*74d0*/  @!P1 IMAD.IADD R84, R84, 0x1, -R124.reuse ;  /* 0x0000000154549824 */ /* 0x100fe200078e0a7c */
[----:B------:R-:W-:Y:S01]  /*74e0*/  ISETP.GE.AND P6, PT, R94, RZ, PT ;  /* 0x000000ff5e00720c */ /* 0x000fe20003fc6270 */
[C---:B------:R-:W-:Y:S01]  /*74f0*/  IMAD R88, R124.reuse, R83, R91 ;  /* 0x000000537c587224 */ /* 0x040fe200078e025b */
[----:B------:R-:W-:Y:S01]  /*7500*/  ISETP.GE.AND P1, PT, R95, RZ, PT ;  /* 0x000000ff5f00720c */ /* 0x000fe20003f26270 */
[----:B------:R-:W-:Y:S01]  /*7510*/  IMAD R91, R124, R90, R93 ;  /* 0x0000005a7c5b7224 */ /* 0x000fe200078e025d */
[----:B------:R-:W-:Y:S01]  /*7520*/  IABS R93, R99 ;  /* 0x00000063005d7213 */ /* 0x000fe20000000000 */
[----:B------:R-:W-:Y:S01]  /*7530*/  @!P5 IMAD.IADD R89, R89, 0x1, -R124 ;  /* 0x000000015959d824 */ /* 0x000fe200078e0a7c */
[----:B------:R-:W-:Y:S01]  /*7540*/  @!P3 IADD3 R84, -R84, RZ, RZ ;  /* 0x000000ff5454b210 */ /* 0x000fe20007ffe1ff */
[----:B------:R-:W-:Y:S01]  /*7550*/  IMAD.MOV.U32 R83, RZ, RZ, R85 ;  /* 0x000000ffff537224 */ /* 0x000fe200078e0055 */
[----:B------:R-:W-:Y:S01]  /*7560*/  IABS R95, R100 ;  /* 0x00000064005f7213 */ /* 0x000fe20000000000 */
[----:B------:R-:W-:Y:S01]  /*7570*/  IMAD.HI.U32 R90, R246, R93, RZ ;  /* 0x0000005df65a7227 */ /* 0x000fe200078e00ff */
[----:B------:R-:W-:-:S03]  /*7580*/  ISETP.GT.U32.AND P3, PT, R124, R89, PT ;  /* 0x000000597c00720c */ /* 0x000fc60003f64070 */
[----:B------:R-:W-:Y:S01]  /*7590*/  @!P4 IMAD.MOV R83, RZ, RZ, -R83 ;  /* 0x000000ffff53c224 */ /* 0x000fe200078e0a53 */
[----:B------:R-:W-:Y:S01]  /*75a0*/  ISETP.GT.U32.AND P4, PT, R124, R88, PT ;  /* 0x000000587c00720c */ /* 0x000fe20003f84070 */
[----:B------:R-:W-:Y:S01]  /*75b0*/  @!P2 IMAD.IADD R86, R86, 0x1, -R124 ;  /* 0x000000015656a824 */ /* 0x000fe200078e0a7c */
[----:B------:R-:W-:Y:S01]  /*75c0*/  ISETP.GE.AND P2, PT, R92, RZ, PT ;  /* 0x000000ff5c00720c */ /* 0x000fe20003f46270 */
[----:B------:R-:W-:Y:S02]  /*75d0*/  IMAD.MOV.U32 R85, RZ, RZ, R87 ;  /* 0x000000ffff557224 */ /* 0x000fe400078e0057 */
[----:B------:R-:W-:Y:S01]  /*75e0*/  IMAD.MOV R90, RZ, RZ, -R90 ;  /* 0x000000ffff5a7224 */ /* 0x000fe200078e0a5a */
[C---:B------:R-:W-:Y:S01]  /*75f0*/  ISETP.GT.U32.AND P5, PT, R124.reuse, R86, PT ;  /* 0x000000567c00720c */ /* 0x040fe20003fa4070 */
[----:B------:R-:W-:Y:S01]  /*7600*/  @!P6 IMAD.MOV R85, RZ, RZ, -R85 ;  /* 0x000000ffff55e224 */ /* 0x000fe200078e0a55 */
[C---:B------:R-:W-:Y:S01]  /*7610*/  ISETP.GT.U32.AND P6, PT, R124.reuse, R91, PT ;  /* 0x0000005b7c00720c */ /* 0x040fe20003fc4070 */
[----:B------:R-:W-:-:S02]  /*7620*/  IMAD R90, R124, R90, R93 ;  /* 0x0000005a7c5a7224 */ /* 0x000fc400078e025d */
[--C-:B------:R-:W-:Y:S02]  /*7630*/  @!P3 IMAD.IADD R89, R89, 0x1, -R124.reuse ;  /* 0x000000015959b824 */ /* 0x100fe400078e0a7c */
[----:B------:R-:W-:Y:S01]  /*7640*/  @!P4 IMAD.IADD R88, R88, 0x1, -R124 ;  /* 0x000000015858c824 */ /* 0x000fe200078e0a7c */
[----:B------:R-:W-:Y:S01]  /*7650*/  ISETP.GT.U32.AND P3, PT, R124, R90, PT ;  /* 0x0000005a7c00720c */ /* 0x000fe20003f64070 */
[----:B------:R-:W-:-:S03]  /*7660*/  IMAD.HI.U32 R87, R246, R95, RZ ;  /* 0x0000005ff6577227 */ /* 0x000fc600078e00ff */
[----:B------:R-:W-:Y:S01]  /*7670*/  ISETP.GT.U32.AND P4, PT, R124, R88, PT ;  /* 0x000000587c00720c */ /* 0x000fe20003f84070 */
[----:B------:R-:W-:Y:S01]  /*7680*/  IMAD.HI.U32 R92, R246, R97, RZ ;  /* 0x00000061f65c7227 */ /* 0x000fe200078e00ff */
[----:B------:R-:W-:Y:S02]  /*7690*/  @!P5 IADD3 R86, R86, -R124, RZ ;  /* 0x8000007c5656d210 */ /* 0x000fe40007ffe0ff */
[----:B------:R-:W-:Y:S01]  /*76a0*/  ISETP.GE.AND P5, PT, R96, RZ, PT ;  /* 0x000000ff6000720c */ /* 0x000fe20003fa6270 */
[----:B------:R-:W-:Y:S01]  /*76b0*/  VIADD R96, R199, 0x8f ;  /* 0x0000008fc7607836 */ /* 0x000fe20000000000 */
[----:B------:R-:W-:Y:S01]  /*76c0*/  IADD3 R87, -R87, RZ, RZ ;  /* 0x000000ff57577210 */ /* 0x000fe20007ffe1ff */
[----:B------:R-:W-:Y:S01]  /*76d0*/  @!P6 IMAD.IADD R91, R91, 0x1, -R124 ;  /* 0x000000015b5be824 */ /* 0x000fe200078e0a7c */
[----:B------:R-:W-:Y:S01]  /*76e0*/  ISETP.GE.AND P6, PT, R98, RZ, PT ;  /* 0x000000ff6200720c */ /* 0x000fe20003fc6270 */
[----:B------:R-:W-:Y:S01]  /*76f0*/  IMAD.MOV R92, RZ, RZ, -R92 ;  /* 0x000000ffff5c7224 */ /* 0x000fe200078e0a5c */
[----:B------:R-:W-:Y:S01]  /*7700*/  IABS R94, R96 ;  /* 0x00000060005e7213 */ /* 0x000fe20000000000 */
[----:B------:R-:W-:Y:S01]  /*7710*/  IMAD R93, R124, R87, R95 ;  /* 0x000000577c5d7224 */ /* 0x000fe200078e025f */
[----:B------:R-:W-:Y:S01]  /*7720*/  @!P3 IADD3 R90, R90, -R124, RZ ;  /* 0x8000007c5a5ab210 */ /* 0x000fe20007ffe0ff */
[C---:B------:R-:W-:Y:S01]  /*7730*/  IMAD R92, R124.reuse, R92, R97 ;  /* 0x0000005c7c5c7224 */ /* 0x040fe200078e0261 */
[----:B------:R-:W-:Y:S01]  /*7740*/  ISETP.GT.U32.AND P3, PT, R124, R91, PT ;  /* 0x0000005b7c00720c */ /* 0x000fe20003f64070 */
[----:B------:R-:W-:Y:S01]  /*7750*/  IMAD.MOV.U32 R95, RZ, RZ, R94 ;  /* 0x000000ffff5f7224 */ /* 0x000fe200078e005e */
[----:B------:R-:W-:Y:S01]  /*7760*/  IADD3 R98, R199, 0x92, RZ ;  /* 0x00000092c7627810 */ /* 0x000fe20007ffe0ff */
[----:B------:R-:W-:Y:S01]  /*7770*/  @!P4 IMAD.IADD R88, R88, 0x1, -R124 ;  /* 0x000000015858c824 */ /* 0x000fe200078e0a7c */
[----:B------:R-:W-:Y:S01]  /*7780*/  ISETP.GT.U32.AND P4, PT, R124, R93, PT ;  /* 0x0000005d7c00720c */ /* 0x000fe20003f84070 */
[----:B------:R-:W-:Y:S01]  /*7790*/  IMAD.MOV.U32 R87, RZ, RZ, R89 ;  /* 0x000000ffff577224 */ /* 0x000fe200078e0059 */
[----:B------:R-:W-:Y:S01]  /*77a0*/  IABS R103, R98 ;  /* 0x0000006200677213 */ /* 0x000fe20000000000 */
[----:B------:R-:W-:-:S03]  /*77b0*/  IMAD.HI.U32 R89, R246, R95, RZ ;  /* 0x0000005ff6597227 */ /* 0x000fc600078e00ff */
[----:B------:R-:W-:Y:S01]  /*77c0*/  @!P2 IADD3 R87, -R87, RZ, RZ ;  /* 0x000000ff5757a210 */ /* 0x000fe20007ffe1ff */
[----:B------:R-:W-:Y:S01]  /*77d0*/  @!P5 IMAD.MOV R88, RZ, RZ, -R88 ;  /* 0x000000ffff58d224 */ /* 0x000fe200078e0a58 */
[----:B------:R-:W-:Y:S01]  /*77e0*/  ISETP.GT.U32.AND P5, PT, R124, R92, PT ;  /* 0x0000005c7c00720c */ /* 0x000fe20003fa4070 */
[----:B------:R-:W-:Y:S01]  /*77f0*/  IMAD.MOV R89, RZ, RZ, -R89 ;  /* 0x000000ffff597224 */ /* 0x000fe200078e0a59 */
[----:B------:R-:W-:Y:S01]  /*7800*/  ISETP.GE.AND P2, PT, R99, RZ, PT ;  /* 0x000000ff6300720c */ /* 0x000fe20003f46270 */
[----:B------:R-:W-:Y:S01]  /*7810*/  @!P3 IMAD.IADD R91, R91, 0x1, -R124 ;  /* 0x000000015b5bb824 */ /* 0x000fe200078e0a7c */
[----:B------:R-:W-:Y:S01]  /*7820*/  ISETP.GE.AND P3, PT, R100, RZ, PT ;  /* 0x000000ff6400720c */ /* 0x000fe20003f66270 */
[C---:B------:R-:W-:Y:S02]  /*7830*/  IMAD R95, R124.reuse, R89, R95 ;  /* 0x000000597c5f7224 */ /* 0x040fe400078e025f */
[----:B------:R-:W-:Y:S02]  /*7840*/  IMAD.MOV.U32 R89, RZ, RZ, R91 ;  /* 0x000000ffff597224 */ /* 0x000fe400078e005b */
[----:B------:R-:W-:Y:S01]  /*7850*/  @!P1 IMAD.MOV R86, RZ, RZ, -R86 ;  /* 0x000000ffff569224 */ /* 0x000fe200078e0a56 */
[C---:B------:R-:W-:Y:S01]  /*7860*/  ISETP.GT.U32.AND P1, PT, R124.reuse, R90, PT ;  /* 0x0000005a7c00720c */ /* 0x040fe20003f24070 */
[----:B------:R-:W-:Y:S01]  /*7870*/  @!P6 IMAD.MOV R89, RZ, RZ, -R89 ;  /* 0x000000ffff59e224 */ /* 0x000fe200078e0a59 */
[----:B------:R-:W-:Y:S01]  /*7880*/  ISETP.GT.U32.AND P6, PT, R124, R95, PT ;  /* 0x0000005f7c00720c */ /* 0x000fe20003fc4070 */
[----:B------:R-:W-:-:S02]  /*7890*/  @!P5 IMAD.IADD R92, R92, 0x1, -R124 ;  /* 0x000000015c5cd824 */ /* 0x000fc400078e0a7c */
[----:B------:R-:W-:Y:S02]  /*78a0*/  @!P4 IMAD.IADD R93, R93, 0x1, -R124 ;  /* 0x000000015d5dc824 */ /* 0x000fe400078e0a7c */
[C---:B------:R-:W-:Y:S01]  /*78b0*/  VIADD R94, R199.reuse, 0x90 ;  /* 0x00000090c75e7836 */ /* 0x040fe20000000000 */
[C---:B------:R-:W-:Y:S01]  /*78c0*/  ISETP.GT.U32.AND P5, PT, R124.reuse, R92, PT ;  /* 0x0000005c7c00720c */ /* 0x040fe20003fa4070 */
[C---:B------:R-:W-:Y:S01]  /*78d0*/  VIADD R97, R199.reuse, 0x91 ;  /* 0x00000091c7617836 */ /* 0x040fe20000000000 */
[----:B------:R-:W-:Y:S01]  /*78e0*/  ISETP.GT.U32.AND P4, PT, R124, R93, PT ;  /* 0x0000005d7c00720c */ /* 0x000fe20003f84070 */
[C---:B------:R-:W-:Y:S01]  /*78f0*/  VIADD R104, R199.reuse, 0x93 ;  /* 0x00000093c7687836 */ /* 0x040fe20000000000 */
[----:B------:R-:W-:Y:S01]  /*7900*/  IABS R99, R94 ;  /* 0x0000005e00637213 */ /* 0x000fe20000000000 */
[C---:B------:R-:W-:Y:S01]  /*7910*/  VIADD R108, R199.reuse, 0x94 ;  /* 0x00000094c76c7836 */ /* 0x040fe20000000000 */
[----:B------:R-:W-:Y:S01]  /*7920*/  @!P1 IADD3 R90, R90, -R124, RZ ;  /* 0x8000007c5a5a9210 */ /* 0x000fe20007ffe0ff */
[----:B------:R-:W-:Y:S01]  /*7930*/  VIADD R112, R199, 0x96 ;  /* 0x00000096c7707836 */ /* 0x000fe20000000000 */
[----:B------:R-:W-:Y:S01]  /*7940*/  ISETP.GE.AND P1, PT, R101, RZ, PT ;  /* 0x000000ff6500720c */ /* 0x000fe20003f26270 */
[----:B------:R-:W-:Y:S01]  /*7950*/  IMAD.HI.U32 R91, R246, R99, RZ ;  /* 0x00000063f65b7227 */ /* 0x000fe200078e00ff */
[----:B------:R-:W-:-:S02]  /*7960*/  IABS R101, R97 ;  /* 0x0000006100657213 */ /* 0x000fc40000000000 */
[----:B------:R-:W-:Y:S01]  /*7970*/  @!P6 IADD3 R95, R95, -R124, RZ ;  /* 0x8000007c5f5fe210 */ /* 0x000fe20007ffe0ff */
[----:B------:R-:W-:Y:S01]  /*7980*/  IMAD.MOV R91, RZ, RZ, -R91 ;  /* 0x000000ffff5b7224 */ /* 0x000fe200078e0a5b */
[----:B------:R-:W-:Y:S01]  /*7990*/  @!P2 IADD3 R90, -R90, RZ, RZ ;  /* 0x000000ff5a5aa210 */ /* 0x000fe20007ffe1ff */
[--C-:B------:R-:W-:Y:S01]  /*79a0*/  @!P5 IMAD.IADD R92, R92, 0x1, -R124.reuse ;  /* 0x000000015c5cd824 */ /* 0x100fe200078e0a7c */
[----:B------:R-:W-:Y:S01]  /*79b0*/  ISETP.GE.AND P2, PT, R96, RZ, PT ;  /* 0x000000ff6000720c */ /* 0x000fe20003f46270 */
[----:B------:R-:W-:Y:S01]  /*79c0*/  IMAD.HI.U32 R96, R246, R101, RZ ;  /* 0x00000065f6607227 */ /* 0x000fe200078e00ff */
[----:B------:R-:W-:Y:S02]  /*79d0*/  ISETP.GT.U32.AND P6, PT, R124, R95, PT ;  /* 0x0000005f7c00720c */ /* 0x000fe40003fc4070 */
[----:B------:R-:W-:Y:S01]  /*79e0*/  ISETP.GE.AND P5, PT, R97, RZ, PT ;  /* 0x000000ff6100720c */ /* 0x000fe20003fa6270 */
[----:B------:R-:W-:Y:S01]  /*79f0*/  @!P4 IMAD.IADD R93, R93, 0x1, -R124 ;  /* 0x000000015d5dc824 */ /* 0x000fe200078e0a7c */
[----:B------:R-:W-:Y:S01]  /*7a00*/  ISETP.GE.AND P4, PT, R94, RZ, PT ;  /* 0x000000ff5e00720c */ /* 0x000fe20003f86270 */
[----:B------:R-:W-:Y:S01]  /*7a10*/  IMAD.HI.U32 R97, R246, R103, RZ ;  /* 0x00000067f6617227 */ /* 0x000fe200078e00ff */
[----:B------:R-:W-:-:S03]  /*7a20*/  IABS R107, R112 ;  /* 0x00000070006b7213 */ /* 0x000fc60000000000 */
[----:B------:R-:W-:Y:S02]  /*7a30*/  IMAD.MOV R96, RZ, RZ, -R96 ;  /* 0x000000ffff607224 */ /* 0x000fe400078e0a60 */
[C---:B------:R-:W-:Y:S02]  /*7a40*/  IMAD R94, R124.reuse, R91, R99 ;  /* 0x0000005b7c5e7224 */ /* 0x040fe400078e0263 */
[----:B------:R-:W-:Y:S02]  /*7a50*/  IMAD.MOV.U32 R91, RZ, RZ, R93 ;  /* 0x000000ffff5b7224 */ /* 0x000fe400078e005d */
[----:B------:R-:W-:Y:S02]  /*7a60*/  IMAD.MOV R93, RZ, RZ, -R97 ;  /* 0x000000ffff5d7224 */ /* 0x000fe400078e0a61 */
[C---:B------:R-:W-:Y:S01]  /*7a70*/  IMAD R97, R124.reuse, R96, R101 ;  /* 0x000000607c617224 */ /* 0x040fe200078e0265 */
[----:B------:R-:W-:Y:S01]  /*7a80*/  IABS R101, R104 ;  /* 0x0000006800657213 */ /* 0x000fe20000000000 */
[----:B------:R-:W-:Y:S01]  /*7a90*/  @!P1 IMAD.MOV R92, RZ, RZ, -R92 ;  /* 0x000000ffff5c9224 */ /* 0x000fe200078e0a5c */
[C---:B------:R-:W-:Y:S01]  /*7aa0*/  ISETP.GT.U32.AND P1, PT, R124.reuse, R94, PT ;  /* 0x0000005e7c00720c */ /* 0x040fe20003f24070 */
[----:B------:R-:W-:Y:S01]  /*7ab0*/  @!P6 IMAD.IADD R95, R95, 0x1, -R124 ;  /* 0x000000015f5fe824 */ /* 0x000fe200078e0a7c */
[C---:B------:R-:W-:Y:S01]  /*7ac0*/  ISETP.GT.U32.AND P6, PT, R124.reuse, R97, PT ;  /* 0x000000617c00720c */ /* 0x040fe20003fc4070 */
[----:B------:R-:W-:Y:S01]  /*7ad0*/  IMAD R96, R124, R93, R103 ;  /* 0x0000005d7c607224 */ /* 0x000fe200078e0267 */
[----:B------:R-:W-:Y:S01]  /*7ae0*/  IABS R103, R108 ;  /* 0x0000006c00677213 */ /* 0x000fe20000000000 */
[----:B------:R-:W-:Y:S01]  /*7af0*/  IMAD.HI.U32 R93, R246, R101, RZ ;  /* 0x00000065f65d7227 */ /* 0x000fe200078e00ff */
[----:B------:R-:W-:-:S02]  /*7b00*/  @!P3 IADD3 R91, -R91, RZ, RZ ;  /* 0x000000ff5b5bb210 */ /* 0x000fc40007ffe1ff */
[----:B------:R-:W-:Y:S01]  /*7b10*/  ISETP.GE.AND P3, PT, R98, RZ, PT ;  /* 0x000000ff6200720c */ /* 0x000fe20003f66270 */
[----:B------:R-:W-:Y:S02]  /*7b20*/  IMAD.MOV R102, RZ, RZ, -R93 ;  /* 0x000000ffff667224 */ /* 0x000fe400078e0a5d */
[----:B------:R-:W-:Y:S02]  /*7b30*/  IMAD.MOV.U32 R93, RZ, RZ, R95 ;  /* 0x000000ffff5d7224 */ /* 0x000fe400078e005f */
[----:B------:R-:W-:Y:S02]  /*7b40*/  @!P1 IMAD.IADD R94, R94, 0x1, -R124 ;  /* 0x000000015e5e9824 */ /* 0x000fe400078e0a7c */
[----:B------:R-:W-:Y:S01]  /*7b50*/  @!P6 IADD3 R97, R97, -R124, RZ ;  /* 0x8000007c6161e210 */ /* 0x000fe20007ffe0ff */
[----:B------:R-:W-:Y:S01]  /*7b60*/  @!P2 IMAD.MOV R93, RZ, RZ, -R93 ;  /* 0x000000ffff5da224 */ /* 0x000fe200078e0a5d */
[----:B------:R-:W-:Y:S01]  /*7b70*/  ISETP.GT.U32.AND P2, PT, R124, R96, PT ;  /* 0x000000607c00720c */ /* 0x000fe20003f44070 */
[----:B------:R-:W-:Y:S01]  /*7b80*/  IMAD.HI.U32 R98, R246, R103, RZ ;  /* 0x00000067f6627227 */ /* 0x000fe200078e00ff */
[----:B------:R-:W-:-:S02]  /*7b90*/  ISETP.GT.U32.AND P6, PT, R124, R97, PT ;  /* 0x000000617c00720c */ /* 0x000fc40003fc4070 */
[----:B------:R-:W-:Y:S01]  /*7ba0*/  ISETP.GT.U32.AND P1, PT, R124, R94, PT ;  /* 0x0000005e7c00720c */ /* 0x000fe20003f24070 */
[----:B------:R-:W-:-:S04]  /*7bb0*/  IMAD.HI.U32 R99, R246, R105, RZ ;  /* 0x00000069f6637227 */ /* 0x000fc800078e00ff */
[----:B------:R-:W-:Y:S01]  /*7bc0*/  IMAD.MOV R98, RZ, RZ, -R98 ;  /* 0x000000ffff627224 */ /* 0x000fe200078e0a62 */
[----:B------:R-:W-:Y:S01]  /*7bd0*/  IADD3 R95, -R99, RZ, RZ ;  /* 0x000000ff635f7210 */ /* 0x000fe20007ffe1ff */
[----:B------:R-:W-:-:S04]  /*7be0*/  IMAD.HI.U32 R100, R246, R107, RZ ;  /* 0x0000006bf6647227 */ /* 0x000fc800078e00ff */
[C---:B------:R-:W-:Y:S02]  /*7bf0*/  IMAD R99, R124.reuse, R102, R101 ;  /* 0x000000667c637224 */ /* 0x040fe400078e0265 */
[C---:B------:R-:W-:Y:S02]  /*7c00*/  IMAD R98, R124.reuse, R98, R103 ;  /* 0x000000627c627224 */ /* 0x040fe400078e0267 */
[----:B------:R-:W-:Y:S01]  /*7c10*/  @!P6 IMAD.IADD R97, R97, 0x1, -R124 ;  /* 0x000000016161e824 */ /* 0x000fe200078e0a7c */
[----:B------:R-:W-:Y:S01]  /*7c20*/  ISETP.GT.U32.AND P6, PT, R124, R99, PT ;  /* 0x000000637c00720c */ /* 0x000fe20003fc4070 */
[----:B------:R-:W-:Y:S02]  /*7c30*/  IMAD.MOV R100, RZ, RZ, -R100 ;  /* 0x000000ffff647224 */ /* 0x000fe400078e0a64 */
[----:B------:R-:W-:Y:S01]  /*7c40*/  @!P1 IMAD.IADD R94, R94, 0x1, -R124 ;  /* 0x000000015e5e9824 */ /* 0x000fe200078e0a7c */
[----:B------:R-:W-:Y:S01]  /*7c50*/  ISETP.GE.AND P1, PT, R104, RZ, PT ;  /* 0x000000ff6800720c */ /* 0x000fe20003f26270 */
[----:B------:R-:W-:-:S02]  /*7c60*/  VIADD R114, R199, 0x98 ;  /* 0x00000098c7727836 */ /* 0x000fc40000000000 */
[----:B------:R-:W-:Y:S01]  /*7c70*/  @!P2 IMAD.IADD R96, R96, 0x1, -R124 ;  /* 0x000000016060a824 */ /* 0x000fe200078e0a7c */
[C---:B------:R-:W-:Y:S01]  /*7c80*/  ISETP.GT.U32.AND P2, PT, R124.reuse, R98, PT ;  /* 0x000000627c00720c */ /* 0x040fe20003f44070 */
[C---:B------:R-:W-:Y:S01]  /*7c90*/  IMAD R101, R124.reuse, R95, R105 ;  /* 0x0000005f7c657224 */ /* 0x040fe200078e0269 */
[----:B------:R-:W-:Y:S01]  /*7ca0*/  IABS R105, R113 ;  /* 0x0000007100697213 */ /* 0x000fe20000000000 */
[----:B------:R-:W-:Y:S02]  /*7cb0*/  IMAD.MOV.U32 R95, RZ, RZ, R97 ;  /* 0x000000ffff5f7224 */ /* 0x000fe400078e0061 */
[C---:B------:R-:W-:Y:S01]  /*7cc0*/  IMAD R100, R124.reuse, R100, R107 ;  /* 0x000000647c647224 */ /* 0x040fe200078e026b */
[----:B------:R-:W-:Y:S01]  /*7cd0*/  IABS R107, R114 ;  /* 0x00000072006b7213 */ /* 0x000fe20000000000 */
[----:B------:R-:W-:Y:S01]  /*7ce0*/  @!P4 IMAD.MOV R94, RZ, RZ, -R94 ;  /* 0x000000ffff5ec224 */ /* 0x000fe200078e0a5e */
[----:B------:R-:W-:Y:S01]  /*7cf0*/  ISETP.GT.U32.AND P4, PT, R124, R96, PT ;  /* 0x000000607c00720c */ /* 0x000fe20003f84070 */
[----:B------:R-:W-:Y:S01]  /*7d00*/  IMAD.HI.U32 R102, R246, R105, RZ ;  /* 0x00000069f6667227 */ /* 0x000fe200078e00ff */
[----:B------:R-:W-:-:S02]  /*7d10*/  @!P5 IADD3 R95, -R95, RZ, RZ ;  /* 0x000000ff5f5fd210 */ /* 0x000fc40007ffe1ff */
[----:B------:R-:W-:Y:S01]  /*7d20*/  ISETP.GT.U32.AND P5, PT, R124, R101, PT ;  /* 0x000000657c00720c */ /* 0x000fe20003fa4070 */
[----:B------:R-:W-:Y:S01]  /*7d30*/  IMAD.HI.U32 R103, R246, R107, RZ ;  /* 0x0000006bf6677227 */ /* 0x000fe200078e00ff */
[----:B------:R-:W-:-:S03]  /*7d40*/  @!P2 IADD3 R98, R98, -R124, RZ ;  /* 0x8000007c6262a210 */ /* 0x000fc60007ffe0ff */
[----:B------:R-:W-:Y:S01]  /*7d50*/  IMAD.MOV R102, RZ, RZ, -R102 ;  /* 0x000000ffff667224 */ /* 0x000fe200078e0a66 */
[C---:B------:R-:W-:Y:S01]  /*7d60*/  ISETP.GT.U32.AND P2, PT, R124.reuse, R98, PT ;  /* 0x000000627c00720c */ /* 0x040fe20003f44070 */
[--C-:B------:R-:W-:Y:S02]  /*7d70*/  @!P6 IMAD.IADD R99, R99, 0x1, -R124.reuse ;  /* 0x000000016363e824 */ /* 0x100fe400078e0a7c */
[----:B------:R-:W-:Y:S02]  /*7d80*/  IMAD.MOV R106, RZ, RZ, -R103 ;  /* 0x000000ffff6a7224 */ /* 0x000fe400078e0a67 */
[C---:B------:R-:W-:Y:S01]  /*7d90*/  IMAD R103, R124.reuse, R102, R105 ;  /* 0x000000667c677224 */ /* 0x040fe200078e0269 */
[----:B------:R-:W-:Y:S01]  /*7da0*/  ISETP.GT.U32.AND P6, PT, R124, R99, PT ;  /* 0x000000637c00720c */ /* 0x000fe20003fc4070 */
[----:B------:R-:W-:Y:S01]  /*7db0*/  @!P4 IMAD.IADD R96, R96, 0x1, -R124 ;  /* 0x000000016060c824 */ /* 0x000fe200078e0a7c */
[C---:B------:R-:W-:Y:S01]  /*7dc0*/  ISETP.GT.U32.AND P4, PT, R124.reuse, R100, PT ;  /* 0x000000647c00720c */ /* 0x040fe20003f84070 */
[----:B------:R-:W-:-:S02]  /*7dd0*/  IMAD R102, R124, R106, R107 ;  /* 0x0000006a7c667224 */ /* 0x000fc400078e026b */
[----:B------:R-:W-:Y:S02]  /*7de0*/  VIADD R115, R199, 0x99 ;  /* 0x00000099c7737836 */ /* 0x000fe40000000000 */
[--C-:B------:R-:W-:Y:S01]  /*7df0*/  @!P5 IMAD.IADD R101, R101, 0x1, -R124.reuse ;  /* 0x000000016565d824 */ /* 0x100fe200078e0a7c */
[----:B------:R-:W-:Y:S01]  /*7e00*/  ISETP.GT.U32.AND P5, PT, R124, R102, PT ;  /* 0x000000667c00720c */ /* 0x000fe20003fa4070 */
[----:B------:R-:W-:Y:S01]  /*7e10*/  @!P2 IMAD.IADD R98, R98, 0x1, -R124 ;  /* 0x000000016262a824 */ /* 0x000fe200078e0a7c */
[----:B------:R-:W-:Y:S01]  /*7e20*/  IABS R109, R115 ;  /* 0x00000073006d7213 */ /* 0x000fe20000000000 */
[----:B------:R-:W-:Y:S01]  /*7e30*/  IMAD.HI.U32 R104, R246, R111, RZ ;  /* 0x0000006ff6687227 */ /* 0x000fe200078e00ff */
[----:B------:R-:W-:-:S03]  /*7e40*/  ISETP.GT.U32.AND P2, PT, R124, R103, PT ;  /* 0x000000677c00720c */ /* 0x000fc60003f44070 */
[----:B------:R-:W-:Y:S01]  /*7e50*/  @!P6 IMAD.IADD R99, R99, 0x1, -R124 ;  /* 0x000000016363e824 */ /* 0x000fe200078e0a7c */
[----:B------:R-:W-:Y:S01]  /*7e60*/  ISETP.GE.AND P6, PT, R108, RZ, PT ;  /* 0x000000ff6c00720c */ /* 0x000fe20003fc6270 */
[----:B------:R-:W-:Y:S01]  /*7e70*/  IMAD.HI.U32 R97, R246, R109, RZ ;  /* 0x0000006df6617227 */ /* 0x000fe200078e00ff */
[----:B------:R-:W-:-:S03]  /*7e80*/  IADD3 R108, R199, 0x9b, RZ ;  /* 0x0000009bc76c7810 */ /* 0x000fc60007ffe0ff */
[----:B------:R-:W-:Y:S01]  /*7e90*/  @!P4 IMAD.IADD R100, R100, 0x1, -R124 ;  /* 0x000000016464c824 */ /* 0x000fe200078e0a7c */
[----:B------:R-:W-:Y:S01]  /*7ea0*/  @!P5 IADD3 R102, R102, -R124, RZ ;  /* 0x8000007c6666d210 */ /* 0x000fe20007ffe0ff */
[----:B------:R-:W-:Y:S01]  /*7eb0*/  IMAD.MOV R104, RZ, RZ, -R104 ;  /* 0x000000ffff687224 */ /* 0x000fe200078e0a68 */
[----:B------:R-:W-:Y:S01]  /*7ec0*/  IADD3 R97, -R97, RZ, RZ ;  /* 0x000000ff61617210 */ /* 0x000fe20007ffe1ff */
[----:B------:R-:W-:Y:S01]  /*7ed0*/  @!P2 IMAD.IADD R103, R103, 0x1, -R124 ;  /* 0x000000016767a824 */ /* 0x000fe200078e0a7c */
[C---:B------:R-:W-:Y:S01]  /*7ee0*/  ISETP.GT.U32.AND P5, PT, R124.reuse, R100, PT ;  /* 0x000000647c00720c */ /* 0x040fe20003fa4070 */
[C---:B------:R-:W-:Y:S01]  /*7ef0*/  IMAD R104, R124.reuse, R104, R111 ;  /* 0x000000687c687224 */ /* 0x040fe200078e026f */
[C---:B------:R-:W-:Y:S01]  /*7f00*/  ISETP.GT.U32.AND P2, PT, R124.reuse, R101, PT ;  /* 0x000000657c00720c */ /* 0x040fe20003f44070 */
[----:B------:R-:W-:Y:S01]  /*7f10*/  IMAD R105, R124, R97, R109 ;  /* 0x000000617c697224 */ /* 0x000fe200078e026d */
[----:B------:R-:W-:Y:S01]  /*7f20*/  ISETP.GE.AND P4, PT, R110, RZ, PT ;  /* 0x000000ff6e00720c */ /* 0x000fe20003f86270 */
[----:B------:R-:W-:Y:S01]  /*7f30*/  @!P6 IMAD.MOV R98, RZ, RZ, -R98 ;  /* 0x000000ffff62e224 */ /* 0x000fe200078e0a62 */
[----:B------:R-:W-:Y:S01]  /*7f40*/  IABS R107, R108 ;  /* 0x0000006c006b7213 */ /* 0x000fe20000000000 */
[----:B------:R-:W-:Y:S01]  /*7f50*/  VIADD R110, R199, 0x9c ;  /* 0x0000009cc76e7836 */ /* 0x000fe20000000000 */
[----:B------:R-:W-:Y:S01]  /*7f60*/  ISETP.GT.U32.AND P6, PT, R124, R105, PT ;  /* 0x000000697c00720c */ /* 0x000fe20003fc4070 */
[----:B------:R-:W-:-:S02]  /*7f70*/  IMAD.MOV.U32 R97, RZ, RZ, R99 ;  /* 0x000000ffff617224 */ /* 0x000fc400078e0063 */
[----:B------:R-:W-:Y:S01]  /*7f80*/  @!P3 IMAD.MOV R96, RZ, RZ, -R96 ;  /* 0x000000ffff60b224 */ /* 0x000fe200078e0a60 */
[----:B------:R-:W-:Y:S01]  /*7f90*/  ISETP.GT.U32.AND P3, PT, R124, R102, PT ;  /* 0x000000667c00720c */ /* 0x000fe20003f64070 */
[----:B------:R-:W-:Y:S01]  /*7fa0*/  @!P5 IMAD.IADD R100, R100, 0x1, -R124 ;  /* 0x000000016464d824 */ /* 0x000fe200078e0a7c */
[----:B------:R-:W-:Y:S01]  /*7fb0*/  ISETP.GT.U32.AND P5, PT, R124, R104, PT ;  /* 0x000000687c00720c */ /* 0x000fe20003fa4070 */
[----:B------:R-:W-:Y:S01]  /*7fc0*/  IMAD.HI.U32 R99, R246, R107, RZ ;  /* 0x0000006bf6637227 */ /* 0x000fe200078e00ff */
[----:B------:R-:W-:Y:S02]  /*7fd0*/  IABS R109, R110 ;  /* 0x0000006e006d7213 */ /* 0x000fe40000000000 */
[----:B------:R-:W-:Y:S01]  /*7fe0*/  @!P2 IADD3 R101, R101, -R124, RZ ;  /* 0x8000007c6565a210 */ /* 0x000fe20007ffe0ff */
[----:B------:R-:W-:Y:S01]  /*7ff0*/  @!P1 IMAD.MOV R97, RZ, RZ, -R97 ;  /* 0x000000ffff619224 */ /* 0x000fe200078e0a61 */
[----:B------:R-:W-:Y:S01]  /*8000*/  ISETP.GT.U32.AND P1, PT, R124, R103, PT ;  /* 0x000000677c00720c */ /* 0x000fe20003f24070 */
[----:B------:R-:W-:Y:S01]  /*8010*/  IMAD.HI.U32 R106, R246, R109, RZ ;  /* 0x0000006df66a7227 */ /* 0x000fe200078e00ff */
[----:B------:R-:W-:-:S02]  /*8020*/  IADD3 R99, -R99, RZ, RZ ;  /* 0x000000ff63637210 */ /* 0x000fc40007ffe1ff */
[----:B------:R-:W-:Y:S01]  /*8030*/  ISETP.GE.AND P2, PT, R112, RZ, PT ;  /* 0x000000ff7000720c */ /* 0x000fe20003f46270 */
[----:B------:R-:W-:Y:S01]  /*8040*/  @!P6 IMAD.IADD R105, R105, 0x1, -R124 ;  /* 0x000000016969e824 */ /* 0x000fe200078e0a7c */
[----:B------:R-:W-:Y:S01]  /*8050*/  ISETP.GE.AND P6, PT, R115, RZ, PT ;  /* 0x000000ff7300720c */ /* 0x000fe20003fc6270 */
[----:B------:R-:W-:Y:S02]  /*8060*/  IMAD.MOV R106, RZ, RZ, -R106 ;  /* 0x000000ffff6a7224 */ /* 0x000fe400078e0a6a */
[----:B------:R-:W-:Y:S02]  /*8070*/  VIADD R112, R199, 0x9d ;  /* 0x0000009dc7707836 */ /* 0x000fe40000000000 */
[----:B------:R-:W-:Y:S01]  /*8080*/  IMAD R107, R124, R99, R107 ;  /* 0x000000637c6b7224 */ /* 0x000fe200078e026b */
[----:B------:R-:W-:Y:S01]  /*8090*/  MOV R99, R101 ;  /* 0x0000006500637202 */ /* 0x000fe20000000f00 */
[--C-:B------:R-:W-:Y:S01]  /*80a0*/  @!P5 IMAD.IADD R104, R104, 0x1, -R124.reuse ;  /* 0x000000016868d824 */ /* 0x100fe200078e0a7c */
[----:B------:R-:W-:Y:S01]  /*80b0*/  ISETP.GT.U32.AND P5, PT, R124, R105, PT ;  /* 0x000000697c00720c */ /* 0x000fe20003fa4070 */
[--C-:B------:R-:W-:Y:S01]  /*80c0*/  @!P3 IMAD.IADD R102, R102, 0x1, -R124.reuse ;  /* 0x000000016666b824 */ /* 0x100fe200078e0a7c */
[----:B------:R-:W-:Y:S01]  /*80d0*/  ISETP.GE.AND P3, PT, R114, RZ, PT ;  /* 0x000000ff7200720c */ /* 0x000fe20003f66270 */
[C---:B------:R-:W-:Y:S01]  /*80e0*/  IMAD R106, R124.reuse, R106, R109 ;  /* 0x0000006a7c6a7224 */ /* 0x040fe200078e026d */
[----:B------:R-:W-:Y:S01]  /*80f0*/  IABS R109, R112 ;  /* 0x00000070006d7213 */ /* 0x000fe20000000000 */
[----:B------:R-:W-:Y:S01]  /*8100*/  @!P1 IMAD.IADD R103, R103, 0x1, -R124 ;  /* 0x0000000167679824 */ /* 0x000fe200078e0a7c */
[----:B------:R-:W-:Y:S01]  /*8110*/  ISETP.GE.AND P1, PT, R113, RZ, PT ;  /* 0x000000ff7100720c */ /* 0x000fe20003f26270 */
[----:B------:R-:W-:Y:S01]  /*8120*/  @!P4 IMAD.MOV R99, RZ, RZ, -R99 ;  /* 0x000000ffff63c224 */ /* 0x000fe200078e0a63 */
[----:B------:R-:W-:Y:S01]  /*8130*/  ISETP.GT.U32.AND P4, PT, R124, R107, PT ;  /* 0x0000006b7c00720c */ /* 0x000fe20003f84070 */
[----:B------:R-:W-:Y:S01]  /*8140*/  IMAD.MOV.U32 R101, RZ, RZ, R103 ;  /* 0x000000ffff657224 */ /* 0x000fe200078e0067 */
[----:B------:R-:W-:Y:S01]  /*8150*/  @!P2 IADD3 R100, -R100, RZ, RZ ;  /* 0x000000ff6464a210 */ /* 0x000fe20007ffe1ff */
[----:B------:R-:W-:Y:S01]  /*8160*/  IMAD.HI.U32 R103, R246, R109, RZ ;  /* 0x0000006df6677227 */ /* 0x000fe200078e00ff */
[----:B------:R-:W-:-:S02]  /*8170*/  ISETP.GT.U32.AND P2, PT, R124, R104, PT ;  /* 0x000000687c00720c */ /* 0x000fc40003f44070 */
[----:B------:R-:W-:Y:S01]  /*8180*/  @!P5 IADD3 R105, R105, -R124, RZ ;  /* 0x8000007c6969d210 */ /* 0x000fe20007ffe0ff */
[----:B------:R-:W-:Y:S01]  /*8190*/  IMAD.MOV R103, RZ, RZ, -R103 ;  /* 0x000000ffff677224 */ /* 0x000fe200078e0a67 */
[C---:B------:R-:W-:Y:S01]  /*81a0*/  IADD3 R114, R199.reuse, 0x9f, RZ ;  /* 0x0000009fc7727810 */ /* 0x040fe20007ffe0ff */
[----:B------:R-:W-:Y:S01]  /*81b0*/  @!P3 IMAD.MOV R102, RZ, RZ, -R102 ;  /* 0x000000ffff66b224 */ /* 0x000fe200078e0a66 */
[C---:B------:R-:W-:Y:S01]  /*81c0*/  ISETP.GT.U32.AND P3, PT, R124.reuse, R106, PT ;  /* 0x0000006a7c00720c */ /* 0x040fe20003f64070 */
[----:B------:R-:W-:Y:S01]  /*81d0*/  IMAD R109, R124, R103, R109 ;  /* 0x000000677c6d7224 */ /* 0x000fe200078e026d */
[----:B------:R-:W-:Y:S01]  /*81e0*/  ISETP.GE.AND P5, PT, R108, RZ, PT ;  /* 0x000000ff6c00720c */ /* 0x000fe20003fa6270 */
[----:B------:R-:W-:Y:S02]  /*81f0*/  VIADD R113, R199, 0x9e ;  /* 0x0000009ec7717836 */ /* 0x000fe40000000000 */
[----:B------:R-:W-:Y:S02]  /*8200*/  IMAD.MOV.U32 R103, RZ, RZ, R105 ;  /* 0x000000ffff677224 */ /* 0x000fe400078e0069 */
[--C-:B------:R-:W-:Y:S01]  /*8210*/  @!P4 IMAD.IADD R107, R107, 0x1, -R124.reuse ;  /* 0x000000016b6bc824 */ /* 0x100fe200078e0a7c */
[----:B------:R-:W-:Y:S01]  /*8220*/  IABS R111, R113 ;  /* 0x00000071006f7213 */ /* 0x000fe20000000000 */
[----:B------:R-:W-:Y:S01]  /*8230*/  @!P6 IMAD.MOV R103, RZ, RZ, -R103 ;  /* 0x000000ffff67e224 */ /* 0x000fe200078e0a67 */
[----:B------:R-:W-:Y:S01]  /*8240*/  ISETP.GT.U32.AND P6, PT, R124, R109, PT ;  /* 0x0000006d7c00720c */ /* 0x000fe20003fc4070 */
[----:B------:R-:W-:Y:S01]  /*8250*/  @!P2 IMAD.IADD R104, R104, 0x1, -R124 ;  /* 0x000000016868a824 */ /* 0x000fe200078e0a7c */
[----:B------:R-:W-:Y:S01]  /*8260*/  ISETP.GT.U32.AND P4, PT, R124, R107, PT ;  /* 0x0000006b7c00720c */ /* 0x000fe20003f84070 */
[----:B------:R-:W-:Y:S01]  /*8270*/  IMAD.HI.U32 R105, R246, R111, RZ ;  /* 0x0000006ff6697227 */ /* 0x000fe200078e00ff */
[----:B------:R-:W-:-:S02]  /*8280*/  ISETP.GE.AND P2, PT, R110, RZ, PT ;  /* 0x000000ff6e00720c */ /* 0x000fc40003f46270 */
[----:B------:R-:W-:Y:S01]  /*8290*/  IABS R110, R114 ;  /* 0x00000072006e7213 */ /* 0x000fe20000000000 */
[--C-:B------:R-:W-:Y:S02]  /*82a0*/  @!P3 IMAD.IADD R106, R106, 0x1, -R124.reuse ;  /* 0x000000016a6ab824 */ /* 0x100fe400078e0a7c */
[----:B------:R-:W-:Y:S02]  /*82b0*/  IMAD.MOV R105, RZ, RZ, -R105 ;  /* 0x000000ffff697224 */ /* 0x000fe400078e0a69 */
[----:B------:R-:W-:Y:S01]  /*82c0*/  @!P1 IMAD.MOV R101, RZ, RZ, -R101 ;  /* 0x000000ffff659224 */ /* 0x000fe200078e0a65 */
[C---:B------:R-:W-:Y:S01]  /*82d0*/  ISETP.GT.U32.AND P3, PT, R124.reuse, R106, PT ;  /* 0x0000006a7c00720c */ /* 0x040fe20003f64070 */
[----:B------:R-:W-:Y:S01]  /*82e0*/  IMAD R108, R124, R105, R111 ;  /* 0x000000697c6c7224 */ /* 0x000fe200078e026f */
[----:B------:R-:W-:Y:S01]  /*82f0*/  MOV R111, R110 ;  /* 0x0000006e006f7202 */ /* 0x000fe20000000f00 */
[--C-:B------:R-:W-:Y:S01]  /*8300*/  @!P6 IMAD.IADD R109, R109, 0x1, -R124.reuse ;  /* 0x000000016d6de824 */ /* 0x100fe200078e0a7c */
[----:B------:R-:W-:Y:S01]  /*8310*/  ISETP.GE.AND P1, PT, R116, RZ, PT ;  /* 0x000000ff7400720c */ /* 0x000fe20003f26270 */
[----:B------:R-:W-:Y:S01]  /*8320*/  @!P4 IMAD.IADD R107, R107, 0x1, -R124 ;  /* 0x000000016b6bc824 */ /* 0x000fe200078e0a7c */
[----:B------:R-:W-:Y:S01]  /*8330*/  ISETP.GE.AND P4, PT, R113, RZ, PT ;  /* 0x000000ff7100720c */ /* 0x000fe20003f86270 */
[----:B------:R-:W-:Y:S01]  /*8340*/  VIADD R116, R199, 0xa2 ;  /* 0x000000a2c7747836 */ /* 0x000fe20000000000 */
[----:B------:R-:W-:Y:S01]  /*8350*/  ISETP.GT.U32.AND P6, PT, R124, R109, PT ;  /* 0x0000006d7c00720c */ /* 0x000fe20003fc4070 */
[----:B------:R-:W-:-:S02]  /*8360*/  IMAD.MOV.U32 R105, RZ, RZ, R107 ;  /* 0x000000ffff697224 */ /* 0x000fc400078e006b */
[----:B------:R-:W-:Y:S01]  /*8370*/  IMAD.HI.U32 R107, R246, R111, RZ ;  /* 0x0000006ff66b7227 */ /* 0x000fe200078e00ff */
[----:B------:R-:W-:Y:S02]  /*8380*/  IABS R117, R116 ;  /* 0x0000007400757213 */ /* 0x000fe40000000000 */
[----:B------:R-:W-:Y:S01]  /*8390*/  @!P5 IADD3 R105, -R105, RZ, RZ ;  /* 0x000000ff6969d210 */ /* 0x000fe20007ffe1ff */
[----:B------:R-:W-:Y:S01]  /*83a0*/  IMAD.MOV R107, RZ, RZ, -R107 ;  /* 0x000000ffff6b7224 */ /* 0x000fe200078e0a6b */
[----:B------:R-:W-:Y:S01]  /*83b0*/  ISETP.GE.AND P5, PT, R114, RZ, PT ;  /* 0x000000ff7200720c */ /* 0x000fe20003fa6270 */
[--C-:B------:R-:W-:Y:S01]  /*83c0*/  @!P3 IMAD.IADD R106, R106, 0x1, -R124.reuse ;  /* 0x000000016a6ab824 */ /* 0x100fe200078e0a7c */
[C---:B------:R-:W-:Y:S01]  /*83d0*/  ISETP.GT.U32.AND P3, PT, R124.reuse, R108, PT ;  /* 0x0000006c7c00720c */ /* 0x040fe20003f64070 */
[----:B------:R-:W-:Y:S01]  /*83e0*/  IMAD R111, R124, R107, R111 ;  /* 0x0000006b7c6f7224 */ /* 0x000fe200078e026f */
[----:B------:R-:W-:Y:S01]  /*83f0*/  @!P1 IADD3 R104, -R104, RZ, RZ ;  /* 0x000000ff68689210 */ /* 0x000fe20007ffe1ff */
[----:B------:R-:W-:Y:S01]  /*8400*/  @!P6 IMAD.IADD R109, R109, 0x1, -R124 ;  /* 0x000000016d6de824 */ /* 0x000fe200078e0a7c */
[----:B------:R-:W-:Y:S01]  /*8410*/  ISETP.GE.AND P1, PT, R112, RZ, PT ;  /* 0x000000ff7000720c */ /* 0x000fe20003f26270 */
[C---:B------:R-:W-:Y:S01]  /*8420*/  VIADD R112, R199.reuse, 0xa0 ;  /* 0x000000a0c7707836 */ /* 0x040fe20000000000 */
[----:B------:R-:W-:Y:S01]  /*8430*/  ISETP.GT.U32.AND P6, PT, R124, R111, PT ;  /* 0x0000006f7c00720c */ /* 0x000fe20003fc4070 */
[C---:B------:R-:W-:Y:S01]  /*8440*/  VIADD R114, R199.reuse, 0xa1 ;  /* 0x000000a1c7727836 */ /* 0x040fe20000000000 */
[----:B------:R-:W-:Y:S01]  /*8450*/  MOV R107, R109 ;  /* 0x0000006d006b7202 */ /* 0x000fe20000000f00 */
[C---:B------:R-:W-:Y:S01]  /*8460*/  VIADD R118, R199.reuse, 0xa3 ;  /* 0x000000a3c7767836 */ /* 0x040fe20000000000 */
[----:B------:R-:W-:Y:S01]  /*8470*/  IABS R113, R112 ;  /* 0x0000007000717213 */ /* 0x000fe20000000000 */
[----:B------:R-:W-:Y:S01]  /*8480*/  @!P2 IMAD.MOV R106, RZ, RZ, -R106 ;  /* 0x000000ffff6aa224 */ /* 0x000fe200078e0a6a */
[----:B------:R-:W-:Y:S01]  /*8490*/  IABS R115, R114 ;  /* 0x0000007200737213 */ /* 0x000fe20000000000 */
[----:B------:R-:W-:Y:S01]  /*84a0*/  VIADD R120, R199, 0xa4 ;  /* 0x000000a4c7787836 */ /* 0x000fe20000000000 */
[----:B------:R-:W-:Y:S01]  /*84b0*/  @!P3 IADD3 R108, R108, -R124, RZ ;  /* 0x8000007c6c6cb210 */ /* 0x000fe20007ffe0ff */
[----:B------:R-:W-:Y:S01]  /*84c0*/  IMAD.HI.U32 R110, R246, R113, RZ ;  /* 0x00000071f66e7227 */ /* 0x000fe200078e00ff */
[----:B------:R-:W-:-:S02]  /*84d0*/  ISETP.GE.AND P2, PT, R112, RZ, PT ;  /* 0x000000ff7000720c */ /* 0x000fc40003f46270 */
[----:B------:R-:W-:Y:S01]  /*84e0*/  ISETP.GT.U32.AND P3, PT, R124, R108, PT ;  /* 0x0000006c7c00720c */ /* 0x000fe20003f64070 */
[----:B------:R-:W-:Y:S01]  /*84f0*/  IMAD.HI.U32 R109, R246, R115, RZ ;  /* 0x00000073f66d7227 */ /* 0x000fe200078e00ff */
[----:B------:R-:W-:Y:S02]  /*8500*/  IABS R112, R118 ;  /* 0x0000007600707213 */ /* 0x000fe40000000000 */
[----:B------:R-:W-:Y:S01]  /*8510*/  IABS R119, R120 ;  /* 0x0000007800777213 */ /* 0x000fe20000000000 */
[----:B------:R-:W-:Y:S02]  /*8520*/  IMAD.MOV R110, RZ, RZ, -R110 ;  /* 0x000000ffff6e7224 */ /* 0x000fe400078e0a6e */
[----:B------:R-:W-:Y:S02]  /*8530*/  @!P6 IMAD.IADD R111, R111, 0x1, -R124 ;  /* 0x000000016f6fe824 */ /* 0x000fe400078e0a7c */
[----:B------:R-:W-:Y:S02]  /*8540*/  IMAD.MOV R109, RZ, RZ, -R109 ;  /* 0x000000ffff6d7224 */ /* 0x000fe400078e0a6d */
[C---:B------:R-:W-:Y:S01]  /*8550*/  IMAD R110, R124.reuse, R110, R113 ;  /* 0x0000006e7c6e7224 */ /* 0x040fe200078e0271 */
[C---:B------:R-:W-:Y:S01]  /*8560*/  ISETP.GT.U32.AND P6, PT, R124.reuse, R111, PT ;  /* 0x0000006f7c00720c */ /* 0x040fe20003fc4070 */
[----:B------:R-:W-:Y:S01]  /*8570*/  IMAD R113, R124, R109, R115 ;  /* 0x0000006d7c717224 */ /* 0x000fe200078e0273 */
[----:B------:R-:W-:Y:S01]  /*8580*/  @!P3 IADD3 R108, R108, -R124, RZ ;  /* 0x8000007c6c6cb210 */ /* 0x000fe20007ffe0ff */
[----:B------:R-:W-:Y:S01]  /*8590*/  IMAD.HI.U32 R109, R246, R117, RZ ;  /* 0x00000075f66d7227 */ /* 0x000fe200078e00ff */
[----:B------:R-:W-:-:S03]  /*85a0*/  ISETP.GE.AND P3, PT, R114, RZ, PT ;  /* 0x000000ff7200720c */ /* 0x000fc60003f66270 */
[----:B------:R-:W-:Y:S01]  /*85b0*/  @!P1 IMAD.MOV R107, RZ, RZ, -R107 ;  /* 0x000000ffff6b9224 */ /* 0x000fe200078e0a6b */
[C---:B------:R-:W-:Y:S01]  /*85c0*/  ISETP.GT.U32.AND P1, PT, R124.reuse, R110, PT ;  /* 0x0000006e7c00720c */ /* 0x040fe20003f24070 */
[----:B------:R-:W-:Y:S02]  /*85d0*/  IMAD.MOV R109, RZ, RZ, -R109 ;  /* 0x000000ffff6d7224 */ /* 0x000fe400078e0a6d */
[----:B------:R-:W-:Y:S02]  /*85e0*/  IMAD.MOV.U32 R115, RZ, RZ, R112 ;  /* 0x000000ffff737224 */ /* 0x000fe400078e0070 */
[C---:B------:R-:W-:Y:S01]  /*85f0*/  IMAD R112, R124.reuse, R109, R117 ;  /* 0x0000006d7c707224 */ /* 0x040fe200078e0275 */
[----:B------:R-:W-:Y:S01]  /*8600*/  IABS R117, R128 ;  /* 0x0000008000757213 */ /* 0x000fe20000000000 */
[----:B------:R-:W-:Y:S01]  /*8610*/  @!P4 IMAD.MOV R108, RZ, RZ, -R108 ;  /* 0x000000ffff6cc224 */ /* 0x000fe200078e0a6c */
[C---:B------:R-:W-:Y:S01]  /*8620*/  ISETP.GT.U32.AND P4, PT, R124.reuse, R113, PT ;  /* 0x000000717c00720c */ /* 0x040fe20003f84070 */
[----:B------:R-:W-:Y:S01]  /*8630*/  @!P6 IMAD.IADD R111, R111, 0x1, -R124 ;  /* 0x000000016f6fe824 */ /* 0x000fe200078e0a7c */
[----:B------:R-:W-:Y:S01]  /*8640*/  ISETP.GT.U32.AND P6, PT, R124, R112, PT ;  /* 0x000000707c00720c */ /* 0x000fe20003fc4070 */
[----:B------:R-:W-:-:S02]  /*8650*/  IMAD.HI.U32 R114, R246, R115, RZ ;  /* 0x00000073f6727227 */ /* 0x000fc400078e00ff */
[----:B------:R-:W-:Y:S02]  /*8660*/  @!P1 IADD3 R110, R110, -R124, RZ ;  /* 0x8000007c6e6e9210 */ /* 0x000fe40007ffe0ff */
[----:B------:R-:W-:Y:S02]  /*8670*/  IMAD.HI.U32 R109, R246, R119, RZ ;  /* 0x00000077f66d7227 */ /* 0x000fe400078e00ff */
[C---:B------:R-:W-:Y:S02]  /*8680*/  ISETP.GT.U32.AND P1, PT, R124.reuse, R110, PT ;  /* 0x0000006e7c00720c */ /* 0x040fe40003f24070 */
[----:B------:R-:W-:Y:S02]  /*8690*/  IMAD.MOV R114, RZ, RZ, -R114 ;  /* 0x000000ffff727224 */ /* 0x000fe400078e0a72 */
[----:B------:R-:W-:Y:S01]  /*86a0*/  IMAD.MOV R109, RZ, RZ, -R109 ;  /* 0x000000ffff6d7224 */ /* 0x000fe200078e0a6d */
[----:B------:R-:W-:Y:S01]  /*86b0*/  @!P4 IADD3 R113, R113, -R124, RZ ;  /* 0x8000007c7171c210 */ /* 0x000fe20007ffe0ff */
[----:B------:R-:W-:-:S02]  /*86c0*/  IMAD R115, R124, R114, R115 ;  /* 0x000000727c737224 */ /* 0x000fc400078e0273 */
[----:B------:R-:W-:Y:S02]  /*86d0*/  IMAD R114, R124, R109, R119 ;  /* 0x0000006d7c727224 */ /* 0x000fe400078e0277 */
[----:B------:R-:W-:Y:S01]  /*86e0*/  @!P6 IMAD.IADD R112, R112, 0x1, -R124 ;  /* 0x000000017070e824 */ /* 0x000fe200078e0a7c */
[C---:B------:R-:W-:Y:S01]  /*86f0*/  ISETP.GT.U32.AND P6, PT, R124.reuse, R113, PT ;  /* 0x000000717c00720c */ /* 0x040fe20003fc4070 */
[----:B------:R-:W-:Y:S01]  /*8700*/  IMAD.MOV.U32 R109, RZ, RZ, R111 ;  /* 0x000000ffff6d7224 */ /* 0x000fe200078e006f */
[----:B------:R-:W-:Y:S01]  /*8710*/  ISETP.GT.U32.AND P4, PT, R124, R115, PT ;  /* 0x000000737c00720c */ /* 0x000fe20003f84070 */
[----:B------:R-:W-:-:S03]  /*8720*/  IMAD.HI.U32 R111, R246, R117, RZ ;  /* 0x00000075f66f7227 */ /* 0x000fc600078e00ff */
[----:B------:R-:W-:Y:S01]  /*8730*/  @!P5 IADD3 R109, -R109, RZ, RZ ;  /* 0x000000ff6d6dd210 */ /* 0x000fe20007ffe1ff */
[----:B------:R-:W-:Y:S01]  /*8740*/  IMAD.MOV R111, RZ, RZ, -R111 ;  /* 0x000000ffff6f7224 */ /* 0x000fe200078e0a6f */
[----:B------:R-:W-:Y:S01]  /*8750*/  ISETP.GT.U32.AND P5, PT, R124, R112, PT ;  /* 0x000000707c00720c */ /* 0x000fe20003fa4070 */
[----:B------:R-:W-:Y:S01]  /*8760*/  @!P1 IMAD.IADD R110, R110, 0x1, -R124 ;  /* 0x000000016e6e9824 */ /* 0x000fe200078e0a7c */
[----:B------:R-:W-:Y:S01]  /*8770*/  ISETP.GE.AND P1, PT, R116, RZ, PT ;  /* 0x000000ff7400720c */ /* 0x000fe20003f26270 */
[C---:B------:R-:W-:Y:S02]  /*8780*/  IMAD R117, R124.reuse, R111, R117 ;  /* 0x0000006f7c757224 */ /* 0x040fe400078e0275 */
[----:B------:R-:W-:Y:S01]  /*8790*/  @!P2 IMAD.MOV R110, RZ, RZ, -R110 ;  /* 0x000000ffff6ea224 */ /* 0x000fe200078e0a6e */
[C---:B------:R-:W-:Y:S01]  /*87a0*/  ISETP.GT.U32.AND P2, PT, R124.reuse, R114, PT ;  /* 0x000000727c00720c */ /* 0x040fe20003f44070 */
[----:B------:R-:W-:Y:S01]  /*87b0*/  @!P6 IMAD.IADD R113, R113, 0x1, -R124 ;  /* 0x000000017171e824 */ /* 0x000fe200078e0a7c */
[----:B------:R-:W-:Y:S01]  /*87c0*/  ISETP.GT.U32.AND P6, PT, R124, R117, PT ;  /* 0x000000757c00720c */ /* 0x000fe20003fc4070 */
[----:B------:R-:W-:-:S02]  /*87d0*/  VIADD R130, R199, 0xa6 ;  /* 0x000000a6c7827836 */ /* 0x000fc40000000000 */
[--C-:B------:R-:W-:Y:S02]  /*87e0*/  @!P4 IMAD.IADD R115, R115, 0x1, -R124.reuse ;  /* 0x000000017373c824 */ /* 0x100fe400078e0a7c */
[C---:B------:R-:W-:Y:S01]  /*87f0*/  VIADD R132, R199.reuse, 0xa8 ;  /* 0x000000a8c7847836 */ /* 0x040fe20000000000 */
[----:B------:R-:W-:Y:S01]  /*8800*/  IABS R119, R130 ;  /* 0x0000008200777213 */ /* 0x000fe20000000000 */
[--C-:B------:R-:W-:Y:S01]  /*8810*/  @!P5 IMAD.IADD R112, R112, 0x1, -R124.reuse ;  /* 0x000000017070d824 */ /* 0x100fe200078e0a7c */
[----:B------:R-:W-:Y:S01]  /*8820*/  ISETP.GT.U32.AND P4, PT, R124, R115, PT ;  /* 0x000000737c00720c */ /* 0x000fe20003f84070 */
[----:B------:R-:W-:Y:S01]  /*8830*/  VIADD R134, R199, 0xaa ;  /* 0x000000aac7867836 */ /* 0x000fe20000000000 */
[----:B------:R-:W-:Y:S01]  /*8840*/  IABS R123, R132 ;  /* 0x00000084007b7213 */ /* 0x000fe20000000000 */
[----:B------:R-:W-:Y:S01]  /*8850*/  IMAD.HI.U32 R111, R246, R119, RZ ;  /* 0x00000077f66f7227 */ /* 0x000fe200078e00ff */
[----:B------:R-:W-:Y:S02]  /*8860*/  @!P2 IADD3 R114, R114, -R124, RZ ;  /* 0x8000007c7272a210 */ /* 0x000fe40007ffe0ff */
[----:B------:R-:W-:Y:S01]  /*8870*/  ISETP.GE.AND P5, PT, R118, RZ, PT ;  /* 0x000000ff7600720c */ /* 0x000fe20003fa6270 */
[----:B------:R-:W-:Y:S01]  /*8880*/  @!P6 IMAD.IADD R117, R117, 0x1, -R124 ;  /* 0x000000017575e824 */ /* 0x000fe200078e0a7c */
[----:B------:R-:W-:Y:S01]  /*8890*/  ISETP.GT.U32.AND P2, PT, R124, R114, PT ;  /* 0x000000727c00720c */ /* 0x000fe20003f44070 */
[----:B------:R-:W-:Y:S01]  /*88a0*/  IMAD.MOV R116, RZ, RZ, -R111 ;  /* 0x000000ffff747224 */ /* 0x000fe200078e0a6f */
[----:B------:R-:W-:Y:S01]  /*88b0*/  IABS R125, R134 ;  /* 0x00000086007d7213 */ /* 0x000fe20000000000 */
[----:B------:R-:W-:Y:S01]  /*88c0*/  IMAD.HI.U32 R111, R246, R121, RZ ;  /* 0x00000079f66f7227 */ /* 0x000fe200078e00ff */
[----:B------:R-:W-:-:S03]  /*88d0*/  ISETP.GT.U32.AND P6, PT, R124, R117, PT ;  /* 0x000000757c00720c */ /* 0x000fc60003fc4070 */
[--C-:B------:R-:W-:Y:S01]  /*88e0*/  @!P4 IMAD.IADD R115, R115, 0x1, -R124.reuse ;  /* 0x000000017373c824 */ /* 0x100fe200078e0a7c */
[----:B------:R-:W-:Y:S01]  /*88f0*/  ISETP.GE.AND P4, PT, R120, RZ, PT ;  /* 0x000000ff7800720c */ /* 0x000fe20003f86270 */
[----:B------:R-:W-:Y:S01]  /*8900*/  IMAD R116, R124, R116, R119 ;  /* 0x000000747c747224 */ /* 0x000fe200078e0277 */
[----:B------:R-:W-:Y:S01]  /*8910*/  IABS R120, R133 ;  /* 0x0000008500787213 */ /* 0x000fe20000000000 */
[----:B------:R-:W-:Y:S02]  /*8920*/  IMAD.MOV R111, RZ, RZ, -R111 ;  /* 0x000000ffff6f7224 */ /* 0x000fe400078e0a6f */
[----:B------:R-:W-:Y:S01]  /*8930*/  @!P2 IMAD.IADD R114, R114, 0x1, -R124 ;  /* 0x000000017272a824 */ /* 0x000fe200078e0a7c */
[C---:B------:R-:W-:Y:S01]  /*8940*/  ISETP.GT.U32.AND P2, PT, R124.reuse, R116, PT ;  /* 0x000000747c00720c */ /* 0x040fe20003f44070 */
[----:B------:R-:W-:Y:S01]  /*8950*/  IMAD R119, R124, R111, R121 ;  /* 0x0000006f7c777224 */ /* 0x000fe200078e0279 */
[----:B------:R-:W-:Y:S01]  /*8960*/  MOV R121, R120 ;  /* 0x0000007800797202 */ /* 0x000fe20000000f00 */
[----:B------:R-:W-:Y:S01]  /*8970*/  IMAD.HI.U32 R118, R246, R123, RZ ;  /* 0x0000007bf6767227 */ /* 0x000fe200078e00ff */
[----:B------:R-:W-:-:S02]  /*8980*/  @!P6 IADD3 R117, R117, -R124, RZ ;  /* 0x8000007c7575e210 */ /* 0x000fc40007ffe0ff */
[----:B------:R-:W-:Y:S01]  /*8990*/  ISETP.GT.U32.AND P6, PT, R124, R119, PT ;  /* 0x000000777c00720c */ /* 0x000fe20003fc4070 */
[----:B------:R-:W-:Y:S01]  /*89a0*/  IMAD.MOV R118, RZ, RZ, -R118 ;  /* 0x000000ffff767224 */ /* 0x000fe200078e0a76 */
[----:B------:R-:W-:Y:S01]  /*89b0*/  @!P4 IADD3 R114, -R114, RZ, RZ ;  /* 0x000000ff7272c210 */ /* 0x000fe20007ffe1ff */
[----:B------:R-:W-:-:S04]  /*89c0*/  IMAD.HI.U32 R111, R246, R121, RZ ;  /* 0x00000079f66f7227 */ /* 0x000fc800078e00ff */
[----:B------:R-:W-:Y:S02]  /*89d0*/  IMAD R118, R124, R118, R123 ;  /* 0x000000767c767224 */ /* 0x000fe400078e027b */
[----:B------:R-:W-:Y:S02]  /*89e0*/  IMAD.MOV R111, RZ, RZ, -R111 ;  /* 0x000000ffff6f7224 */ /* 0x000fe400078e0a6f */
[----:B------:R-:W-:Y:S01]  /*89f0*/  @!P2 IMAD.IADD R116, R116, 0x1, -R124 ;  /* 0x000000017474a824 */ /* 0x000fe200078e0a7c */
[C---:B------:R-:W-:Y:S01]  /*8a00*/  ISETP.GT.U32.AND P2, PT, R124.reuse, R118, PT ;  /* 0x000000767c00720c */ /* 0x040fe20003f44070 */
[----:B------:R-:W-:Y:S01]  /*8a10*/  IMAD R121, R124, R111, R121 ;  /* 0x0000006f7c797224 */ /* 0x000fe200078e0279 */
[----:B------:R-:W-:Y:S01]  /*8a20*/  @!P6 IADD3 R119, R119, -R124, RZ ;  /* 0x8000007c7777e210 */ /* 0x000fe20007ffe0ff */
[----:B------:R-:W-:Y:S02]  /*8a30*/  VIADD R135, R199, 0xab ;  /* 0x000000abc7877836 */ /* 0x000fe40000000000 */
[----:B------:R-:W-:Y:S01]  /*8a40*/  IMAD.HI.U32 R111, R246, R125, RZ ;  /* 0x0000007df66f7227 */ /* 0x000fe200078e00ff */
[----:B------:R-:W-:-:S02]  /*8a50*/  ISETP.GT.U32.AND P6, PT, R124, R121, PT ;  /* 0x000000797c00720c */ /* 0x000fc40003fc4070 */
[----:B------:R-:W-:Y:S01]  /*8a60*/  IABS R127, R135 ;  /* 0x00000087007f7213 */ /* 0x000fe20000000000 */
[----:B------:R-:W-:Y:S02]  /*8a70*/  VIADD R136, R199, 0xac ;  /* 0x000000acc7887836 */ /* 0x000fe40000000000 */
[----:B------:R-:W-:Y:S02]  /*8a80*/  IMAD.MOV R111, RZ, RZ, -R111 ;  /* 0x000000ffff6f7224 */ /* 0x000fe400078e0a6f */
[----:B------:R-:W-:Y:S01]  /*8a90*/  @!P2 IMAD.IADD R118, R118, 0x1, -R124 ;  /* 0x000000017676a824 */ /* 0x000fe200078e0a7c */
[----:B------:R-:W-:Y:S01]  /*8aa0*/  IABS R123, R136 ;  /* 0x00000088007b7213 */ /* 0x000fe20000000000 */
[----:B------:R-:W-:Y:S01]  /*8ab0*/  IMAD.HI.U32 R120, R246, R127, RZ ;  /* 0x0000007ff6787227 */ /* 0x000fe200078e00ff */
[----:B------:R-:W-:-:S03]  /*8ac0*/  ISETP.GE.AND P2, PT, R128, RZ, PT ;  /* 0x000000ff8000720c */ /* 0x000fc60003f46270 */
[C---:B------:R-:W-:Y:S01]  /*8ad0*/  IMAD R125, R124.reuse, R111, R125 ;  /* 0x0000006f7c7d7224 */ /* 0x040fe200078e027d */
[----:B------:R-:W-:Y:S01]  /*8ae0*/  MOV R111, R113 ;  /* 0x00000071006f7202 */ /* 0x000fe20000000f00 */
[----:B------:R-:W-:Y:S01]  /*8af0*/  @!P6 IMAD.IADD R121, R121, 0x1, -R124 ;  /* 0x000000017979e824 */ /* 0x000fe200078e0a7c */
[----:B------:R-:W-:Y:S01]  /*8b00*/  ISETP.GT.U32.AND P6, PT, R124, R118, PT ;  /* 0x000000767c00720c */ /* 0x000fe20003fc4070 */
[----:B------:R-:W-:Y:S01]  /*8b10*/  IMAD.MOV R122, RZ, RZ, -R120 ;  /* 0x000000ffff7a7224 */ /* 0x000fe200078e0a78 */
[----:B------:R-:W-:Y:S01]  /*8b20*/  MOV R113, R115 ;  /* 0x0000007300717202 */ /* 0x000fe20000000f00 */
[----:B------:R-:W-:Y:S01]  /*8b30*/  IMAD.HI.U32 R120, R246, R123, RZ ;  /* 0x0000007bf6787227 */ /* 0x000fe200078e00ff */
[----:B------:R-:W-:-:S03]  /*8b40*/  ISETP.GT.U32.AND P4, PT, R124, R125, PT ;  /* 0x0000007d7c00720c */ /* 0x000fc60003f84070 */
[----:B------:R-:W-:Y:S02]  /*8b50*/  VIADD R137, R199, 0xad ;  /* 0x000000adc7897836 */ /* 0x000fe40000000000 */
[----:B------:R-:W-:Y:S02]  /*8b60*/  IMAD.MOV R120, RZ, RZ, -R120 ;  /* 0x000000ffff787224 */ /* 0x000fe400078e0a78 */
[----:B------:R-:W-:Y:S01]  /*8b70*/  @!P1 IMAD.MOV R112, RZ, RZ, -R112 ;  /* 0x000000ffff709224 */ /* 0x000fe200078e0a70 */
[C---:B------:R-:W-:Y:S01]  /*8b80*/  ISETP.GT.U32.AND P1, PT, R124.reuse, R119, PT ;  /* 0x000000777c00720c */ /* 0x040fe20003f24070 */
[----:B------:R-:W-:Y:S01]  /*8b90*/  @!P5 IMAD.MOV R113, RZ, RZ, -R113 ;  /* 0x000000ffff71d224 */ /* 0x000fe200078e0a71 */
[C---:B------:R-:W-:Y:S01]  /*8ba0*/  ISETP.GT.U32.AND P5, PT, R124.reuse, R121, PT ;  /* 0x000000797c00720c */ /* 0x040fe20003fa4070 */
[----:B------:R-:W-:Y:S01]  /*8bb0*/  @!P3 IMAD.MOV R111, RZ, RZ, -R111 ;  /* 0x000000ffff6fb224 */ /* 0x000fe200078e0a6f */
[----:B------:R-:W-:Y:S01]  /*8bc0*/  IABS R129, R137 ;  /* 0x0000008900817213 */ /* 0x000fe20000000000 */
[C---:B------:R-:W-:Y:S01]  /*8bd0*/  IMAD R128, R124.reuse, R120, R123 ;  /* 0x000000787c807224 */ /* 0x040fe200078e027b */
[----:B------:R-:W-:Y:S01]  /*8be0*/  ISETP.GT.U32.AND P3, PT, R124, R116, PT ;  /* 0x000000747c00720c */ /* 0x000fe20003f64070 */
[----:B------:R-:W-:Y:S01]  /*8bf0*/  IMAD.MOV.U32 R115, RZ, RZ, R117 ;  /* 0x000000ffff737224 */ /* 0x000fe200078e0075 */
[----:B------:R-:W-:Y:S01]  /*8c00*/  @!P6 IADD3 R118, R118, -R124, RZ ;  /* 0x8000007c7676e210 */ /* 0x000fe20007ffe0ff */
[----:B------:R-:W-:Y:S01]  /*8c10*/  IMAD.HI.U32 R117, R246, R129, RZ ;  /* 0x00000081f6757227 */ /* 0x000fe200078e00ff */
[----:B------:R-:W-:-:S03]  /*8c20*/  ISETP.GT.U32.AND P6, PT, R124, R128, PT ;  /* 0x000000807c00720c */ /* 0x000fc60003fc4070 */
[--C-:B------:R-:W-:Y:S01]  /*8c30*/  @!P4 IMAD.IADD R125, R125, 0x1, -R124.reuse ;  /* 0x000000017d7dc824 */ /* 0x100fe200078e0a7c */
[----:B------:R-:W-:Y:S01]  /*8c40*/  ISETP.GE.AND P4, PT, R133, RZ, PT ;  /* 0x000000ff8500720c */ /* 0x000fe20003f86270 */
[C---:B------:R-:W-:Y:S02]  /*8c50*/  IMAD R127, R124.reuse, R122, R127 ;  /* 0x0000007a7c7f7224 */ /* 0x040fe400078e027f */
[----:B------:R-:W-:Y:S02]  /*8c60*/  IMAD.MOV R117, RZ, RZ, -R117 ;  /* 0x000000ffff757224 */ /* 0x000fe400078e0a75 */
[----:B------:R-:W-:Y:S01]  /*8c70*/  @!P2 IMAD.MOV R115, RZ, RZ, -R115 ;  /* 0x000000ffff73a224 */ /* 0x000fe200078e0a73 */
[----:B------:R-:W-:Y:S01]  /*8c80*/  ISETP.GT.U32.AND P2, PT, R124, R127, PT ;  /* 0x0000007f7c00720c */ /* 0x000fe20003f44070 */
[--C-:B------:R-:W-:Y:S01]  /*8c90*/  @!P1 IMAD.IADD R119, R119, 0x1, -R124.reuse ;  /* 0x0000000177779824 */ /* 0x100fe200078e0a7c */
[----:B------:R-:W-:Y:S01]  /*8ca0*/  ISETP.GE.AND P1, PT, R131, RZ, PT ;  /* 0x000000ff8300720c */ /* 0x000fe20003f26270 */
[--C-:B------:R-:W-:Y:S01]  /*8cb0*/  @!P5 IMAD.IADD R121, R121, 0x1, -R124.reuse ;  /* 0x000000017979d824 */ /* 0x100fe200078e0a7c */
[----:B------:R-:W-:Y:S01]  /*8cc0*/  @!P6 IADD3 R128, R128, -R124, RZ ;  /* 0x8000007c8080e210 */ /* 0x000fe20007ffe0ff */
[----:B------:R-:W-:Y:S01]  /*8cd0*/  @!P3 IMAD.IADD R116, R116, 0x1, -R124 ;  /* 0x000000017474b824 */ /* 0x000fe200078e0a7c */
[----:B------:R-:W-:Y:S01]  /*8ce0*/  ISETP.GE.AND P3, PT, R130, RZ, PT ;  /* 0x000000ff8200720c */ /* 0x000fe20003f66270 */
[C---:B------:R-:W-:Y:S01]  /*8cf0*/  IMAD R129, R124.reuse, R117, R129 ;  /* 0x000000757c817224 */ /* 0x040fe200078e0281 */
[----:B------:R-:W-:Y:S01]  /*8d00*/  ISETP.GT.U32.AND P6, PT, R124, R125, PT ;  /* 0x0000007d7c00720c */ /* 0x000fe20003fc4070 */
[----:B------:R-:W-:Y:S01]  /*8d10*/  IMAD.MOV.U32 R117, RZ, RZ, R119 ;  /* 0x000000ffff757224 */ /* 0x000fe200078e0077 */
[----:B------:R-:W-:Y:S01]  /*8d20*/  ISETP.GE.AND P5, PT, R132, RZ, PT ;  /* 0x000000ff8400720c */ /* 0x000fe20003fa6270 */
[----:B------:R-:W-:-:S02]  /*8d30*/  IMAD.MOV.U32 R119, RZ, RZ, R121 ;  /* 0x000000ffff777224 */ /* 0x000fc400078e0079 */
[----:B------:R-:W-:Y:S01]  /*8d40*/  VIADD R122, R199, 0xae ;  /* 0x000000aec77a7836 */ /* 0x000fe20000000000 */
[----:B------:R-:W-:Y:S01]  /*8d50*/  @!P2 IADD3 R127, R127, -R124, RZ ;  /* 0x8000007c7f7fa210 */ /* 0x000fe20007ffe0ff */
[----:B------:R-:W-:Y:S01]  /*8d60*/  @!P4 IMAD.MOV R119, RZ, RZ, -R119 ;  /* 0x000000ffff77c224 */ /* 0x000fe200078e0a77 */
[----:B------:R-:W-:Y:S01]  /*8d70*/  ISETP.GT.U32.AND P4, PT, R124, R129, PT ;  /* 0x000000817c00720c */ /* 0x000fe20003f84070 */
[----:B------:R-:W-:Y:S01]  /*8d80*/  @!P1 IMAD.MOV R117, RZ, RZ, -R117 ;  /* 0x000000ffff759224 */ /* 0x000fe200078e0a75 */
[----:B------:R-:W-:Y:S01]  /*8d90*/  ISETP.GE.AND P2, PT, R134, RZ, PT ;  /* 0x000000ff8600720c */ /* 0x000fe20003f46270 */
[----:B------:R-:W-:Y:S01]  /*8da0*/  @!P3 IMAD.MOV R116, RZ, RZ, -R116 ;  /* 0x000000ffff74b224 */ /* 0x000fe200078e0a74 */
[C---:B------:R-:W-:Y:S01]  /*8db0*/  ISETP.GT.U32.AND P1, PT, R124.reuse, R128, PT ;  /* 0x000000807c00720c */ /* 0x040fe20003f24070 */
[----:B------:R-:W-:Y:S01]  /*8dc0*/  @!P6 IMAD.IADD R125, R125, 0x1, -R124 ;  /* 0x000000017d7de824 */ /* 0x000fe200078e0a7c */
[----:B------:R-:W-:Y:S01]  /*8dd0*/  ISETP.GT.U32.AND P3, PT, R124, R127, PT ;  /* 0x0000007f7c00720c */ /* 0x000fe20003f64070 */
[C---:B------:R-:W-:Y:S01]  /*8de0*/  VIADD R130, R199.reuse, 0xaf ;  /* 0x000000afc7827836 */ /* 0x040fe20000000000 */
[----:B------:R-:W-:Y:S01]  /*8df0*/  IABS R123, R122 ;  /* 0x0000007a007b7213 */ /* 0x000fe20000000000 */
[C---:B------:R-:W-:Y:S01]  /*8e00*/  VIADD R138, R199.reuse, 0xb2 ;  /* 0x000000b2c78a7836 */ /* 0x040fe20000000000 */
[----:B------:R-:W-:Y:S01]  /*8e10*/  ISETP.GE.AND P6, PT, R136, RZ, PT ;  /* 0x000000ff8800720c */ /* 0x000fe20003fc6270 */
[----:B------:R-:W-:Y:S01]  /*8e20*/  VIADD R142, R199, 0xb4 ;  /* 0x000000b4c78e7836 */ /* 0x000fe20000000000 */
[----:B------:R-:W-:Y:S01]  /*8e30*/  @!P5 IADD3 R118, -R118, RZ, RZ ;  /* 0x000000ff7676d210 */ /* 0x000fe20007ffe1ff */
[----:B------:R-:W-:Y:S01]  /*8e40*/  IMAD.HI.U32 R120, R246, R123, RZ ;  /* 0x0000007bf6787227 */ /* 0x000fe200078e00ff */
[----:B------:R-:W-:-:S02]  /*8e50*/  IABS R131, R130 ;  /* 0x0000008200837213 */ /* 0x000fc40000000000 */
[----:B------:R-:W-:Y:S01]  /*8e60*/  ISETP.GE.AND P5, PT, R135, RZ, PT ;  /* 0x000000ff8700720c */ /* 0x000fe20003fa6270 */
[----:B------:R-:W-:Y:S01]  /*8e70*/  @!P4 IMAD.IADD R129, R129, 0x1, -R124 ;  /* 0x000000018181c824 */ /* 0x000fe200078e0a7c */
[----:B------:R-:W-:Y:S01]  /*8e80*/  @!P2 IADD3 R125, -R125, RZ, RZ ;  /* 0x000000ff7d7da210 */ /* 0x000fe20007ffe1ff */
[----:B------:R-:W-:Y:S01]  /*8e90*/  IMAD.MOV R120, RZ, RZ, -R120 ;  /* 0x000000ffff787224 */ /* 0x000fe200078e0a78 */
[----:B------:R-:W-:Y:S01]  /*8ea0*/  @!P1 IADD3 R128, R128, -R124, RZ ;  /* 0x8000007c80809210 */ /* 0x000fe20007ffe0ff */
[----:B------:R-:W-:Y:S01]  /*8eb0*/  @!P3 IMAD.IADD R127, R127, 0x1, -R124 ;  /* 0x000000017f7fb824 */ /* 0x000fe200078e0a7c */
[----:B------:R-:W-:Y:S01]  /*8ec0*/  ISETP.GT.U32.AND P4, PT, R124, R129, PT ;  /* 0x000000817c00720c */ /* 0x000fe20003f84070 */
[----:B------:R-:W-:Y:S01]  /*8ed0*/  IMAD.HI.U32 R121, R246, R131, RZ ;  /* 0x00000083f6797227 */ /* 0x000fe200078e00ff */
[----:B------:R-:W-:Y:S02]  /*8ee0*/  ISETP.GE.AND P2, PT, R130, RZ, PT ;  /* 0x000000ff8200720c */ /* 0x000fe40003f46270 */
[----:B------:R-:W-:Y:S01]  /*8ef0*/  ISETP.GE.AND P3, PT, R137, RZ, PT ;  /* 0x000000ff8900720c */ /* 0x000fe20003f66270 */
[----:B------:R-:W-:Y:S01]  /*8f00*/  IMAD R130, R124, R120, R123 ;  /* 0x000000787c827224 */ /* 0x000fe200078e027b */
[----:B------:R-:W-:Y:S01]  /*8f10*/  IABS R123, R138 ;  /* 0x0000008a007b7213 */ /* 0x000fe20000000000 */
[----:B------:R-:W-:Y:S01]  /*8f20*/  @!P6 IMAD.MOV R128, RZ, RZ, -R128 ;  /* 0x000000ffff80e224 */ /* 0x000fe200078e0a80 */
[----:B------:R-:W-:Y:S01]  /*8f30*/  ISETP.GE.AND P1, PT, R122, RZ, PT ;  /* 0x000000ff7a00720c */ /* 0x000fe20003f26270 */
[----:B------:R-:W-:Y:S01]  /*8f40*/  IMAD.MOV R121, RZ, RZ, -R121 ;  /* 0x000000ffff797224 */ /* 0x000fe200078e0a79 */
[C---:B------:R-:W-:Y:S01]  /*8f50*/  ISETP.GT.U32.AND P6, PT, R124.reuse, R130, PT ;  /* 0x000000827c00720c */ /* 0x040fe20003fc4070 */
[----:B------:R-:W-:Y:S01]  /*8f60*/  VIADD R120, R199, 0xb0 ;  /* 0x000000b0c7787836 */ /* 0x000fe20000000000 */
[----:B------:R-:W-:Y:S01]  /*8f70*/  IABS R135, R140 ;  /* 0x0000008c00877213 */ /* 0x000fe20000000000 */
[----:B------:R-:W-:Y:S01]  /*8f80*/  IMAD R131, R124, R121, R131 ;  /* 0x000000797c837224 */ /* 0x000fe200078e0283 */
[----:B------:R-:W-:Y:S01]  /*8f90*/  IABS R137, R142 ;  /* 0x0000008e00897213 */ /* 0x000fe20000000000 */
[----:B------:R-:W-:-:S02]  /*8fa0*/  @!P4 IMAD.IADD R129, R129, 0x1, -R124 ;  /* 0x000000018181c824 */ /* 0x000fc400078e0a7c */
[----:B------:R-:W-:Y:S02]  /*8fb0*/  VIADD R121, R199, 0xb1 ;  /* 0x000000b1c7797836 */ /* 0x000fe40000000000 */
[----:B------:R-:W-:Y:S01]  /*8fc0*/  @!P5 IMAD.MOV R127, RZ, RZ, -R127 ;  /* 0x000000ffff7fd224 */ /* 0x000fe200078e0a7f */
[----:B------:R-:W-:Y:S01]  /*8fd0*/  ISETP.GE.AND P5, PT, R120, RZ, PT ;  /* 0x000000ff7800720c */ /* 0x000fe20003fa6270 */
[----:B------:R-:W-:Y:S01]  /*8fe0*/  @!P3 IMAD.MOV R129, RZ, RZ, -R129 ;  /* 0x000000ffff81b224 */ /* 0x000fe200078e0a81 */
[----:B------:R-:W-:Y:S01]  /*8ff0*/  IABS R120, R120 ;  /* 0x0000007800787213 */ /* 0x000fe20000000000 */
[----:B------:R-:W-:Y:S01]  /*9000*/  @!P6 IMAD.IADD R130, R130, 0x1, -R124 ;  /* 0x000000018282e824 */ /* 0x000fe200078e0a7c */
[----:B------:R-:W-:Y:S01]  /*9010*/  ISETP.GT.U32.AND P3, PT, R124, R131, PT ;  /* 0x000000837c00720c */ /* 0x000fe20003f64070 */
[----:B------:R-:W-:Y:S01]  /*9020*/  IMAD.HI.U32 R122, R246, R137, RZ ;  /* 0x00000089f67a7227 */ /* 0x000fe200078e00ff */
[----:B------:R-:W-:Y:S02]  /*9030*/  ISETP.GE.AND P4, PT, R121, RZ, PT ;  /* 0x000000ff7900720c */ /* 0x000fe40003f86270 */
[----:B------:R-:W-:Y:S01]  /*9040*/  IABS R133, R121 ;  /* 0x0000007900857213 */ /* 0x000fe20000000000 */
[----:B------:R-:W-:Y:S01]  /*9050*/  IMAD.MOV R122, RZ, RZ, -R122 ;  /* 0x000000ffff7a7224 */ /* 0x000fe200078e0a7a */
[----:B------:R-:W-:Y:S01]  /*9060*/  MOV R121, R120 ;  /* 0x0000007800797202 */ /* 0x000fe20000000f00 */
[----:B------:R-:W-:Y:S01]  /*9070*/  VIADD R145, R199, 0xb7 ;  /* 0x000000b7c7917836 */ /* 0x000fe20000000000 */
[C---:B------:R-:W-:Y:S01]  /*9080*/  ISETP.GT.U32.AND P6, PT, R124.reuse, R130, PT ;  /* 0x000000827c00720c */ /* 0x040fe20003fc4070 */
[----:B------:R-:W-:Y:S01]  /*9090*/  IMAD R136, R124, R122, R137 ;  /* 0x0000007a7c887224 */ /* 0x000fe200078e0289 */
[----:B------:R-:W-:Y:S01]  /*90a0*/  IABS R137, R143 ;  /* 0x0000008f00897213 */ /* 0x000fe20000000000 */
[----:B------:R-:W-:Y:S01]  /*90b0*/  IMAD.HI.U32 R120, R246, R121, RZ ;  /* 0x00000079f6787227 */ /* 0x000fe200078e00ff */
[----:B------:R-:W-:-:S03]  /*90c0*/  IABS R139, R145 ;  /* 0x00000091008b7213 */ /* 0x000fc60000000000 */
[----:B------:R-:W-:Y:S01]  /*90d0*/  @!P3 IMAD.IADD R131, R131, 0x1, -R124 ;  /* 0x000000018383b824 */ /* 0x000fe200078e0a7c */
[----:B------:R-:W-:Y:S01]  /*90e0*/  IADD3 R132, -R120, RZ, RZ ;  /* 0x000000ff78847210 */ /* 0x000fe20007ffe1ff */
[----:B------:R-:W-:-:S03]  /*90f0*/  IMAD.HI.U32 R120, R246, R133, RZ ;  /* 0x00000085f6787227 */ /* 0x000fc600078e00ff */
[C---:B------:R-:W-:Y:S01]  /*9100*/  ISETP.GT.U32.AND P3, PT, R124.reuse, R131, PT ;  /* 0x000000837c00720c */ /* 0x040fe20003f64070 */
[----:B------:R-:W-:Y:S01]  /*9110*/  IMAD R132, R124, R132, R121 ;  /* 0x000000847c847224 */ /* 0x000fe200078e0279 */
[----:B------:R-:W-:Y:S01]  /*9120*/  @!P6 IADD3 R130, R130, -R124, RZ ;  /* 0x8000007c8282e210 */ /* 0x000fe20007ffe0ff */
[----:B------:R-:W-:Y:S02]  /*9130*/  IMAD.MOV R121, RZ, RZ, -R120 ;  /* 0x000000ffff797224 */ /* 0x000fe400078e0a78 */
[----:B------:R-:W-:Y:S01]  /*9140*/  IMAD.HI.U32 R120, R246, R123, RZ ;  /* 0x0000007bf6787227 */ /* 0x000fe200078e00ff */
[----:B------:R-:W-:-:S03]  /*9150*/  ISETP.GT.U32.AND P6, PT, R124, R132, PT ;  /* 0x000000847c00720c */ /* 0x000fc60003fc4070 */
[----:B------:R-:W-:Y:S02]  /*9160*/  IMAD R133, R124, R121, R133 ;  /* 0x000000797c857224 */ /* 0x000fe400078e0285 */
[----:B------:R-:W-:-:S04]  /*9170*/  IMAD.HI.U32 R121, R246, R135, RZ ;  /* 0x00000087f6797227 */ /* 0x000fc800078e00ff */
[----:B------:R-:W-:Y:S02]  /*9180*/  IMAD.MOV R120, RZ, RZ, -R120 ;  /* 0x000000ffff787224 */ /* 0x000fe400078e0a78 */
[----:B------:R-:W-:Y:S02]  /*9190*/  IMAD.MOV R121, RZ, RZ, -R121 ;  /* 0x000000ffff797224 */ /* 0x000fe400078e0a79 */
[C---:B------:R-:W-:Y:S02]  /*91a0*/  IMAD R134, R124.reuse, R120, R123 ;  /* 0x000000787c867224 */ /* 0x040fe400078e027b */
[C---:B------:R-:W-:Y:S02]  /*91b0*/  IMAD R135, R124.reuse, R121, R135 ;  /* 0x000000797c877224 */ /* 0x040fe400078e0287 */
[----:B------:R-:W-:Y:S01]  /*91c0*/  @!P1 IMAD.MOV R130, RZ, RZ, -R130 ;  /* 0x000000ffff829224 */ /* 0x000fe200078e0a82 */
[C---:B------:R-:W-:Y:S01]  /*91d0*/  ISETP.GT.U32.AND P1, PT, R124.reuse, R133, PT ;  /* 0x000000857c00720c */ /* 0x040fe20003f24070 */
[--C-:B------:R-:W-:Y:S01]  /*91e0*/  @!P3 IMAD.IADD R131, R131, 0x1, -R124.reuse ;  /* 0x000000018383b824 */ /* 0x100fe200078e0a7c */
[----:B------:R-:W-:Y:S01]  /*91f0*/  ISETP.GT.U32.AND P3, PT, R124, R134, PT ;  /* 0x000000867c00720c */ /* 0x000fe20003f64070 */
[----:B------:R-:W-:Y:S01]  /*9200*/  @!P6 IMAD.IADD R132, R132, 0x1, -R124 ;  /* 0x000000018484e824 */ /* 0x000fe200078e0a7c */
[----:B------:R-:W-:Y:S01]  /*9210*/  ISETP.GT.U32.AND P6, PT, R124, R135, PT ;  /* 0x000000877c00720c */ /* 0x000fe20003fc4070 */
[----:B------:R-:W-:-:S04]  /*9220*/  IMAD.HI.U32 R120, R246, R137, RZ ;  /* 0x00000089f6787227 */ /* 0x000fc800078e00ff */
[----:B------:R-:W-:Y:S02]  /*9230*/  IMAD.MOV R120, RZ, RZ, -R120 ;  /* 0x000000ffff787224 */ /* 0x000fe400078e0a78 */
[----:B------:R-:W-:Y:S02]  /*9240*/  @!P2 IMAD.MOV R131, RZ, RZ, -R131 ;  /* 0x000000ffff83a224 */ /* 0x000fe400078e0a83 */
[--C-:B------:R-:W-:Y:S01]  /*9250*/  @!P1 IMAD.IADD R133, R133, 0x1, -R124.reuse ;  /* 0x0000000185859824 */ /* 0x100fe200078e0a7c */
[----:B------:R-:W-:Y:S01]  /*9260*/  ISETP.GT.U32.AND P1, PT, R124, R132, PT ;  /* 0x000000847c00720c */ /* 0x000fe20003f24070 */
[----:B------:R-:W-:Y:S02]  /*9270*/  @!P3 IMAD.IADD R134, R134, 0x1, -R124 ;  /* 0x000000018686b824 */ /* 0x000fe400078e0a7c */
[----:B------:R-:W-:Y:S01]  /*9280*/  @!P6 IADD3 R135, R135, -R124, RZ ;  /* 0x8000007c8787e210 */ /* 0x000fe20007ffe0ff */
[C---:B------:R-:W-:Y:S01]  /*9290*/  IMAD R137, R124.reuse, R120, R137 ;  /* 0x000000787c897224 */ /* 0x040fe200078e0289 */
[----:B------:R-:W-:Y:S01]  /*92a0*/  ISETP.GT.U32.AND P3, PT, R124, R133, PT ;  /* 0x000000857c00720c */ /* 0x000fe20003f64070 */
[----:B------:R-:W-:Y:S01]  /*92b0*/  IMAD.HI.U32 R121, R246, R139, RZ ;  /* 0x0000008bf6797227 */ /* 0x000fe200078e00ff */
[----:B------:R-:W-:-:S02]  /*92c0*/  ISETP.GT.U32.AND P6, PT, R124, R134, PT ;  /* 0x000000867c00720c */ /* 0x000fc40003fc4070 */
[----:B------:R-:W-:Y:S01]  /*92d0*/  ISETP.GT.U32.AND P2, PT, R124, R135, PT ;  /* 0x000000877c00720c */ /* 0x000fe20003f44070 */
[----:B------:R-:W-:Y:S01]  /*92e0*/  VIADD R144, R199, 0xb6 ;  /* 0x000000b6c7907836 */ /* 0x000fe20000000000 */
[----:B------:R-:W-:Y:S01]  /*92f0*/  IADD3 R121, -R121, RZ, RZ ;  /* 0x000000ff79797210 */ /* 0x000fe20007ffe1ff */
[----:B------:R-:W-:-:S03]  /*9300*/  IMAD.HI.U32 R122, R246, R141, RZ ;  /* 0x0000008df67a7227 */ /* 0x000fc600078e00ff */
[----:B------:R-:W-:Y:S01]  /*9310*/  IABS R123, R144 ;  /* 0x00000090007b7213 */ /* 0x000fe20000000000 */
[----:B------:R-:W-:Y:S01]  /*9320*/  @!P1 IMAD.IADD R132, R132, 0x1, -R124 ;  /* 0x0000000184849824 */ /* 0x000fe200078e0a7c */
[----:B------:R-:W-:Y:S01]  /*9330*/  ISETP.GT.U32.AND P1, PT, R124, R136, PT ;  /* 0x000000887c00720c */ /* 0x000fe20003f24070 */
[----:B------:R-:W-:Y:S01]  /*9340*/  IMAD.MOV R122, RZ, RZ, -R122 ;  /* 0x000000ffff7a7224 */ /* 0x000fe200078e0a7a */
[----:B------:R-:W-:Y:S01]  /*9350*/  @!P3 IADD3 R133, R133, -R124, RZ ;  /* 0x8000007c8585b210 */ /* 0x000fe20007ffe0ff */
[----:B------:R-:W-:Y:S01]  /*9360*/  @!P6 IMAD.IADD R134, R134, 0x1, -R124 ;  /* 0x000000018686e824 */ /* 0x000fe200078e0a7c */
[C---:B------:R-:W-:Y:S01]  /*9370*/  ISETP.GT.U32.AND P6, PT, R124.reuse, R137, PT ;  /* 0x000000897c00720c */ /* 0x040fe20003fc4070 */
[----:B------:R-:W-:Y:S01]  /*9380*/  IMAD R139, R124, R121, R139 ;  /* 0x000000797c8b7224 */ /* 0x000fe200078e028b */
[----:B------:R-:W-:Y:S01]  /*9390*/  ISETP.GE.AND P3, PT, R138, RZ, PT ;  /* 0x000000ff8a00720c */ /* 0x000fe20003f66270 */
[----:B------:R-:W-:-:S04]  /*93a0*/  IMAD.HI.U32 R120, R246, R123, RZ ;  /* 0x0000007bf6787227 */ /* 0x000fc800078e00ff */
[--C-:B------:R-:W-:Y:S01]  /*93b0*/  @!P2 IMAD.IADD R135, R135, 0x1, -R124.reuse ;  /* 0x000000018787a824 */ /* 0x100fe200078e0a7c */
[----:B------:R-:W-:Y:S01]  /*93c0*/  ISETP.GE.AND P2, PT, R140, RZ, PT ;  /* 0x000000ff8c00720c */ /* 0x000fe20003f46270 */
[----:B------:R-:W-:Y:S01]  /*93d0*/  @!P1 IMAD.IADD R136, R136, 0x1, -R124 ;  /* 0x0000000188889824 */ /* 0x000fe200078e0a7c */
[----:B------:R-:W-:Y:S01]  /*93e0*/  ISETP.GE.AND P1, PT, R142, RZ, PT ;  /* 0x000000ff8e00720c */ /* 0x000fe20003f26270 */
[C---:B------:R-:W-:Y:S02]  /*93f0*/  IMAD R140, R124.reuse, R122, R141 ;  /* 0x0000007a7c8c7224 */ /* 0x040fe400078e028d */
[----:B------:R-:W-:Y:S01]  /*9400*/  @!P6 IADD3 R137, R137, -R124, RZ ;  /* 0x8000007c8989e210 */ /* 0x000fe20007ffe0ff */
[----:B------:R-:W-:Y:S01]  /*9410*/  IMAD.MOV R120, RZ, RZ, -R120 ;  /* 0x000000ffff787224 */ /* 0x000fe200078e0a78 */
[----:B------:R-:W-:Y:S01]  /*9420*/  ISETP.GT.U32.AND P6, PT, R124, R136, PT ;  /* 0x000000887c00720c */ /* 0x000fe20003fc4070 */
[----:B------:R-:W-:Y:S01]  /*9430*/  @!P4 IMAD.MOV R133, RZ, RZ, -R133 ;  /* 0x000000ffff85c224 */ /* 0x000fe200078e0a85 */
[----:B------:R-:W-:Y:S01]  /*9440*/  @!P3 IADD3 R134, -R134, RZ, RZ ;  /* 0x000000ff8686b210 */ /* 0x000fe20007ffe1ff */
[C---:B------:R-:W-:Y:S01]  /*9450*/  IMAD R138, R124.reuse, R120, R123 ;  /* 0x000000787c8a7224 */ /* 0x040fe200078e027b */
[----:B------:R-:W-:Y:S01]  /*9460*/  ISETP.GT.U32.AND P3, PT, R124, R139, PT ;  /* 0x0000008b7c00720c */ /* 0x000fe20003f64070 */
[----:B------:R-:W-:-:S02]  /*9470*/  VIADD R147, R199, 0xba ;  /* 0x000000bac7937836 */ /* 0x000fc40000000000 */
[----:B------:R-:W-:Y:S01]  /*9480*/  VIADD R122, R199, 0xb9 ;  /* 0x000000b9c77a7836 */ /* 0x000fe20000000000 */
[----:B------:R-:W-:Y:S01]  /*9490*/  ISETP.GT.U32.AND P4, PT, R124, R138, PT ;  /* 0x0000008a7c00720c */ /* 0x000fe20003f84070 */
[----:B------:R-:W-:Y:S01]  /*94a0*/  @!P5 IMAD.MOV R132, RZ, RZ, -R132 ;  /* 0x000000ffff84d224 */ /* 0x000fe200078e0a84 */
[----:B------:R-:W-:Y:S01]  /*94b0*/  IABS R123, R147 ;  /* 0x00000093007b7213 */ /* 0x000fe20000000000 */
[----:B------:R-:W-:Y:S01]  /*94c0*/  @!P2 IMAD.MOV R135, RZ, RZ, -R135 ;  /* 0x000000ffff87a224 */ /* 0x000fe200078e0a87 */
[----:B------:R-:W-:Y:S01]  /*94d0*/  IABS R141, R122 ;  /* 0x0000007a008d7213 */ /* 0x000fe20000000000 */
[--C-:B------:R-:W-:Y:S01]  /*94e0*/  @!P6 IMAD.IADD R136, R136, 0x1, -R124.reuse ;  /* 0x000000018888e824 */ /* 0x100fe200078e0a7c */
[----:B------:R-:W-:Y:S01]  /*94f0*/  ISETP.GT.U32.AND P6, PT, R124, R140, PT ;  /* 0x0000008c7c00720c */ /* 0x000fe20003fc4070 */
[----:B------:R-:W-:Y:S01]  /*9500*/  IMAD.HI.U32 R121, R246, R123, RZ ;  /* 0x0000007bf6797227 */ /* 0x000fe200078e00ff */
[----:B------:R-:W-:Y:S02]  /*9510*/  ISETP.GT.U32.AND P5, PT, R124, R137, PT ;  /* 0x000000897c00720c */ /* 0x000fe40003fa4070 */
[----:B------:R-:W-:Y:S01]  /*9520*/  ISETP.GE.AND P2, PT, R143, RZ, PT ;  /* 0x000000ff8f00720c */ /* 0x000fe20003f46270 */
[----:B------:R-:W-:Y:S01]  /*9530*/  @!P3 IMAD.IADD R139, R139, 0x1, -R124 ;  /* 0x000000018b8bb824 */ /* 0x000fe200078e0a7c */
[----:B------:R-:W-:Y:S01]  /*9540*/  @!P1 IADD3 R136, -R136, RZ, RZ ;  /* 0x000000ff88889210 */ /* 0x000fe20007ffe1ff */
[----:B------:R-:W-:Y:S01]  /*9550*/  IMAD.MOV R121, RZ, RZ, -R121 ;  /* 0x000000ffff797224 */ /* 0x000fe200078e0a79 */
[----:B------:R-:W-:Y:S01]  /*9560*/  @!P4 IADD3 R138, R138, -R124, RZ ;  /* 0x8000007c8a8ac210 */ /* 0x000fe20007ffe0ff */
[----:B------:R-:W-:Y:S01]  /*9570*/  IMAD.HI.U32 R120, R246, R141, RZ ;  /* 0x0000008df6787227 */ /* 0x000fe200078e00ff */
[----:B------:R-:W-:-:S02]  /*9580*/  ISETP.GE.AND P4, PT, R145, RZ, PT ;  /* 0x000000ff9100720c */ /* 0x000fc40003f86270 */
[----:B------:R-:W-:Y:S01]  /*9590*/  ISETP.GT.U32.AND P3, PT, R124, R138, PT ;  /* 0x0000008a7c00720c */ /* 0x000fe20003f64070 */
[----:B------:R-:W-:Y:S01]  /*95a0*/  @!P6 IMAD.IADD R140, R140, 0x1, -R124 ;  /* 0x000000018c8ce824 */ /* 0x000fe200078e0a7c */
[C---:B------:R-:W-:Y:S01]  /*95b0*/  ISETP.GT.U32.AND P6, PT, R124.reuse, R139, PT ;  /* 0x0000008b7c00720c */ /* 0x040fe20003fc4070 */
[C---:B------:R-:W-:Y:S02]  /*95c0*/  IMAD R142, R124.reuse, R121, R123 ;  /* 0x000000797c8e7224 */ /* 0x040fe400078e027b */
[----:B------:R-:W-:Y:S01]  /*95d0*/  IMAD.MOV R120, RZ, RZ, -R120 ;  /* 0x000000ffff787224 */ /* 0x000fe200078e0a78 */
[----:B------:R-:W-:Y:S01]  /*95e0*/  ISETP.GT.U32.AND P1, PT, R124, R140, PT ;  /* 0x0000008c7c00720c */ /* 0x000fe20003f24070 */
[--C-:B------:R-:W-:Y:S01]  /*95f0*/  @!P5 IMAD.IADD R137, R137, 0x1, -R124.reuse ;  /* 0x000000018989d824 */ /* 0x100fe200078e0a7c */
[----:B------:R-:W-:Y:S01]  /*9600*/  ISETP.GE.AND P5, PT, R144, RZ, PT ;  /* 0x000000ff9000720c */ /* 0x000fe20003fa6270 */
[----:B------:R-:W-:Y:S01]  /*9610*/  IMAD R141, R124, R120, R141 ;  /* 0x000000787c8d7224 */ /* 0x000fe200078e028d */
[----:B------:R-:W-:Y:S01]  /*9620*/  IADD3 R144, R199, 0xbb, RZ ;  /* 0x000000bbc7907810 */ /* 0x000fe20007ffe0ff */
[----:B------:R-:W-:Y:S01]  /*9630*/  @!P2 IMAD.MOV R137, RZ, RZ, -R137 ;  /* 0x000000ffff89a224 */ /* 0x000fe200078e0a89 */
[----:B------:R-:W-:Y:S01]  /*9640*/  ISETP.GE.AND P2, PT, R146, RZ, PT ;  /* 0x000000ff9200720c */ /* 0x000fe20003f46270 */
[--C-:B------:R-:W-:Y:S01]  /*9650*/  @!P3 IMAD.IADD R138, R138, 0x1, -R124.reuse ;  /* 0x000000018a8ab824 */ /* 0x100fe200078e0a7c */
[C---:B------:R-:W-:Y:S01]  /*9660*/  ISETP.GT.U32.AND P3, PT, R124.reuse, R141, PT ;  /* 0x0000008d7c00720c */ /* 0x040fe20003f64070 */
[----:B------:R-:W-:Y:S01]  /*9670*/  @!P6 IMAD.IADD R139, R139, 0x1, -R124 ;  /* 0x000000018b8be824 */ /* 0x000fe200078e0a7c */
[----:B------:R-:W-:Y:S01]  /*9680*/  ISETP.GT.U32.AND P6, PT, R124, R142, PT ;  /* 0x0000008e7c00720c */ /* 0x000fe20003fc4070 */
[C---:B------:R-:W-:Y:S01]  /*9690*/  VIADD R146, R199.reuse, 0xbc ;  /* 0x000000bcc7927836 */ /* 0x040fe20000000000 */
[----:B------:R-:W-:Y:S01]  /*96a0*/  IABS R143, R144 ;  /* 0x00000090008f7213 */ /* 0x000fe20000000000 */
[----:B------:R-:W-:Y:S01]  /*96b0*/  VIADD R148, R199, 0xbd ;  /* 0x000000bdc7947836 */ /* 0x000fe20000000000 */
[----:B------:R-:W-:Y:S01]  /*96c0*/  @!P1 IADD3 R140, R140, -R124, RZ ;  /* 0x8000007c8c8c9210 */ /* 0x000fe20007ffe0ff */
[----:B------:R-:W-:Y:S01]  /*96d0*/  @!P5 IMAD.MOV R138, RZ, RZ, -R138 ;  /* 0x000000ffff8ad224 */ /* 0x000fe200078e0a8a */
[----:B------:R-:W-:Y:S01]  /*96e0*/  ISETP.GE.AND P1, PT, R122, RZ, PT ;  /* 0x000000ff7a00720c */ /* 0x000fe20003f26270 */
[----:B------:R-:W-:Y:S01]  /*96f0*/  IMAD.HI.U32 R120, R246, R143, RZ ;  /* 0x0000008ff6787227 */ /* 0x000fe200078e00ff */
[----:B------:R-:W-:-:S02]  /*9700*/  IABS R123, R146 ;  /* 0x00000092007b7213 */ /* 0x000fc40000000000 */
[----:B------:R-:W-:Y:S01]  /*9710*/  @!P4 IADD3 R139, -R139, RZ, RZ ;  /* 0x000000ff8b8bc210 */ /* 0x000fe20007ffe1ff */
[--C-:B------:R-:W-:Y:S01]  /*9720*/  @!P3 IMAD.IADD R141, R141, 0x1, -R124.reuse ;  /* 0x000000018d8db824 */ /* 0x100fe200078e0a7c */
[----:B------:R-:W-:Y:S01]  /*9730*/  ISETP.GE.AND P4, PT, R144, RZ, PT ;  /* 0x000000ff9000720c */ /* 0x000fe20003f86270 */
[----:B------:R-:W-:Y:S01]  /*9740*/  @!P6 IMAD.IADD R142, R142, 0x1, -R124 ;  /* 0x000000018e8ee824 */ /* 0x000fe200078e0a7c */
[----:B------:R-:W-:Y:S01]  /*9750*/  IABS R145, R148 ;  /* 0x0000009400917213 */ /* 0x000fe20000000000 */
[----:B------:R-:W-:Y:S01]  /*9760*/  IMAD.MOV R122, RZ, RZ, -R120 ;  /* 0x000000ffff7a7224 */ /* 0x000fe200078e0a78 */
[----:B------:R-:W-:Y:S01]  /*9770*/  ISETP.GT.U32.AND P5, PT, R124, R141, PT ;  /* 0x0000008d7c00720c */ /* 0x000fe20003fa4070 */
[----:B------:R-:W-:Y:S01]  /*9780*/  IMAD.HI.U32 R120, R246, R123, RZ ;  /* 0x0000007bf6787227 */ /* 0x000fe200078e00ff */
[C---:B------:R-:W-:Y:S02]  /*9790*/  ISETP.GT.U32.AND P6, PT, R124.reuse, R142, PT ;  /* 0x0000008e7c00720c */ /* 0x040fe40003fc4070 */
[----:B------:R-:W-:Y:S01]  /*97a0*/  ISETP.GE.AND P3, PT, R147, RZ, PT ;  /* 0x000000ff9300720c */ /* 0x000fe20003f66270 */
[----:B------:R-:W-:Y:S01]  /*97b0*/  IMAD R143, R124, R122, R143 ;  /* 0x0000007a7c8f7224 */ /* 0x000fe200078e028f */
[----:B------:R-:W-:Y:S01]  /*97c0*/  IABS R147, R156 ;  /* 0x0000009c00937213 */ /* 0x000fe20000000000 */
[----:B------:R-:W-:-:S02]  /*97d0*/  IMAD.MOV R120, RZ, RZ, -R120 ;  /* 0x000000ffff787224 */ /* 0x000fc400078e0a78 */
[----:B------:R-:W-:-:S04]  /*97e0*/  IMAD.HI.U32 R121, R246, R145, RZ ;  /* 0x00000091f6797227 */ /* 0x000fc800078e00ff */
[--C-:B------:R-:W-:Y:S01]  /*97f0*/  @!P5 IMAD.IADD R141, R141, 0x1, -R124.reuse ;  /* 0x000000018d8dd824 */ /* 0x100fe200078e0a7c */
[----:B------:R-:W-:Y:S01]  /*9800*/  IADD3 R121, -R121, RZ, RZ ;  /* 0x000000ff79797210 */ /* 0x000fe20007ffe1ff */
[----:B------:R-:W-:Y:S01]  /*9810*/  @!P6 IMAD.IADD R142, R142, 0x1, -R124 ;  /* 0x000000018e8ee824 */ /* 0x000fe200078e0a7c */
[C---:B------:R-:W-:Y:S01]  /*9820*/  ISETP.GT.U32.AND P6, PT, R124.reuse, R143, PT ;  /* 0x0000008f7c00720c */ /* 0x040fe20003fc4070 */
[----:B------:R-:W-:Y:S01]  /*9830*/  IMAD R144, R124, R120, R123 ;  /* 0x000000787c907224 */ /* 0x000fe200078e027b */
[----:B------:R-:W-:Y:S01]  /*9840*/  ISETP.GE.AND P5, PT, R148, RZ, PT ;  /* 0x000000ff9400720c */ /* 0x000fe20003fa6270 */
[----:B------:R-:W-:Y:S01]  /*9850*/  @!P1 IMAD.MOV R141, RZ, RZ, -R141 ;  /* 0x000000ffff8d9224 */ /* 0x000fe200078e0a8d */
[----:B------:R-:W-:Y:S01]  /*9860*/  @!P3 IADD3 R142, -R142, RZ, RZ ;  /* 0x000000ff8e8eb210 */ /* 0x000fe20007ffe1ff */
[----:B------:R-:W-:Y:S01]  /*9870*/  VIADD R120, R199, 0xbe ;  /* 0x000000bec7787836 */ /* 0x000fe20000000000 */
[C---:B------:R-:W-:Y:S01]  /*9880*/  ISETP.GT.U32.AND P1, PT, R124.reuse, R144, PT ;  /* 0x000000907c00720c */ /* 0x040fe20003f24070 */
[----:B------:R-:W-:-:S02]  /*9890*/  IMAD R145, R124, R121, R145 ;  /* 0x000000797c917224 */ /* 0x000fc400078e0291 */
[----:B------:R-:W-:Y:S01]  /*98a0*/  IMAD.HI.U32 R121, R246, R147, RZ ;  /* 0x00000093f6797227 */ /* 0x000fe200078e00ff */
[----:B------:R-:W-:Y:S02]  /*98b0*/  IABS R123, R120 ;  /* 0x00000078007b7213 */ /* 0x000fe40000000000 */
[----:B------:R-:W-:Y:S01]  /*98c0*/  ISETP.GE.AND P3, PT, R120, RZ, PT ;  /* 0x000000ff7800720c */ /* 0x000fe20003f66270 */
[----:B------:R-:W-:Y:S02]  /*98d0*/  @!P6 IMAD.IADD R143, R143, 0x1, -R124 ;  /* 0x000000018f8fe824 */ /* 0x000fe400078e0a7c */
[----:B------:R-:W-:-:S03]  /*98e0*/  IMAD.HI.U32 R120, R246, R123, RZ ;  /* 0x0000007bf6787227 */ /* 0x000fc600078e00ff */
[----:B------:R-:W-:Y:S01]  /*98f0*/  ISETP.GT.U32.AND P6, PT, R124, R143, PT ;  /* 0x0000008f7c00720c */ /* 0x000fe20003fc4070 */
[----:B------:R-:W-:Y:S01]  /*9900*/  @!P1 IMAD.IADD R144, R144, 0x1, -R124 ;  /* 0x0000000190909824 */ /* 0x000fe200078e0a7c */
[----:B------:R-:W-:Y:S01]  /*9910*/  IADD3 R120, -R120, RZ, RZ ;  /* 0x000000ff78787210 */ /* 0x000fe20007ffe1ff */
[C---:B------:R-:W-:Y:S02]  /*9920*/  VIADD R157, R199.reuse, 0xc0 ;  /* 0x000000c0c79d7836 */ /* 0x040fe40000000000 */
[----:B------:R-:W-:Y:S01]  /*9930*/  IMAD.MOV R121, RZ, RZ, -R121 ;  /* 0x000000ffff797224 */ /* 0x000fe200078e0a79 */
[----:B------:R-:W-:Y:S01]  /*9940*/  ISETP.GT.U32.AND P1, PT, R124, R144, PT ;  /* 0x000000907c00720c */ /* 0x000fe20003f24070 */
[----:B------:R-:W-:Y:S01]  /*9950*/  @!P2 IMAD.MOV R140, RZ, RZ, -R140 ;  /* 0x000000ffff8ca224 */ /* 0x000fe200078e0a8c */
[----:B------:R-:W-:Y:S01]  /*9960*/  ISETP.GE.AND P2, PT, R146, RZ, PT ;  /* 0x000000ff9200720c */ /* 0x000fe20003f46270 */
[----:B------:R-:W-:Y:S01]  /*9970*/  VIADD R154, R199, 0xc1 ;  /* 0x000000c1c79a7836 */ /* 0x000fe20000000000 */
[----:B------:R-:W-:Y:S01]  /*9980*/  IABS R149, R157 ;  /* 0x0000009d00957213 */ /* 0x000fe20000000000 */
[----:B------:R-:W-:-:S02]  /*9990*/  IMAD R146, R124, R120, R123 ;  /* 0x000000787c927224 */ /* 0x000fc400078e027b */
[----:B------:R-:W-:Y:S01]  /*99a0*/  @!P6 IMAD.IADD R143, R143, 0x1, -R124 ;  /* 0x000000018f8fe824 */ /* 0x000fe200078e0a7c */
[C---:B------:R-:W-:Y:S01]  /*99b0*/  ISETP.GT.U32.AND P6, PT, R124.reuse, R145, PT ;  /* 0x000000917c00720c */ /* 0x040fe20003fc4070 */
[----:B------:R-:W-:Y:S01]  /*99c0*/  IMAD R147, R124, R121, R147 ;  /* 0x000000797c937224 */ /* 0x000fe200078e0293 */
[----:B------:R-:W-:Y:S01]  /*99d0*/  IABS R151, R154 ;  /* 0x0000009a00977213 */ /* 0x000fe20000000000 */
[----:B------:R-:W-:-:S04]  /*99e0*/  IMAD.HI.U32 R120, R246, R149, RZ ;  /* 0x00000095f6787227 */ /* 0x000fc800078e00ff */
[----:B------:R-:W-:Y:S01]  /*99f0*/  @!P1 IMAD.IADD R144, R144, 0x1, -R124 ;  /* 0x0000000190909824 */ /* 0x000fe200078e0a7c */
[----:B------:R-:W-:Y:S01]  /*9a00*/  ISETP.GT.U32.AND P1, PT, R124, R146, PT ;  /* 0x000000927c00720c */ /* 0x000fe20003f24070 */
[----:B------:R-:W-:Y:S01]  /*9a10*/  IMAD.HI.U32 R121, R246, R151, RZ ;  /* 0x00000097f6797227 */ /* 0x000fe200078e00ff */
[----:B------:R-:W-:-:S03]  /*9a20*/  IADD3 R120, -R120, RZ, RZ ;  /* 0x000000ff78787210 */ /* 0x000fc60007ffe1ff */
[--C-:B------:R-:W-:Y:S01]  /*9a30*/  @!P6 IMAD.IADD R145, R145, 0x1, -R124.reuse ;  /* 0x000000019191e824 */ /* 0x100fe200078e0a7c */
[C---:B------:R-:W-:Y:S01]  /*9a40*/  ISETP.GT.U32.AND P6, PT, R124.reuse, R147, PT ;  /* 0x000000937c00720c */ /* 0x040fe20003fc4070 */
[----:B------:R-:W-:Y:S02]  /*9a50*/  IMAD.MOV R121, RZ, RZ, -R121 ;  /* 0x000000ffff797224 */ /* 0x000fe400078e0a79 */
[----:B------:R-:W-:Y:S02]  /*9a60*/  VIADD R155, R199, 0xc2 ;  /* 0x000000c2c79b7836 */ /* 0x000fe40000000000 */
[C---:B------:R-:W-:Y:S02]  /*9a70*/  IMAD R148, R124.reuse, R120, R149 ;  /* 0x000000787c947224 */ /* 0x040fe400078e0295 */
[----:B------:R-:W-:Y:S01]  /*9a80*/  IMAD R149, R124, R121, R151 ;  /* 0x000000797c957224 */ /* 0x000fe200078e0297 */
[----:B------:R-:W-:Y:S01]  /*9a90*/  IABS R151, R158 ;  /* 0x0000009e00977213 */ /* 0x000fe20000000000 */
[----:B------:R-:W-:Y:S01]  /*9aa0*/  @!P1 IMAD.IADD R146, R146, 0x1, -R124 ;  /* 0x0000000192929824 */ /* 0x000fe200078e0a7c */
[----:B------:R-:W-:Y:S01]  /*9ab0*/  ISETP.GT.U32.AND P1, PT, R124, R145, PT ;  /* 0x000000917c00720c */ /* 0x000fe20003f24070 */
[----:B------:R-:W-:Y:S01]  /*9ac0*/  @!P4 IMAD.MOV R143, RZ, RZ, -R143 ;  /* 0x000000ffff8fc224 */ /* 0x000fe200078e0a8f */
[----:B------:R-:W-:Y:S01]  /*9ad0*/  IABS R153, R155 ;  /* 0x0000009b00997213 */ /* 0x000fe20000000000 */
[----:B------:R-:W-:Y:S01]  /*9ae0*/  IMAD.HI.U32 R120, R246, R151, RZ ;  /* 0x00000097f6787227 */ /* 0x000fe200078e00ff */
[----:B------:R-:W-:-:S02]  /*9af0*/  @!P6 IADD3 R147, R147, -R124, RZ ;  /* 0x8000007c9393e210 */ /* 0x000fc40007ffe0ff */
[----:B------:R-:W-:Y:S01]  /*9b00*/  ISETP.GT.U32.AND P4, PT, R124, R146, PT ;  /* 0x000000927c00720c */ /* 0x000fe20003f84070 */
[----:B------:R-:W-:Y:S01]  /*9b10*/  IMAD.HI.U32 R122, R246, R153, RZ ;  /* 0x00000099f67a7227 */ /* 0x000fe200078e00ff */
[----:B------:R-:W-:-:S03]  /*9b20*/  ISETP.GT.U32.AND P6, PT, R124, R147, PT ;  /* 0x000000937c00720c */ /* 0x000fc60003fc4070 */
[----:B------:R-:W-:Y:S02]  /*9b30*/  IMAD.MOV R121, RZ, RZ, -R120 ;  /* 0x000000ffff797224 */ /* 0x000fe400078e0a78 */
[----:B------:R-:W-:Y:S01]  /*9b40*/  IMAD.MOV R122, RZ, RZ, -R122 ;  /* 0x000000ffff7a7224 */ /* 0x000fe200078e0a7a */
[----:B------:R-:W-:Y:S01]  /*9b50*/  @!P1 IADD3 R145, R145, -R124, RZ ;  /* 0x8000007c91919210 */ /* 0x000fe20007ffe0ff */
[C---:B------:R-:W-:Y:S01]  /*9b60*/  IMAD R151, R124.reuse, R121, R151 ;  /* 0x000000797c977224 */ /* 0x040fe200078e0297 */
[C---:B------:R-:W-:Y:S01]  /*9b70*/  ISETP.GT.U32.AND P1, PT, R124.reuse, R149, PT ;  /* 0x000000957c00720c */ /* 0x040fe20003f24070 */
[C---:B------:R-:W-:Y:S02]  /*9b80*/  IMAD R150, R124.reuse, R122, R153 ;  /* 0x0000007a7c967224 */ /* 0x040fe400078e0299 */
[----:B------:R-:W-:Y:S01]  /*9b90*/  @!P2 IMAD.MOV R144, RZ, RZ, -R144 ;  /* 0x000000ffff90a224 */ /* 0x000fe200078e0a90 */
[C---:B------:R-:W-:Y:S01]  /*9ba0*/  ISETP.GT.U32.AND P2, PT, R124.reuse, R148, PT ;  /* 0x000000947c00720c */ /* 0x040fe20003f44070 */
[----:B------:R-:W-:Y:S01]  /*9bb0*/  @!P6 IMAD.IADD R147, R147, 0x1, -R124 ;  /* 0x000000019393e824 */ /* 0x000fe200078e0a7c */
[----:B------:R-:W-:Y:S01]  /*9bc0*/  ISETP.GT.U32.AND P6, PT, R124, R151, PT ;  /* 0x000000977c00720c */ /* 0x000fe20003fc4070 */
[----:B------:R-:W-:-:S02]  /*9bd0*/  VIADD R122, R199, 0xc4 ;  /* 0x000000c4c77a7836 */ /* 0x000fc40000000000 */
[--C-:B------:R-:W-:Y:S01]  /*9be0*/  @!P4 IMAD.IADD R146, R146, 0x1, -R124.reuse ;  /* 0x000000019292c824 */ /* 0x100fe200078e0a7c */
[----:B------:R-:W-:Y:S01]  /*9bf0*/  ISETP.GT.U32.AND P4, PT, R124, R150, PT ;  /* 0x000000967c00720c */ /* 0x000fe20003f84070 */
[----:B------:R-:W-:Y:S01]  /*9c00*/  VIADD R159, R199, 0xc5 ;  /* 0x000000c5c79f7836 */ /* 0x000fe20000000000 */
[----:B------:R-:W-:Y:S01]  /*9c10*/  IABS R123, R122 ;  /* 0x0000007a007b7213 */ /* 0x000fe20000000000 */
[----:B------:R-:W-:Y:S01]  /*9c20*/  @!P1 IMAD.IADD R149, R149, 0x1, -R124 ;  /* 0x0000000195959824 */ /* 0x000fe200078e0a7c */
[----:B------:R-:W-:Y:S01]  /*9c30*/  ISETP.GE.AND P1, PT, R157, RZ, PT ;  /* 0x000000ff9d00720c */ /* 0x000fe20003f26270 */
[----:B------:R-:W-:Y:S01]  /*9c40*/  @!P3 IMAD.MOV R146, RZ, RZ, -R146 ;  /* 0x000000ffff92b224 */ /* 0x000fe200078e0a92 */
[----:B------:R-:W-:Y:S01]  /*9c50*/  IABS R153, R159 ;  /* 0x0000009f00997213 */ /* 0x000fe20000000000 */
[----:B------:R-:W-:Y:S01]  /*9c60*/  IMAD.HI.U32 R120, R246, R123, RZ ;  /* 0x0000007bf6787227 */ /* 0x000fe200078e00ff */
[-C--:B------:R-:W-:Y:S02]  /*9c70*/  @!P2 IADD3 R148, R148, -R124.reuse, RZ ;  /* 0x8000007c9494a210 */ /* 0x080fe40007ffe0ff */
[----:B------:R-:W-:Y:S01]  /*9c80*/  ISETP.GE.AND P2, PT, R156, RZ, PT ;  /* 0x000000ff9c00720c */ /* 0x000fe20003f46270 */
[----:B------:R-:W-:Y:S01]  /*9c90*/  @!P6 IMAD.IADD R151, R151, 0x1, -R124 ;  /* 0x000000019797e824 */ /* 0x000fe200078e0a7c */
[----:B------:R-:W-:Y:S01]  /*9ca0*/  ISETP.GT.U32.AND P6, PT, R124, R149, PT ;  /* 0x000000957c00720c */ /* 0x000fe20003fc4070 */
[----:B------:R-:W-:Y:S01]  /*9cb0*/  IMAD.MOV R152, RZ, RZ, -R120 ;  /* 0x000000ffff987224 */ /* 0x000fe200078e0a78 */
[----:B------:R-:W-:Y:S01]  /*9cc0*/  @!P4 IADD3 R150, R150, -R124, RZ ;  /* 0x8000007c9696c210 */ /* 0x000fe20007ffe0ff */
[----:B------:R-:W-:Y:S01]  /*9cd0*/  IMAD.HI.U32 R120, R246, R153, RZ ;  /* 0x00000099f6787227 */ /* 0x000fe200078e00ff */
[----:B------:R-:W-:-:S02]  /*9ce0*/  ISETP.GT.U32.AND P4, PT, R124, R148, PT ;  /* 0x000000947c00720c */ /* 0x000fc40003f84070 */
[C---:B------:R-:W-:Y:S01]  /*9cf0*/  ISETP.GT.U32.AND P3, PT, R124.reuse, R150, PT ;  /* 0x000000967c00720c */ /* 0x040fe20003f64070 */
[----:B------:R-:W-:Y:S01]  /*9d00*/  IMAD.MOV R120, RZ, RZ, -R120 ;  /* 0x000000ffff787224 */ /* 0x000fe200078e0a78 */
[----:B------:R-:W-:Y:S01]  /*9d10*/  IADD3 R156, R199, 0xc7, RZ ;  /* 0x000000c7c79c7810 */ /* 0x000fe20007ffe0ff */
[C---:B------:R-:W-:Y:S02]  /*9d20*/  IMAD R152, R124.reuse, R152, R123 ;  /* 0x000000987c987224 */ /* 0x040fe400078e027b */
[C---:B------:R-:W-:Y:S01]  /*9d30*/  IMAD R153, R124.reuse, R120, R153 ;  /* 0x000000787c997224 */ /* 0x040fe200078e0299 */
[----:B------:R-:W-:Y:S01]  /*9d40*/  @!P2 IADD3 R147, -R147, RZ, RZ ;  /* 0x000000ff9393a210 */ /* 0x000fe20007ffe1ff */
[----:B------:R-:W-:Y:S01]  /*9d50*/  VIADD R123, R199, 0xc6 ;  /* 0x000000c6c77b7836 */ /* 0x000fe20000000000 */
[C---:B------:R-:W-:Y:S01]  /*9d60*/  ISETP.GT.U32.AND P2, PT, R124.reuse, R152, PT ;  /* 0x000000987c00720c */ /* 0x040fe20003f44070 */
[--C-:B------:R-:W-:Y:S01]  /*9d70*/  @!P6 IMAD.IADD R149, R149, 0x1, -R124.reuse ;  /* 0x000000019595e824 */ /* 0x100fe200078e0a7c */
[----:B------:R-:W-:Y:S01]  /*9d80*/  ISETP.GT.U32.AND P6, PT, R124, R153, PT ;  /* 0x000000997c00720c */ /* 0x000fe20003fc4070 */
[--C-:B------:R-:W-:Y:S01]  /*9d90*/  @!P4 IMAD.IADD R148, R148, 0x1, -R124.reuse ;  /* 0x000000019494c824 */ /* 0x100fe200078e0a7c */
[----:B------:R-:W-:Y:S01]  /*9da0*/  ISETP.GE.AND P4, PT, R154, RZ, PT ;  /* 0x000000ff9a00720c */ /* 0x000fe20003f86270 */
[----:B------:R-:W-:Y:S01]  /*9db0*/  @!P3 IMAD.IADD R150, R150, 0x1, -R124 ;  /* 0x000000019696b824 */ /* 0x000fe200078e0a7c */
[----:B------:R-:W-:Y:S01]  /*9dc0*/  IABS R121, R123 ;  /* 0x0000007b00797213 */ /* 0x000fe20000000000 */
[----:B------:R-:W-:Y:S01]  /*9dd0*/  @!P1 IMAD.MOV R148, RZ, RZ, -R148 ;  /* 0x000000ffff949224 */ /* 0x000fe200078e0a94 */
[----:B------:R-:W-:Y:S01]  /*9de0*/  ISETP.GE.AND P3, PT, R155, RZ, PT ;  /* 0x000000ff9b00720c */ /* 0x000fe20003f66270 */
[----:B------:R-:W-:Y:S01]  /*9df0*/  @!P5 IMAD.MOV R145, RZ, RZ, -R145 ;  /* 0x000000ffff91d224 */ /* 0x000fe200078e0a91 */
[----:B------:R-:W-:Y:S01]  /*9e00*/  IABS R155, R156 ;  /* 0x0000009c009b7213 */ /* 0x000fe20000000000 */
[----:B------:R-:W-:Y:S01]  /*9e10*/  IMAD.HI.U32 R120, R246, R121, RZ ;  /* 0x00000079f6787227 */ /* 0x000fe200078e00ff */
[----:B------:R-:W-:-:S03]  /*9e20*/  ISETP.GT.U32.AND P5, PT, R124, R151, PT ;  /* 0x000000977c00720c */ /* 0x000fc60003fa4070 */
[----:B------:R-:W-:Y:S01]  /*9e30*/  IMAD.MOV R120, RZ, RZ, -R120 ;  /* 0x000000ffff787224 */ /* 0x000fe200078e0a78 */
[----:B------:R-:W-:Y:S01]  /*9e40*/  @!P6 IADD3 R153, R153, -R124, RZ ;  /* 0x8000007c9999e210 */ /* 0x000fe20007ffe0ff */
[----:B------:R-:W-:Y:S02]  /*9e50*/  @!P4 IMAD.MOV R149, RZ, RZ, -R149 ;  /* 0x000000ffff95c224 */ /* 0x000fe400078e0a95 */
[C---:B------:R-:W-:Y:S01]  /*9e60*/  IMAD R154, R124.reuse, R120, R121 ;  /* 0x000000787c9a7224 */ /* 0x040fe200078e0279 */
[----:B------:R-:W-:Y:S01]  /*9e70*/  ISETP.GT.U32.AND P4, PT, R124, R153, PT ;  /* 0x000000997c00720c */ /* 0x000fe20003f84070 */
[----:B------:R-:W-:Y:S01]  /*9e80*/  IMAD.HI.U32 R120, R246, R155, RZ ;  /* 0x0000009bf6787227 */ /* 0x000fe200078e00ff */
[----:B------:R-:W-:Y:S02]  /*9e90*/  @!P3 IADD3 R150, -R150, RZ, RZ ;  /* 0x000000ff9696b210 */ /* 0x000fe40007ffe1ff */
[----:B------:R-:W-:Y:S01]  /*9ea0*/  ISETP.GT.U32.AND P6, PT, R124, R154, PT ;  /* 0x0000009a7c00720c */ /* 0x000fe20003fc4070 */
[----:B------:R-:W-:Y:S01]  /*9eb0*/  IMAD.MOV R120, RZ, RZ, -R120 ;  /* 0x000000ffff787224 */ /* 0x000fe200078e0a78 */
[----:B------:R-:W-:Y:S01]  /*9ec0*/  ISETP.GE.AND P3, PT, R159, RZ, PT ;  /* 0x000000ff9f00720c */ /* 0x000fe20003f66270 */
[--C-:B------:R-:W-:Y:S01]  /*9ed0*/  @!P2 IMAD.IADD R152, R152, 0x1, -R124.reuse ;  /* 0x000000019898a824 */ /* 0x100fe200078e0a7c */
[----:B------:R-:W-:Y:S01]  /*9ee0*/  ISETP.GE.AND P2, PT, R122, RZ, PT ;  /* 0x000000ff7a00720c */ /* 0x000fe20003f46270 */
[C---:B------:R-:W-:Y:S01]  /*9ef0*/  IMAD R155, R124.reuse, R120, R155 ;  /* 0x000000787c9b7224 */ /* 0x040fe200078e029b */
[----:B------:R-:W-:Y:S01]  /*9f00*/  IABS R159, R160 ;  /* 0x000000a0009f7213 */ /* 0x000fe20000000000 */
[----:B------:R-:W-:Y:S01]  /*9f10*/  VIADD R120, R199, 0xc8 ;  /* 0x000000c8c7787836 */ /* 0x000fe20000000000 */
[C---:B------:R-:W-:Y:S01]  /*9f20*/  ISETP.GT.U32.AND P1, PT, R124.reuse, R152, PT ;  /* 0x000000987c00720c */ /* 0x040fe20003f24070 */
[--C-:B------:R-:W-:Y:S01]  /*9f30*/  @!P5 IMAD.IADD R151, R151, 0x1, -R124.reuse ;  /* 0x000000019797d824 */ /* 0x100fe200078e0a7c */
[----:B------:R-:W-:Y:S01]  /*9f40*/  @!P4 IADD3 R153, R153, -R124, RZ ;  /* 0x8000007c9999c210 */ /* 0x000fe20007ffe0ff */
[C---:B------:R-:W-:Y:S01]  /*9f50*/  VIADD R122, R199.reuse, 0xc9 ;  /* 0x000000c9c77a7836 */ /* 0x040fe20000000000 */
[----:B------:R-:W-:Y:S01]  /*9f60*/  ISETP.GT.U32.AND P4, PT, R124, R155, PT ;  /* 0x0000009b7c00720c */ /* 0x000fe20003f84070 */
[----:B------:R-:W-:Y:S01]  /*9f70*/  @!P6 IMAD.IADD R154, R154, 0x1, -R124 ;  /* 0x000000019a9ae824 */ /* 0x000fe200078e0a7c */
[----:B------:R-:W-:Y:S01]  /*9f80*/  IABS R121, R120 ;  /* 0x0000007800797213 */ /* 0x000fe20000000000 */
[C---:B------:R-:W-:Y:S01]  /*9f90*/  VIADD R166, R199.reuse, 0xcd ;  /* 0x000000cdc7a67836 */ /* 0x040fe20000000000 */
[----:B------:R-:W-:Y:S01]  /*9fa0*/  ISETP.GE.AND P6, PT, R120, RZ, PT ;  /* 0x000000ff7800720c */ /* 0x000fe20003fc6270 */
[----:B------:R-:W-:Y:S01]  /*9fb0*/  VIADD R169, R199, 0xce ;  /* 0x000000cec7a97836 */ /* 0x000fe20000000000 */
[----:B------:R-:W-:Y:S01]  /*9fc0*/  ISETP.GE.AND P5, PT, R158, RZ, PT ;  /* 0x000000ff9e00720c */ /* 0x000fe20003fa6270 */
[----:B------:R-:W-:Y:S01]  /*9fd0*/  IMAD.HI.U32 R120, R246, R121, RZ ;  /* 0x00000079f6787227 */ /* 0x000fe200078e00ff */
[----:B------:R-:W-:-:S02]  /*9fe0*/  IABS R157, R122 ;  /* 0x0000007a009d7213 */ /* 0x000fc40000000000 */
[----:B------:R-:W-:Y:S01]  /*9ff0*/  @!P3 IADD3 R153, -R153, RZ, RZ ;  /* 0x000000ff9999b210 */ /* 0x000fe20007ffe1ff */
[--C-:B------:R-:W-:Y:S01]  /*a000*/  @!P1 IMAD.IADD R152, R152, 0x1, -R124.reuse ;  /* 0x0000000198989824 */ /* 0x100fe200078e0a7c */
[----:B------:R-:W-:Y:S01]  /*a010*/  ISETP.GE.AND P1, PT, R156, RZ, PT ;  /* 0x000000ff9c00720c */ /* 0x000fe20003f26270 */
[----:B------:R-:W-:Y:S01]  /*a020*/  @!P4 IMAD.IADD R155, R155, 0x1, -R124 ;  /* 0x000000019b9bc824 */ /* 0x000fe200078e0a7c */
[----:B------:R-:W-:Y:S01]  /*a030*/  ISETP.GT.U32.AND P4, PT, R124, R154, PT ;  /* 0x0000009a7c00720c */ /* 0x000fe20003f84070 */
[----:B------:R-:W-:Y:S01]  /*a040*/  IMAD.MOV R156, RZ, RZ, -R120 ;  /* 0x000000ffff9c7224 */ /* 0x000fe200078e0a78 */
[----:B------:R-:W-:Y:S01]  /*a050*/  ISETP.GE.AND P3, PT, R122, RZ, PT ;  /* 0x000000ff7a00720c */ /* 0x000fe20003f66270 */
[----:B------:R-:W-:Y:S01]  /*a060*/  VIADD R158, R199, 0xca ;  /* 0x000000cac79e7836 */ /* 0x000fe20000000000 */
[----:B------:R-:W-:Y:S01]  /*a070*/  IABS R163, R166 ;  /* 0x000000a600a37213 */ /* 0x000fe20000000000 */
[----:B------:R-:W-:Y:S01]  /*a080*/  IMAD R156, R124, R156, R121 ;  /* 0x0000009c7c9c7224 */ /* 0x000fe200078e0279 */
[----:B------:R-:W-:Y:S01]  /*a090*/  IABS R165, R169 ;  /* 0x000000a900a57213 */ /* 0x000fe20000000000 */
[----:B------:R-:W-:Y:S01]  /*a0a0*/  @!P5 IMAD.MOV R151, RZ, RZ, -R151 ;  /* 0x000000ffff97d224 */ /* 0x000fe200078e0a97 */
[----:B------:R-:W-:Y:S01]  /*a0b0*/  ISETP.GE.AND P5, PT, R123, RZ, PT ;  /* 0x000000ff7b00720c */ /* 0x000fe20003fa6270 */
[----:B------:R-:W-:Y:S01]  /*a0c0*/  @!P2 IMAD.MOV R152, RZ, RZ, -R152 ;  /* 0x000000ffff98a224 */ /* 0x000fe200078e0a98 */
[----:B------:R-:W-:Y:S01]  /*a0d0*/  IABS R123, R158 ;  /* 0x0000009e007b7213 */ /* 0x000fe20000000000 */
[----:B------:R-:W-:Y:S01]  /*a0e0*/  IMAD.HI.U32 R120, R246, R157, RZ ;  /* 0x0000009df6787227 */ /* 0x000fe200078e00ff */
[----:B------:R-:W-:-:S03]  /*a0f0*/  ISETP.GT.U32.AND P2, PT, R124, R155, PT ;  /* 0x0000009b7c00720c */ /* 0x000fc60003f44070 */
[----:B------:R-:W-:Y:S01]  /*a100*/  @!P4 IMAD.IADD R154, R154, 0x1, -R124 ;  /* 0x000000019a9ac824 */ /* 0x000fe200078e0a7c */
[----:B------:R-:W-:Y:S01]  /*a110*/  ISETP.GT.U32.AND P4, PT, R124, R156, PT ;  /* 0x0000009c7c00720c */ /* 0x000fe20003f84070 */
[----:B------:R-:W-:Y:S02]  /*a120*/  IMAD.MOV R122, RZ, RZ, -R120 ;  /* 0x000000ffff7a7224 */ /* 0x000fe400078e0a78 */
[----:B------:R-:W-:-:S04]  /*a130*/  IMAD.HI.U32 R121, R246, R123, RZ ;  /* 0x0000007bf6797227 */ /* 0x000fc800078e00ff */
[----:B------:R-:W-:Y:S01]  /*a140*/  IMAD R157, R124, R122, R157 ;  /* 0x0000007a7c9d7224 */ /* 0x000fe200078e029d */
[----:B------:R-:W-:Y:S01]  /*a150*/  IADD3 R121, -R121, RZ, RZ ;  /* 0x000000ff79797210 */ /* 0x000fe20007ffe1ff */
[----:B------:R-:W-:-:S04]  /*a160*/  IMAD.HI.U32 R120, R246, R159, RZ ;  /* 0x0000009ff6787227 */ /* 0x000fc800078e00ff */
[----:B------:R-:W-:Y:S01]  /*a170*/  @!P4 IADD3 R156, R156, -R124, RZ ;  /* 0x8000007c9c9cc210 */ /* 0x000fe20007ffe0ff */
[----:B------:R-:W-:Y:S01]  /*a180*/  @!P5 IMAD.MOV R154, RZ, RZ, -R154 ;  /* 0x000000ffff9ad224 */ /* 0x000fe200078e0a9a */
[C---:B------:R-:W-:Y:S01]  /*a190*/  ISETP.GT.U32.AND P5, PT, R124.reuse, R157, PT ;  /* 0x0000009d7c00720c */ /* 0x040fe20003fa4070 */
[----:B------:R-:W-:Y:S01]  /*a1a0*/  @!P2 IMAD.IADD R155, R155, 0x1, -R124 ;  /* 0x000000019b9ba824 */ /* 0x000fe200078e0a7c */
[----:B------:R-:W-:Y:S01]  /*a1b0*/  ISETP.GT.U32.AND P4, PT, R124, R156, PT ;  /* 0x0000009c7c00720c */ /* 0x000fe20003f84070 */
[----:B------:R-:W-:Y:S01]  /*a1c0*/  IMAD.MOV R120, RZ, RZ, -R120 ;  /* 0x000000ffff787224 */ /* 0x000fe200078e0a78 */
[----:B------:R-:W-:Y:S01]  /*a1d0*/  ISETP.GE.AND P2, PT, R158, RZ, PT ;  /* 0x000000ff9e00720c */ /* 0x000fe20003f46270 */
[C---:B------:R-:W-:Y:S02]  /*a1e0*/  IMAD R158, R124.reuse, R121, R123 ;  /* 0x000000797c9e7224 */ /* 0x040fe400078e027b */
[----:B------:R-:W-:Y:S02]  /*a1f0*/  IMAD R159, R124, R120, R159 ;  /* 0x000000787c9f7224 */ /* 0x000fe400078e029f */
[----:B------:R-:W-:Y:S01]  /*a200*/  @!P1 IMAD.MOV R155, RZ, RZ, -R155 ;  /* 0x000000ffff9b9224 */ /* 0x000fe200078e0a9b */
[----:B------:R-:W-:Y:S01]  /*a210*/  ISETP.GE.AND P1, PT, R160, RZ, PT ;  /* 0x000000ffa000720c */ /* 0x000fe20003f26270 */
[----:B------:R-:W-:-:S02]  /*a220*/  VIADD R160, R199, 0xcc ;  /* 0x000000ccc7a07836 */ /* 0x000fc40000000000 */
[--C-:B------:R-:W-:Y:S02]  /*a230*/  @!P5 IMAD.IADD R157, R157, 0x1, -R124.reuse ;  /* 0x000000019d9dd824 */ /* 0x100fe400078e0a7c */
[----:B------:R-:W-:Y:S01]  /*a240*/  @!P4 IMAD.IADD R156, R156, 0x1, -R124 ;  /* 0x000000019c9cc824 */ /* 0x000fe200078e0a7c */
[----:B------:R-:W-:Y:S01]  /*a250*/  ISETP.GT.U32.AND P4, PT, R124, R158, PT ;  /* 0x0000009e7c00720c */ /* 0x000fe20003f84070 */
[----:B------:R-:W-:Y:S01]  /*a260*/  IMAD.HI.U32 R121, R246, R163, RZ ;  /* 0x000000a3f6797227 */ /* 0x000fe200078e00ff */
[C---:B------:R-:W-:Y:S02]  /*a270*/  ISETP.GT.U32.AND P5, PT, R124.reuse, R157, PT ;  /* 0x0000009d7c00720c */ /* 0x040fe40003fa4070 */
[----:B------:R-:W-:Y:S01]  /*a280*/  IABS R161, R160 ;  /* 0x000000a000a17213 */ /* 0x000fe20000000000 */
[----:B------:R-:W-:Y:S01]  /*a290*/  @!P6 IMAD.MOV R156, RZ, RZ, -R156 ;  /* 0x000000ffff9ce224 */ /* 0x000fe200078e0a9c */
[----:B------:R-:W-:Y:S01]  /*a2a0*/  ISETP.GT.U32.AND P6, PT, R124, R159, PT ;  /* 0x0000009f7c00720c */ /* 0x000fe20003fc4070 */
[----:B------:R-:W-:-:S04]  /*a2b0*/  IMAD.HI.U32 R122, R246, R165, RZ ;  /* 0x000000a5f67a7227 */ /* 0x000fc800078e00ff */
[----:B------:R-:W-:-:S04]  /*a2c0*/  IMAD.HI.U32 R120, R246, R161, RZ ;  /* 0x000000a1f6787227 */ /* 0x000fc800078e00ff */
[----:B------:R-:W-:Y:S01]  /*a2d0*/  @!P4 IMAD.IADD R158, R158, 0x1, -R124 ;  /* 0x000000019e9ec824 */ /* 0x000fe200078e0a7c */
[----:B------:R-:W-:Y:S01]  /*a2e0*/  @!P5 IADD3 R157, R157, -R124, RZ ;  /* 0x8000007c9d9dd210 */ /* 0x000fe20007ffe0ff */
[----:B------:R-:W-:Y:S01]  /*a2f0*/  IMAD.MOV R120, RZ, RZ, -R120 ;  /* 0x000000ffff787224 */ /* 0x000fe200078e0a78 */
[----:B------:R-:W-:Y:S01]  /*a300*/  ISETP.GE.AND P5, PT, R160, RZ, PT ;  /* 0x000000ffa000720c */ /* 0x000fe20003fa6270 */
[----:B------:R-:W-:Y:S01]  /*a310*/  @!P6 IMAD.IADD R159, R159, 0x1, -R124 ;  /* 0x000000019f9fe824 */ /* 0x000fe200078e0a7c */
[C---:B------:R-:W-:Y:S01]  /*a320*/  ISETP.GT.U32.AND P4, PT, R124.reuse, R158, PT ;  /* 0x0000009e7c00720c */ /* 0x040fe20003f84070 */
[----:B------:R-:W-:Y:S02]  /*a330*/  IMAD.MOV R121, RZ, RZ, -R121 ;  /* 0x000000ffff797224 */ /* 0x000fe400078e0a79 */
[----:B------:R-:W-:Y:S01]  /*a340*/  IMAD.MOV R122, RZ, RZ, -R122 ;  /* 0x000000ffff7a7224 */ /* 0x000fe200078e0a7a */
[C---:B------:R-:W-:Y:S01]  /*a350*/  ISETP.GT.U32.AND P6, PT, R124.reuse, R159, PT ;  /* 0x0000009f7c00720c */ /* 0x040fe20003fc4070 */
[----:B------:R-:W-:-:S02]  /*a360*/  IMAD R160, R124, R120, R161 ;  /* 0x000000787ca07224 */ /* 0x000fc400078e02a1 */
[C---:B------:R-:W-:Y:S02]  /*a370*/  IMAD R161, R124.reuse, R121, R163 ;  /* 0x000000797ca17224 */ /* 0x040fe400078e02a3 */
[C---:B------:R-:W-:Y:S01]  /*a380*/  IMAD R162, R124.reuse, R122, R165 ;  /* 0x0000007a7ca27224 */ /* 0x040fe200078e02a5 */
[----:B------:R-:W-:Y:S01]  /*a390*/  IABS R165, R171 ;  /* 0x000000ab00a57213 */ /* 0x000fe20000000000 */
[----:B------:R-:W-:Y:S01]  /*a3a0*/  @!P3 IMAD.MOV R157, RZ, RZ, -R157 ;  /* 0x000000ffff9db224 */ /* 0x000fe200078e0a9d */
[----:B------:R-:W-:Y:S01]  /*a3b0*/  ISETP.GT.U32.AND P3, PT, R124, R160, PT ;  /* 0x000000a07c00720c */ /* 0x000fe20003f64070 */
[----:B------:R-:W-:Y:S01]  /*a3c0*/  VIADD R175, R199, 0xd0 ;  /* 0x000000d0c7af7836 */ /* 0x000fe20000000000 */
[----:B------:R-:W-:Y:S01]  /*a3d0*/  @!P4 IADD3 R158, R158, -R124, RZ ;  /* 0x8000007c9e9ec210 */ /* 0x000fe20007ffe0ff */
[----:B------:R-:W-:Y:S01]  /*a3e0*/  IMAD.HI.U32 R123, R246, R167, RZ ;  /* 0x000000a7f67b7227 */ /* 0x000fe200078e00ff */
[C---:B------:R-:W-:Y:S02]  /*a3f0*/  ISETP.GT.U32.AND P4, PT, R124.reuse, R161, PT ;  /* 0x000000a17c00720c */ /* 0x040fe40003f84070 */
[----:B------:R-:W-:Y:S01]  /*a400*/  IABS R121, R175 ;  /* 0x000000af00797213 */ /* 0x000fe20000000000 */
[----:B------:R-:W-:Y:S01]  /*a410*/  @!P6 IMAD.IADD R159, R159, 0x1, -R124 ;  /* 0x000000019f9fe824 */ /* 0x000fe200078e0a7c */
[----:B------:R-:W-:Y:S01]  /*a420*/  ISETP.GT.U32.AND P6, PT, R124, R162, PT ;  /* 0x000000a27c00720c */ /* 0x000fe20003fc4070 */
[----:B------:R-:W-:Y:S01]  /*a430*/  VIADD R122, R199, 0xd2 ;  /* 0x000000d2c77a7836 */ /* 0x000fe20000000000 */
[----:B------:R-:W-:Y:S01]  /*a440*/  IADD3 R123, -R123, RZ, RZ ;  /* 0x000000ff7b7b7210 */ /* 0x000fe20007ffe1ff */
[----:B------:R-:W-:Y:S01]  /*a450*/  IMAD.HI.U32 R120, R246, R121, RZ ;  /* 0x00000079f6787227 */ /* 0x000fe200078e00ff */
[----:B------:R-:W-:-:S03]  /*a460*/  @!P2 IADD3 R158, -R158, RZ, RZ ;  /* 0x000000ff9e9ea210 */ /* 0x000fc60007ffe1ff */
[----:B------:R-:W-:Y:S02]  /*a470*/  @!P3 IMAD.IADD R160, R160, 0x1, -R124 ;  /* 0x00000001a0a0b824 */ /* 0x000fe400078e0a7c */
[----:B------:R-:W-:Y:S01]  /*a480*/  @!P4 IADD3 R161, R161, -R124, RZ ;  /* 0x8000007ca1a1c210 */ /* 0x000fe20007ffe0ff */
[----:B------:R-:W-:Y:S01]  /*a490*/  IMAD.MOV R164, RZ, RZ, -R120 ;  /* 0x000000ffffa47224 */ /* 0x000fe200078e0a78 */
[----:B------:R-:W-:Y:S01]  /*a4a0*/  ISETP.GE.AND P4, PT, R166, RZ, PT ;  /* 0x000000ffa600720c */ /* 0x000fe20003f86270 */
[C---:B------:R-:W-:Y:S01]  /*a4b0*/  IMAD R163, R124.reuse, R123, R167 ;  /* 0x0000007b7ca37224 */ /* 0x040fe200078e02a7 */
[----:B------:R-:W-:Y:S01]  /*a4c0*/  ISETP.GT.U32.AND P2, PT, R124, R161, PT ;  /* 0x000000a17c00720c */ /* 0x000fe20003f44070 */
[----:B------:R-:W-:Y:S01]  /*a4d0*/  @!P6 IMAD.IADD R162, R162, 0x1, -R124 ;  /* 0x00000001a2a2e824 */ /* 0x000fe200078e0a7c */
[----:B------:R-:W-:Y:S01]  /*a4e0*/  ISETP.GT.U32.AND P6, PT, R124, R160, PT ;  /* 0x000000a07c00720c */ /* 0x000fe20003fc4070 */
[----:B------:R-:W-:Y:S01]  /*a4f0*/  IMAD.HI.U32 R120, R246, R165, RZ ;  /* 0x000000a5f6787227 */ /* 0x000fe200078e00ff */
[----:B------:R-:W-:-:S02]  /*a500*/  IABS R123, R122 ;  /* 0x0000007a007b7213 */ /* 0x000fc40000000000 */
[C---:B------:R-:W-:Y:S01]  /*a510*/  ISETP.GT.U32.AND P3, PT, R124.reuse, R163, PT ;  /* 0x000000a37c00720c */ /* 0x040fe20003f64070 */
[C---:B------:R-:W-:Y:S02]  /*a520*/  VIADD R170, R199.reuse, 0xd3 ;  /* 0x000000d3c7aa7836 */ /* 0x040fe40000000000 */
[----:B------:R-:W-:Y:S02]  /*a530*/  IMAD.MOV R120, RZ, RZ, -R120 ;  /* 0x000000ffff787224 */ /* 0x000fe400078e0a78 */
[----:B------:R-:W-:Y:S01]  /*a540*/  IMAD R164, R124, R164, R121 ;  /* 0x000000a47ca47224 */ /* 0x000fe200078e0279 */
[----:B------:R-:W-:Y:S01]  /*a550*/  IABS R167, R170 ;  /* 0x000000aa00a77213 */ /* 0x000fe20000000000 */
[----:B------:R-:W-:Y:S02]  /*a560*/  IMAD.HI.U32 R121, R246, R123, RZ ;  /* 0x0000007bf6797227 */ /* 0x000fe400078e00ff */
[----:B------:R-:W-:Y:S02]  /*a570*/  @!P6 IADD3 R160, R160, -R124, RZ ;  /* 0x8000007ca0a0e210 */ /* 0x000fe40007ffe0ff */
[C---:B------:R-:W-:Y:S01]  /*a580*/  IMAD R165, R124.reuse, R120, R165 ;  /* 0x000000787ca57224 */ /* 0x040fe200078e02a5 */
[C---:B------:R-:W-:Y:S01]  /*a590*/  ISETP.GT.U32.AND P6, PT, R124.reuse, R164, PT ;  /* 0x000000a47c00720c */ /* 0x040fe20003fc4070 */
[----:B------:R-:W-:Y:S01]  /*a5a0*/  @!P1 IMAD.MOV R159, RZ, RZ, -R159 ;  /* 0x000000ffff9f9224 */ /* 0x000fe200078e0a9f */
[----:B------:R-:W-:Y:S01]  /*a5b0*/  ISETP.GT.U32.AND P1, PT, R124, R162, PT ;  /* 0x000000a27c00720c */ /* 0x000fe20003f24070 */
[----:B------:R-:W-:Y:S01]  /*a5c0*/  IMAD.MOV R121, RZ, RZ, -R121 ;  /* 0x000000ffff797224 */ /* 0x000fe200078e0a79 */
[----:B------:R-:W-:Y:S01]  /*a5d0*/  @!P5 IADD3 R160, -R160, RZ, RZ ;  /* 0x000000ffa0a0d210 */ /* 0x000fe20007ffe1ff */
[----:B------:R-:W-:-:S02]  /*a5e0*/  VIADD R172, R199, 0xd4 ;  /* 0x000000d4c7ac7836 */ /* 0x000fc40000000000 */
[----:B------:R-:W-:Y:S01]  /*a5f0*/  @!P2 IMAD.IADD R161, R161, 0x1, -R124 ;  /* 0x00000001a1a1a824 */ /* 0x000fe200078e0a7c */
[----:B------:R-:W-:Y:S01]  /*a600*/  ISETP.GT.U32.AND P2, PT, R124, R165, PT ;  /* 0x000000a57c00720c */ /* 0x000fe20003f44070 */
[----:B------:R-:W-:-:S04]  /*a610*/  IMAD.HI.U32 R120, R246, R167, RZ ;  /* 0x000000a7f6787227 */ /* 0x000fc800078e00ff */
[C---:B------:R-:W-:Y:S01]  /*a620*/  IMAD R166, R124.reuse, R121, R123 ;  /* 0x000000797ca67224 */ /* 0x040fe200078e027b */
[----:B------:R-:W-:Y:S01]  /*a630*/  IABS R121, R172 ;  /* 0x000000ac00797213 */ /* 0x000fe20000000000 */
[----:B------:R-:W-:Y:S02]  /*a640*/  IMAD.MOV R120, RZ, RZ, -R120 ;  /* 0x000000ffff787224 */ /* 0x000fe400078e0a78 */
[----:B------:R-:W-:Y:S02]  /*a650*/  @!P3 IMAD.IADD R163, R163, 0x1, -R124 ;  /* 0x00000001a3a3b824 */ /* 0x000fe400078e0a7c */
[C---:B------:R-:W-:Y:S02]  /*a660*/  IMAD R167, R124.reuse, R120, R167 ;  /* 0x000000787ca77224 */ /* 0x040fe400078e02a7 */
[----:B------:R-:W-:Y:S01]  /*a670*/  VIADD R174, R199, 0xd5 ;  /* 0x000000d5c7ae7836 */ /* 0x000fe20000000000 */
[----:B------:R-:W-:Y:S01]  /*a680*/  ISETP.GT.U32.AND P3, PT, R124, R163, PT ;  /* 0x000000a37c00720c */ /* 0x000fe20003f64070 */
[----:B------:R-:W-:Y:S01]  /*a690*/  IMAD.HI.U32 R120, R246, R121, RZ ;  /* 0x00000079f6787227 */ /* 0x000fe200078e00ff */
[----:B------:R-:W-:-:S02]  /*a6a0*/  @!P2 IADD3 R165, R165, -R124, RZ ;  /* 0x8000007ca5a5a210 */ /* 0x000fc40007ffe0ff */
[----:B------:R-:W-:Y:S01]  /*a6b0*/  ISETP.GE.AND P2, PT, R168, RZ, PT ;  /* 0x000000ffa800720c */ /* 0x000fe20003f46270 */
[--C-:B------:R-:W-:Y:S01]  /*a6c0*/  @!P1 IMAD.IADD R162, R162, 0x1, -R124.reuse ;  /* 0x00000001a2a29824 */ /* 0x100fe200078e0a7c */
[----:B------:R-:W-:Y:S01]  /*a6d0*/  ISETP.GE.AND P1, PT, R169, RZ, PT ;  /* 0x000000ffa900720c */ /* 0x000fe20003f26270 */
[----:B------:R-:W-:Y:S01]  /*a6e0*/  @!P6 IMAD.IADD R164, R164, 0x1, -R124 ;  /* 0x00000001a4a4e824 */ /* 0x000fe200078e0a7c */
[----:B------:R-:W-:Y:S01]  /*a6f0*/  IABS R169, R174 ;  /* 0x000000ae00a97213 */ /* 0x000fe20000000000 */
[----:B------:R-:W-:Y:S01]  /*a700*/  IMAD.MOV R120, RZ, RZ, -R120 ;  /* 0x000000ffff787224 */ /* 0x000fe200078e0a78 */
[C---:B------:R-:W-:Y:S01]  /*a710*/  ISETP.GT.U32.AND P6, PT, R124.reuse, R167, PT ;  /* 0x000000a77c00720c */ /* 0x040fe20003fc4070 */
[----:B------:R-:W-:Y:S01]  /*a720*/  VIADD R173, R199, 0xd6 ;  /* 0x000000d6c7ad7836 */ /* 0x000fe20000000000 */
[C---:B------:R-:W-:Y:S01]  /*a730*/  ISETP.GT.U32.AND P5, PT, R124.reuse, R165, PT ;  /* 0x000000a57c00720c */ /* 0x040fe20003fa4070 */
[----:B------:R-:W-:Y:S01]  /*a740*/  IMAD R168, R124, R120, R121 ;  /* 0x000000787ca87224 */ /* 0x000fe200078e0279 */
[----:B------:R-:W-:Y:S01]  /*a750*/  @!P3 IADD3 R163, R163, -R124, RZ ;  /* 0x8000007ca3a3b210 */ /* 0x000fe20007ffe0ff */
[----:B------:R-:W-:Y:S01]  /*a760*/  IMAD.HI.U32 R120, R246, R169, RZ ;  /* 0x000000a9f6787227 */ /* 0x000fe200078e00ff */
[----:B------:R-:W-:-:S02]  /*a770*/  ISETP.GT.U32.AND P3, PT, R124, R166, PT ;  /* 0x000000a67c00720c */ /* 0x000fc40003f64070 */
[----:B------:R-:W-:Y:S01]  /*a780*/  IABS R123, R173 ;  /* 0x000000ad007b7213 */ /* 0x000fe20000000000 */
[----:B------:R-:W-:Y:S01]  /*a790*/  IMAD.MOV R121, RZ, RZ, -R120 ;  /* 0x000000ffff797224 */ /* 0x000fe200078e0a78 */
[----:B------:R-:W-:Y:S01]  /*a7a0*/  @!P2 IADD3 R163, -R163, RZ, RZ ;  /* 0x000000ffa3a3a210 */ /* 0x000fe20007ffe1ff */
[----:B------:R-:W-:Y:S01]  /*a7b0*/  @!P4 IMAD.MOV R161, RZ, RZ, -R161 ;  /* 0x000000ffffa1c224 */ /* 0x000fe200078e0aa1 */
[----:B------:R-:W-:Y:S01]  /*a7c0*/  ISETP.GE.AND P2, PT, R171, RZ, PT ;  /* 0x000000ffab00720c */ /* 0x000fe20003f46270 */
[C---:B------:R-:W-:Y:S02]  /*a7d0*/  IMAD R169, R124.reuse, R121, R169 ;  /* 0x000000797ca97224 */ /* 0x040fe400078e02a9 */
[--C-:B------:R-:W-:Y:S01]  /*a7e0*/  @!P6 IMAD.IADD R167, R167, 0x1, -R124.reuse ;  /* 0x00000001a7a7e824 */ /* 0x100fe200078e0a7c */
[----:B------:R-:W-:Y:S01]  /*a7f0*/  ISETP.GT.U32.AND P6, PT, R124, R164, PT ;  /* 0x000000a47c00720c */ /* 0x000fe20003fc4070 */
[----:B------:R-:W-:Y:S01]  /*a800*/  VIADD R121, R199, 0xd7 ;  /* 0x000000d7c7797836 */ /* 0x000fe20000000000 */
[----:B------:R-:W-:Y:S01]  /*a810*/  @!P5 IADD3 R165, R165, -R124, RZ ;  /* 0x8000007ca5a5d210 */ /* 0x000fe20007ffe0ff */
[----:B------:R-:W-:Y:S01]  /*a820*/  @!P3 IMAD.IADD R166, R166, 0x1, -R124 ;  /* 0x00000001a6a6b824 */ /* 0x000fe200078e0a7c */
[----:B------:R-:W-:Y:S01]  /*a830*/  ISETP.GT.U32.AND P5, PT, R124, R169, PT ;  /* 0x000000a97c00720c */ /* 0x000fe20003fa4070 */
[----:B------:R-:W-:Y:S01]  /*a840*/  IMAD.HI.U32 R120, R246, R123, RZ ;  /* 0x0000007bf6787227 */ /* 0x000fe200078e00ff */
[----:B------:R-:W-:-:S02]  /*a850*/  ISETP.GT.U32.AND P4, PT, R124, R167, PT ;  /* 0x000000a77c00720c */ /* 0x000fc40003f84070 */
[----:B------:R-:W-:Y:S01]  /*a860*/  ISETP.GE.AND P3, PT, R175, RZ, PT ;  /* 0x000000ffaf00720c */ /* 0x000fe20003f66270 */
[----:B------:R-:W-:Y:S01]  /*a870*/  @!P1 IMAD.MOV R162, RZ, RZ, -R162 ;  /* 0x000000ffffa29224 */ /* 0x000fe200078e0aa2 */
[----:B------:R-:W-:Y:S01]  /*a880*/  ISETP.GT.U32.AND P1, PT, R124, R166, PT ;  /* 0x000000a67c00720c */ /* 0x000fe20003f24070 */
[----:B------:R-:W-:Y:S01]  /*a890*/  IMAD.MOV R120, RZ, RZ, -R120 ;  /* 0x000000ffff787224 */ /* 0x000fe200078e0a78 */
[----:B------:R-:W-:Y:S01]  /*a8a0*/  IABS R171, R121 ;  /* 0x0000007900ab7213 */ /* 0x000fe20000000000 */
[--C-:B------:R-:W-:Y:S01]  /*a8b0*/  @!P6 IMAD.IADD R164, R164, 0x1, -R124.reuse ;  /* 0x00000001a4a4e824 */ /* 0x100fe200078e0a7c */
[----:B------:R-:W-:Y:S01]  /*a8c0*/  ISETP.GT.U32.AND P6, PT, R124, R168, PT ;  /* 0x000000a87c00720c */ /* 0x000fe20003fc4070 */
[----:B------:R-:W-:Y:S01]  /*a8d0*/  @!P2 IMAD.MOV R165, RZ, RZ, -R165 ;  /* 0x000000ffffa5a224 */ /* 0x000fe200078e0aa5 */
[----:B------:R-:W-:Y:S01]  /*a8e0*/  ISETP.GE.AND P2, PT, R172, RZ, PT ;  /* 0x000000ffac00720c */ /* 0x000fe20003f46270 */
[--C-:B------:R-:W-:Y:S02]  /*a8f0*/  @!P5 IMAD.IADD R169, R169, 0x1, -R124.reuse ;  /* 0x00000001a9a9d824 */ /* 0x100fe400078e0a7c */
[----:B------:R-:W-:Y:S01]  /*a900*/  @!P4 IMAD.IADD R167, R167, 0x1, -R124 ;  /* 0x00000001a7a7c824 */ /* 0x000fe200078e0a7c */
[----:B------:R-:W-:Y:S01]  /*a910*/  ISETP.GE.AND P4, PT, R170, RZ, PT ;  /* 0x000000ffaa00720c */ /* 0x000fe20003f86270 */
[C---:B------:R-:W-:Y:S01]  /*a920*/  IMAD R170, R124.reuse, R120, R123 ;  /* 0x000000787caa7224 */ /* 0x040fe200078e027b */
[----:B------:R-:W-:Y:S01]  /*a930*/  ISETP.GT.U32.AND P5, PT, R124, R169, PT ;  /* 0x000000a97c00720c */ /* 0x000fe20003fa4070 */
[----:B------:R-:W-:Y:S01]  /*a940*/  IMAD.HI.U32 R120, R246, R171, RZ ;  /* 0x000000abf6787227 */ /* 0x000fe200078e00ff */
[----:B------:R-:W-:-:S02]  /*a950*/  @!P3 IADD3 R164, -R164, RZ, RZ ;  /* 0x000000ffa4a4b210 */ /* 0x000fc40007ffe1ff */
[----:B------:R-:W-:Y:S01]  /*a960*/  ISETP.GT.U32.AND P3, PT, R124, R170, PT ;  /* 0x000000aa7c00720c */ /* 0x000fe20003f64070 */
[--C-:B------:R-:W-:Y:S01]  /*a970*/  @!P1 IMAD.IADD R166, R166, 0x1, -R124.reuse ;  /* 0x00000001a6a69824 */ /* 0x100fe200078e0a7c */
[----:B------:R-:W-:Y:S01]  /*a980*/  IADD3 R120, -R120, RZ, RZ ;  /* 0x000000ff78787210 */ /* 0x000fe20007ffe1ff */
[--C-:B------:R-:W-:Y:S01]  /*a990*/  @!P6 IMAD.IADD R168, R168, 0x1, -R124.reuse ;  /* 0x00000001a8a8e824 */ /* 0x100fe200078e0a7c */
[----:B------:R-:W-:Y:S01]  /*a9a0*/  ISETP.GE.AND P1, PT, R122, RZ, PT ;  /* 0x000000ff7a00720c */ /* 0x000fe20003f26270 */
[----:B------:R-:W-:Y:S02]  /*a9b0*/  VIADD R122, R199, 0xda ;  /* 0x000000dac77a7836 */ /* 0x000fe40000000000 */
[C---:B------:R-:W-:Y:S01]  /*a9c0*/  IMAD R171, R124.reuse, R120, R171 ;  /* 0x000000787cab7224 */ /* 0x040fe200078e02ab */
[C---:B------:R-:W-:Y:S01]  /*a9d0*/  ISETP.GT.U32.AND P6, PT, R124.reuse, R168, PT ;  /* 0x000000a87c00720c */ /* 0x040fe20003fc4070 */
[--C-:B------:R-:W-:Y:S01]  /*a9e0*/  @!P5 IMAD.IADD R169, R169, 0x1, -R124.reuse ;  /* 0x00000001a9a9d824 */ /* 0x100fe200078e0a7c */
[C---:B------:R-:W-:Y:S01]  /*a9f0*/  IADD3 R120, R199.reuse, 0xd8, RZ ;  /* 0x000000d8c7787810 */ /* 0x040fe20007ffe0ff */
[----:B------:R-:W-:Y:S01]  /*aa00*/  @!P4 IMAD.MOV R167, RZ, RZ, -R167 ;  /* 0x000000ffffa7c224 */ /* 0x000fe200078e0aa7 */
[----:B------:R-:W-:Y:S01]  /*aa10*/  ISETP.GT.U32.AND P5, PT, R124, R171, PT ;  /* 0x000000ab7c00720c */ /* 0x000fe20003fa4070 */
[----:B------:R-:W-:Y:S01]  /*aa20*/  @!P3 IMAD.IADD R170, R170, 0x1, -R124 ;  /* 0x00000001aaaab824 */ /* 0x000fe200078e0a7c */
[----:B------:R-:W-:Y:S01]  /*aa30*/  IABS R123, R120 ;  /* 0x00000078007b7213 */ /* 0x000fe20000000000 */
[----:B------:R-:W-:Y:S01]  /*aa40*/  VIADD R178, R199, 0xdb ;  /* 0x000000dbc7b27836 */ /* 0x000fe20000000000 */
[----:B------:R-:W-:Y:S01]  /*aa50*/  ISETP.GE.AND P4, PT, R173, RZ, PT ;  /* 0x000000ffad00720c */ /* 0x000fe20003f86270 */
[----:B------:R-:W-:Y:S01]  /*aa60*/  @!P1 IMAD.MOV R166, RZ, RZ, -R166 ;  /* 0x000000ffffa69224 */ /* 0x000fe200078e0aa6 */
[----:B------:R-:W-:Y:S01]  /*aa70*/  ISETP.GE.AND P1, PT, R174, RZ, PT ;  /* 0x000000ffae00720c */ /* 0x000fe20003f26270 */
[----:B------:R-:W-:Y:S01]  /*aa80*/  VIADD R182, R199, 0xdc ;  /* 0x000000dcc7b67836 */ /* 0x000fe20000000000 */
[----:B------:R-:W-:Y:S01]  /*aa90*/  ISETP.GT.U32.AND P3, PT, R124, R170, PT ;  /* 0x000000aa7c00720c */ /* 0x000fe20003f64070 */
[----:B------:R-:W-:Y:S01]  /*aaa0*/  @!P6 IMAD.IADD R168, R168, 0x1, -R124 ;  /* 0x00000001a8a8e824 */ /* 0x000fe200078e0a7c */
[----:B------:R-:W-:Y:S01]  /*aab0*/  ISETP.GE.AND P6, PT, R121, RZ, PT ;  /* 0x000000ff7900720c */ /* 0x000fe20003fc6270 */
[C---:B------:R-:W-:Y:S01]  /*aac0*/  VIADD R121, R199.reuse, 0xd9 ;  /* 0x000000d9c7797836 */ /* 0x040fe20000000000 */
[----:B------:R-:W-:Y:S01]  /*aad0*/  IABS R175, R122 ;  /* 0x0000007a00af7213 */ /* 0x000fe20000000000 */
[----:B------:R-:W-:Y:S01]  /*aae0*/  VIADD R180, R199, 0xde ;  /* 0x000000dec7b47836 */ /* 0x000fe20000000000 */
[----:B------:R-:W-:Y:S01]  /*aaf0*/  @!P5 IADD3 R171, R171, -R124, RZ ;  /* 0x8000007cababd210 */ /* 0x000fe20007ffe0ff */
[----:B------:R-:W-:Y:S01]  /*ab00*/  VIADD R184, R199, 0xe4 ;  /* 0x000000e4c7b87836 */ /* 0x000fe20000000000 */
[----:B------:R-:W-:Y:S01]  /*ab10*/  @!P2 IADD3 R168, -R168, RZ, RZ ;  /* 0x000000ffa8a8a210 */ /* 0x000fe20007ffe1ff */
[----:B------:R-:W-:Y:S01]  /*ab20*/  IMAD.MOV.U32 R249, RZ, RZ, R2 ;  /* 0x000000fffff97224 */ /* 0x000fe200078e0002 */
[----:B------:R-:W-:Y:S01]  /*ab30*/  ISETP.GE.AND P2, PT, R120, RZ, PT ;  /* 0x000000ff7800720c */ /* 0x000fe20003f46270 */
[----:B------:R-:W-:Y:S01]  /*ab40*/  IMAD.HI.U32 R120, R246, R123, RZ ;  /* 0x0000007bf6787227 */ /* 0x000fe200078e00ff */
[----:B------:R-:W-:-:S02]  /*ab50*/  ISETP.GT.U32.AND P5, PT, R124, R171, PT ;  /* 0x000000ab7c00720c */ /* 0x000fc40003fa4070 */
[----:B------:R-:W-:Y:S01]  /*ab60*/  IABS R173, R121 ;  /* 0x0000007900ad7213 */ /* 0x000fe20000000000 */
[----:B------:R-:W-:Y:S01]  /*ab70*/  @!P1 IMAD.MOV R169, RZ, RZ, -R169 ;  /* 0x000000ffffa99224 */ /* 0x000fe200078e0aa9 */
[----:B------:R-:W-:Y:S01]  /*ab80*/  ISETP.GE.AND P1, PT, R121, RZ, PT ;  /* 0x000000ff7900720c */ /* 0x000fe20003f26270 */
[----:B------:R-:W-:Y:S01]  /*ab90*/  IMAD.MOV R172, RZ, RZ, -R120 ;  /* 0x000000ffffac7224 */ /* 0x000fe200078e0a78 */
[----:B------:R-:W-:Y:S01]  /*aba0*/  IABS R177, R178 ;  /* 0x000000b200b17213 */ /* 0x000fe20000000000 */
[----:B------:R-:W-:-:S04]  /*abb0*/  IMAD.HI.U32 R121, R246, R175, RZ ;  /* 0x000000aff6797227 */ /* 0x000fc800078e00ff */
[--C-:B------:R-:W-:Y:S01]  /*abc0*/  @!P3 IMAD.IADD R170, R170, 0x1, -R124.reuse ;  /* 0x00000001aaaab824 */ /* 0x100fe200078e0a7c */
[----:B------:R-:W-:Y:S01]  /*abd0*/  ISETP.GE.AND P3, PT, R122, RZ, PT ;  /* 0x000000ff7a00720c */ /* 0x000fe20003f66270 */
[----:B------:R-:W-:Y:S01]  /*abe0*/  IMAD R172, R124, R172, R123 ;  /* 0x000000ac7cac7224 */ /* 0x000fe200078e027b */
[----:B------:R-:W-:Y:S01]  /*abf0*/  IABS R123, R182 ;  /* 0x000000b6007b7213 */ /* 0x000fe20000000000 */
[----:B------:R-:W-:Y:S01]  /*ac00*/  IMAD.MOV R121, RZ, RZ, -R121 ;  /* 0x000000ffff797224 */ /* 0x000fe200078e0a79 */
[----:B------:R-:W-:Y:S01]  /*ac10*/  @!P4 IADD3 R170, -R170, RZ, RZ ;  /* 0x000000ffaaaac210 */ /* 0x000fe20007ffe1ff */
[----:B------:R-:W-:Y:S01]  /*ac20*/  @!P5 IMAD.IADD R171, R171, 0x1, -R124 ;  /* 0x00000001ababd824 */ /* 0x000fe200078e0a7c */
[C---:B------:R-:W-:Y:S01]  /*ac30*/  ISETP.GT.U32.AND P4, PT, R124.reuse, R172, PT ;  /* 0x000000ac7c00720c */ /* 0x040fe20003f84070 */
[----:B------:R-:W-:Y:S02]  /*ac40*/  IMAD R174, R124, R121, R175 ;  /* 0x000000797cae7224 */ /* 0x000fe400078e02af */
[----:B------:R-:W-:-:S04]  /*ac50*/  IMAD.HI.U32 R120, R246, R173, RZ ;  /* 0x000000adf6787227 */ /* 0x000fc800078e00ff */
[----:B------:R-:W-:Y:S01]  /*ac60*/  @!P6 IMAD.MOV R171, RZ, RZ, -R171 ;  /* 0x000000ffffabe224 */ /* 0x000fe200078e0aab */
[----:B------:R-:W-:Y:S01]  /*ac70*/  ISETP.GT.U32.AND P6, PT, R124, R174, PT ;  /* 0x000000ae7c00720c */ /* 0x000fe20003fc4070 */
[----:B------:R-:W-:Y:S02]  /*ac80*/  IMAD.MOV R122, RZ, RZ, -R120 ;  /* 0x000000ffff7a7224 */ /* 0x000fe400078e0a78 */
[----:B------:R-:W-:-:S04]  /*ac90*/  IMAD.HI.U32 R120, R246, R177, RZ ;  /* 0x000000b1f6787227 */ /* 0x000fc800078e00ff */
[----:B------:R-:W-:Y:S02]  /*aca0*/  IMAD.MOV R120, RZ, RZ, -R120 ;  /* 0x000000ffff787224 */ /* 0x000fe400078e0a78 */
[----:B------:R-:W-:Y:S01]  /*acb0*/  IMAD R173, R124, R122, R173 ;  /* 0x0000007a7cad7224 */ /* 0x000fe200078e02ad */
[----:B------:R-:W-:Y:S01]  /*acc0*/  IABS R122, R180 ;  /* 0x000000b4007a7213 */ /* 0x000fe20000000000 */
[--C-:B------:R-:W-:Y:S02]  /*acd0*/  @!P4 IMAD.IADD R172, R172, 0x1, -R124.reuse ;  /* 0x00000001acacc824 */ /* 0x100fe400078e0a7c */
[----:B------:R-:W-:Y:S01]  /*ace0*/  IMAD R175, R124, R120, R177 ;  /* 0x000000787caf7224 */ /* 0x000fe200078e02b1 */
[----:B------:R-:W-:Y:S01]  /*acf0*/  IABS R177, R181 ;  /* 0x000000b500b17213 */ /* 0x000fe20000000000 */
[----:B------:R-:W-:Y:S01]  /*ad00*/  @!P6 IMAD.IADD R174, R174, 0x1, -R124 ;  /* 0x00000001aeaee824 */ /* 0x000fe200078e0a7c */
[----:B------:R-:W-:Y:S01]  /*ad10*/  ISETP.GT.U32.AND P5, PT, R124, R173, PT ;  /* 0x000000ad7c00720c */ /* 0x000fe20003fa4070 */
[----:B------:R-:W-:Y:S01]  /*ad20*/  IMAD.HI.U32 R120, R246, R123, RZ ;  /* 0x0000007bf6787227 */ /* 0x000fe200078e00ff */
[----:B------:R-:W-:-:S02]  /*ad30*/  ISETP.GT.U32.AND P4, PT, R124, R172, PT ;  /* 0x000000ac7c00720c */ /* 0x000fc40003f84070 */
[----:B------:R-:W-:Y:S01]  /*ad40*/  ISETP.GT.U32.AND P6, PT, R124, R174, PT ;  /* 0x000000ae7c00720c */ /* 0x000fe20003fc4070 */
[----:B------:R-:W-:-:S04]  /*ad50*/  IMAD.HI.U32 R121, R246, R177, RZ ;  /* 0x000000b1f6797227 */ /* 0x000fc800078e00ff */
[----:B------:R-:W-:Y:S01]  /*ad60*/  IMAD.MOV R120, RZ, RZ, -R120 ;  /* 0x000000ffff787224 */ /* 0x000fe200078e0a78 */
[----:B------:R-:W-:Y:S01]  /*ad70*/  IADD3 R121, -R121, RZ, RZ ;  /* 0x000000ff79797210 */ /* 0x000fe20007ffe1ff */
[----:B------:R-:W-:Y:S02]  /*ad80*/  IMAD.MOV.U32 R250, RZ, RZ, R195 ;  /* 0x000000fffffa7224 */ /* 0x000fe400078e00c3 */
[--C-:B------:R-:W-:Y:S02]  /*ad90*/  @!P5 IMAD.IADD R173, R173, 0x1, -R124.reuse ;  /* 0x00000001adadd824 */ /* 0x100fe400078e0a7c */
[--C-:B------:R-:W-:Y:S01]  /*ada0*/  @!P4 IMAD.IADD R172, R172, 0x1, -R124.reuse ;  /* 0x00000001acacc824 */ /* 0x100fe200078e0a7c */
[C---:B------:R-:W-:Y:S01]  /*adb0*/  ISETP.GT.U32.AND P4, PT, R124.reuse, R175, PT ;  /* 0x000000af7c00720c */ /* 0x040fe20003f84070 */
[C---:B------:R-:W-:Y:S01]  /*adc0*/  IMAD R177, R124.reuse, R121, R177 ;  /* 0x000000797cb17224 */ /* 0x040fe200078e02b1 */
[----:B------:R-:W-:Y:S01]  /*add0*/  ISETP.GT.U32.AND P5, PT, R124, R173, PT ;  /* 0x000000ad7c00720c */ /* 0x000fe20003fa4070 */
[----:B------:R-:W-:-:S02]  /*ade0*/  @!P6 IMAD.IADD R174, R174, 0x1, -R124 ;  /* 0x00000001aeaee824 */ /* 0x000fc400078e0a7c */
[C---:B------:R-:W-:Y:S01]  /*adf0*/  IMAD R176, R124.reuse, R120, R123 ;  /* 0x000000787cb07224 */ /* 0x040fe200078e027b */
[----:B------:R-:W-:Y:S01]  /*ae00*/  ISETP.GT.U32.AND P6, PT, R124, R177, PT ;  /* 0x000000b17c00720c */ /* 0x000fe20003fc4070 */
[----:B------:R-:W-:Y:S02]  /*ae10*/  IMAD.MOV.U32 R123, RZ, RZ, R122 ;  /* 0x000000ffff7b7224 */ /* 0x000fe400078e007a */
[----:B------:R-:W-:Y:S02]  /*ae20*/  VIADD R122, R199, 0xe0 ;  /* 0x000000e0c77a7836 */ /* 0x000fe40000000000 */
[----:B------:R-:W-:-:S03]  /*ae30*/  IMAD.HI.U32 R120, R246, R123, RZ ;  /* 0x0000007bf6787227 */ /* 0x000fc600078e00ff */
[----:B------:R-:W-:Y:S01]  /*ae40*/  IABS R185, R122 ;  /* 0x0000007a00b97213 */ /* 0x000fe20000000000 */
[----:B------:R-:W-:Y:S01]  /*ae50*/  @!P4 IMAD.IADD R175, R175, 0x1, -R124 ;  /* 0x00000001afafc824 */ /* 0x000fe200078e0a7c */
[----:B------:R-:W-:Y:S01]  /*ae60*/  @!P5 IADD3 R173, R173, -R124, RZ ;  /* 0x8000007cadadd210 */ /* 0x000fe20007ffe0ff */
[----:B------:R-:W-:Y:S01]  /*ae70*/  @!P2 IMAD.MOV R172, RZ, RZ, -R172 ;  /* 0x000000ffffaca224 */ /* 0x000fe200078e0aac */
[----:B------:R-:W-:Y:S01]  /*ae80*/  IADD3 R120, -R120, RZ, RZ ;  /* 0x000000ff78787210 */ /* 0x000fe20007ffe1ff */
[----:B------:R-:W-:Y:S01]  /*ae90*/  @!P6 IMAD.IADD R177, R177, 0x1, -R124 ;  /* 0x00000001b1b1e824 */ /* 0x000fe200078e0a7c */
[----:B------:R-:W-:Y:S01]  /*aea0*/  ISETP.GT.U32.AND P5, PT, R124, R176, PT ;  /* 0x000000b07c00720c */ /* 0x000fe20003fa4070 */
[----:B------:R-:W-:Y:S01]  /*aeb0*/  IMAD.HI.U32 R121, R246, R183, RZ ;  /* 0x000000b7f6797227 */ /* 0x000fe200078e00ff */
[----:B------:R-:W-:Y:S02]  /*aec0*/  ISETP.GT.U32.AND P4, PT, R124, R175, PT ;  /* 0x000000af7c00720c */ /* 0x000fe40003f84070 */
[----:B------:R-:W-:Y:S01]  /*aed0*/  ISETP.GE.AND P2, PT, R178, RZ, PT ;  /* 0x000000ffb200720c */ /* 0x000fe20003f46270 */
[C---:B------:R-:W-:Y:S01]  /*aee0*/  IMAD R178, R124.reuse, R120, R123 ;  /* 0x000000787cb27224 */ /* 0x040fe200078e027b */
[----:B------:R-:W-:Y:S01]  /*aef0*/  ISETP.GT.U32.AND P6, PT, R124, R177, PT ;  /* 0x000000b17c00720c */ /* 0x000fe20003fc4070 */
[----:B------:R-:W-:Y:S01]  /*af00*/  IMAD.HI.U32 R120, R246, R185, RZ ;  /* 0x000000b9f6787227 */ /* 0x000fe200078e00ff */
[----:B------:R-:W-:-:S03]  /*af10*/  @!P1 IADD3 R173, -R173, RZ, RZ ;  /* 0x000000ffadad9210 */ /* 0x000fc60007ffe1ff */
[----:B------:R-:W-:Y:S02]  /*af20*/  IMAD.MOV R121, RZ, RZ, -R121 ;  /* 0x000000ffff797224 */ /* 0x000fe400078e0a79 */
[----:B------:R-:W-:Y:S02]  /*af30*/  IMAD.MOV R120, RZ, RZ, -R120 ;  /* 0x000000ffff787224 */ /* 0x000fe400078e0a78 */
[----:B------:R-:W-:Y:S01]  /*af40*/  @!P3 IMAD.MOV R174, RZ, RZ, -R174 ;  /* 0x000000ffffaeb224 */ /* 0x000fe200078e0aae */
[----:B------:R-:W-:Y:S01]  /*af50*/  ISETP.GE.AND P3, PT, R181, RZ, PT ;  /* 0x000000ffb500720c */ /* 0x000fe20003f66270 */
[--C-:B------:R-:W-:Y:S01]  /*af60*/  @!P5 IMAD.IADD R176, R176, 0x1, -R124.reuse ;  /* 0x00000001b0b0d824 */ /* 0x100fe200078e0a7c */
[----:B------:R-:W-:Y:S01]  /*af70*/  ISETP.GE.AND P5, PT, R182, RZ, PT ;  /* 0x000000ffb600720c */ /* 0x000fe20003fa6270 */
[C---:B------:R-:W-:Y:S01]  /*af80*/  IMAD R123, R124.reuse, R121, R183 ;  /* 0x000000797c7b7224 */ /* 0x040fe200078e02b7 */
[----:B------:R-:W-:Y:S01]  /*af90*/  IABS R183, R187 ;  /* 0x000000bb00b77213 */ /* 0x000fe20000000000 */
[--C-:B------:R-:W-:Y:S01]  /*afa0*/  @!P4 IMAD.IADD R175, R175, 0x1, -R124.reuse ;  /* 0x00000001afafc824 */ /* 0x100fe200078e0a7c */
[C---:B------:R-:W-:Y:S01]  /*afb0*/  ISETP.GT.U32.AND P4, PT, R124.reuse, R178, PT ;  /* 0x000000b27c00720c */ /* 0x040fe20003f84070 */
[C---:B------:R-:W-:Y:S01]  /*afc0*/  IMAD R181, R124.reuse, R120, R185 ;  /* 0x000000787cb57224 */ /* 0x040fe200078e02b9 */
[C---:B------:R-:W-:Y:S01]  /*afd0*/  ISETP.GT.U32.AND P1, PT, R124.reuse, R176, PT ;  /* 0x000000b07c00720c */ /* 0x040fe20003f24070 */
[----:B------:R-:W-:Y:S01]  /*afe0*/  @!P2 IMAD.MOV R175, RZ, RZ, -R175 ;  /* 0x000000ffffafa224 */ /* 0x000fe200078e0aaf */
[C---:B------:R-:W-:Y:S01]  /*aff0*/  ISETP.GT.U32.AND P2, PT, R124.reuse, R123, PT ;  /* 0x0000007b7c00720c */ /* 0x040fe20003f44070 */
[----:B------:R-:W-:Y:S01]  /*b000*/  @!P6 IMAD.IADD R177, R177, 0x1, -R124 ;  /* 0x00000001b1b1e824 */ /* 0x000fe200078e0a7c */
[----:B------:R-:W-:Y:S01]  /*b010*/  ISETP.GT.U32.AND P6, PT, R124, R181, PT ;  /* 0x000000b57c00720c */ /* 0x000fe20003fc4070 */
[----:B------:R-:W-:Y:S01]  /*b020*/  IMAD.HI.U32 R120, R246, R183, RZ ;  /* 0x000000b7f6787227 */ /* 0x000fe200078e00ff */
[----:B------:R-:W-:-:S02]  /*b030*/  IADD3 R182, R199, 0xe2, RZ ;  /* 0x000000e2c7b67810 */ /* 0x000fc40007ffe0ff */
[----:B------:R-:W-:Y:S01]  /*b040*/  IABS R185, R184 ;  /* 0x000000b800b97213 */ /* 0x000fe20000000000 */
[----:B------:R-:W-:Y:S01]  /*b050*/  @!P3 IMAD.MOV R177, RZ, RZ, -R177 ;  /* 0x000000ffffb1b224 */ /* 0x000fe200078e0ab1 */
[----:B------:R-:W-:Y:S01]  /*b060*/  IADD3 R121, -R120, RZ, RZ ;  /* 0x000000ff78797210 */ /* 0x000fe20007ffe1ff */
[--C-:B------:R-:W-:Y:S01]  /*b070*/  @!P4 IMAD.IADD R178, R178, 0x1, -R124.reuse ;  /* 0x00000001b2b2c824 */ /* 0x100fe200078e0a7c */
[----:B------:R-:W-:Y:S01]  /*b080*/  ISETP.GE.AND P4, PT, R179, RZ, PT ;  /* 0x000000ffb300720c */ /* 0x000fe20003f86270 */
[--C-:B------:R-:W-:Y:S01]  /*b090*/  @!P1 IMAD.IADD R176, R176, 0x1, -R124.reuse ;  /* 0x00000001b0b09824 */ /* 0x100fe200078e0a7c */
[----:B------:R-:W-:Y:S01]  /*b0a0*/  IABS R179, R182 ;  /* 0x000000b600b37213 */ /* 0x000fe20000000000 */
[--C-:B------:R-:W-:Y:S01]  /*b0b0*/  @!P2 IMAD.IADD R123, R123, 0x1, -R124.reuse ;  /* 0x000000017b7ba824 */ /* 0x100fe200078e0a7c */
[----:B------:R-:W-:Y:S01]  /*b0c0*/  ISETP.GT.U32.AND P2, PT, R124, R178, PT ;  /* 0x000000b27c00720c */ /* 0x000fe20003f44070 */
[----:B------:R-:W-:Y:S01]  /*b0d0*/  @!P6 IMAD.IADD R181, R181, 0x1, -R124 ;  /* 0x00000001b5b5e824 */ /* 0x000fe200078e0a7c */
[----:B------:R-:W-:Y:S01]  /*b0e0*/  ISETP.GE.AND P1, PT, R180, RZ, PT ;  /* 0x000000ffb400720c */ /* 0x000fe20003f26270 */
[----:B------:R-:W-:Y:S01]  /*b0f0*/  @!P5 IMAD.MOV R176, RZ, RZ, -R176 ;  /* 0x000000ffffb0d224 */ /* 0x000fe200078e0ab0 */
[----:B------:R-:W-:Y:S01]  /*b100*/  ISETP.GT.U32.AND P6, PT, R124, R123, PT ;  /* 0x0000007b7c00720c */ /* 0x000fe20003fc4070 */
[----:B------:R-:W-:Y:S01]  /*b110*/  IMAD.HI.U32 R120, R246, R179, RZ ;  /* 0x000000b3f6787227 */ /* 0x000fe200078e00ff */
[----:B------:R-:W-:-:S03]  /*b120*/  ISETP.GT.U32.AND P5, PT, R124, R181, PT ;  /* 0x000000b57c00720c */ /* 0x000fc60003fa4070 */
[----:B------:R-:W-:Y:S01]  /*b130*/  IMAD R183, R124, R121, R183 ;  /* 0x000000797cb77224 */ /* 0x000fe200078e02b7 */
[----:B------:R-:W-:Y:S01]  /*b140*/  IADD3 R120, -R120, RZ, RZ ;  /* 0x000000ff78787210 */ /* 0x000fe20007ffe1ff */
[----:B------:R-:W-:Y:S02]  /*b150*/  VIADD R180, R199, 0xe3 ;  /* 0x000000e3c7b47836 */ /* 0x000fe40000000000 */
[--C-:B------:R-:W-:Y:S01]  /*b160*/  @!P2 IMAD.IADD R178, R178, 0x1, -R124.reuse ;  /* 0x00000001b2b2a824 */ /* 0x100fe200078e0a7c */
[C---:B------:R-:W-:Y:S01]  /*b170*/  ISETP.GT.U32.AND P2, PT, R124.reuse, R183, PT ;  /* 0x000000b77c00720c */ /* 0x040fe20003f44070 */
[----:B------:R-:W-:Y:S01]  /*b180*/  IMAD R179, R124, R120, R179 ;  /* 0x000000787cb37224 */ /* 0x000fe200078e02b3 */
[----:B------:R-:W-:Y:S01]  /*b190*/  IABS R121, R180 ;  /* 0x000000b400797213 */ /* 0x000fe20000000000 */
[--C-:B------:R-:W-:Y:S01]  /*b1a0*/  @!P6 IMAD.IADD R123, R123, 0x1, -R124.reuse ;  /* 0x000000017b7be824 */ /* 0x100fe200078e0a7c */
[----:B------:R-:W-:Y:S01]  /*b1b0*/  ISETP.GE.AND P6, PT, R122, RZ, PT ;  /* 0x000000ff7a00720c */ /* 0x000fe20003fc6270 */
[----:B------:R-:W-:Y:S01]  /*b1c0*/  @!P5 IMAD.IADD R181, R181, 0x1, -R124 ;  /* 0x00000001b5b5d824 */ /* 0x000fe200078e0a7c */
[----:B------:R-:W-:Y:S01]  /*b1d0*/  ISETP.GT.U32.AND P5, PT, R124, R179, PT ;  /* 0x000000b37c00720c */ /* 0x000fe20003fa4070 */
[----:B------:R-:W-:Y:S01]  /*b1e0*/  IMAD.HI.U32 R120, R246, R121, RZ ;  /* 0x00000079f6787227 */ /* 0x000fe200078e00ff */
[----:B------:R-:W-:-:S02]  /*b1f0*/  IADD3 R122, R199, 0xe5, RZ ;  /* 0x000000e5c77a7810 */ /* 0x000fc40007ffe0ff */
[----:B------:R-:W-:Y:S01]  /*b200*/  MOV R3, R123 ;  /* 0x0000007b00037202 */ /* 0x000fe20000000f00 */
[----:B------:R-:W-:Y:S01]  /*b210*/  IMAD.MOV R188, RZ, RZ, -R120 ;  /* 0x000000ffffbc7224 */ /* 0x000fe200078e0a78 */
[----:B------:R-:W-:Y:S01]  /*b220*/  IADD3 R120, R199, 0xe6, RZ ;  /* 0x000000e6c7787810 */ /* 0x000fe20007ffe0ff */
[----:B------:R-:W-:Y:S01]  /*b230*/  @!P2 IMAD.IADD R183, R183, 0x1, -R124 ;  /* 0x00000001b7b7a824 */ /* 0x000fe200078e0a7c */
[----:B------:R-:W-:Y:S01]  /*b240*/  ISETP.GE.AND P2, PT, R187, RZ, PT ;  /* 0x000000ffbb00720c */ /* 0x000fe20003f46270 */
[----:B------:R-:W-:Y:S01]  /*b250*/  IMAD.HI.U32 R186, R246, R185, RZ ;  /* 0x000000b9f6ba7227 */ /* 0x000fe200078e00ff */
[----:B------:R-:W-:-:S03]  /*b260*/  IABS R187, R122 ;  /* 0x0000007a00bb7213 */ /* 0x000fc60000000000 */
[----:B------:R-:W-:Y:S01]  /*b270*/  @!P5 IMAD.IADD R179, R179, 0x1, -R124 ;  /* 0x00000001b3b3d824 */ /* 0x000fe200078e0a7c */
[C---:B------:R-:W-:Y:S01]  /*b280*/  ISETP.GT.U32.AND P5, PT, R124.reuse, R183, PT ;  /* 0x000000b77c00720c */ /* 0x040fe20003fa4070 */
[C---:B------:R-:W-:Y:S02]  /*b290*/  IMAD R121, R124.reuse, R188, R121 ;  /* 0x000000bc7c797224 */ /* 0x040fe400078e0279 */
[----:B------:R-:W-:Y:S01]  /*b2a0*/  IMAD.MOV R186, RZ, RZ, -R186 ;  /* 0x000000ffffba7224 */ /* 0x000fe200078e0aba */
[C---:B------:R-:W-:Y:S01]  /*b2b0*/  ISETP.GT.U32.AND P3, PT, R124.reuse, R179, PT ;  /* 0x000000b37c00720c */ /* 0x040fe20003f64070 */
[----:B------:R-:W-:Y:S01]  /*b2c0*/  @!P1 IMAD.MOV R178, RZ, RZ, -R178 ;  /* 0x000000ffffb29224 */ /* 0x000fe200078e0ab2 */
[C---:B------:R-:W-:Y:S01]  /*b2d0*/  ISETP.GT.U32.AND P1, PT, R124.reuse, R121, PT ;  /* 0x000000797c00720c */ /* 0x040fe20003f24070 */
[----:B------:R-:W-:Y:S01]  /*b2e0*/  IMAD R190, R124, R186, R185 ;  /* 0x000000ba7cbe7224 */ /* 0x000fe200078e02b9 */
[----:B------:R-:W-:Y:S01]  /*b2f0*/  IABS R185, R120 ;  /* 0x0000007800b97213 */ /* 0x000fe20000000000 */
[----:B------:R-:W-:-:S02]  /*b300*/  IMAD.MOV.U32 R0, RZ, RZ, R181 ;  /* 0x000000ffff007224 */ /* 0x000fc400078e00b5 */
[----:B------:R-:W-:Y:S02]  /*b310*/  IMAD.HI.U32 R186, R246, R187, RZ ;  /* 0x000000bbf6ba7227 */ /* 0x000fe400078e00ff */
[-C--:B------:R-:W-:Y:S02]  /*b320*/  @!P5 IADD3 R183, R183, -R124.reuse, RZ ;  /* 0x8000007cb7b7d210 */ /* 0x080fe40007ffe0ff */
[----:B------:R-:W-:Y:S01]  /*b330*/  @!P4 IMAD.MOV R3, RZ, RZ, -R3 ;  /* 0x000000ffff03c224 */ /* 0x000fe200078e0a03 */
[----:B------:R-:W-:Y:S01]  /*b340*/  ISETP.GE.AND P5, PT, R180, RZ, PT ;  /* 0x000000ffb400720c */ /* 0x000fe20003fa6270 */
[----:B------:R-:W-:Y:S01]  /*b350*/  @!P6 IMAD.MOV R0, RZ, RZ, -R0 ;  /* 0x000000ffff00e224 */ /* 0x000fe200078e0a00 */
[----:B------:R-:W-:Y:S01]  /*b360*/  ISETP.GE.AND P6, PT, R182, RZ, PT ;  /* 0x000000ffb600720c */ /* 0x000fe20003fc6270 */
[----:B------:R-:W-:Y:S01]  /*b370*/  IMAD.HI.U32 R123, R246, R185, RZ ;  /* 0x000000b9f67b7227 */ /* 0x000fe200078e00ff */
[----:B------:R1:W-:Y:S01]  /*b380*/  STL [R1+0x35c], R3 ;  /* 0x00035c0301007387 */ /* 0x0003e20000100800 */
[----:B------:R-:W-:-:S02]  /*b390*/  @!P1 IADD3 R121, R121, -R124, RZ ;  /* 0x8000007c79799210 */ /* 0x000fc40007ffe0ff */
[----:B------:R-:W-:Y:S01]  /*b3a0*/  IMAD.MOV R186, RZ, RZ, -R186 ;  /* 0x000000ffffba7224 */ /* 0x000fe200078e0aba */
[----:B------:R2:W-:Y:S01]  /*b3b0*/  STL [R1+0x360], R0 ;  /* 0x0003600001007387 */ /* 0x0005e20000100800 */
[----:B------:R-:W-:Y:S01]  /*b3c0*/  IMAD.MOV R123, RZ, RZ, -R123 ;  /* 0x000000ffff7b7224 */ /* 0x000fe200078e0a7b */
[C---:B------:R-:W-:Y:S01]  /*b3d0*/  ISETP.GT.U32.AND P1, PT, R124.reuse, R121, PT ;  /* 0x000000797c00720c */ /* 0x040fe20003f24070 */
[----:B------:R-:W-:Y:S01]  /*b3e0*/  @!P3 IMAD.IADD R179, R179, 0x1, -R124 ;  /* 0x00000001b3b3b824 */ /* 0x000fe200078e0a7c */
[C---:B------:R-:W-:Y:S01]  /*b3f0*/  ISETP.GT.U32.AND P4, PT, R124.reuse, R190, PT ;  /* 0x000000be7c00720c */ /* 0x040fe20003f84070 */
[C---:B------:R-:W-:Y:S01]  /*b400*/  IMAD R181, R124.reuse, R186, R187 ;  /* 0x000000ba7cb57224 */ /* 0x040fe200078e02bb */
[----:B-1----:R-:W-:Y:S01]  /*b410*/  MOV R3, R183 ;  /* 0x000000b700037202 */ /* 0x002fe20000000f00 */
[----:B------:R-:W-:Y:S01]  /*b420*/  IMAD R185, R124, R123, R185 ;  /* 0x0000007b7cb97224 */ /* 0x000fe200078e02b9 */
[----:B------:R-:W-:Y:S01]  /*b430*/  ISETP.GE.AND P3, PT, R184, RZ, PT ;  /* 0x000000ffb800720c */ /* 0x000fe20003f66270 */
[----:B------:R-:W-:-:S02]  /*b440*/  VIADD R180, R199, 0xe7 ;  /* 0x000000e7c7b47836 */ /* 0x000fc40000000000 */
[----:B--2---:R-:W-:Y:S02]  /*b450*/  IMAD.MOV.U32 R0, RZ, RZ, R179 ;  /* 0x000000ffff007224 */ /* 0x004fe400078e00b3 */
[----:B------:R-:W-:Y:S01]  /*b460*/  @!P2 IMAD.MOV R3, RZ, RZ, -R3 ;  /* 0x000000ffff03a224 */ /* 0x000fe200078e0a03 */
[C---:B------:R-:W-:Y:S01]  /*b470*/  ISETP.GT.U32.AND P2, PT, R124.reuse, R181, PT ;  /* 0x000000b57c00720c */ /* 0x040fe20003f44070 */
[----:B------:R-:W-:Y:S01]  /*b480*/  @!P6 IMAD.MOV R0, RZ, RZ, -R0 ;  /* 0x000000ffff00e224 */ /* 0x000fe200078e0a00 */
[----:B------:R-:W-:Y:S01]  /*b490*/  ISETP.GT.U32.AND P6, PT, R124, R185, PT ;  /* 0x000000b97c00720c */ /* 0x000fe20003fc4070 */
[----:B------:R-:W-:Y:S01]  /*b4a0*/  VIADD R123, R199, 0xe8 ;  /* 0x000000e8c77b7836 */ /* 0x000fe20000000000 */
[----:B------:R-:W-:Y:S01]  /*b4b0*/  IABS R183, R180 ;  /* 0x000000b400b77213 */ /* 0x000fe20000000000 */
[--C-:B------:R-:W-:Y:S01]  /*b4c0*/  @!P4 IMAD.IADD R190, R190, 0x1, -R124.reuse ;  /* 0x00000001bebec824 */ /* 0x100fe200078e0a7c */
[----:B------:R-:W-:Y:S01]  /*b4d0*/  @!P1 IADD3 R121, R121, -R124, RZ ;  /* 0x8000007c79799210 */ /* 0x000fe20007ffe0ff */
[----:B------:R-:W-:Y:S01]  /*b4e0*/  STL [R1+0x364], R3 ;  /* 0x0003640301007387 */ /* 0x000fe20000100800 */
[----:B------:R-:W-:Y:S01]  /*b4f0*/  ISETP.GE.AND P1, PT, R122, RZ, PT ;  /* 0x000000ff7a00720c */ /* 0x000fe20003f26270 */
[----:B------:R-:W-:Y:S01]  /*b500*/  IMAD.HI.U32 R122, R246, R183, RZ ;  /* 0x000000b7f67a7227 */ /* 0x000fe200078e00ff */
[----:B------:R-:W-:Y:S01]  /*b510*/  IABS R187, R123 ;  /* 0x0000007b00bb7213 */ /* 0x000fe20000000000 */
[----:B------:R1:W-:Y:S01]  /*b520*/  STL [R1+0x440], R0 ;  /* 0x0004400001007387 */ /* 0x0003e20000100800 */
[----:B------:R-:W-:Y:S01]  /*b530*/  ISETP.GT.U32.AND P4, PT, R124, R190, PT ;  /* 0x000000be7c00720c */ /* 0x000fe20003f84070 */
[--C-:B------:R-:W-:Y:S01]  /*b540*/  @!P2 IMAD.IADD R181, R181, 0x1, -R124.reuse ;  /* 0x00000001b5b5a824 */ /* 0x100fe200078e0a7c */
[----:B------:R-:W-:Y:S01]  /*b550*/  IADD3 R122, -R122, RZ, RZ ;  /* 0x000000ff7a7a7210 */ /* 0x000fe20007ffe1ff */
[----:B------:R-:W-:-:S02]  /*b560*/  @!P6 IMAD.IADD R185, R185, 0x1, -R124 ;  /* 0x00000001b9b9e824 */ /* 0x000fc400078e0a7c */
[----:B------:R-:W-:Y:S01]  /*b570*/  IMAD.HI.U32 R182, R246, R187, RZ ;  /* 0x000000bbf6b67227 */ /* 0x000fe200078e00ff */
[C---:B------:R-:W-:Y:S02]  /*b580*/  ISETP.GT.U32.AND P2, PT, R124.reuse, R181, PT ;  /* 0x000000b57c00720c */ /* 0x040fe40003f44070 */
[C---:B------:R-:W-:Y:S01]  /*b590*/  ISETP.GT.U32.AND P6, PT, R124.reuse, R185, PT ;  /* 0x000000b97c00720c */ /* 0x040fe20003fc4070 */
[----:B-1----:R-:W-:Y:S02]  /*b5a0*/  IMAD.MOV.U32 R0, RZ, RZ, R121 ;  /* 0x000000ffff007224 */ /* 0x002fe400078e0079 */
[----:B------:R-:W-:Y:S02]  /*b5b0*/  IMAD.MOV R121, RZ, RZ, -R182 ;  /* 0x000000ffff797224 */ /* 0x000fe400078e0ab6 */
[----:B------:R-:W-:Y:S01]  /*b5c0*/  IMAD R182, R124, R122, R183 ;  /* 0x0000007a7cb67224 */ /* 0x000fe200078e02b7 */
[----:B------:R-:W-:Y:S01]  /*b5d0*/  @!P5 IADD3 R0, -R0, RZ, RZ ;  /* 0x000000ff0000d210 */ /* 0x000fe20007ffe1ff */
[----:B------:R-:W-:Y:S01]  /*b5e0*/  IMAD R121, R124, R121, R187 ;  /* 0x000000797c797224 */ /* 0x000fe200078e02bb */
[----:B------:R-:W-:Y:S01]  /*b5f0*/  ISETP.GE.AND P5, PT, R180, RZ, PT ;  /* 0x000000ffb400720c */ /* 0x000fe20003fa6270 */
[C---:B------:R-:W-:Y:S01]  /*b600*/  VIADD R179, R199.reuse, 0xe9 ;  /* 0x000000e9c7b37836 */ /* 0x040fe20000000000 */
[----:B------:R-:W-:Y:S01]  /*b610*/  IADD3 R187, R199, 0xed, RZ ;  /* 0x000000edc7bb7810 */ /* 0x000fe20007ffe0ff */
[--C-:B------:R-:W-:Y:S01]  /*b620*/  @!P2 IMAD.IADD R181, R181, 0x1, -R124.reuse ;  /* 0x00000001b5b5a824 */ /* 0x100fe200078e0a7c */
[C---:B------:R-:W-:Y:S01]  /*b630*/  ISETP.GT.U32.AND P2, PT, R124.reuse, R182, PT ;  /* 0x000000b67c00720c */ /* 0x040fe20003f44070 */
[--C-:B------:R-:W-:Y:S01]  /*b640*/  @!P6 IMAD.IADD R185, R185, 0x1, -R124.reuse ;  /* 0x00000001b9b9e824 */ /* 0x100fe200078e0a7c */
[----:B------:R-:W-:Y:S01]  /*b650*/  ISETP.GT.U32.AND P6, PT, R124, R121, PT ;  /* 0x000000797c00720c */ /* 0x000fe20003fc4070 */
[----:B------:R-:W-:Y:S01]  /*b660*/  @!P4 IMAD.IADD R190, R190, 0x1, -R124 ;  /* 0x00000001bebec824 */ /* 0x000fe200078e0a7c */
[----:B------:R-:W-:Y:S01]  /*b670*/  ISETP.GE.AND P4, PT, R120, RZ, PT ;  /* 0x000000ff7800720c */ /* 0x000fe20003f86270 */
[C---:B------:R-:W-:Y:S01]  /*b680*/  VIADD R180, R199.reuse, 0xea ;  /* 0x000000eac7b47836 */ /* 0x040fe20000000000 */
[----:B------:R-:W-:Y:S01]  /*b690*/  IABS R120, R179 ;  /* 0x000000b300787213 */ /* 0x000fe20000000000 */
[----:B------:R1:W-:Y:S01]  /*b6a0*/  STL [R1+0x448], R0 ;  /* 0x0004480001007387 */ /* 0x0003e20000100800 */
[----:B------:R-:W-:-:S02]  /*b6b0*/  VIADD R122, R199, 0xeb ;  /* 0x000000ebc77a7836 */ /* 0x000fc40000000000 */
[----:B------:R-:W-:Y:S01]  /*b6c0*/  IABS R184, R180 ;  /* 0x000000b400b87213 */ /* 0x000fe20000000000 */
[----:B------:R-:W-:Y:S01]  /*b6d0*/  IMAD.MOV.U32 R183, RZ, RZ, R120 ;  /* 0x000000ffffb77224 */ /* 0x000fe200078e0078 */
[----:B------:R-:W-:Y:S01]  /*b6e0*/  IADD3 R120, R199, 0xec, RZ ;  /* 0x000000ecc7787810 */ /* 0x000fe20007ffe0ff */
[--C-:B------:R-:W-:Y:S01]  /*b6f0*/  @!P2 IMAD.IADD R182, R182, 0x1, -R124.reuse ;  /* 0x00000001b6b6a824 */ /* 0x100fe200078e0a7c */
[----:B------:R-:W-:Y:S01]  /*b700*/  IABS R189, R122 ;  /* 0x0000007a00bd7213 */ /* 0x000fe20000000000 */
[----:B------:R-:W-:Y:S02]  /*b710*/  @!P6 IMAD.IADD R121, R121, 0x1, -R124 ;  /* 0x000000017979e824 */ /* 0x000fe400078e0a7c */
[----:B------:R-:W-:Y:S01]  /*b720*/  IMAD.HI.U32 R186, R246, R183, RZ ;  /* 0x000000b7f6ba7227 */ /* 0x000fe200078e00ff */
[----:B------:R-:W-:-:S03]  /*b730*/  ISETP.GT.U32.AND P6, PT, R124, R182, PT ;  /* 0x000000b67c00720c */ /* 0x000fc60003fc4070 */
[----:B------:R-:W-:-:S04]  /*b740*/  IMAD.HI.U32 R191, R246, R184, RZ ;  /* 0x000000b8f6bf7227 */ /* 0x000fc800078e00ff */
[----:B-1----:R-:W-:Y:S02]  /*b750*/  IMAD.MOV.U32 R0, RZ, RZ, R190 ;  /* 0x000000ffff007224 */ /* 0x002fe400078e00be */
[----:B------:R-:W-:Y:S02]  /*b760*/  IMAD.MOV R186, RZ, RZ, -R186 ;  /* 0x000000ffffba7224 */ /* 0x000fe400078e0aba */
[----:B------:R-:W-:Y:S02]  /*b770*/  IMAD.MOV R191, RZ, RZ, -R191 ;  /* 0x000000ffffbf7224 */ /* 0x000fe400078e0abf */
[----:B------:R-:W-:Y:S01]  /*b780*/  @!P3 IMAD.MOV R0, RZ, RZ, -R0 ;  /* 0x000000ffff00b224 */ /* 0x000fe200078e0a00 */
[----:B------:R-:W-:Y:S01]  /*b790*/  ISETP.GE.AND P3, PT, R123, RZ, PT ;  /* 0x000000ff7b00720c */ /* 0x000fe20003f66270 */
[C---:B------:R-:W-:Y:S01]  /*b7a0*/  IMAD R183, R124.reuse, R186, R183 ;  /* 0x000000ba7cb77224 */ /* 0x040fe200078e02b7 */
[----:B------:R-:W-:Y:S01]  /*b7b0*/  IABS R186, R120 ;  /* 0x0000007800ba7213 */ /* 0x000fe20000000000 */
[----:B------:R-:W-:Y:S01]  /*b7c0*/  IMAD R184, R124, R191, R184 ;  /* 0x000000bf7cb87224 */ /* 0x000fe200078e02b8 */
[----:B------:R1:W-:Y:S01]  /*b7d0*/  STL [R1+0x444], R0 ;  /* 0x0004440001007387 */ /* 0x0003e20000100800 */
[----:B------:R-:W-:Y:S01]  /*b7e0*/  IMAD.HI.U32 R188, R246, R189, RZ ;  /* 0x000000bdf6bc7227 */ /* 0x000fe200078e00ff */
[----:B------:R-:W-:-:S02]  /*b7f0*/  ISETP.GT.U32.AND P2, PT, R124, R183, PT ;  /* 0x000000b77c00720c */ /* 0x000fc40003f44070 */
[----:B------:R-:W-:Y:S01]  /*b800*/  IABS R123, R187 ;  /* 0x000000bb007b7213 */ /* 0x000fe20000000000 */
[----:B------:R-:W-:Y:S01]  /*b810*/  @!P6 IMAD.IADD R182, R182, 0x1, -R124 ;  /* 0x00000001b6b6e824 */ /* 0x000fe200078e0a7c */
[----:B------:R-:W-:Y:S01]  /*b820*/  ISETP.GT.U32.AND P6, PT, R124, R184, PT ;  /* 0x000000b87c00720c */ /* 0x000fe20003fc4070 */
[----:B------:R-:W-:Y:S01]  /*b830*/  IMAD.MOV.U32 R3, RZ, RZ, R185 ;  /* 0x000000ffff037224 */ /* 0x000fe200078e00b9 */
[----:B------:R-:W-:Y:S01]  /*b840*/  IADD3 R188, -R188, RZ, RZ ;  /* 0x000000ffbcbc7210 */ /* 0x000fe20007ffe1ff */
[----:B------:R-:W-:-:S04]  /*b850*/  IMAD.HI.U32 R185, R246, R123, RZ ;  /* 0x0000007bf6b97227 */ /* 0x000fc800078e00ff */
[----:B-1----:R-:W-:Y:S02]  /*b860*/  IMAD.MOV.U32 R0, RZ, RZ, R181 ;  /* 0x000000ffff007224 */ /* 0x002fe400078e00b5 */
[----:B------:R-:W-:Y:S01]  /*b870*/  IMAD.HI.U32 R181, R246, R186, RZ ;  /* 0x000000baf6b57227 */ /* 0x000fe200078e00ff */
[----:B------:R-:W-:-:S03]  /*b880*/  @!P2 IADD3 R183, R183, -R124, RZ ;  /* 0x8000007cb7b7a210 */ /* 0x000fc60007ffe0ff */
[----:B------:R-:W-:Y:S01]  /*b890*/  @!P1 IMAD.MOV R0, RZ, RZ, -R0 ;  /* 0x000000ffff009224 */ /* 0x000fe200078e0a00 */
[C---:B------:R-:W-:Y:S01]  /*b8a0*/  ISETP.GT.U32.AND P1, PT, R124.reuse, R121, PT ;  /* 0x000000797c00720c */ /* 0x040fe20003f24070 */
[----:B------:R-:W-:Y:S01]  /*b8b0*/  IMAD.MOV R181, RZ, RZ, -R181 ;  /* 0x000000ffffb57224 */ /* 0x000fe200078e0ab5 */
[C---:B------:R-:W-:Y:S01]  /*b8c0*/  ISETP.GT.U32.AND P2, PT, R124.reuse, R183, PT ;  /* 0x000000b77c00720c */ /* 0x040fe20003f44070 */
[C---:B------:R-:W-:Y:S01]  /*b8d0*/  IMAD R189, R124.reuse, R188, R189 ;  /* 0x000000bc7cbd7224 */ /* 0x040fe200078e02bd */
[----:B------:R1:W-:Y:S01]  /*b8e0*/  STL [R1+0x430], R0 ;  /* 0x0004300001007387 */ /* 0x0003e20000100800 */
[----:B------:R-:W-:Y:S01]  /*b8f0*/  IMAD R186, R124, R181, R186 ;  /* 0x000000b57cba7224 */ /* 0x000fe200078e02ba */
[----:B------:R-:W-:Y:S01]  /*b900*/  IADD3 R188, R199, 0xee, RZ ;  /* 0x000000eec7bc7810 */ /* 0x000fe20007ffe0ff */
[--C-:B------:R-:W-:Y:S02]  /*b910*/  @!P6 IMAD.IADD R184, R184, 0x1, -R124.reuse ;  /* 0x00000001b8b8e824 */ /* 0x100fe400078e0a7c */
[----:B------:R-:W-:Y:S01]  /*b920*/  @!P4 IMAD.MOV R3, RZ, RZ, -R3 ;  /* 0x000000ffff03c224 */ /* 0x000fe200078e0a03 */
[----:B------:R-:W-:Y:S01]  /*b930*/  ISETP.GT.U32.AND P6, PT, R124, R186, PT ;  /* 0x000000ba7c00720c */ /* 0x000fe20003fc4070 */
[----:B------:R-:W-:Y:S01]  /*b940*/  IMAD.MOV R185, RZ, RZ, -R185 ;  /* 0x000000ffffb97224 */ /* 0x000fe200078e0ab9 */
[----:B------:R-:W-:Y:S01]  /*b950*/  ISETP.GE.AND P4, PT, R179, RZ, PT ;  /* 0x000000ffb300720c */ /* 0x000fe20003f86270 */
[--C-:B------:R-:W-:Y:S01]  /*b960*/  @!P1 IMAD.IADD R121, R121, 0x1, -R124.reuse ;  /* 0x0000000179799824 */ /* 0x100fe200078e0a7c */
[----:B-1----:R-:W-:Y:S01]  /*b970*/  MOV R0, R182 ;  /* 0x000000b600007202 */ /* 0x002fe20000000f00 */
[----:B------:R1:W-:Y:S01]  /*b980*/  STL [R1+0x434], R3 ;  /* 0x0004340301007387 */ /* 0x0003e20000100800 */
[--C-:B------:R-:W-:Y:S01]  /*b990*/  @!P2 IMAD.IADD R183, R183, 0x1, -R124.reuse ;  /* 0x00000001b7b7a824 */ /* 0x100fe200078e0a7c */
[----:B------:R-:W-:Y:S01]  /*b9a0*/  ISETP.GE.AND P2, PT, R122, RZ, PT ;  /* 0x000000ff7a00720c */ /* 0x000fe20003f46270 */
[----:B------:R-:W-:Y:S01]  /*b9b0*/  IMAD R122, R124, R185, R123 ;  /* 0x000000b97c7a7224 */ /* 0x000fe200078e027b */
[----:B------:R-:W-:Y:S01]  /*b9c0*/  @!P5 IADD3 R0, -R0, RZ, RZ ;  /* 0x000000ff0000d210 */ /* 0x000fe20007ffe1ff */
[C---:B------:R-:W-:Y:S01]  /*b9d0*/  VIADD R182, R199.reuse, 0xf0 ;  /* 0x000000f0c7b67836 */ /* 0x040fe20000000000 */
[----:B------:R-:W-:Y:S01]  /*b9e0*/  ISETP.GT.U32.AND P5, PT, R124, R189, PT ;  /* 0x000000bd7c00720c */ /* 0x000fe20003fa4070 */
[C---:B------:R-:W-:Y:S01]  /*b9f0*/  VIADD R179, R199.reuse, 0xf1 ;  /* 0x000000f1c7b37836 */ /* 0x040fe20000000000 */
[----:B------:R-:W-:Y:S01]  /*ba00*/  ISETP.GE.AND P1, PT, R180, RZ, PT ;  /* 0x000000ffb400720c */ /* 0x000fe20003f26270 */
[----:B------:R2:W-:Y:S01]  /*ba10*/  STL [R1+0x438], R0 ;  /* 0x0004380001007387 */ /* 0x0005e20000100800 */
[----:B------:R-:W-:Y:S01]  /*ba20*/  @!P6 IMAD.IADD R186, R186, 0x1, -R124 ;  /* 0x00000001babae824 */ /* 0x000fe200078e0a7c */
[----:B------:R-:W-:Y:S01]  /*ba30*/  IABS R185, R182 ;  /* 0x000000b600b97213 */ /* 0x000fe20000000000 */
[----:B------:R-:W-:Y:S01]  /*ba40*/  VIADD R180, R199, 0xef ;  /* 0x000000efc7b47836 */ /* 0x000fe20000000000 */
[----:B------:R-:W-:Y:S01]  /*ba50*/  IABS R123, R179 ;  /* 0x000000b3007b7213 */ /* 0x000fe20000000000 */
[----:B-1----:R-:W-:Y:S01]  /*ba60*/  IMAD.MOV.U32 R3, RZ, RZ, R183 ;  /* 0x000000ffff037224 */ /* 0x002fe200078e00b7 */
[----:B------:R-:W-:Y:S01]  /*ba70*/  ISETP.GT.U32.AND P6, PT, R124, R186, PT ;  /* 0x000000ba7c00720c */ /* 0x000fe20003fc4070 */
[----:B------:R-:W-:Y:S01]  /*ba80*/  IMAD.MOV.U32 R251, RZ, RZ, R196 ;  /* 0x000000fffffb7224 */ /* 0x000fe200078e00c4 */
[----:B------:R-:W-:Y:S01]  /*ba90*/  IABS R190, R180 ;  /* 0x000000b400be7213 */ /* 0x000fe20000000000 */
[----:B------:R-:W-:Y:S01]  /*baa0*/  @!P4 IMAD.MOV R3, RZ, RZ, -R3 ;  /* 0x000000ffff03c224 */ /* 0x000fe200078e0a03 */
[----:B------:R-:W-:Y:S01]  /*bab0*/  @!P5 IADD3 R189, R189, -R124, RZ ;  /* 0x8000007cbdbdd210 */ /* 0x000fe20007ffe0ff */
[----:B--2---:R-:W-:Y:S01]  /*bac0*/  IMAD.MOV.U32 R0, RZ, RZ, R121 ;  /* 0x000000ffff007224 */ /* 0x004fe200078e0079 */
[----:B------:R-:W-:Y:S01]  /*bad0*/  IABS R121, R188 ;  /* 0x000000bc00797213 */ /* 0x000fe20000000000 */
[----:B------:R-:W-:Y:S01]  /*bae0*/  IMAD.HI.U32 R191, R246, R190, RZ ;  /* 0x000000bef6bf7227 */ /* 0x000fe200078e00ff */
[----:B------:R-:W-:-:S03]  /*baf0*/  ISETP.GT.U32.AND P5, PT, R124, R184, PT ;  /* 0x000000b87c00720c */ /* 0x000fc60003fa4070 */
[----:B------:R-:W-:Y:S01]  /*bb00*/  IMAD.HI.U32 R181, R246, R121, RZ ;  /* 0x00000079f6b57227 */ /* 0x000fe200078e00ff */
[----:B------:R-:W-:-:S03]  /*bb10*/  IADD3 R191, -R191, RZ, RZ ;  /* 0x000000ffbfbf7210 */ /* 0x000fc60007ffe1ff */
[----:B------:R-:W-:Y:S01]  /*bb20*/  @!P3 IMAD.MOV R0, RZ, RZ, -R0 ;  /* 0x000000ffff00b224 */ /* 0x000fe200078e0a00 */
[----:B------:R-:W-:Y:S01]  /*bb30*/  IADD3 R181, -R181, RZ, RZ ;  /* 0x000000ffb5b57210 */ /* 0x000fe20007ffe1ff */
[----:B------:R-:W-:Y:S01]  /*bb40*/  @!P6 IMAD.IADD R186, R186, 0x1, -R124 ;  /* 0x00000001babae824 */ /* 0x000fe200078e0a7c */
[----:B------:R-:W-:Y:S01]  /*bb50*/  ISETP.GT.U32.AND P3, PT, R124, R189, PT ;  /* 0x000000bd7c00720c */ /* 0x000fe20003f64070 */
[----:B------:R-:W-:Y:S01]  /*bb60*/  IMAD.MOV.U32 R248, RZ, RZ, R198 ;  /* 0x000000fffff87224 */ /* 0x000fe200078e00c6 */
[----:B------:R1:W-:Y:S01]  /*bb70*/  STL [R1+0x43c], R0 ;  /* 0x00043c0001007387 */ /* 0x0003e20000100800 */
[----:B------:R-:W-:Y:S01]  /*bb80*/  @!P5 IMAD.IADD R184, R184, 0x1, -R124 ;  /* 0x00000001b8b8d824 */ /* 0x000fe200078e0a7c */
[C---:B------:R-:W-:Y:S01]  /*bb90*/  ISETP.GT.U32.AND P5, PT, R124.reuse, R122, PT ;  /* 0x0000007a7c00720c */ /* 0x040fe20003fa4070 */
[----:B------:R-:W-:Y:S01]  /*bba0*/  IMAD R121, R124, R181, R121 ;  /* 0x000000b57c797224 */ /* 0x000fe200078e0279 */
[----:B------:R2:W-:Y:S01]  /*bbb0*/  STL [R1+0x390], R3 ;  /* 0x0003900301007387 */ /* 0x0005e20000100800 */
[----:B------:R-:W-:-:S03]  /*bbc0*/  IMAD.HI.U32 R181, R246, R123, RZ ;  /* 0x0000007bf6b57227 */ /* 0x000fc600078e00ff */
[----:B------:R-:W-:Y:S01]  /*bbd0*/  ISETP.GT.U32.AND P6, PT, R124, R121, PT ;  /* 0x000000797c00720c */ /* 0x000fe20003fc4070 */
[----:B------:R-:W-:Y:S01]  /*bbe0*/  IMAD.MOV R181, RZ, RZ, -R181 ;  /* 0x000000ffffb57224 */ /* 0x000fe200078e0ab5 */
[----:B-1----:R-:W-:Y:S01]  /*bbf0*/  MOV R0, R184 ;  /* 0x000000b800007202 */ /* 0x002fe20000000f00 */
[----:B------:R-:W-:Y:S01]  /*bc00*/  @!P3 IMAD.IADD R189, R189, 0x1, -R124 ;  /* 0x00000001bdbdb824 */ /* 0x000fe200078e0a7c */
[----:B------:R-:W-:Y:S01]  /*bc10*/  ISETP.GE.AND P3, PT, R120, RZ, PT ;  /* 0x000000ff7800720c */ /* 0x000fe20003f66270 */
[----:B------:R-:W-:-:S04]  /*bc20*/  IMAD.HI.U32 R120, R246, R185, RZ ;  /* 0x000000b9f6787227 */ /* 0x000fc800078e00ff */
[----:B------:R-:W-:Y:S01]  /*bc30*/  @!P5 IMAD.IADD R122, R122, 0x1, -R124 ;  /* 0x000000017a7ad824 */ /* 0x000fe200078e0a7c */
[----:B------:R-:W-:Y:S01]  /*bc40*/  ISETP.GE.AND P5, PT, R187, RZ, PT ;  /* 0x000000ffbb00720c */ /* 0x000fe20003fa6270 */
[----:B------:R-:W-:Y:S02]  /*bc50*/  @!P1 IMAD.MOV R0, RZ, RZ, -R0 ;  /* 0x000000ffff009224 */ /* 0x000fe400078e0a00 */
[----:B------:R-:W-:Y:S01]  /*bc60*/  @!P6 IMAD.IADD R121, R121, 0x1, -R124 ;  /* 0x000000017979e824 */ /* 0x000fe200078e0a7c */
[C---:B------:R-:W-:Y:S01]  /*bc70*/  ISETP.GT.U32.AND P6, PT, R124.reuse, R122, PT ;  /* 0x0000007a7c00720c */ /* 0x040fe20003fc4070 */
[----:B------:R-:W-:Y:S01]  /*bc80*/  IMAD.MOV R120, RZ, RZ, -R120 ;  /* 0x000000ffff787224 */ /* 0x000fe200078e0a78 */
[----:B------:R1:W-:Y:S01]  /*bc90*/  STL [R1+0x394], R0 ;  /* 0x0003940001007387 */ /* 0x0003e20000100800 */
[C---:B------:R-:W-:Y:S01]  /*bca0*/  IMAD R187, R124.reuse, R191, R190 ;  /* 0x000000bf7cbb7224 */ /* 0x040fe200078e02be */
[----:B------:R-:W-:Y:S01]  /*bcb0*/  ISETP.GT.U32.AND P1, PT, R124, R121, PT ;  /* 0x000000797c00720c */ /* 0x000fe20003f24070 */
[----:B--2---:R-:W-:-:S02]  /*bcc0*/  IMAD.MOV.U32 R3, RZ, RZ, R189 ;  /* 0x000000ffff037224 */ /* 0x004fc400078e00bd */
[C---:B------:R-:W-:Y:S01]  /*bcd0*/  IMAD R185, R124.reuse, R120, R185 ;  /* 0x000000787cb97224 */ /* 0x040fe200078e02b9 */
[----:B------:R-:W-:Y:S01]  /*bce0*/  IADD3 R120, R199, 0xf2, RZ ;  /* 0x000000f2c7787810 */ /* 0x000fe20007ffe0ff */
[----:B------:R-:W-:Y:S01]  /*bcf0*/  @!P2 IMAD.MOV R3, RZ, RZ, -R3 ;  /* 0x000000ffff03a224 */ /* 0x000fe200078e0a03 */
[C---:B------:R-:W-:Y:S01]  /*bd00*/  ISETP.GT.U32.AND P4, PT, R124.reuse, R187, PT ;  /* 0x000000bb7c00720c */ /* 0x040fe20003f84070 */
[----:B------:R-:W-:Y:S01]  /*bd10*/  IMAD R123, R124, R181, R123 ;  /* 0x000000b57c7b7224 */ /* 0x000fe200078e027b */
[----:B-1----:R-:W-:Y:S01]  /*bd20*/  MOV R0, R186 ;  /* 0x000000ba00007202 */ /* 0x002fe20000000f00 */
[----:B------:R-:W-:Y:S01]  /*bd30*/  @!P6 IMAD.IADD R122, R122, 0x1, -R124 ;  /* 0x000000017a7ae824 */ /* 0x000fe200078e0a7c */
[----:B------:R-:W-:Y:S01]  /*bd40*/  IABS R183, R120 ;  /* 0x0000007800b77213 */ /* 0x000fe20000000000 */
[----:B------:R-:W-:Y:S01]  /*bd50*/  STL [R1+0x3a4], R3 ;  /* 0x0003a40301007387 */ /* 0x000fe20000100800 */
[----:B------:R-:W-:Y:S01]  /*bd60*/  ISETP.GT.U32.AND P2, PT, R124, R185, PT ;  /* 0x000000b97c00720c */ /* 0x000fe20003f44070 */
[----:B------:R-:W-:Y:S01]  /*bd70*/  @!P3 IMAD.MOV R0, RZ, RZ, -R0 ;  /* 0x000000ffff00b224 */ /* 0x000fe200078e0a00 */
[----:B------:R-:W-:Y:S01]  /*bd80*/  ISETP.GE.AND P3, PT, R188, RZ, PT ;  /* 0x000000ffbc00720c */ /* 0x000fe20003f66270 */
[----:B------:R-:W-:Y:S01]  /*bd90*/  IMAD.HI.U32 R186, R246, R183, RZ ;  /* 0x000000b7f6ba7227 */ /* 0x000fe200078e00ff */
[----:B------:R-:W-:-:S02]  /*bda0*/  ISETP.GT.U32.AND P6, PT, R124, R123, PT ;  /* 0x0000007b7c00720c */ /* 0x000fc40003fc4070 */
[----:B------:R1:W-:Y:S01]  /*bdb0*/  STL [R1+0x42c], R0 ;  /* 0x00042c0001007387 */ /* 0x0003e20000100800 */
[--C-:B------:R-:W-:Y:S01]  /*bdc0*/  @!P4 IMAD.IADD R187, R187, 0x1, -R124.reuse ;  /* 0x00000001bbbbc824 */ /* 0x100fe200078e0a7c */
[----:B------:R-:W-:Y:S01]  /*bdd0*/  IADD3 R186, -R186, RZ, RZ ;  /* 0x000000ffbaba7210 */ /* 0x000fe20007ffe1ff */
[--C-:B------:R-:W-:Y:S01]  /*bde0*/  @!P1 IMAD.IADD R121, R121, 0x1, -R124.reuse ;  /* 0x0000000179799824 */ /* 0x100fe200078e0a7c */
[----:B------:R-:W-:Y:S01]  /*bdf0*/  ISETP.GE.AND P1, PT, R180, RZ, PT ;  /* 0x000000ffb400720c */ /* 0x000fe20003f26270 */
[----:B------:R-:W-:Y:S01]  /*be00*/  VIADD R181, R199, 0xf3 ;  /* 0x000000f3c7b57836 */ /* 0x000fe20000000000 */
[----:B------:R-:W-:Y:S01]  /*be10*/  ISETP.GE.AND P4, PT, R182, RZ, PT ;  /* 0x000000ffb600720c */ /* 0x000fe20003f86270 */
[--C-:B------:R-:W-:Y:S01]  /*be20*/  @!P2 IMAD.IADD R185, R185, 0x1, -R124.reuse ;  /* 0x00000001b9b9a824 */ /* 0x100fe200078e0a7c */
[C---:B------:R-:W-:Y:S01]  /*be30*/  ISETP.GT.U32.AND P2, PT, R124.reuse, R187, PT ;  /* 0x000000bb7c00720c */ /* 0x040fe20003f44070 */
[C---:B------:R-:W-:Y:S01]  /*be40*/  IMAD R183, R124.reuse, R186, R183 ;  /* 0x000000ba7cb77224 */ /* 0x040fe200078e02b7 */
[----:B-1----:R-:W-:Y:S01]  /*be50*/  MOV R0, R122 ;  /* 0x0000007a00007202 */ /* 0x002fe20000000f00 */
[----:B------:R-:W-:Y:S01]  /*be60*/  @!P6 IMAD.IADD R123, R123, 0x1, -R124 ;  /* 0x000000017b7be824 */ /* 0x000fe200078e0a7c */
[----:B------:R-:W-:Y:S01]  /*be70*/  IABS R184, R181 ;  /* 0x000000b500b87213 */ /* 0x000fe20000000000 */
[C---:B------:R-:W-:Y:S01]  /*be80*/  VIADD R190, R199.reuse, 0x111 ;  /* 0x00000111c7be7836 */ /* 0x040fe20000000000 */
[----:B------:R-:W-:Y:S01]  /*be90*/  ISETP.GT.U32.AND P6, PT, R124, R185, PT ;  /* 0x000000b97c00720c */ /* 0x000fe20003fc4070 */
[----:B------:R-:W-:Y:S01]  /*bea0*/  @!P5 IMAD.MOV R0, RZ, RZ, -R0 ;  /* 0x000000ffff00d224 */ /* 0x000fe200078e0a00 */
[----:B------:R-:W-:Y:S01]  /*beb0*/  IADD3 R122, R199, 0xf4, RZ ;  /* 0x000000f4c77a7810 */ /* 0x000fe20007ffe0ff */
[----:B------:R-:W-:Y:S01]  /*bec0*/  IMAD.HI.U32 R180, R246, R184, RZ ;  /* 0x000000b8f6b47227 */ /* 0x000fe200078e00ff */
[----:B------:R-:W-:-:S02]  /*bed0*/  ISETP.GT.U32.AND P5, PT, R124, R123, PT ;  /* 0x0000007b7c00720c */ /* 0x000fc40003fa4070 */
[----:B------:R1:W-:Y:S01]  /*bee0*/  STL [R1+0x3f8], R0 ;  /* 0x0003f80001007387 */ /* 0x0003e20000100800 */
[----:B------:R-:W-:Y:S01]  /*bef0*/  @!P2 IADD3 R187, R187, -R124, RZ ;  /* 0x8000007cbbbba210 */ /* 0x000fe20007ffe0ff */
[----:B------:R-:W-:Y:S01]  /*bf00*/  IMAD.MOV R180, RZ, RZ, -R180 ;  /* 0x000000ffffb47224 */ /* 0x000fe200078e0ab4 */
[----:B------:R-:W-:Y:S01]  /*bf10*/  IABS R182, R122 ;  /* 0x0000007a00b67213 */ /* 0x000fe20000000000 */
[----:B------:R-:W-:Y:S01]  /*bf20*/  IMAD.MOV.U32 R9, RZ, RZ, R244 ;  /* 0x000000ffff097224 */ /* 0x000fe200078e00f4 */
[----:B------:R-:W-:Y:S01]  /*bf30*/  ISETP.GE.AND P2, PT, R179, RZ, PT ;  /* 0x000000ffb300720c */ /* 0x000fe20003f46270 */
[----:B------:R-:W-:Y:S02]  /*bf40*/  IMAD R184, R124, R180, R184 ;  /* 0x000000b47cb87224 */ /* 0x000fe400078e02b8 */
[----:B------:R-:W-:-:S04]  /*bf50*/  IMAD.HI.U32 R186, R246, R182, RZ ;  /* 0x000000b6f6ba7227 */ /* 0x000fc800078e00ff */
[----:B-1----:R-:W-:Y:S02]  /*bf60*/  IMAD.MOV.U32 R0, RZ, RZ, R121 ;  /* 0x000000ffff007224 */ /* 0x002fe400078e0079 */
[----:B------:R-:W-:Y:S02]  /*bf70*/  VIADD R121, R199, 0xf5 ;  /* 0x000000f5c7797836 */ /* 0x000fe40000000000 */
[----:B------:R-:W-:Y:S01]  /*bf80*/  @!P3 IMAD.MOV R0, RZ, RZ, -R0 ;  /* 0x000000ffff00b224 */ /* 0x000fe200078e0a00 */
[C---:B------:R-:W-:Y:S01]  /*bf90*/  ISETP.GT.U32.AND P3, PT, R124.reuse, R183, PT ;  /* 0x000000b77c00720c */ /* 0x040fe20003f64070 */
[----:B------:R-:W-:Y:S01]  /*bfa0*/  @!P6 IMAD.IADD R185, R185, 0x1, -R124 ;  /* 0x00000001b9b9e824 */ /* 0x000fe200078e0a7c */
[----:B------:R-:W-:Y:S01]  /*bfb0*/  IABS R180, R121 ;  /* 0x0000007900b47213 */ /* 0x000fe20000000000 */
[----:B------:R-:W-:Y:S01]  /*bfc0*/  IMAD.MOV R186, RZ, RZ, -R186 ;  /* 0x000000ffffba7224 */ /* 0x000fe200078e0aba */
[----:B------:R1:W-:Y:S01]  /*bfd0*/  STL [R1+0x428], R0 ;  /* 0x0004280001007387 */ /* 0x0003e20000100800 */
[----:B------:R-:W-:Y:S01]  /*bfe0*/  ISETP.GT.U32.AND P6, PT, R124, R184, PT ;  /* 0x000000b87c00720c */ /* 0x000fe20003fc4070 */
[----:B------:R-:W-:Y:S01]  /*bff0*/  @!P5 IMAD.IADD R123, R123, 0x1, -R124 ;  /* 0x000000017b7bd824 */ /* 0x000fe200078e0a7c */
[----:B------:R-:W-:Y:S01]  /*c000*/  ISETP.GE.AND P5, PT, R120, RZ, PT ;  /* 0x000000ff7800720c */ /* 0x000fe20003fa6270 */
[----:B------:R-:W-:-:S04]  /*c010*/  IMAD.HI.U32 R179, R246, R180, RZ ;  /* 0x000000b4f6b37227 */ /* 0x000fc800078e00ff */
[----:B------:R-:W-:Y:S01]  /*c020*/  VIADD R120, R199, 0xf6 ;  /* 0x000000f6c7787836 */ /* 0x000fe20000000000 */
[----:B------:R-:W-:Y:S01]  /*c030*/  @!P3 IADD3 R183, R183, -R124, RZ ;  /* 0x8000007cb7b7b210 */ /* 0x000fe20007ffe0ff */
[----:B-1----:R-:W-:Y:S01]  /*c040*/  IMAD.MOV.U32 R0, RZ, RZ, R187 ;  /* 0x000000ffff007224 */ /* 0x002fe200078e00bb */
[----:B------:R-:W-:Y:S01]  /*c050*/  ISETP.GE.AND P3, PT, R181, RZ, PT ;  /* 0x000000ffb500720c */ /* 0x000fe20003f66270 */
[----:B------:R-:W-:Y:S01]  /*c060*/  IMAD.MOV.U32 R3, RZ, RZ, R185 ;  /* 0x000000ffff037224 */ /* 0x000fe200078e00b9 */
[----:B------:R-:W-:Y:S01]  /*c070*/  IABS R181, R120 ;  /* 0x0000007800b57213 */ /* 0x000fe20000000000 */
[----:B------:R-:W-:Y:S01]  /*c080*/  @!P1 IMAD.MOV R0, RZ, RZ, -R0 ;  /* 0x000000ffff009224 */ /* 0x000fe200078e0a00 */
[C---:B------:R-:W-:Y:S01]  /*c090*/  ISETP.GT.U32.AND P1, PT, R124.reuse, R183, PT ;  /* 0x000000b77c00720c */ /* 0x040fe20003f24070 */
[----:B------:R-:W-:Y:S01]  /*c0a0*/  IMAD R182, R124, R186, R182 ;  /* 0x000000ba7cb67224 */ /* 0x000fe200078e02b6 */
[----:B------:R-:W-:Y:S01]  /*c0b0*/  @!P4 IADD3 R3, -R3, RZ, RZ ;  /* 0x000000ff0303c210 */ /* 0x000fe20007ffe1ff */
[----:B------:R-:W-:Y:S01]  /*c0c0*/  IMAD.MOV R179, RZ, RZ, -R179 ;  /* 0x000000ffffb37224 */ /* 0x000fe200078e0ab3 */
[----:B------:R1:W-:Y:S01]  /*c0d0*/  STL [R1+0x3fc], R0 ;  /* 0x0003fc0001007387 */ /* 0x0003e20000100800 */
[----:B------:R-:W-:Y:S01]  /*c0e0*/  @!P6 IADD3 R184, R184, -R124, RZ ;  /* 0x8000007cb8b8e210 */ /* 0x000fe20007ffe0ff */
[----:B------:R-:W-:Y:S01]  /*c0f0*/  VIADD R185, R199, 0xf9 ;  /* 0x000000f9c7b97836 */ /* 0x000fe20000000000 */
[C---:B------:R-:W-:Y:S01]  /*c100*/  ISETP.GT.U32.AND P4, PT, R124.reuse, R182, PT ;  /* 0x000000b67c00720c */ /* 0x040fe20003f84070 */
[C---:B------:R-:W-:Y:S01]  /*c110*/  IMAD R180, R124.reuse, R179, R180 ;  /* 0x000000b37cb47224 */ /* 0x040fe200078e02b4 */
[----:B------:R-:W-:Y:S01]  /*c120*/  ISETP.GT.U32.AND P6, PT, R124, R184, PT ;  /* 0x000000b87c00720c */ /* 0x000fe20003fc4070 */
[----:B------:R2:W-:Y:S01]  /*c130*/  STL [R1+0x420], R3 ;  /* 0x0004200301007387 */ /* 0x0005e20000100800 */
[----:B------:R-:W-:-:S02]  /*c140*/  IMAD.MOV.U32 R5, RZ, RZ, R248 ;  /* 0x000000ffff057224 */ /* 0x000fc400078e00f8 */
[----:B------:R-:W-:Y:S01]  /*c150*/  @!P1 IMAD.IADD R183, R183, 0x1, -R124 ;  /* 0x00000001b7b79824 */ /* 0x000fe200078e0a7c */
[----:B------:R-:W-:Y:S01]  /*c160*/  ISETP.GT.U32.AND P1, PT, R124, R180, PT ;  /* 0x000000b47c00720c */ /* 0x000fe20003f24070 */
[----:B-1----:R-:W-:Y:S02]  /*c170*/  IMAD.MOV.U32 R0, RZ, RZ, R123 ;  /* 0x000000ffff007224 */ /* 0x002fe400078e007b */
[----:B------:R-:W-:-:S03]  /*c180*/  IMAD.HI.U32 R123, R246, R181, RZ ;  /* 0x000000b5f67b7227 */ /* 0x000fc600078e00ff */
[-C--:B------:R-:W-:Y:S01]  /*c190*/  @!P4 IADD3 R182, R182, -R124.reuse, RZ ;  /* 0x8000007cb6b6c210 */ /* 0x080fe20007ffe0ff */
[----:B------:R-:W-:Y:S01]  /*c1a0*/  IMAD.MOV R123, RZ, RZ, -R123 ;  /* 0x000000ffff7b7224 */ /* 0x000fe200078e0a7b */
[----:B------:R-:W-:Y:S01]  /*c1b0*/  @!P6 IADD3 R184, R184, -R124, RZ ;  /* 0x8000007cb8b8e210 */ /* 0x000fe20007ffe0ff */
[----:B--2---:R-:W-:Y:S01]  /*c1c0*/  IMAD.MOV.U32 R3, RZ, RZ, R183 ;  /* 0x000000ffff037224 */ /* 0x004fe200078e00b7 */
[----:B------:R-:W-:Y:S01]  /*c1d0*/  ISETP.GT.U32.AND P4, PT, R124, R182, PT ;  /* 0x000000b67c00720c */ /* 0x000fe20003f84070 */
[----:B------:R-:W-:Y:S01]  /*c1e0*/  @!P2 IMAD.MOV R0, RZ, RZ, -R0 ;  /* 0x000000ffff00a224 */ /* 0x000fe200078e0a00 */
[----:B------:R-:W-:Y:S01]  /*c1f0*/  ISETP.GE.AND P2, PT, R122, RZ, PT ;  /* 0x000000ff7a00720c */ /* 0x000fe20003f46270 */
[----:B------:R-:W-:Y:S01]  /*c200*/  IMAD R181, R124, R123, R181 ;  /* 0x0000007b7cb57224 */ /* 0x000fe200078e02b5 */
[----:B------:R-:W-:Y:S01]  /*c210*/  @!P5 IADD3 R3, -R3, RZ, RZ ;  /* 0x000000ff0303d210 */ /* 0x000fe20007ffe1ff */
[----:B------:R-:W-:Y:S01]  /*c220*/  VIADD R122, R199, 0xf7 ;  /* 0x000000f7c77a7836 */ /* 0x000fe20000000000 */
[----:B------:R-:W-:Y:S01]  /*c230*/  ISETP.GE.AND P6, PT, R121, RZ, PT ;  /* 0x000000ff7900720c */ /* 0x000fe20003fc6270 */
[--C-:B------:R-:W-:Y:S01]  /*c240*/  @!P1 IMAD.IADD R180, R180, 0x1, -R124.reuse ;  /* 0x00000001b4b49824 */ /* 0x100fe200078e0a7c */
[C---:B------:R-:W-:Y:S01]  /*c250*/  ISETP.GT.U32.AND P5, PT, R124.reuse, R181, PT ;  /* 0x000000b57c00720c */ /* 0x040fe20003fa4070 */
[----:B------:R-:W-:Y:S01]  /*c260*/  VIADD R121, R199, 0xf8 ;  /* 0x000000f8c7797836 */ /* 0x000fe20000000000 */
[----:B------:R-:W-:Y:S01]  /*c270*/  IABS R179, R122 ;  /* 0x0000007a00b37213 */ /* 0x000fe20000000000 */
[----:B------:R1:W-:Y:S01]  /*c280*/  STL [R1+0x424], R0 ;  /* 0x0004240001007387 */ /* 0x0003e20000100800 */
[----:B------:R-:W-:Y:S01]  /*c290*/  ISETP.GT.U32.AND P1, PT, R124, R180, PT ;  /* 0x000000b47c00720c */ /* 0x000fe20003f24070 */
[----:B------:R-:W-:Y:S01]  /*c2a0*/  @!P4 IMAD.IADD R182, R182, 0x1, -R124 ;  /* 0x00000001b6b6c824 */ /* 0x000fe200078e0a7c */
[----:B------:R-:W-:Y:S01]  /*c2b0*/  IABS R186, R121 ;  /* 0x0000007900ba7213 */ /* 0x000fe20000000000 */
[----:B------:R-:W-:Y:S01]  /*c2c0*/  IMAD.HI.U32 R183, R246, R179, RZ ;  /* 0x000000b3f6b77227 */ /* 0x000fe200078e00ff */
[----:B------:R-:W-:Y:S01]  /*c2d0*/  ISETP.GE.AND P4, PT, R122, RZ, PT ;  /* 0x000000ff7a00720c */ /* 0x000fe20003f86270 */
[----:B------:R2:W-:Y:S01]  /*c2e0*/  STL [R1+0x41c], R3 ;  /* 0x00041c0301007387 */ /* 0x0005e20000100800 */
[----:B------:R-:W-:Y:S01]  /*c2f0*/  IABS R123, R185 ;  /* 0x000000b9007b7213 */ /* 0x000fe20000000000 */
[----:B------:R-:W-:-:S02]  /*c300*/  IMAD.MOV R183, RZ, RZ, -R183 ;  /* 0x000000ffffb77224 */ /* 0x000fc400078e0ab7 */
[----:B-1----:R-:W-:Y:S02]  /*c310*/  IMAD.MOV.U32 R0, RZ, RZ, R184 ;  /* 0x000000ffff007224 */ /* 0x002fe400078e00b8 */
[----:B------:R-:W-:Y:S02]  /*c320*/  @!P5 IMAD.IADD R181, R181, 0x1, -R124 ;  /* 0x00000001b5b5d824 */ /* 0x000fe400078e0a7c */
[----:B------:R-:W-:Y:S01]  /*c330*/  @!P3 IMAD.MOV R0, RZ, RZ, -R0 ;  /* 0x000000ffff00b224 */ /* 0x000fe200078e0a00 */
[----:B------:R-:W-:Y:S01]  /*c340*/  ISETP.GE.AND P3, PT, R120, RZ, PT ;  /* 0x000000ff7800720c */ /* 0x000fe20003f66270 */
[C---:B------:R-:W-:Y:S01]  /*c350*/  IMAD R122, R124.reuse, R183, R179 ;  /* 0x000000b77c7a7224 */ /* 0x040fe200078e02b3 */
[----:B------:R-:W-:Y:S01]  /*c360*/  ISETP.GT.U32.AND P5, PT, R124, R181, PT ;  /* 0x000000b57c00720c */ /* 0x000fe20003fa4070 */
[----:B------:R-:W-:Y:S01]  /*c370*/  IMAD.HI.U32 R120, R246, R186, RZ ;  /* 0x000000baf6787227 */ /* 0x000fe200078e00ff */
[----:B------:R1:W-:Y:S03]  /*c380*/  STL [R1+0x414], R0 ;  /* 0x0004140001007387 */ /* 0x0003e60000100800 */
[----:B------:R-:W-:Y:S01]  /*c390*/  @!P1 IMAD.IADD R180, R180, 0x1, -R124 ;  /* 0x00000001b4b49824 */ /* 0x000fe200078e0a7c */
[----:B------:R-:W-:Y:S01]  /*c3a0*/  ISETP.GT.U32.AND P1, PT, R124, R122, PT ;  /* 0x0000007a7c00720c */ /* 0x000fe20003f24070 */
[----:B------:R-:W-:Y:S01]  /*c3b0*/  IMAD.HI.U32 R179, R246, R123, RZ ;  /* 0x0000007bf6b37227 */ /* 0x000fe200078e00ff */
[----:B------:R-:W-:-:S03]  /*c3c0*/  IADD3 R120, -R120, RZ, RZ ;  /* 0x000000ff78787210 */ /* 0x000fc60007ffe1ff */
[----:B--2---:R-:W-:Y:S02]  /*c3d0*/  IMAD.MOV.U32 R3, RZ, RZ, R180 ;  /* 0x000000ffff037224 */ /* 0x004fe400078e00b4 */
[----:B-1----:R-:W-:Y:S02]  /*c3e0*/  IMAD.MOV.U32 R0, RZ, RZ, R182 ;  /* 0x000000ffff007224 */ /* 0x002fe400078e00b6 */
[----:B------:R-:W-:Y:S02]  /*c3f0*/  IMAD R186, R124, R120, R186 ;  /* 0x000000787cba7224 */ /* 0x000fe400078e02ba */
[--C-:B------:R-:W-:Y:S01]  /*c400*/  @!P5 IMAD.IADD R181, R181, 0x1, -R124.reuse ;  /* 0x00000001b5b5d824 */ /* 0x100fe200078e0a7c */
[----:B------:R-:W-:Y:S01]  /*c410*/  @!P2 IADD3 R0, -R0, RZ, RZ ;  /* 0x000000ff0000a210 */ /* 0x000fe20007ffe1ff */
[--C-:B------:R-:W-:Y:S01]  /*c420*/  @!P1 IMAD.IADD R122, R122, 0x1, -R124.reuse ;  /* 0x000000017a7a9824 */ /* 0x100fe200078e0a7c */
[----:B------:R-:W-:Y:S01]  /*c430*/  ISETP.GE.AND P2, PT, R121, RZ, PT ;  /* 0x000000ff7900720c */ /* 0x000fe20003f46270 */
[----:B------:R-:W-:Y:S01]  /*c440*/  IMAD.MOV R121, RZ, RZ, -R179 ;  /* 0x000000ffff797224 */ /* 0x000fe200078e0ab3 */
[C---:B------:R-:W-:Y:S01]  /*c450*/  ISETP.GT.U32.AND P5, PT, R124.reuse, R186, PT ;  /* 0x000000ba7c00720c */ /* 0x040fe20003fa4070 */
[C---:B------:R-:W-:Y:S01]  /*c460*/  VIADD R120, R199.reuse, 0xfa ;  /* 0x000000fac7787836 */ /* 0x040fe20000000000 */
[C---:B------:R-:W-:Y:S01]  /*c470*/  ISETP.GT.U32.AND P1, PT, R124.reuse, R122, PT ;  /* 0x0000007a7c00720c */ /* 0x040fe20003f24070 */
[C---:B------:R-:W-:Y:S01]  /*c480*/  IMAD R123, R124.reuse, R121, R123 ;  /* 0x000000797c7b7224 */ /* 0x040fe200078e027b */
[----:B------:R1:W-:Y:S01]  /*c490*/  STL [R1+0x418], R0 ;  /* 0x0004180001007387 */ /* 0x0003e20000100800 */
[C---:B------:R-:W-:Y:S01]  /*c4a0*/  VIADD R183, R199.reuse, 0xfb ;  /* 0x000000fbc7b77836 */ /* 0x040fe20000000000 */
[----:B------:R-:W-:Y:S01]  /*c4b0*/  IABS R179, R120 ;  /* 0x0000007800b37213 */ /* 0x000fe20000000000 */
[----:B------:R-:W-:Y:S01]  /*c4c0*/  @!P6 IMAD.MOV R3, RZ, RZ, -R3 ;  /* 0x000000ffff03e224 */ /* 0x000fe200078e0a03 */
[----:B------:R-:W-:Y:S01]  /*c4d0*/  ISETP.GT.U32.AND P6, PT, R124, R123, PT ;  /* 0x0000007b7c00720c */ /* 0x000fe20003fc4070 */
[----:B------:R-:W-:Y:S01]  /*c4e0*/  IMAD.MOV.U32 R248, RZ, RZ, R243 ;  /* 0x000000fffff87224 */ /* 0x000fe200078e00f3 */
[----:B------:R-:W-:Y:S01]  /*c4f0*/  IABS R182, R183 ;  /* 0x000000b700b67213 */ /* 0x000fe20000000000 */
[----:B------:R-:W-:Y:S01]  /*c500*/  IMAD.HI.U32 R180, R246, R179, RZ ;  /* 0x000000b3f6b47227 */ /* 0x000fe200078e00ff */
[----:B------:R-:W-:Y:S01]  /*c510*/  IADD3 R121, R199, 0xfc, RZ ;  /* 0x000000fcc7797810 */ /* 0x000fe20007ffe0ff */
[----:B------:R-:W-:Y:S01]  /*c520*/  STL [R1+0x410], R3 ;  /* 0x0004100301007387 */ /* 0x000fe20000100800 */
[----:B-1----:R-:W-:Y:S01]  /*c530*/  MOV R0, R181 ;  /* 0x000000b500007202 */ /* 0x002fe20000000f00 */
[----:B------:R-:W-:Y:S01]  /*c540*/  @!P5 IMAD.IADD R186, R186, 0x1, -R124 ;  /* 0x00000001babad824 */ /* 0x000fe200078e0a7c */
[----:B------:R-:W-:Y:S01]  /*c550*/  IABS R184, R121 ;  /* 0x0000007900b87213 */ /* 0x000fe20000000000 */
[----:B------:R-:W-:-:S03]  /*c560*/  IMAD.HI.U32 R181, R246, R182, RZ ;  /* 0x000000b6f6b57227 */ /* 0x000fc600078e00ff */
[----:B------:R-:W-:Y:S01]  /*c570*/  ISETP.GT.U32.AND P5, PT, R124, R186, PT ;  /* 0x000000ba7c00720c */ /* 0x000fe20003fa4070 */
[----:B------:R-:W-:Y:S01]  /*c580*/  @!P3 IMAD.MOV R0, RZ, RZ, -R0 ;  /* 0x000000ffff00b224 */ /* 0x000fe200078e0a00 */
[----:B------:R-:W-:Y:S01]  /*c590*/  IADD3 R181, -R181, RZ, RZ ;  /* 0x000000ffb5b57210 */ /* 0x000fe20007ffe1ff */
[----:B------:R-:W-:Y:S01]  /*c5a0*/  @!P1 IMAD.IADD R122, R122, 0x1, -R124 ;  /* 0x000000017a7a9824 */ /* 0x000fe200078e0a7c */
[----:B------:R-:W-:Y:S01]  /*c5b0*/  ISETP.GE.AND P1, PT, R120, RZ, PT ;  /* 0x000000ff7800720c */ /* 0x000fe20003f26270 */
[----:B------:R-:W-:Y:S01]  /*c5c0*/  IMAD.MOV R180, RZ, RZ, -R180 ;  /* 0x000000ffffb47224 */ /* 0x000fe200078e0ab4 */
[----:B------:R1:W-:Y:S01]  /*c5d0*/  STL [R1+0x40c], R0 ;  /* 0x00040c0001007387 */ /* 0x0003e20000100800 */
[----:B------:R-:W-:Y:S01]  /*c5e0*/  @!P6 IMAD.IADD R123, R123, 0x1, -R124 ;  /* 0x000000017b7be824 */ /* 0x000fe200078e0a7c */
[----:B------:R-:W-:Y:S01]  /*c5f0*/  ISETP.GE.AND P3, PT, R185, RZ, PT ;  /* 0x000000ffb900720c */ /* 0x000fe20003f66270 */
[C---:B------:R-:W-:Y:S02]  /*c600*/  IMAD R120, R124.reuse, R180, R179 ;  /* 0x000000b47c787224 */ /* 0x040fe400078e02b3 */
[C---:B------:R-:W-:Y:S01]  /*c610*/  IMAD R182, R124.reuse, R181, R182 ;  /* 0x000000b57cb67224 */ /* 0x040fe200078e02b6 */
[----:B------:R-:W-:Y:S01]  /*c620*/  ISETP.GT.U32.AND P6, PT, R124, R123, PT ;  /* 0x0000007b7c00720c */ /* 0x000fe20003fc4070 */
[----:B------:R-:W-:Y:S01]  /*c630*/  IMAD.HI.U32 R179, R246, R184, RZ ;  /* 0x000000b8f6b37227 */ /* 0x000fe200078e00ff */
[----:B------:R-:W-:-:S03]  /*c640*/  IADD3 R181, R199, 0xfd, RZ ;  /* 0x000000fdc7b57810 */ /* 0x000fc60007ffe0ff */
[----:B-1----:R-:W-:Y:S02]  /*c650*/  IMAD.MOV.U32 R0, RZ, RZ, R122 ;  /* 0x000000ffff007224 */ /* 0x002fe400078e007a */
[----:B------:R-:W-:Y:S02]  /*c660*/  IMAD.MOV R179, RZ, RZ, -R179 ;  /* 0x000000ffffb37224 */ /* 0x000fe400078e0ab3 */
[----:B------:R-:W-:Y:S01]  /*c670*/  @!P5 IMAD.IADD R186, R186, 0x1, -R124 ;  /* 0x00000001babad824 */ /* 0x000fe200078e0a7c */
[----:B------:R-:W-:Y:S01]  /*c680*/  @!P4 IADD3 R0, -R0, RZ, RZ ;  /* 0x000000ff0000c210 */ /* 0x000fe20007ffe1ff */
[C---:B------:R-:W-:Y:S01]  /*c690*/  IMAD R184, R124.reuse, R179, R184 ;  /* 0x000000b37cb87224 */ /* 0x040fe200078e02b8 */
[C---:B------:R-:W-:Y:S01]  /*c6a0*/  ISETP.GT.U32.AND P4, PT, R124.reuse, R120, PT ;  /* 0x000000787c00720c */ /* 0x040fe20003f84070 */
[C---:B------:R-:W-:Y:S01]  /*c6b0*/  VIADD R185, R199.reuse, 0xfe ;  /* 0x000000fec7b97836 */ /* 0x040fe20000000000 */
[C---:B------:R-:W-:Y:S01]  /*c6c0*/  ISETP.GT.U32.AND P5, PT, R124.reuse, R182, PT ;  /* 0x000000b67c00720c */ /* 0x040fe20003fa4070 */
[----:B------:R-:W-:Y:S01]  /*c6d0*/  VIADD R122, R199, 0xff ;  /* 0x000000ffc77a7836 */ /* 0x000fe20000000000 */
[----:B------:R-:W-:Y:S01]  /*c6e0*/  IABS R179, R181 ;  /* 0x000000b500b37213 */ /* 0x000fe20000000000 */
[----:B------:R-:W-:Y:S01]  /*c6f0*/  @!P6 IMAD.IADD R123, R123, 0x1, -R124 ;  /* 0x000000017b7be824 */ /* 0x000fe200078e0a7c */
[----:B------:R1:W-:Y:S01]  /*c700*/  STL [R1+0x408], R0 ;  /* 0x0004080001007387 */ /* 0x0003e20000100800 */
[----:B------:R-:W-:Y:S01]  /*c710*/  ISETP.GT.U32.AND P6, PT, R124, R184, PT ;  /* 0x000000b87c00720c */ /* 0x000fe20003fc4070 */
[----:B------:R-:W-:Y:S01]  /*c720*/  IMAD.MOV.U32 R6, RZ, RZ, R247 ;  /* 0x000000ffff067224 */ /* 0x000fe200078e00f7 */
[----:B------:R-:W-:Y:S01]  /*c730*/  IABS R180, R185 ;  /* 0x000000b900b47213 */ /* 0x000fe20000000000 */
[----:B------:R-:W-:Y:S01]  /*c740*/  IMAD.HI.U32 R187, R246, R179, RZ ;  /* 0x000000b3f6bb7227 */ /* 0x000fe200078e00ff */
[----:B------:R-:W-:-:S02]  /*c750*/  IABS R188, R122 ;  /* 0x0000007a00bc7213 */ /* 0x000fc40000000000 */
[-C--:B------:R-:W-:Y:S02]  /*c760*/  @!P4 IADD3 R120, R120, -R124.reuse, RZ ;  /* 0x8000007c7878c210 */ /* 0x080fe40007ffe0ff */
[----:B------:R-:W-:Y:S01]  /*c770*/  @!P5 IADD3 R182, R182, -R124, RZ ;  /* 0x8000007cb6b6d210 */ /* 0x000fe20007ffe0ff */
[----:B-1----:R-:W-:Y:S01]  /*c780*/  IMAD.MOV.U32 R0, RZ, RZ, R186 ;  /* 0x000000ffff007224 */ /* 0x002fe200078e00ba */
[----:B------:R-:W-:Y:S01]  /*c790*/  ISETP.GE.AND P4, PT, R183, RZ, PT ;  /* 0x000000ffb700720c */ /* 0x000fe20003f86270 */
[----:B------:R-:W-:Y:S01]  /*c7a0*/  IMAD.MOV.U32 R183, RZ, RZ, R188 ;  /* 0x000000ffffb77224 */ /* 0x000fe200078e00bc */
[C---:B------:R-:W-:Y:S01]  /*c7b0*/  ISETP.GT.U32.AND P5, PT, R124.reuse, R120, PT ;  /* 0x000000787c00720c */ /* 0x040fe20003fa4070 */
[----:B------:R-:W-:Y:S01]  /*c7c0*/  @!P2 IMAD.MOV R0, RZ, RZ, -R0 ;  /* 0x000000ffff00a224 */ /* 0x000fe200078e0a00 */
[----:B------:R-:W-:Y:S01]  /*c7d0*/  ISETP.GT.U32.AND P2, PT, R124, R182, PT ;  /* 0x000000b67c00720c */ /* 0x000fe20003f44070 */
[----:B------:R-:W-:-:S03]  /*c7e0*/  IMAD.HI.U32 R186, R246, R180, RZ ;  /* 0x000000b4f6ba7227 */ /* 0x000fc600078e00ff */
[----:B------:R1:W-:Y:S01]  /*c7f0*/  STL [R1+0x404], R0 ;  /* 0x0004040001007387 */ /* 0x0003e20000100800 */
[----:B------:R-:W-:Y:S02]  /*c800*/  IMAD.MOV R188, RZ, RZ, -R187 ;  /* 0x000000ffffbc7224 */ /* 0x000fe400078e0abb */
[----:B------:R-:W-:Y:S02]  /*c810*/  IMAD.MOV R187, RZ, RZ, -R186 ;  /* 0x000000ffffbb7224 */ /* 0x000fe400078e0aba */
[----:B------:R-:W-:Y:S02]  /*c820*/  IMAD R179, R124, R188, R179 ;  /* 0x000000bc7cb37224 */ /* 0x000fe400078e02b3 */
[----:B------:R-:W-:Y:S01]  /*c830*/  @!P6 IMAD.IADD R184, R184, 0x1, -R124 ;  /* 0x00000001b8b8e824 */ /* 0x000fe200078e0a7c */
[----:B------:R-:W-:Y:S01]  /*c840*/  @!P5 IADD3 R120, R120, -R124, RZ ;  /* 0x8000007c7878d210 */ /* 0x000fe20007ffe0ff */
[----:B------:R-:W-:Y:S01]  /*c850*/  IMAD.HI.U32 R186, R246, R183, RZ ;  /* 0x000000b7f6ba7227 */ /* 0x000fe200078e00ff */
[----:B-1----:R-:W-:-:S02]  /*c860*/  MOV R0, R123 ;  /* 0x0000007b00007202 */ /* 0x002fc40000000f00 */
[C---:B------:R-:W-:Y:S01]  /*c870*/  ISETP.GT.U32.AND P6, PT, R124.reuse, R184, PT ;  /* 0x000000b87c00720c */ /* 0x040fe20003fc4070 */
[C---:B------:R-:W-:Y:S02]  /*c880*/  IMAD R123, R124.reuse, R187, R180 ;  /* 0x000000bb7c7b7224 */ /* 0x040fe400078e02b4 */
[----:B------:R-:W-:Y:S01]  /*c890*/  @!P3 IMAD.MOV R0, RZ, RZ, -R0 ;  /* 0x000000ffff00b224 */ /* 0x000fe200078e0a00 */
[C---:B------:R-:W-:Y:S01]  /*c8a0*/  ISETP.GT.U32.AND P3, PT, R124.reuse, R179, PT ;  /* 0x000000b37c00720c */ /* 0x040fe20003f64070 */
[----:B------:R-:W-:Y:S01]  /*c8b0*/  IMAD.MOV R186, RZ, RZ, -R186 ;  /* 0x000000ffffba7224 */ /* 0x000fe200078e0aba */
[C---:B------:R-:W-:Y:S01]  /*c8c0*/  ISETP.GT.U32.AND P5, PT, R124.reuse, R123, PT ;  /* 0x0000007b7c00720c */ /* 0x040fe20003fa4070 */
[----:B------:R-:W-:Y:S01]  /*c8d0*/  VIADD R180, R199, 0x100 ;  /* 0x00000100c7b47836 */ /* 0x000fe20000000000 */
[----:B------:R1:W-:Y:S01]  /*c8e0*/  STL [R1+0x400], R0 ;  /* 0x0004000001007387 */ /* 0x0003e20000100800 */
[----:B------:R-:W-:Y:S02]  /*c8f0*/  IMAD R183, R124, R186, R183 ;  /* 0x000000ba7cb77224 */ /* 0x000fe400078e02b7 */
[--C-:B------:R-:W-:Y:S01]  /*c900*/  @!P2 IMAD.IADD R182, R182, 0x1, -R124.reuse ;  /* 0x00000001b6b6a824 */ /* 0x100fe200078e0a7c */
[----:B------:R-:W-:Y:S01]  /*c910*/  IABS R187, R180 ;  /* 0x000000b400bb7213 */ /* 0x000fe20000000000 */
[----:B------:R-:W-:Y:S01]  /*c920*/  @!P6 IMAD.IADD R184, R184, 0x1, -R124 ;  /* 0x00000001b8b8e824 */ /* 0x000fe200078e0a7c */
[----:B------:R-:W-:Y:S01]  /*c930*/  ISETP.GE.AND P6, PT, R181, RZ, PT ;  /* 0x000000ffb500720c */ /* 0x000fe20003fc6270 */
[----:B------:R-:W-:Y:S01]  /*c940*/  IMAD.MOV.U32 R3, RZ, RZ, R120 ;  /* 0x000000ffff037224 */ /* 0x000fe200078e0078 */
[----:B------:R-:W-:Y:S01]  /*c950*/  MOV R181, R187 ;  /* 0x000000bb00b57202 */ /* 0x000fe20000000f00 */
[----:B------:R-:W-:Y:S01]  /*c960*/  @!P3 IMAD.IADD R179, R179, 0x1, -R124 ;  /* 0x00000001b3b3b824 */ /* 0x000fe200078e0a7c */
[C---:B------:R-:W-:Y:S01]  /*c970*/  ISETP.GT.U32.AND P3, PT, R124.reuse, R183, PT ;  /* 0x000000b77c00720c */ /* 0x040fe20003f64070 */
[----:B-1----:R-:W-:Y:S01]  /*c980*/  IMAD.MOV.U32 R0, RZ, RZ, R182 ;  /* 0x000000ffff007224 */ /* 0x002fe200078e00b6 */
[----:B------:R-:W-:Y:S01]  /*c990*/  @!P5 IADD3 R123, R123, -R124, RZ ;  /* 0x8000007c7b7bd210 */ /* 0x000fe20007ffe0ff */
[----:B------:R-:W-:Y:S01]  /*c9a0*/  @!P1 IMAD.MOV R3, RZ, RZ, -R3 ;  /* 0x000000ffff039224 */ /* 0x000fe200078e0a03 */
[----:B------:R-:W-:Y:S01]  /*c9b0*/  ISETP.GE.AND P2, PT, R121, RZ, PT ;  /* 0x000000ff7900720c */ /* 0x000fe20003f46270 */
[----:B------:R-:W-:Y:S01]  /*c9c0*/  @!P4 IMAD.MOV R0, RZ, RZ, -R0 ;  /* 0x000000ffff00c224 */ /* 0x000fe200078e0a00 */
[----:B------:R-:W-:Y:S01]  /*c9d0*/  ISETP.GT.U32.AND P4, PT, R124, R123, PT ;  /* 0x0000007b7c00720c */ /* 0x000fe20003f84070 */
[----:B------:R-:W-:Y:S01]  /*c9e0*/  IMAD.HI.U32 R182, R246, R181, RZ ;  /* 0x000000b5f6b67227 */ /* 0x000fe200078e00ff */
[----:B------:R-:W-:Y:S01]  /*c9f0*/  STL [R1+0x3d4], R3 ;  /* 0x0003d40301007387 */ /* 0x000fe20000100800 */
[----:B------:R-:W-:-:S02]  /*ca00*/  ISETP.GT.U32.AND P1, PT, R124, R179, PT ;  /* 0x000000b37c00720c */ /* 0x000fc40003f24070 */
[----:B------:R-:W-:Y:S01]  /*ca10*/  VIADD R121, R199, 0x101 ;  /* 0x00000101c7797836 */ /* 0x000fe20000000000 */
[----:B------:R1:W-:Y:S01]  /*ca20*/  STL [R1+0x3dc], R0 ;  /* 0x0003dc0001007387 */ /* 0x0003e20000100800 */
[----:B------:R-:W-:Y:S01]  /*ca30*/  IMAD.MOV R182, RZ, RZ, -R182 ;  /* 0x000000ffffb67224 */ /* 0x000fe200078e0ab6 */
[----:B------:R-:W-:Y:S01]  /*ca40*/  ISETP.GE.AND P5, PT, R185, RZ, PT ;  /* 0x000000ffb900720c */ /* 0x000fe20003fa6270 */
[----:B------:R-:W-:Y:S01]  /*ca50*/  @!P3 IMAD.IADD R183, R183, 0x1, -R124 ;  /* 0x00000001b7b7b824 */ /* 0x000fe200078e0a7c */
[----:B------:R-:W-:Y:S01]  /*ca60*/  IABS R186, R121 ;  /* 0x0000007900ba7213 */ /* 0x000fe20000000000 */
[----:B------:R-:W-:Y:S01]  /*ca70*/  VIADD R188, R199, 0x106 ;  /* 0x00000106c7bc7836 */ /* 0x000fe20000000000 */
[----:B------:R-:W-:Y:S01]  /*ca80*/  ISETP.GE.AND P3, PT, R122, RZ, PT ;  /* 0x000000ff7a00720c */ /* 0x000fe20003f66270 */
[C---:B------:R-:W-:Y:S02]  /*ca90*/  IMAD R122, R124.reuse, R182, R181 ;  /* 0x000000b67c7a7224 */ /* 0x040fe400078e02b5 */
[----:B------:R-:W-:Y:S01]  /*caa0*/  IMAD.MOV.U32 R120, RZ, RZ, R186 ;  /* 0x000000ffff787224 */ /* 0x000fe200078e00ba */
[----:B-1----:R-:W-:Y:S01]  /*cab0*/  MOV R0, R184 ;  /* 0x000000b800007202 */ /* 0x002fe20000000f00 */
[----:B------:R-:W-:Y:S01]  /*cac0*/  @!P4 IMAD.IADD R123, R123, 0x1, -R124 ;  /* 0x000000017b7bc824 */ /* 0x000fe200078e0a7c */
[----:B------:R-:W-:Y:S01]  /*cad0*/  ISETP.GT.U32.AND P4, PT, R124, R122, PT ;  /* 0x0000007a7c00720c */ /* 0x000fe20003f84070 */
[----:B------:R-:W-:-:S04]  /*cae0*/  IMAD.HI.U32 R184, R246, R120, RZ ;  /* 0x00000078f6b87227 */ /* 0x000fc800078e00ff */
[----:B------:R-:W-:Y:S01]  /*caf0*/  @!P2 IMAD.MOV R0, RZ, RZ, -R0 ;  /* 0x000000ffff00a224 */ /* 0x000fe200078e0a00 */
[----:B------:R-:W-:Y:S01]  /*cb00*/  ISETP.GT.U32.AND P2, PT, R124, R183, PT ;  /* 0x000000b77c00720c */ /* 0x000fe20003f44070 */
[----:B------:R-:W-:Y:S01]  /*cb10*/  VIADD R186, R199, 0x102 ;  /* 0x00000102c7ba7836 */ /* 0x000fe20000000000 */
[----:B------:R-:W-:Y:S01]  /*cb20*/  IADD3 R184, -R184, RZ, RZ ;  /* 0x000000ffb8b87210 */ /* 0x000fe20007ffe1ff */
[----:B------:R-:W-:Y:S01]  /*cb30*/  @!P1 IMAD.IADD R179, R179, 0x1, -R124 ;  /* 0x00000001b3b39824 */ /* 0x000fe200078e0a7c */
[----:B------:R1:W-:Y:S01]  /*cb40*/  STL [R1+0x3e0], R0 ;  /* 0x0003e00001007387 */ /* 0x0003e20000100800 */
[----:B------:R-:W-:Y:S02]  /*cb50*/  ISETP.GE.AND P1, PT, R180, RZ, PT ;  /* 0x000000ffb400720c */ /* 0x000fe40003f26270 */
[----:B------:R-:W-:Y:S01]  /*cb60*/  IMAD R120, R124, R184, R120 ;  /* 0x000000b87c787224 */ /* 0x000fe200078e0278 */
[----:B------:R-:W-:Y:S01]  /*cb70*/  @!P4 IADD3 R122, R122, -R124, RZ ;  /* 0x8000007c7a7ac210 */ /* 0x000fe20007ffe0ff */
[----:B------:R-:W-:-:S02]  /*cb80*/  IMAD.MOV.U32 R3, RZ, RZ, R179 ;  /* 0x000000ffff037224 */ /* 0x000fc400078e00b3 */
[----:B------:R-:W-:Y:S01]  /*cb90*/  VIADD R184, R199, 0x104 ;  /* 0x00000104c7b87836 */ /* 0x000fe20000000000 */
[----:B------:R-:W-:Y:S01]  /*cba0*/  ISETP.GT.U32.AND P4, PT, R124, R122, PT ;  /* 0x0000007a7c00720c */ /* 0x000fe20003f84070 */
[----:B------:R-:W-:Y:S01]  /*cbb0*/  @!P6 IMAD.MOV R3, RZ, RZ, -R3 ;  /* 0x000000ffff03e224 */ /* 0x000fe200078e0a03 */
[----:B------:R-:W-:Y:S02]  /*cbc0*/  @!P2 IADD3 R183, R183, -R124, RZ ;  /* 0x8000007cb7b7a210 */ /* 0x000fe40007ffe0ff */
[----:B-1----:R-:W-:Y:S01]  /*cbd0*/  MOV R0, R123 ;  /* 0x0000007b00007202 */ /* 0x002fe20000000f00 */
[----:B------:R-:W-:Y:S01]  /*cbe0*/  VIADD R123, R199, 0x103 ;  /* 0x00000103c77b7836 */ /* 0x000fe20000000000 */
[----:B------:R-:W-:Y:S01]  /*cbf0*/  ISETP.GE.AND P2, PT, R186, RZ, PT ;  /* 0x000000ffba00720c */ /* 0x000fe20003f46270 */
[----:B------:R-:W-:Y:S01]  /*cc00*/  STL [R1+0x3f0], R3 ;  /* 0x0003f00301007387 */ /* 0x000fe20000100800 */
[----:B------:R-:W-:Y:S01]  /*cc10*/  IABS R186, R186 ;  /* 0x000000ba00ba7213 */ /* 0x000fe20000000000 */
[----:B------:R-:W-:Y:S01]  /*cc20*/  @!P5 IMAD.MOV R0, RZ, RZ, -R0 ;  /* 0x000000ffff00d224 */ /* 0x000fe200078e0a00 */
[----:B------:R-:W-:-:S02]  /*cc30*/  ISETP.GT.U32.AND P5, PT, R124, R120, PT ;  /* 0x000000787c00720c */ /* 0x000fc40003fa4070 */
[----:B------:R-:W-:Y:S01]  /*cc40*/  IABS R182, R123 ;  /* 0x0000007b00b67213 */ /* 0x000fe20000000000 */
[----:B------:R-:W-:Y:S01]  /*cc50*/  IMAD.HI.U32 R179, R246, R186, RZ ;  /* 0x000000baf6b37227 */ /* 0x000fe200078e00ff */
[----:B------:R1:W-:Y:S01]  /*cc60*/  STL [R1+0x3f4], R0 ;  /* 0x0003f40001007387 */ /* 0x0003e20000100800 */
[----:B------:R-:W-:Y:S02]  /*cc70*/  IABS R181, R184 ;  /* 0x000000b800b57213 */ /* 0x000fe40000000000 */
[----:B------:R-:W-:Y:S01]  /*cc80*/  IMAD.MOV R179, RZ, RZ, -R179 ;  /* 0x000000ffffb37224 */ /* 0x000fe200078e0ab3 */
[----:B------:R-:W-:Y:S01]  /*cc90*/  ISETP.GE.AND P6, PT, R121, RZ, PT ;  /* 0x000000ff7900720c */ /* 0x000fe20003fc6270 */
[----:B------:R-:W-:Y:S02]  /*cca0*/  @!P4 IMAD.IADD R122, R122, 0x1, -R124 ;  /* 0x000000017a7ac824 */ /* 0x000fe400078e0a7c */
[----:B------:R-:W-:Y:S02]  /*ccb0*/  IMAD R186, R124, R179, R186 ;  /* 0x000000b37cba7224 */ /* 0x000fe400078e02ba */
[----:B------:R-:W-:-:S02]  /*ccc0*/  @!P5 IMAD.IADD R120, R120, 0x1, -R124 ;  /* 0x000000017878d824 */ /* 0x000fc400078e0a7c */
[----:B-1----:R-:W-:Y:S01]  /*ccd0*/  IMAD.MOV.U32 R0, RZ, RZ, R183 ;  /* 0x000000ffff007224 */ /* 0x002fe200078e00b7 */
[C---:B------:R-:W-:Y:S01]  /*cce0*/  ISETP.GT.U32.AND P4, PT, R124.reuse, R186, PT ;  /* 0x000000ba7c00720c */ /* 0x040fe20003f84070 */
[----:B------:R-:W-:Y:S01]  /*ccf0*/  VIADD R121, R199, 0x105 ;  /* 0x00000105c7797836 */ /* 0x000fe20000000000 */
[----:B------:R-:W-:Y:S01]  /*cd00*/  ISETP.GT.U32.AND P5, PT, R124, R120, PT ;  /* 0x000000787c00720c */ /* 0x000fe20003fa4070 */
[----:B------:R-:W-:Y:S01]  /*cd10*/  IMAD.HI.U32 R183, R246, R182, RZ ;  /* 0x000000b6f6b77227 */ /* 0x000fe200078e00ff */
[----:B------:R-:W-:Y:S02]  /*cd20*/  @!P3 IADD3 R0, -R0, RZ, RZ ;  /* 0x000000ff0000b210 */ /* 0x000fe40007ffe1ff */
[----:B------:R-:W-:Y:S01]  /*cd30*/  ISETP.GE.AND P3, PT, R123, RZ, PT ;  /* 0x000000ff7b00720c */ /* 0x000fe20003f66270 */
[----:B------:R-:W-:Y:S01]  /*cd40*/  IMAD.HI.U32 R123, R246, R181, RZ ;  /* 0x000000b5f67b7227 */ /* 0x000fe200078e00ff */
[----:B------:R-:W-:Y:S01]  /*cd50*/  IABS R180, R121 ;  /* 0x0000007900b47213 */ /* 0x000fe20000000000 */
[----:B------:R1:W-:Y:S02]  /*cd60*/  STL [R1+0x3ec], R0 ;  /* 0x0003ec0001007387 */ /* 0x0003e40000100800 */
[----:B------:R-:W-:-:S02]  /*cd70*/  IMAD.MOV R183, RZ, RZ, -R183 ;  /* 0x000000ffffb77224 */ /* 0x000fc400078e0ab7 */
[----:B------:R-:W-:Y:S01]  /*cd80*/  IMAD.MOV R123, RZ, RZ, -R123 ;  /* 0x000000ffff7b7224 */ /* 0x000fe200078e0a7b */
[-C--:B------:R-:W-:Y:S01]  /*cd90*/  @!P4 IADD3 R186, R186, -R124.reuse, RZ ;  /* 0x8000007cbabac210 */ /* 0x080fe20007ffe0ff */
[----:B------:R-:W-:Y:S01]  /*cda0*/  IMAD R182, R124, R183, R182 ;  /* 0x000000b77cb67224 */ /* 0x000fe200078e02b6 */
[----:B------:R-:W-:Y:S01]  /*cdb0*/  @!P5 IADD3 R120, R120, -R124, RZ ;  /* 0x8000007c7878d210 */ /* 0x000fe20007ffe0ff */
[C---:B------:R-:W-:Y:S01]  /*cdc0*/  IMAD R181, R124.reuse, R123, R181 ;  /* 0x0000007b7cb57224 */ /* 0x040fe200078e02b5 */
[----:B------:R-:W-:Y:S01]  /*cdd0*/  IABS R123, R188 ;  /* 0x000000bc007b7213 */ /* 0x000fe20000000000 */
[----:B------:R-:W-:Y:S01]  /*cde0*/  IMAD.MOV.U32 R3, RZ, RZ, R122 ;  /* 0x000000ffff037224 */ /* 0x000fe200078e007a */
[----:B------:R-:W-:Y:S01]  /*cdf0*/  ISETP.GT.U32.AND P4, PT, R124, R186, PT ;  /* 0x000000ba7c00720c */ /* 0x000fe20003f84070 */
[----:B------:R-:W-:Y:S01]  /*ce00*/  IMAD.HI.U32 R179, R246, R180, RZ ;  /* 0x000000b4f6b37227 */ /* 0x000fe200078e00ff */
[----:B-1----:R-:W-:Y:S02]  /*ce10*/  MOV R0, R120 ;  /* 0x0000007800007202 */ /* 0x002fe40000000f00 */
[----:B------:R-:W-:Y:S01]  /*ce20*/  ISETP.GE.AND P5, PT, R184, RZ, PT ;  /* 0x000000ffb800720c */ /* 0x000fe20003fa6270 */
[----:B------:R-:W-:Y:S01]  /*ce30*/  @!P1 IMAD.MOV R3, RZ, RZ, -R3 ;  /* 0x000000ffff039224 */ /* 0x000fe200078e0a03 */
[----:B------:R-:W-:Y:S01]  /*ce40*/  ISETP.GT.U32.AND P1, PT, R124, R182, PT ;  /* 0x000000b67c00720c */ /* 0x000fe20003f24070 */
[----:B------:R-:W-:-:S02]  /*ce50*/  IMAD.MOV R179, RZ, RZ, -R179 ;  /* 0x000000ffffb37224 */ /* 0x000fc400078e0ab3 */
[----:B------:R-:W-:Y:S01]  /*ce60*/  VIADD R183, R199, 0x107 ;  /* 0x00000107c7b77836 */ /* 0x000fe20000000000 */
[----:B------:R-:W-:Y:S01]  /*ce70*/  STL [R1+0x3e8], R3 ;  /* 0x0003e80301007387 */ /* 0x000fe20000100800 */
[----:B------:R-:W-:-:S04]  /*ce80*/  IMAD.HI.U32 R185, R246, R123, RZ ;  /* 0x0000007bf6b97227 */ /* 0x000fc800078e00ff */
[C---:B------:R-:W-:Y:S01]  /*ce90*/  IMAD R180, R124.reuse, R179, R180 ;  /* 0x000000b37cb47224 */ /* 0x040fe200078e02b4 */
[----:B------:R-:W-:Y:S01]  /*cea0*/  IABS R179, R183 ;  /* 0x000000b700b37213 */ /* 0x000fe20000000000 */
[----:B------:R-:W-:Y:S02]  /*ceb0*/  IMAD.MOV R185, RZ, RZ, -R185 ;  /* 0x000000ffffb97224 */ /* 0x000fe400078e0ab9 */
[----:B------:R-:W-:Y:S01]  /*cec0*/  @!P6 IMAD.MOV R0, RZ, RZ, -R0 ;  /* 0x000000ffff00e224 */ /* 0x000fe200078e0a00 */
[C---:B------:R-:W-:Y:S01]  /*ced0*/  ISETP.GT.U32.AND P6, PT, R124.reuse, R181, PT ;  /* 0x000000b57c00720c */ /* 0x040fe20003fc4070 */
[----:B------:R-:W-:Y:S02]  /*cee0*/  IMAD R123, R124, R185, R123 ;  /* 0x000000b97c7b7224 */ /* 0x000fe400078e027b */
[----:B------:R-:W-:Y:S01]  /*cef0*/  IMAD.MOV.U32 R122, RZ, RZ, R179 ;  /* 0x000000ffff7a7224 */ /* 0x000fe200078e00b3 */
[----:B------:R1:W-:Y:S01]  /*cf00*/  STL [R1+0x3e4], R0 ;  /* 0x0003e40001007387 */ /* 0x0003e20000100800 */
[----:B------:R-:W-:-:S02]  /*cf10*/  VIADD R184, R199, 0x108 ;  /* 0x00000108c7b87836 */ /* 0x000fc40000000000 */
[--C-:B------:R-:W-:Y:S01]  /*cf20*/  @!P4 IMAD.IADD R186, R186, 0x1, -R124.reuse ;  /* 0x00000001babac824 */ /* 0x100fe200078e0a7c */
[----:B------:R-:W-:Y:S01]  /*cf30*/  ISETP.GT.U32.AND P4, PT, R124, R180, PT ;  /* 0x000000b47c00720c */ /* 0x000fe20003f84070 */
[----:B------:R-:W-:Y:S01]  /*cf40*/  @!P1 IMAD.IADD R182, R182, 0x1, -R124 ;  /* 0x00000001b6b69824 */ /* 0x000fe200078e0a7c */
[----:B------:R-:W-:Y:S01]  /*cf50*/  ISETP.GT.U32.AND P1, PT, R124, R123, PT ;  /* 0x0000007b7c00720c */ /* 0x000fe20003f24070 */
[C---:B------:R-:W-:Y:S01]  /*cf60*/  IMAD.HI.U32 R179, R246.reuse, R122, RZ ;  /* 0x0000007af6b37227 */ /* 0x040fe200078e00ff */
[----:B------:R-:W-:Y:S02]  /*cf70*/  IABS R120, R184 ;  /* 0x000000b800787213 */ /* 0x000fe40000000000 */
[----:B------:R-:W-:Y:S01]  /*cf80*/  @!P6 IADD3 R181, R181, -R124, RZ ;  /* 0x8000007cb5b5e210 */ /* 0x000fe20007ffe0ff */
[----:B-1----:R-:W-:Y:S01]  /*cf90*/  IMAD.MOV.U32 R0, RZ, RZ, R186 ;  /* 0x000000ffff007224 */ /* 0x002fe200078e00ba */
[----:B------:R-:W-:Y:S01]  /*cfa0*/  IADD3 R179, -R179, RZ, RZ ;  /* 0x000000ffb3b37210 */ /* 0x000fe20007ffe1ff */
[----:B------:R-:W-:Y:S01]  /*cfb0*/  IMAD.HI.U32 R187, R246, R120, RZ ;  /* 0x00000078f6bb7227 */ /* 0x000fe200078e00ff */
[----:B------:R-:W-:-:S02]  /*cfc0*/  ISETP.GT.U32.AND P6, PT, R124, R182, PT ;  /* 0x000000b67c00720c */ /* 0x000fc40003fc4070 */
[----:B------:R-:W-:Y:S01]  /*cfd0*/  @!P2 IADD3 R0, -R0, RZ, RZ ;  /* 0x000000ff0000a210 */ /* 0x000fe20007ffe1ff */
[----:B------:R-:W-:Y:S01]  /*cfe0*/  IMAD R122, R124, R179, R122 ;  /* 0x000000b37c7a7224 */ /* 0x000fe200078e027a */
[----:B------:R-:W-:Y:S01]  /*cff0*/  IABS R179, R199 ;  /* 0x000000c700b37213 */ /* 0x000fe20000000000 */
[----:B------:R-:W-:Y:S02]  /*d000*/  IMAD.MOV R187, RZ, RZ, -R187 ;  /* 0x000000ffffbb7224 */ /* 0x000fe400078e0abb */
[--C-:B------:R-:W-:Y:S01]  /*d010*/  @!P4 IMAD.IADD R180, R180, 0x1, -R124.reuse ;  /* 0x00000001b4b4c824 */ /* 0x100fe200078e0a7c */
[C---:B------:R-:W-:Y:S01]  /*d020*/  ISETP.GT.U32.AND P4, PT, R124.reuse, R181, PT ;  /* 0x000000b57c00720c */ /* 0x040fe20003f84070 */
[----:B------:R-:W-:Y:S01]  /*d030*/  @!P1 IMAD.IADD R123, R123, 0x1, -R124 ;  /* 0x000000017b7b9824 */ /* 0x000fe200078e0a7c */
[----:B------:R1:W-:Y:S01]  /*d040*/  STL [R1+0x3d8], R0 ;  /* 0x0003d80001007387 */ /* 0x0003e20000100800 */
[C---:B------:R-:W-:Y:S01]  /*d050*/  IMAD R120, R124.reuse, R187, R120 ;  /* 0x000000bb7c787224 */ /* 0x040fe200078e0278 */
[----:B------:R-:W-:Y:S01]  /*d060*/  ISETP.GT.U32.AND P2, PT, R124, R180, PT ;  /* 0x000000b47c00720c */ /* 0x000fe20003f44070 */
[----:B------:R-:W-:Y:S01]  /*d070*/  IMAD.HI.U32 R187, R246, R179, RZ ;  /* 0x000000b3f6bb7227 */ /* 0x000fe200078e00ff */
[----:B------:R-:W-:-:S03]  /*d080*/  ISETP.GT.U32.AND P1, PT, R124, R123, PT ;  /* 0x0000007b7c00720c */ /* 0x000fc60003f24070 */
[--C-:B------:R-:W-:Y:S01]  /*d090*/  @!P6 IMAD.IADD R182, R182, 0x1, -R124.reuse ;  /* 0x00000001b6b6e824 */ /* 0x100fe200078e0a7c */
[----:B------:R-:W-:Y:S01]  /*d0a0*/  IADD3 R187, -R187, RZ, RZ ;  /* 0x000000ffbbbb7210 */ /* 0x000fe20007ffe1ff */
[----:B------:R-:W-:Y:S01]  /*d0b0*/  VIADD R185, R199, 0x109 ;  /* 0x00000109c7b97836 */ /* 0x000fe20000000000 */
[C---:B------:R-:W-:Y:S01]  /*d0c0*/  ISETP.GT.U32.AND P6, PT, R124.reuse, R122, PT ;  /* 0x0000007a7c00720c */ /* 0x040fe20003fc4070 */
[----:B------:R-:W-:Y:S01]  /*d0d0*/  @!P4 IMAD.IADD R181, R181, 0x1, -R124 ;  /* 0x00000001b5b5c824 */ /* 0x000fe200078e0a7c */
[C---:B------:R-:W-:Y:S01]  /*d0e0*/  ISETP.GT.U32.AND P4, PT, R124.reuse, R120, PT ;  /* 0x000000787c00720c */ /* 0x040fe20003f84070 */
[----:B------:R-:W-:Y:S01]  /*d0f0*/  IMAD R179, R124, R187, R179 ;  /* 0x000000bb7cb37224 */ /* 0x000fe200078e02b3 */
[----:B------:R-:W-:Y:S01]  /*d100*/  IABS R186, R185 ;  /* 0x000000b900ba7213 */ /* 0x000fe20000000000 */
[----:B------:R-:W-:Y:S01]  /*d110*/  IMAD.MOV.U32 R3, RZ, RZ, R181 ;  /* 0x000000ffff037224 */ /* 0x000fe200078e00b5 */
[----:B------:R-:W-:Y:S01]  /*d120*/  MOV R4, R182 ;  /* 0x000000b600047202 */ /* 0x000fe20000000f00 */
[----:B-1----:R-:W-:Y:S01]  /*d130*/  VIADD R0, R199, 0x1ff ;  /* 0x000001ffc7007836 */ /* 0x002fe20000000000 */
[----:B------:R-:W-:Y:S01]  /*d140*/  @!P1 IADD3 R123, R123, -R124, RZ ;  /* 0x8000007c7b7b9210 */ /* 0x000fe20007ffe0ff */
[----:B------:R-:W-:Y:S01]  /*d150*/  IMAD.HI.U32 R189, R246, R186, RZ ;  /* 0x000000baf6bd7227 */ /* 0x000fe200078e00ff */
[----:B------:R-:W-:-:S02]  /*d160*/  ISETP.GT.U32.AND P1, PT, R124, R179, PT ;  /* 0x000000b37c00720c */ /* 0x000fc40003f24070 */
[----:B------:R-:W-:Y:S01]  /*d170*/  @!P5 IADD3 R3, -R3, RZ, RZ ;  /* 0x000000ff0303d210 */ /* 0x000fe20007ffe1ff */
[--C-:B------:R-:W-:Y:S01]  /*d180*/  @!P6 IMAD.IADD R122, R122, 0x1, -R124.reuse ;  /* 0x000000017a7ae824 */ /* 0x100fe200078e0a7c */
[----:B------:R-:W-:Y:S01]  /*d190*/  ISETP.GE.AND P6, PT, R188, RZ, PT ;  /* 0x000000ffbc00720c */ /* 0x000fe20003fc6270 */
[----:B------:R-:W-:Y:S01]  /*d1a0*/  @!P4 IMAD.IADD R120, R120, 0x1, -R124 ;  /* 0x000000017878c824 */ /* 0x000fe200078e0a7c */
[----:B------:R-:W-:Y:S01]  /*d1b0*/  STL [R1+0x807c], R0 ;  /* 0x00807c0001007387 */ /* 0x000fe20000100800 */
[----:B------:R-:W-:Y:S01]  /*d1c0*/  @!P3 IMAD.MOV R4, RZ, RZ, -R4 ;  /* 0x000000ffff04b224 */ /* 0x000fe200078e0a04 */
[----:B------:R-:W-:Y:S01]  /*d1d0*/  IABS R187, R0 ;  /* 0x0000000000bb7213 */ /* 0x000fe20000000000 */
[----:B------:R-:W-:Y:S01]  /*d1e0*/  IMAD.MOV R189, RZ, RZ, -R189 ;  /* 0x000000ffffbd7224 */ /* 0x000fe200078e0abd */
[----:B------:R-:W-:Y:S01]  /*d1f0*/  ISETP.GT.U32.AND P3, PT, R124, R120, PT ;  /* 0x000000787c00720c */ /* 0x000fe20003f64070 */
[--C-:B------:R-:W-:Y:S01]  /*d200*/  @!P2 IMAD.IADD R180, R180, 0x1, -R124.reuse ;  /* 0x00000001b4b4a824 */ /* 0x100fe200078e0a7c */
[----:B------:R-:W-:Y:S01]  /*d210*/  ISETP.GE.AND P2, PT, R121, RZ, PT ;  /* 0x000000ff7900720c */ /* 0x000fe20003f46270 */
[----:B------:R-:W-:Y:S01]  /*d220*/  @!P1 IMAD.IADD R179, R179, 0x1, -R124 ;  /* 0x00000001b3b39824 */ /* 0x000fe200078e0a7c */
[----:B------:R1:W-:Y:S01]  /*d230*/  STL [R1+0x3d0], R4 ;  /* 0x0003d00401007387 */ /* 0x0003e20000100800 */
[----:B------:R-:W-:Y:S01]  /*d240*/  VIADD R121, R199, 0x10a ;  /* 0x0000010ac7797836 */ /* 0x000fe20000000000 */
[C---:B------:R-:W-:Y:S01]  /*d250*/  ISETP.GT.U32.AND P1, PT, R124.reuse, R122, PT ;  /* 0x0000007a7c00720c */ /* 0x040fe20003f24070 */
[----:B------:R-:W-:Y:S01]  /*d260*/  IMAD R186, R124, R189, R186 ;  /* 0x000000bd7cba7224 */ /* 0x000fe200078e02ba */
[----:B------:R2:W-:Y:S01]  /*d270*/  STL [R1+0x3cc], R3 ;  /* 0x0003cc0301007387 */ /* 0x0005e20000100800 */
[----:B------:R-:W-:Y:S01]  /*d280*/  IMAD.HI.U32 R182, R246, R187, RZ ;  /* 0x000000bbf6b67227 */ /* 0x000fe200078e00ff */
[----:B------:R-:W-:-:S02]  /*d290*/  ISETP.GT.U32.AND P5, PT, R124, R179, PT ;  /* 0x000000b37c00720c */ /* 0x000fc40003fa4070 */
[----:B------:R-:W-:Y:S01]  /*d2a0*/  IABS R188, R121 ;  /* 0x0000007900bc7213 */ /* 0x000fe20000000000 */
[----:B-1----:R-:W-:Y:S01]  /*d2b0*/  IMAD.MOV.U32 R4, RZ, RZ, R180 ;  /* 0x000000ffff047224 */ /* 0x002fe200078e00b4 */
[----:B------:R-:W-:Y:S02]  /*d2c0*/  IADD3 R182, -R182, RZ, RZ ;  /* 0x000000ffb6b67210 */ /* 0x000fe40007ffe1ff */
[----:B------:R-:W-:Y:S01]  /*d2d0*/  ISETP.GE.AND P4, PT, R183, RZ, PT ;  /* 0x000000ffb700720c */ /* 0x000fe20003f86270 */
[----:B--2---:R-:W-:Y:S01]  /*d2e0*/  IMAD.MOV.U32 R3, RZ, RZ, R123 ;  /* 0x000000ffff037224 */ /* 0x004fe200078e007b */
[----:B------:R-:W-:Y:S01]  /*d2f0*/  @!P3 IADD3 R120, R120, -R124, RZ ;  /* 0x8000007c7878b210 */ /* 0x000fe20007ffe0ff */
[----:B------:R-:W-:Y:S01]  /*d300*/  IMAD.HI.U32 R180, R246, R188, RZ ;  /* 0x000000bcf6b47227 */ /* 0x000fe200078e00ff */
[C---:B------:R-:W-:Y:S02]  /*d310*/  ISETP.GE.AND P3, PT, R199.reuse, RZ, PT ;  /* 0x000000ffc700720c */ /* 0x040fe40003f66270 */
[----:B------:R-:W-:Y:S01]  /*d320*/  IADD3 R189, R199, 0x113, RZ ;  /* 0x00000113c7bd7810 */ /* 0x000fe20007ffe0ff */
[----:B------:R-:W-:Y:S01]  /*d330*/  @!P6 IMAD.MOV R3, RZ, RZ, -R3 ;  /* 0x000000ffff03e224 */ /* 0x000fe200078e0a03 */
[----:B------:R-:W-:Y:S01]  /*d340*/  ISETP.GT.U32.AND P6, PT, R124, R186, PT ;  /* 0x000000ba7c00720c */ /* 0x000fe20003fc4070 */
[----:B------:R-:W-:Y:S01]  /*d350*/  @!P2 IMAD.MOV R4, RZ, RZ, -R4 ;  /* 0x000000ffff04a224 */ /* 0x000fe200078e0a04 */
[----:B------:R-:W-:Y:S01]  /*d360*/  ISETP.GE.AND P2, PT, R184, RZ, PT ;  /* 0x000000ffb800720c */ /* 0x000fe20003f46270 */
[----:B------:R-:W-:-:S02]  /*d370*/  IMAD R187, R124, R182, R187 ;  /* 0x000000b67cbb7224 */ /* 0x000fc400078e02bb */
[----:B------:R-:W-:Y:S01]  /*d380*/  IMAD.MOV R180, RZ, RZ, -R180 ;  /* 0x000000ffffb47224 */ /* 0x000fe200078e0ab4 */
[----:B------:R-:W-:Y:S01]  /*d390*/  STL [R1+0x3c8], R4 ;  /* 0x0003c80401007387 */ /* 0x000fe20000100800 */
[--C-:B------:R-:W-:Y:S01]  /*d3a0*/  @!P1 IMAD.IADD R122, R122, 0x1, -R124.reuse ;  /* 0x000000017a7a9824 */ /* 0x100fe200078e0a7c */
[----:B------:R-:W-:Y:S01]  /*d3b0*/  ISETP.GE.AND P1, PT, R185, RZ, PT ;  /* 0x000000ffb900720c */ /* 0x000fe20003f26270 */
[----:B------:R-:W-:Y:S01]  /*d3c0*/  @!P5 IMAD.IADD R179, R179, 0x1, -R124 ;  /* 0x00000001b3b3d824 */ /* 0x000fe200078e0a7c */
[----:B------:R1:W-:Y:S01]  /*d3d0*/  STL [R1+0x3c4], R3 ;  /* 0x0003c40301007387 */ /* 0x0003e20000100800 */
[C---:B------:R-:W-:Y:S01]  /*d3e0*/  IMAD R123, R124.reuse, R180, R188 ;  /* 0x000000b47c7b7224 */ /* 0x040fe200078e02bc */
[----:B------:R-:W-:Y:S01]  /*d3f0*/  ISETP.GT.U32.AND P5, PT, R124, R187, PT ;  /* 0x000000bb7c00720c */ /* 0x000fe20003fa4070 */
[----:B------:R-:W-:Y:S01]  /*d400*/  VIADD R180, R199, 0x10b ;  /* 0x0000010bc7b47836 */ /* 0x000fe20000000000 */
[----:B------:R-:W-:Y:S01]  /*d410*/  @!P6 IADD3 R186, R186, -R124, RZ ;  /* 0x8000007cbabae210 */ /* 0x000fe20007ffe0ff */
[----:B------:R-:W-:-:S02]  /*d420*/  IMAD.MOV.U32 R10, RZ, RZ, R179 ;  /* 0x000000ffff0a7224 */ /* 0x000fc400078e00b3 */
[C---:B------:R-:W-:Y:S01]  /*d430*/  VIADD R182, R199.reuse, 0x10e ;  /* 0x0000010ec7b67836 */ /* 0x040fe20000000000 */
[----:B------:R-:W-:Y:S01]  /*d440*/  ISETP.GT.U32.AND P6, PT, R124, R186, PT ;  /* 0x000000ba7c00720c */ /* 0x000fe20003fc4070 */
[----:B------:R-:W-:Y:S01]  /*d450*/  VIADD R185, R199, 0x114 ;  /* 0x00000114c7b97836 */ /* 0x000fe20000000000 */
[----:B------:R-:W-:Y:S01]  /*d460*/  @!P3 IADD3 R10, -R10, RZ, RZ ;  /* 0x000000ff0a0ab210 */ /* 0x000fe20007ffe1ff */
[----:B-1----:R-:W-:Y:S01]  /*d470*/  IMAD.MOV.U32 R3, RZ, RZ, R122 ;  /* 0x000000ffff037224 */ /* 0x002fe200078e007a */
[----:B------:R-:W-:Y:S02]  /*d480*/  IABS R122, R180 ;  /* 0x000000b4007a7213 */ /* 0x000fe40000000000 */
[----:B------:R-:W-:Y:S01]  /*d490*/  ISETP.GT.U32.AND P3, PT, R124, R123, PT ;  /* 0x0000007b7c00720c */ /* 0x000fe20003f64070 */
[----:B------:R-:W-:Y:S01]  /*d4a0*/  @!P4 IMAD.MOV R3, RZ, RZ, -R3 ;  /* 0x000000ffff03c224 */ /* 0x000fe200078e0a03 */
[----:B------:R-:W-:Y:S01]  /*d4b0*/  ISETP.GE.AND P4, PT, R121, RZ, PT ;  /* 0x000000ff7900720c */ /* 0x000fe20003f86270 */
[----:B------:R-:W-:Y:S01]  /*d4c0*/  IMAD.MOV.U32 R121, RZ, RZ, R122 ;  /* 0x000000ffff797224 */ /* 0x000fe200078e007a */
[----:B------:R-:W-:Y:S01]  /*d4d0*/  IABS R191, R182 ;  /* 0x000000b600bf7213 */ /* 0x000fe20000000000 */
[----:B------:R-:W-:Y:S01]  /*d4e0*/  @!P5 IMAD.IADD R187, R187, 0x1, -R124 ;  /* 0x00000001bbbbd824 */ /* 0x000fe200078e0a7c */
[----:B------:R1:W-:Y:S01]  /*d4f0*/  STL [R1+0x3c0], R3 ;  /* 0x0003c00301007387 */ /* 0x0003e20000100800 */
[----:B------:R-:W-:Y:S01]  /*d500*/  IMAD.HI.U32 R122, R246, R121, RZ ;  /* 0x00000079f67a7227 */ /* 0x000fe200078e00ff */
[----:B------:R-:W-:-:S02]  /*d510*/  IABS R188, R185 ;  /* 0x000000b900bc7213 */ /* 0x000fc40000000000 */
[----:B------:R-:W-:Y:S01]  /*d520*/  ISETP.GT.U32.AND P5, PT, R124, R187, PT ;  /* 0x000000bb7c00720c */ /* 0x000fe20003fa4070 */
[----:B------:R-:W-:Y:S02]  /*d530*/  @!P6 IMAD.IADD R186, R186, 0x1, -R124 ;  /* 0x00000001babae824 */ /* 0x000fe400078e0a7c */
[----:B------:R-:W-:Y:S01]  /*d540*/  IMAD.MOV R122, RZ, RZ, -R122 ;  /* 0x000000ffff7a7224 */ /* 0x000fe200078e0a7a */
[----:B------:R-:W-:Y:S01]  /*d550*/  @!P3 IADD3 R123, R123, -R124, RZ ;  /* 0x8000007c7b7bb210 */ /* 0x000fe20007ffe0ff */
[----:B------:R-:W-:-:S03]  /*d560*/  IMAD.HI.U32 R183, R246, R191, RZ ;  /* 0x000000bff6b77227 */ /* 0x000fc600078e00ff */
[C---:B------:R-:W-:Y:S01]  /*d570*/  ISETP.GT.U32.AND P3, PT, R124.reuse, R123, PT ;  /* 0x0000007b7c00720c */ /* 0x040fe20003f64070 */
[----:B-1----:R-:W-:Y:S02]  /*d580*/  IMAD.MOV.U32 R3, RZ, RZ, R120 ;  /* 0x000000ffff037224 */ /* 0x002fe400078e0078 */
[----:B------:R-:W-:Y:S02]  /*d590*/  VIADD R120, R199, 0x10c ;  /* 0x0000010cc7787836 */ /* 0x000fe40000000000 */
[----:B------:R-:W-:Y:S01]  /*d5a0*/  IMAD R121, R124, R122, R121 ;  /* 0x0000007a7c797224 */ /* 0x000fe200078e0279 */
[----:B------:R-:W-:Y:S01]  /*d5b0*/  @!P2 IADD3 R3, -R3, RZ, RZ ;  /* 0x000000ff0303a210 */ /* 0x000fe20007ffe1ff */
[----:B------:R-:W-:Y:S01]  /*d5c0*/  @!P5 IMAD.IADD R187, R187, 0x1, -R124 ;  /* 0x00000001bbbbd824 */ /* 0x000fe200078e0a7c */
[----:B------:R-:W-:Y:S02]  /*d5d0*/  IABS R179, R120 ;  /* 0x0000007800b37213 */ /* 0x000fe40000000000 */
[----:B------:R-:W-:Y:S01]  /*d5e0*/  ISETP.GE.AND P6, PT, R120, RZ, PT ;  /* 0x000000ff7800720c */ /* 0x000fe20003fc6270 */
[----:B------:R1:W-:Y:S01]  /*d5f0*/  STL [R1+0x3bc], R3 ;  /* 0x0003bc0301007387 */ /* 0x0003e20000100800 */
[----:B------:R-:W-:Y:S01]  /*d600*/  ISETP.GE.AND P5, PT, R0, RZ, PT ;  /* 0x000000ff0000720c */ /* 0x000fe20003fa6270 */
[----:B------:R-:W-:Y:S01]  /*d610*/  IMAD.MOV.U32 R120, RZ, RZ, R179 ;  /* 0x000000ffff787224 */ /* 0x000fe200078e00b3 */
[----:B------:R-:W-:Y:S01]  /*d620*/  @!P3 IADD3 R123, R123, -R124, RZ ;  /* 0x8000007c7b7bb210 */ /* 0x000fe20007ffe0ff */
[----:B------:R-:W-:Y:S01]  /*d630*/  IMAD.MOV.U32 R0, RZ, RZ, R187 ;  /* 0x000000ffff007224 */ /* 0x000fe200078e00bb */
[----:B------:R-:W-:Y:S01]  /*d640*/  ISETP.GE.AND P2, PT, R180, RZ, PT ;  /* 0x000000ffb400720c */ /* 0x000fe20003f46270 */
[----:B------:R-:W-:-:S04]  /*d650*/  IMAD.HI.U32 R122, R246, R120, RZ ;  /* 0x00000078f67a7227 */ /* 0x000fc800078e00ff */
[----:B-1----:R-:W-:Y:S02]  /*d660*/  IMAD.MOV.U32 R3, RZ, RZ, R186 ;  /* 0x000000ffff037224 */ /* 0x002fe400078e00ba */
[----:B------:R-:W-:Y:S02]  /*d670*/  IMAD.MOV R122, RZ, RZ, -R122 ;  /* 0x000000ffff7a7224 */ /* 0x000fe400078e0a7a */
[----:B------:R-:W-:Y:S01]  /*d680*/  VIADD R179, R199, 0x10d ;  /* 0x0000010dc7b37836 */ /* 0x000fe20000000000 */
[----:B------:R-:W-:Y:S01]  /*d690*/  @!P1 IADD3 R3, -R3, RZ, RZ ;  /* 0x000000ff03039210 */ /* 0x000fe20007ffe1ff */
[C---:B------:R-:W-:Y:S01]  /*d6a0*/  IMAD R120, R124.reuse, R122, R120 ;  /* 0x0000007a7c787224 */ /* 0x040fe200078e0278 */
[C---:B------:R-:W-:Y:S01]  /*d6b0*/  ISETP.GT.U32.AND P1, PT, R124.reuse, R121, PT ;  /* 0x000000797c00720c */ /* 0x040fe20003f24070 */
[----:B------:R-:W-:Y:S01]  /*d6c0*/  @!P5 IMAD.MOV R0, RZ, RZ, -R0 ;  /* 0x000000ffff00d224 */ /* 0x000fe200078e0a00 */
[----:B------:R-:W-:Y:S01]  /*d6d0*/  IABS R181, R179 ;  /* 0x000000b300b57213 */ /* 0x000fe20000000000 */
[----:B------:R-:W-:Y:S01]  /*d6e0*/  STL [R1+0x3ac], R3 ;  /* 0x0003ac0301007387 */ /* 0x000fe20000100800 */
[----:B------:R-:W-:Y:S01]  /*d6f0*/  ISETP.GT.U32.AND P3, PT, R124, R120, PT ;  /* 0x000000787c00720c */ /* 0x000fe20003f64070 */
[----:B------:R-:W-:-:S02]  /*d700*/  VIADD R180, R199, 0x10f ;  /* 0x0000010fc7b47836 */ /* 0x000fc40000000000 */
[----:B------:R1:W-:Y:S01]  /*d710*/  STL [R1+0x3b0], R0 ;  /* 0x0003b00001007387 */ /* 0x0003e20000100800 */
[C---:B------:R-:W-:Y:S02]  /*d720*/  VIADD R186, R199.reuse, 0x112 ;  /* 0x00000112c7ba7836 */ /* 0x040fe40000000000 */
[----:B------:R-:W-:Y:S01]  /*d730*/  IABS R122, R180 ;  /* 0x000000b4007a7213 */ /* 0x000fe20000000000 */
[----:B------:R-:W-:Y:S02]  /*d740*/  VIADD R187, R199, 0x116 ;  /* 0x00000116c7bb7836 */ /* 0x000fe40000000000 */
[--C-:B------:R-:W-:Y:S01]  /*d750*/  @!P1 IMAD.IADD R121, R121, 0x1, -R124.reuse ;  /* 0x0000000179799824 */ /* 0x100fe200078e0a7c */
[----:B------:R-:W-:Y:S01]  /*d760*/  ISETP.GE.AND P1, PT, R179, RZ, PT ;  /* 0x000000ffb300720c */ /* 0x000fe20003f26270 */
[----:B------:R-:W-:Y:S01]  /*d770*/  IMAD.HI.U32 R179, R246, R122, RZ ;  /* 0x0000007af6b37227 */ /* 0x000fe200078e00ff */
[----:B-1----:R-:W-:Y:S02]  /*d780*/  MOV R0, R123 ;  /* 0x0000007b00007202 */ /* 0x002fe40000000f00 */
[----:B------:R-:W-:Y:S01]  /*d790*/  ISETP.GT.U32.AND P5, PT, R124, R121, PT ;  /* 0x000000797c00720c */ /* 0x000fe20003fa4070 */
[----:B------:R-:W-:-:S02]  /*d7a0*/  @!P3 IMAD.IADD R120, R120, 0x1, -R124 ;  /* 0x000000017878b824 */ /* 0x000fc400078e0a7c */
[----:B------:R-:W-:-:S03]  /*d7b0*/  IMAD.HI.U32 R123, R246, R181, RZ ;  /* 0x000000b5f67b7227 */ /* 0x000fc600078e00ff */
[----:B------:R-:W-:Y:S01]  /*d7c0*/  ISETP.GT.U32.AND P3, PT, R124, R120, PT ;  /* 0x000000787c00720c */ /* 0x000fe20003f64070 */
[----:B------:R-:W-:Y:S01]  /*d7d0*/  @!P4 IMAD.MOV R0, RZ, RZ, -R0 ;  /* 0x000000ffff00c224 */ /* 0x000fe200078e0a00 */
[----:B------:R-:W-:Y:S01]  /*d7e0*/  ISETP.GE.AND P4, PT, R182, RZ, PT ;  /* 0x000000ffb600720c */ /* 0x000fe20003f86270 */
[----:B------:R-:W-:Y:S01]  /*d7f0*/  IMAD.MOV R123, RZ, RZ, -R123 ;  /* 0x000000ffff7b7224 */ /* 0x000fe200078e0a7b */
[----:B------:R-:W-:Y:S01]  /*d800*/  IADD3 R182, -R183, RZ, RZ ;  /* 0x000000ffb7b67210 */ /* 0x000fe20007ffe1ff */
[----:B------:R-:W-:Y:S01]  /*d810*/  IMAD.MOV R179, RZ, RZ, -R179 ;  /* 0x000000ffffb37224 */ /* 0x000fe200078e0ab3 */
[----:B------:R1:W-:Y:S01]  /*d820*/  STL [R1+0x3b4], R0 ;  /* 0x0003b40001007387 */ /* 0x0003e20000100800 */
[--C-:B------:R-:W-:Y:S01]  /*d830*/  @!P5 IMAD.IADD R121, R121, 0x1, -R124.reuse ;  /* 0x000000017979d824 */ /* 0x100fe200078e0a7c */
[----:B------:R-:W-:Y:S01]  /*d840*/  IABS R183, R190 ;  /* 0x000000be00b77213 */ /* 0x000fe20000000000 */
[----:B------:R-:W-:Y:S01]  /*d850*/  IMAD R123, R124, R123, R181 ;  /* 0x0000007b7c7b7224 */ /* 0x000fe200078e02b5 */
[----:B------:R-:W-:Y:S01]  /*d860*/  ISETP.GE.AND P5, PT, R180, RZ, PT ;  /* 0x000000ffb400720c */ /* 0x000fe20003fa6270 */
[----:B------:R-:W-:Y:S01]  /*d870*/  IMAD R191, R124, R182, R191 ;  /* 0x000000b67cbf7224 */ /* 0x000fe200078e02bf */
[----:B------:R-:W-:Y:S01]  /*d880*/  IABS R182, R186 ;  /* 0x000000ba00b67213 */ /* 0x000fe20000000000 */
[----:B------:R-:W-:-:S02]  /*d890*/  @!P3 IMAD.IADD R120, R120, 0x1, -R124 ;  /* 0x000000017878b824 */ /* 0x000fc400078e0a7c */
[----:B------:R-:W-:Y:S01]  /*d8a0*/  IMAD R122, R124, R179, R122 ;  /* 0x000000b37c7a7224 */ /* 0x000fe200078e027a */
[----:B------:R-:W-:Y:S01]  /*d8b0*/  IABS R179, R189 ;  /* 0x000000bd00b37213 */ /* 0x000fe20000000000 */
[----:B-1----:R-:W-:Y:S01]  /*d8c0*/  IMAD.MOV.U32 R0, RZ, RZ, R121 ;  /* 0x000000ffff007224 */ /* 0x002fe200078e0079 */
[----:B------:R-:W-:Y:S01]  /*d8d0*/  IADD3 R121, R199, 0x110, RZ ;  /* 0x00000110c7797810 */ /* 0x000fe20007ffe0ff */
[----:B------:R-:W-:-:S03]  /*d8e0*/  IMAD.HI.U32 R181, R246, R182, RZ ;  /* 0x000000b6f6b57227 */ /* 0x000fc600078e00ff */
[----:B------:R-:W-:Y:S01]  /*d8f0*/  ISETP.GE.AND P3, PT, R121, RZ, PT ;  /* 0x000000ff7900720c */ /* 0x000fe20003f66270 */
[----:B------:R-:W-:Y:S01]  /*d900*/  @!P2 IMAD.MOV R0, RZ, RZ, -R0 ;  /* 0x000000ffff00a224 */ /* 0x000fe200078e0a00 */
[----:B------:R-:W-:Y:S01]  /*d910*/  ISETP.GT.U32.AND P2, PT, R124, R123, PT ;  /* 0x0000007b7c00720c */ /* 0x000fe20003f44070 */
[C---:B------:R-:W-:Y:S01]  /*d920*/  IMAD.HI.U32 R184, R246.reuse, R183, RZ ;  /* 0x000000b7f6b87227 */ /* 0x040fe200078e00ff */
[----:B------:R-:W-:Y:S02]  /*d930*/  IABS R121, R121 ;  /* 0x0000007900797213 */ /* 0x000fe40000000000 */
[----:B------:R1:W-:Y:S01]  /*d940*/  STL [R1+0x3b8], R0 ;  /* 0x0003b80001007387 */ /* 0x0003e20000100800 */
[----:B------:R-:W-:Y:S01]  /*d950*/  IMAD.MOV R184, RZ, RZ, -R184 ;  /* 0x000000ffffb87224 */ /* 0x000fe200078e0ab8 */
[----:B------:R-:W-:Y:S01]  /*d960*/  IADD3 R181, -R181, RZ, RZ ;  /* 0x000000ffb5b57210 */ /* 0x000fe20007ffe1ff */
[----:B------:R-:W-:-:S04]  /*d970*/  IMAD.HI.U32 R180, R246, R179, RZ ;  /* 0x000000b3f6b47227 */ /* 0x000fc800078e00ff */
[----:B------:R-:W-:Y:S02]  /*d980*/  IMAD R183, R124, R184, R183 ;  /* 0x000000b87cb77224 */ /* 0x000fe400078e02b7 */
[----:B------:R-:W-:Y:S01]  /*d990*/  @!P2 IMAD.IADD R123, R123, 0x1, -R124 ;  /* 0x000000017b7ba824 */ /* 0x000fe200078e0a7c */
[----:B-1----:R-:W-:Y:S01]  /*d9a0*/  MOV R0, R120 ;  /* 0x0000007800007202 */ /* 0x002fe20000000f00 */
[----:B------:R-:W-:-:S03]  /*d9b0*/  IMAD.HI.U32 R120, R246, R121, RZ ;  /* 0x00000079f6787227 */ /* 0x000fc600078e00ff */
[C---:B------:R-:W-:Y:S01]  /*d9c0*/  ISETP.GT.U32.AND P2, PT, R124.reuse, R123, PT ;  /* 0x0000007b7c00720c */ /* 0x040fe20003f44070 */
[----:B------:R-:W-:Y:S01]  /*d9d0*/  @!P6 IMAD.MOV R0, RZ, RZ, -R0 ;  /* 0x000000ffff00e224 */ /* 0x000fe200078e0a00 */
[C---:B------:R-:W-:Y:S01]  /*d9e0*/  ISETP.GT.U32.AND P6, PT, R124.reuse, R191, PT ;  /* 0x000000bf7c00720c */ /* 0x040fe20003fc4070 */
[----:B------:R-:W-:Y:S02]  /*d9f0*/  IMAD.MOV R120, RZ, RZ, -R120 ;  /* 0x000000ffff787224 */ /* 0x000fe400078e0a78 */
[----:B------:R-:W-:Y:S01]  /*da00*/  IMAD.MOV R180, RZ, RZ, -R180 ;  /* 0x000000ffffb47224 */ /* 0x000fe200078e0ab4 */
[----:B------:R1:W-:Y:S01]  /*da10*/  STL [R1+0x3a8], R0 ;  /* 0x0003a80001007387 */ /* 0x0003e20000100800 */
[----:B------:R-:W-:Y:S02]  /*da20*/  IMAD R121, R124, R120, R121 ;  /* 0x000000787c797224 */ /* 0x000fe400078e0279 */
[----:B------:R-:W-:-:S04]  /*da30*/  IMAD.HI.U32 R120, R246, R188, RZ ;  /* 0x000000bcf6787227 */ /* 0x000fc800078e00ff */
[--C-:B------:R-:W-:Y:S01]  /*da40*/  @!P2 IMAD.IADD R123, R123, 0x1, -R124.reuse ;  /* 0x000000017b7ba824 */ /* 0x100fe200078e0a7c */
[----:B------:R-:W-:Y:S01]  /*da50*/  ISETP.GT.U32.AND P2, PT, R124, R122, PT ;  /* 0x0000007a7c00720c */ /* 0x000fe20003f44070 */
[----:B------:R-:W-:Y:S01]  /*da60*/  @!P6 IMAD.IADD R191, R191, 0x1, -R124 ;  /* 0x00000001bfbfe824 */ /* 0x000fe200078e0a7c */
[----:B------:R-:W-:Y:S01]  /*da70*/  IADD3 R120, -R120, RZ, RZ ;  /* 0x000000ff78787210 */ /* 0x000fe20007ffe1ff */
[----:B------:R-:W-:Y:S02]  /*da80*/  IMAD.MOV.U32 R3, RZ, RZ, R123 ;  /* 0x000000ffff037224 */ /* 0x000fe400078e007b */
[C---:B------:R-:W-:Y:S01]  /*da90*/  IMAD R182, R124.reuse, R181, R182 ;  /* 0x000000b57cb67224 */ /* 0x040fe200078e02b6 */
[C---:B------:R-:W-:Y:S01]  /*daa0*/  ISETP.GT.U32.AND P6, PT, R124.reuse, R191, PT ;  /* 0x000000bf7c00720c */ /* 0x040fe20003fc4070 */
[C---:B------:R-:W-:Y:S02]  /*dab0*/  IMAD R188, R124.reuse, R120, R188 ;  /* 0x000000787cbc7224 */ /* 0x040fe400078e02bc */
[----:B------:R-:W-:Y:S01]  /*dac0*/  @!P1 IMAD.MOV R3, RZ, RZ, -R3 ;  /* 0x000000ffff039224 */ /* 0x000fe200078e0a03 */
[C---:B------:R-:W-:Y:S01]  /*dad0*/  ISETP.GT.U32.AND P1, PT, R124.reuse, R183, PT ;  /* 0x000000b77c00720c */ /* 0x040fe20003f24070 */
[----:B------:R-:W-:Y:S01]  /*dae0*/  IMAD R179, R124, R180, R179 ;  /* 0x000000b47cb37224 */ /* 0x000fe200078e02b3 */
[----:B------:R-:W-:Y:S01]  /*daf0*/  IABS R180, R187 ;  /* 0x000000bb00b47213 */ /* 0x000fe20000000000 */
[C---:B------:R-:W-:Y:S01]  /*db00*/  VIADD R184, R199.reuse, 0x117 ;  /* 0x00000117c7b87836 */ /* 0x040fe20000000000 */
[----:B------:R-:W-:Y:S01]  /*db10*/  @!P2 IADD3 R122, R122, -R124, RZ ;  /* 0x8000007c7a7aa210 */ /* 0x000fe20007ffe0ff */
[----:B------:R-:W-:Y:S01]  /*db20*/  VIADD R181, R199, 0x115 ;  /* 0x00000115c7b57836 */ /* 0x000fe20000000000 */
[----:B------:R-:W-:Y:S01]  /*db30*/  STL [R1+0x3a0], R3 ;  /* 0x0003a00301007387 */ /* 0x000fe20000100800 */
[----:B------:R-:W-:Y:S01]  /*db40*/  IMAD.HI.U32 R193, R246, R180, RZ ;  /* 0x000000b4f6c17227 */ /* 0x000fe200078e00ff */
[----:B------:R-:W-:-:S02]  /*db50*/  ISETP.GT.U32.AND P2, PT, R124, R122, PT ;  /* 0x0000007a7c00720c */ /* 0x000fc40003f44070 */
[----:B------:R-:W-:Y:S01]  /*db60*/  IABS R192, R184 ;  /* 0x000000b800c07213 */ /* 0x000fe20000000000 */
[----:B------:R-:W-:Y:S01]  /*db70*/  @!P6 IMAD.IADD R191, R191, 0x1, -R124 ;  /* 0x00000001bfbfe824 */ /* 0x000fe200078e0a7c */
[C---:B------:R-:W-:Y:S01]  /*db80*/  ISETP.GT.U32.AND P6, PT, R124.reuse, R121, PT ;  /* 0x000000797c00720c */ /* 0x040fe20003fc4070 */
[----:B------:R-:W-:Y:S01]  /*db90*/  IMAD.MOV R193, RZ, RZ, -R193 ;  /* 0x000000ffffc17224 */ /* 0x000fe200078e0ac1 */
[----:B------:R-:W-:Y:S01]  /*dba0*/  IABS R120, R181 ;  /* 0x000000b500787213 */ /* 0x000fe20000000000 */
[----:B------:R-:W-:Y:S01]  /*dbb0*/  IMAD.MOV.U32 R123, RZ, RZ, R192 ;  /* 0x000000ffff7b7224 */ /* 0x000fe200078e00c0 */
[----:B-1----:R-:W-:Y:S01]  /*dbc0*/  MOV R0, R191 ;  /* 0x000000bf00007202 */ /* 0x002fe20000000f00 */
[----:B------:R-:W-:Y:S01]  /*dbd0*/  IMAD R180, R124, R193, R180 ;  /* 0x000000c17cb47224 */ /* 0x000fe200078e02b4 */
[----:B------:R-:W-:Y:S01]  /*dbe0*/  @!P1 IADD3 R183, R183, -R124, RZ ;  /* 0x8000007cb7b79210 */ /* 0x000fe20007ffe0ff */
[----:B------:R-:W-:Y:S02]  /*dbf0*/  IMAD.HI.U32 R192, R246, R120, RZ ;  /* 0x00000078f6c07227 */ /* 0x000fe400078e00ff */
[----:B------:R-:W-:-:S02]  /*dc00*/  @!P2 IADD3 R122, R122, -R124, RZ ;  /* 0x8000007c7a7aa210 */ /* 0x000fc40007ffe0ff */
[----:B------:R-:W-:Y:S01]  /*dc10*/  @!P4 IMAD.MOV R0, RZ, RZ, -R0 ;  /* 0x000000ffff00c224 */ /* 0x000fe200078e0a00 */
[C---:B------:R-:W-:Y:S01]  /*dc20*/  ISETP.GT.U32.AND P4, PT, R124.reuse, R182, PT ;  /* 0x000000b67c00720c */ /* 0x040fe20003f84070 */
[----:B------:R-:W-:Y:S01]  /*dc30*/  @!P6 IMAD.IADD R121, R121, 0x1, -R124 ;  /* 0x000000017979e824 */ /* 0x000fe200078e0a7c */
[C---:B------:R-:W-:Y:S01]  /*dc40*/  ISETP.GT.U32.AND P6, PT, R124.reuse, R188, PT ;  /* 0x000000bc7c00720c */ /* 0x040fe20003fc4070 */
[----:B------:R-:W-:Y:S01]  /*dc50*/  IMAD.MOV R192, RZ, RZ, -R192 ;  /* 0x000000ffffc07224 */ /* 0x000fe200078e0ac0 */
[C---:B------:R-:W-:Y:S01]  /*dc60*/  ISETP.GT.U32.AND P2, PT, R124.reuse, R179, PT ;  /* 0x000000b37c00720c */ /* 0x040fe20003f44070 */
[----:B------:R1:W-:Y:S01]  /*dc70*/  STL [R1+0x39c], R0 ;  /* 0x00039c0001007387 */ /* 0x0003e20000100800 */
[C---:B------:R-:W-:Y:S01]  /*dc80*/  ISETP.GT.U32.AND P1, PT, R124.reuse, R121, PT ;  /* 0x000000797c00720c */ /* 0x040fe20003f24070 */
[----:B------:R-:W-:Y:S02]  /*dc90*/  IMAD R120, R124, R192, R120 ;  /* 0x000000c07c787224 */ /* 0x000fe400078e0278 */
[----:B------:R-:W-:-:S04]  /*dca0*/  IMAD.HI.U32 R191, R246, R123, RZ ;  /* 0x0000007bf6bf7227 */ /* 0x000fc800078e00ff */
[--C-:B------:R-:W-:Y:S01]  /*dcb0*/  @!P4 IMAD.IADD R182, R182, 0x1, -R124.reuse ;  /* 0x00000001b6b6c824 */ /* 0x100fe200078e0a7c */
[----:B------:R-:W-:Y:S01]  /*dcc0*/  ISETP.GT.U32.AND P4, PT, R124, R183, PT ;  /* 0x000000b77c00720c */ /* 0x000fe20003f84070 */
[----:B------:R-:W-:Y:S02]  /*dcd0*/  @!P6 IMAD.IADD R188, R188, 0x1, -R124 ;  /* 0x00000001bcbce824 */ /* 0x000fe400078e0a7c */
[----:B------:R-:W-:Y:S01]  /*dce0*/  @!P2 IADD3 R179, R179, -R124, RZ ;  /* 0x8000007cb3b3a210 */ /* 0x000fe20007ffe0ff */
[----:B-1----:R-:W-:Y:S01]  /*dcf0*/  IMAD.MOV.U32 R0, RZ, RZ, R122 ;  /* 0x000000ffff007224 */ /* 0x002fe200078e007a */
[C---:B------:R-:W-:Y:S01]  /*dd00*/  ISETP.GT.U32.AND P2, PT, R124.reuse, R182, PT ;  /* 0x000000b67c00720c */ /* 0x040fe20003f44070 */
[----:B------:R-:W-:Y:S01]  /*dd10*/  @!P1 IMAD.IADD R121, R121, 0x1, -R124 ;  /* 0x0000000179799824 */ /* 0x000fe200078e0a7c */
[C---:B------:R-:W-:Y:S01]  /*dd20*/  ISETP.GT.U32.AND P6, PT, R124.reuse, R188, PT ;  /* 0x000000bc7c00720c */ /* 0x040fe20003fc4070 */
[----:B------:R-:W-:Y:S01]  /*dd30*/  @!P5 IMAD.MOV R0, RZ, RZ, -R0 ;  /* 0x000000ffff00d224 */ /* 0x000fe200078e0a00 */
[C---:B------:R-:W-:Y:S01]  /*dd40*/  ISETP.GT.U32.AND P5, PT, R124.reuse, R179, PT ;  /* 0x000000b37c00720c */ /* 0x040fe20003fa4070 */
[----:B------:R-:W-:Y:S01]  /*dd50*/  IMAD.MOV R191, RZ, RZ, -R191 ;  /* 0x000000ffffbf7224 */ /* 0x000fe200078e0abf */
[C---:B------:R-:W-:Y:S01]  /*dd60*/  ISETP.GT.U32.AND P1, PT, R124.reuse, R120, PT ;  /* 0x000000787c00720c */ /* 0x040fe20003f24070 */
[----:B------:R-:W-:Y:S01]  /*dd70*/  VIADD R192, R199, 0x118 ;  /* 0x00000118c7c07836 */ /* 0x000fe20000000000 */
[----:B------:R-:W-:Y:S01]  /*dd80*/  @!P4 IADD3 R183, R183, -R124, RZ ;  /* 0x8000007cb7b7c210 */ /* 0x000fe20007ffe0ff */
[C---:B------:R-:W-:Y:S01]  /*dd90*/  IMAD R123, R124.reuse, R191, R123 ;  /* 0x000000bf7c7b7224 */ /* 0x040fe200078e027b */
[----:B------:R-:W-:Y:S01]  /*dda0*/  ISETP.GT.U32.AND P4, PT, R124, R180, PT ;  /* 0x000000b47c00720c */ /* 0x000fe20003f84070 */
[----:B------:R1:W-:Y:S01]  /*ddb0*/  STL [R1+0x398], R0 ;  /* 0x0003980001007387 */ /* 0x0003e20000100800 */
[----:B------:R-:W-:Y:S01]  /*ddc0*/  MOV R4, R121 ;  /* 0x0000007900047202 */ /* 0x000fe20000000f00 */
[--C-:B------:R-:W-:Y:S01]  /*ddd0*/  @!P2 IMAD.IADD R182, R182, 0x1, -R124.reuse ;  /* 0x00000001b6b6a824 */ /* 0x100fe200078e0a7c */
[----:B------:R-:W-:Y:S01]  /*dde0*/  ISETP.GE.AND P2, PT, R190, RZ, PT ;  /* 0x000000ffbe00720c */ /* 0x000fe20003f46270 */
[--C-:B------:R-:W-:Y:S01]  /*ddf0*/  @!P6 IMAD.IADD R188, R188, 0x1, -R124.reuse ;  /* 0x00000001bcbce824 */ /* 0x100fe200078e0a7c */
[----:B------:R-:W-:Y:S01]  /*de00*/  ISETP.GE.AND P6, PT, R186, RZ, PT ;  /* 0x000000ffba00720c */ /* 0x000fe20003fc6270 */
[--C-:B------:R-:W-:Y:S01]  /*de10*/  @!P5 IMAD.IADD R179, R179, 0x1, -R124.reuse ;  /* 0x00000001b3b3d824 */ /* 0x100fe200078e0a7c */
[----:B------:R-:W-:Y:S01]  /*de20*/  ISETP.GT.U32.AND P5, PT, R124, R123, PT ;  /* 0x0000007b7c00720c */ /* 0x000fe20003fa4070 */
[----:B------:R-:W-:Y:S01]  /*de30*/  @!P1 IMAD.IADD R120, R120, 0x1, -R124 ;  /* 0x0000000178789824 */ /* 0x000fe200078e0a7c */
[----:B------:R-:W-:Y:S01]  /*de40*/  ISETP.GE.AND P1, PT, R189, RZ, PT ;  /* 0x000000ffbd00720c */ /* 0x000fe20003f26270 */
[----:B------:R-:W-:Y:S01]  /*de50*/  IMAD.MOV.U32 R3, RZ, RZ, R183 ;  /* 0x000000ffff037224 */ /* 0x000fe200078e00b7 */
[----:B------:R-:W-:Y:S01]  /*de60*/  @!P3 IADD3 R4, -R4, RZ, RZ ;  /* 0x000000ff0404b210 */ /* 0x000fe20007ffe1ff */
[----:B-1----:R-:W-:Y:S01]  /*de70*/  IMAD.MOV.U32 R0, RZ, RZ, R182 ;  /* 0x000000ffff007224 */ /* 0x002fe200078e00b6 */
[----:B------:R-:W-:Y:S01]  /*de80*/  ISETP.GT.U32.AND P3, PT, R124, R120, PT ;  /* 0x000000787c00720c */ /* 0x000fe20003f64070 */
[----:B------:R-:W-:Y:S01]  /*de90*/  @!P4 IMAD.IADD R180, R180, 0x1, -R124 ;  /* 0x00000001b4b4c824 */ /* 0x000fe200078e0a7c */
[----:B------:R-:W-:Y:S01]  /*dea0*/  ISETP.GE.AND P4, PT, R185, RZ, PT ;  /* 0x000000ffb900720c */ /* 0x000fe20003f86270 */
[----:B------:R-:W-:Y:S01]  /*deb0*/  @!P2 IMAD.MOV R3, RZ, RZ, -R3 ;  /* 0x000000ffff03a224 */ /* 0x000fe200078e0a03 */
[----:B------:R-:W-:Y:S01]  /*dec0*/  IABS R122, R192 ;  /* 0x000000c0007a7213 */ /* 0x000fe20000000000 */
[----:B------:R-:W-:Y:S01]  /*ded0*/  @!P6 IMAD.MOV R0, RZ, RZ, -R0 ;  /* 0x000000ffff00e224 */ /* 0x000fe200078e0a00 */
[----:B------:R-:W-:Y:S01]  /*dee0*/  STL [R1+0x38c], R4 ;  /* 0x00038c0401007387 */ /* 0x000fe20000100800 */
[----:B------:R-:W-:Y:S01]  /*def0*/  @!P5 IMAD.IADD R123, R123, 0x1, -R124 ;  /* 0x000000017b7bd824 */ /* 0x000fe200078e0a7c */
[----:B------:R-:W-:Y:S01]  /*df00*/  ISETP.GE.AND P6, PT, R181, RZ, PT ;  /* 0x000000ffb500720c */ /* 0x000fe20003fc6270 */
[----:B------:R-:W-:Y:S01]  /*df10*/  IMAD.HI.U32 R190, R246, R122, RZ ;  /* 0x0000007af6be7227 */ /* 0x000fe200078e00ff */
[----:B------:R1:W-:Y:S01]  /*df20*/  STL [R1+0x388], R3 ;  /* 0x0003880301007387 */ /* 0x0003e20000100800 */
[----:B------:R-:W-:-:S02]  /*df30*/  IADD3 R186, R199, 0x119, RZ ;  /* 0x00000119c7ba7810 */ /* 0x000fc40007ffe0ff */
[----:B------:R-:W-:Y:S01]  /*df40*/  IMAD.MOV R190, RZ, RZ, -R190 ;  /* 0x000000ffffbe7224 */ /* 0x000fe200078e0abe */
[----:B------:R2:W-:Y:S01]  /*df50*/  STL [R1+0x384], R0 ;  /* 0x0003840001007387 */ /* 0x0005e20000100800 */
[----:B------:R-:W-:Y:S01]  /*df60*/  ISETP.GT.U32.AND P5, PT, R124, R123, PT ;  /* 0x0000007b7c00720c */ /* 0x000fe20003fa4070 */
[----:B------:R-:W-:Y:S01]  /*df70*/  @!P3 IMAD.IADD R120, R120, 0x1, -R124 ;  /* 0x000000017878b824 */ /* 0x000fe200078e0a7c */
[----:B------:R-:W-:Y:S01]  /*df80*/  IABS R189, R186 ;  /* 0x000000ba00bd7213 */ /* 0x000fe20000000000 */
[----:B------:R-:W-:Y:S01]  /*df90*/  IMAD R122, R124, R190, R122 ;  /* 0x000000be7c7a7224 */ /* 0x000fe200078e027a */
[----:B------:R-:W-:Y:S01]  /*dfa0*/  ISETP.GE.AND P3, PT, R184, RZ, PT ;  /* 0x000000ffb800720c */ /* 0x000fe20003f66270 */
[----:B-1----:R-:W-:Y:S01]  /*dfb0*/  IMAD.MOV.U32 R3, RZ, RZ, R179 ;  /* 0x000000ffff037224 */ /* 0x002fe200078e00b3 */
[----:B------:R-:W-:Y:S01]  /*dfc0*/  ISETP.GT.U32.AND P2, PT, R124, R180, PT ;  /* 0x000000b47c00720c */ /* 0x000fe20003f44070 */
[----:B------:R-:W-:Y:S01]  /*dfd0*/  IMAD.HI.U32 R121, R246, R189, RZ ;  /* 0x000000bdf6797227 */ /* 0x000fe200078e00ff */
[----:B------:R-:W-:-:S02]  /*dfe0*/  IADD3 R185, R199, 0x122, RZ ;  /* 0x00000122c7b97810 */ /* 0x000fc40007ffe0ff */
[----:B--2---:R-:W-:Y:S01]  /*dff0*/  MOV R0, R188 ;  /* 0x000000bc00007202 */ /* 0x004fe20000000f00 */
[----:B------:R-:W-:Y:S01]  /*e000*/  @!P1 IMAD.MOV R3, RZ, RZ, -R3 ;  /* 0x000000ffff039224 */ /* 0x000fe200078e0a03 */
[----:B------:R-:W-:Y:S01]  /*e010*/  ISETP.GT.U32.AND P1, PT, R124, R122, PT ;  /* 0x0000007a7c00720c */ /* 0x000fe20003f24070 */
[----:B------:R-:W-:Y:S01]  /*e020*/  @!P5 IMAD.IADD R123, R123, 0x1, -R124 ;  /* 0x000000017b7bd824 */ /* 0x000fe200078e0a7c */
[----:B------:R-:W-:Y:S01]  /*e030*/  IADD3 R121, -R121, RZ, RZ ;  /* 0x000000ff79797210 */ /* 0x000fe20007ffe1ff */
[----:B------:R-:W-:Y:S01]  /*e040*/  @!P4 IMAD.MOV R0, RZ, RZ, -R0 ;  /* 0x000000ffff00c224 */ /* 0x000fe200078e0a00 */
[----:B------:R1:W-:Y:S01]  /*e050*/  STL [R1+0x380], R3 ;  /* 0x0003800301007387 */ /* 0x0003e20000100800 */
[----:B------:R-:W-:Y:S01]  /*e060*/  ISETP.GE.AND P5, PT, R186, RZ, PT ;  /* 0x000000ffba00720c */ /* 0x000fe20003fa6270 */
[----:B------:R-:W-:Y:S01]  /*e070*/  VIADD R186, R199, 0x11a ;  /* 0x0000011ac7ba7836 */ /* 0x000fe20000000000 */
[----:B------:R-:W-:Y:S01]  /*e080*/  ISETP.GE.AND P4, PT, R187, RZ, PT ;  /* 0x000000ffbb00720c */ /* 0x000fe20003f86270 */
[----:B------:R2:W-:Y:S01]  /*e090*/  STL [R1+0x37c], R0 ;  /* 0x00037c0001007387 */ /* 0x0005e20000100800 */
[----:B------:R-:W-:Y:S01]  /*e0a0*/  IMAD R182, R124, R121, R189 ;  /* 0x000000797cb67224 */ /* 0x000fe200078e02bd */
[----:B------:R-:W-:Y:S01]  /*e0b0*/  IABS R188, R185 ;  /* 0x000000b900bc7213 */ /* 0x000fe20000000000 */
[--C-:B------:R-:W-:Y:S01]  /*e0c0*/  @!P2 IMAD.IADD R180, R180, 0x1, -R124.reuse ;  /* 0x00000001b4b4a824 */ /* 0x100fe200078e0a7c */
[----:B------:R-:W-:Y:S01]  /*e0d0*/  ISETP.GE.AND P2, PT, R192, RZ, PT ;  /* 0x000000ffc000720c */ /* 0x000fe20003f46270 */
[----:B------:R-:W-:-:S02]  /*e0e0*/  @!P1 IMAD.IADD R122, R122, 0x1, -R124 ;  /* 0x000000017a7a9824 */ /* 0x000fc400078e0a7c */
[C---:B------:R-:W-:Y:S02]  /*e0f0*/  VIADD R189, R199.reuse, 0x11b ;  /* 0x0000011bc7bd7836 */ /* 0x040fe40000000000 */
[----:B-1----:R-:W-:Y:S01]  /*e100*/  IMAD.MOV.U32 R3, RZ, RZ, R180 ;  /* 0x000000ffff037224 */ /* 0x002fe200078e00b4 */
[----:B--2---:R-:W-:Y:S01]  /*e110*/  MOV R0, R120 ;  /* 0x0000007800007202 */ /* 0x004fe20000000f00 */
[C---:B------:R-:W-:Y:S01]  /*e120*/  VIADD R184, R199.reuse, 0x11c ;  /* 0x0000011cc7b87836 */ /* 0x040fe20000000000 */
[----:B------:R-:W-:Y:S01]  /*e130*/  ISETP.GT.U32.AND P1, PT, R124, R122, PT ;  /* 0x0000007a7c00720c */ /* 0x000fe20003f24070 */
[----:B------:R-:W-:Y:S01]  /*e140*/  @!P4 IMAD.MOV R3, RZ, RZ, -R3 ;  /* 0x000000ffff03c224 */ /* 0x000fe200078e0a03 */
[----:B------:R-:W-:Y:S01]  /*e150*/  @!P6 IADD3 R0, -R0, RZ, RZ ;  /* 0x000000ff0000e210 */ /* 0x000fe20007ffe1ff */
[C---:B------:R-:W-:Y:S01]  /*e160*/  VIADD R179, R199.reuse, 0x11e ;  /* 0x0000011ec7b37836 */ /* 0x040fe20000000000 */
[----:B------:R-:W-:Y:S01]  /*e170*/  ISETP.GE.AND P6, PT, R186, RZ, PT ;  /* 0x000000ffba00720c */ /* 0x000fe20003fc6270 */
[----:B------:R-:W-:Y:S01]  /*e180*/  VIADD R190, R199, 0x11d ;  /* 0x0000011dc7be7836 */ /* 0x000fe20000000000 */
[----:B------:R-:W-:Y:S01]  /*e190*/  IABS R186, R186 ;  /* 0x000000ba00ba7213 */ /* 0x000fe20000000000 */
[----:B------:R1:W-:Y:S01]  /*e1a0*/  STL [R1+0x378], R0 ;  /* 0x0003780001007387 */ /* 0x0003e20000100800 */
[----:B------:R-:W-:Y:S01]  /*e1b0*/  ISETP.GE.AND P4, PT, R189, RZ, PT ;  /* 0x000000ffbd00720c */ /* 0x000fe20003f86270 */
[----:B------:R-:W-:Y:S01]  /*e1c0*/  IMAD.HI.U32 R194, R246, R188, RZ ;  /* 0x000000bcf6c27227 */ /* 0x000fe200078e00ff */
[----:B------:R-:W-:Y:S01]  /*e1d0*/  IABS R189, R189 ;  /* 0x000000bd00bd7213 */ /* 0x000fe20000000000 */
[----:B------:R-:W-:Y:S01]  /*e1e0*/  STL [R1+0x374], R3 ;  /* 0x0003740301007387 */ /* 0x000fe20000100800 */
[----:B------:R-:W-:Y:S01]  /*e1f0*/  IABS R120, R179 ;  /* 0x000000b300787213 */ /* 0x000fe20000000000 */
[----:B------:R-:W-:Y:S01]  /*e200*/  @!P1 IMAD.IADD R122, R122, 0x1, -R124 ;  /* 0x000000017a7a9824 */ /* 0x000fe200078e0a7c */
[----:B------:R-:W-:Y:S01]  /*e210*/  ISETP.GE.AND P1, PT, R184, RZ, PT ;  /* 0x000000ffb800720c */ /* 0x000fe20003f26270 */
[----:B------:R-:W-:Y:S01]  /*e220*/  IMAD.HI.U32 R180, R246, R189, RZ ;  /* 0x000000bdf6b47227 */ /* 0x000fe200078e00ff */
[----:B------:R-:W-:-:S02]  /*e230*/  IABS R184, R184 ;  /* 0x000000b800b87213 */ /* 0x000fc40000000000 */
[----:B-1----:R-:W-:Y:S01]  /*e240*/  MOV R0, R123 ;  /* 0x0000007b00007202 */ /* 0x002fe20000000f00 */
[----:B------:R-:W-:Y:S01]  /*e250*/  IMAD.HI.U32 R123, R246, R186, RZ ;  /* 0x000000baf67b7227 */ /* 0x000fe200078e00ff */
[----:B------:R-:W-:-:S03]  /*e260*/  IABS R121, R190 ;  /* 0x000000be00797213 */ /* 0x000fc60000000000 */
[----:B------:R-:W-:Y:S01]  /*e270*/  @!P3 IMAD.MOV R0, RZ, RZ, -R0 ;  /* 0x000000ffff00b224 */ /* 0x000fe200078e0a00 */
[----:B------:R-:W-:Y:S01]  /*e280*/  ISETP.GT.U32.AND P3, PT, R124, R182, PT ;  /* 0x000000b67c00720c */ /* 0x000fe20003f64070 */
[----:B------:R-:W-:Y:S01]  /*e290*/  IMAD.MOV R180, RZ, RZ, -R180 ;  /* 0x000000ffffb47224 */ /* 0x000fe200078e0ab4 */
[----:B------:R-:W-:Y:S01]  /*e2a0*/  IADD3 R123, -R123, RZ, RZ ;  /* 0x000000ff7b7b7210 */ /* 0x000fe20007ffe1ff */
[----:B------:R-:W-:Y:S01]  /*e2b0*/  IMAD.HI.U32 R181, R246, R184, RZ ;  /* 0x000000b8f6b57227 */ /* 0x000fe200078e00ff */
[----:B------:R1:W-:Y:S03]  /*e2c0*/  STL [R1+0x370], R0 ;  /* 0x0003700001007387 */ /* 0x0003e60000100800 */
[C---:B------:R-:W-:Y:S01]  /*e2d0*/  IMAD R186, R124.reuse, R123, R186 ;  /* 0x0000007b7cba7224 */ /* 0x040fe200078e02ba */
[----:B------:R-:W-:Y:S01]  /*e2e0*/  IADD3 R181, -R181, RZ, RZ ;  /* 0x000000ffb5b57210 */ /* 0x000fe20007ffe1ff */
[----:B------:R-:W-:-:S02]  /*e2f0*/  IMAD R189, R124, R180, R189 ;  /* 0x000000b47cbd7224 */ /* 0x000fc400078e02bd */
[----:B------:R-:W-:-:S04]  /*e300*/  IMAD.HI.U32 R183, R246, R120, RZ ;  /* 0x00000078f6b77227 */ /* 0x000fc800078e00ff */
[----:B------:R-:W-:Y:S02]  /*e310*/  @!P3 IMAD.IADD R182, R182, 0x1, -R124 ;  /* 0x00000001b6b6b824 */ /* 0x000fe400078e0a7c */
[----:B-1----:R-:W-:Y:S02]  /*e320*/  IMAD.MOV.U32 R0, RZ, RZ, R122 ;  /* 0x000000ffff007224 */ /* 0x002fe400078e007a */
[C---:B------:R-:W-:Y:S01]  /*e330*/  IMAD R184, R124.reuse, R181, R184 ;  /* 0x000000b57cb87224 */ /* 0x040fe200078e02b8 */
[C---:B------:R-:W-:Y:S01]  /*e340*/  ISETP.GT.U32.AND P3, PT, R124.reuse, R182, PT ;  /* 0x000000b67c00720c */ /* 0x040fe20003f64070 */
[----:B------:R-:W-:Y:S01]  /*e350*/  @!P2 IMAD.MOV R0, RZ, RZ, -R0 ;  /* 0x000000ffff00a224 */ /* 0x000fe200078e0a00 */
[----:B------:R-:W-:Y:S01]  /*e360*/  ISETP.GT.U32.AND P2, PT, R124, R186, PT ;  /* 0x000000ba7c00720c */ /* 0x000fe20003f44070 */
[----:B------:R-:W-:Y:S01]  /*e370*/  IMAD.HI.U32 R123, R246, R121, RZ ;  /* 0x00000079f67b7227 */ /* 0x000fe200078e00ff */
[C---:B------:R-:W-:Y:S02]  /*e380*/  IADD3 R181, R199.reuse, 0x11f, RZ ;  /* 0x0000011fc7b57810 */ /* 0x040fe40007ffe0ff */
[----:B------:R1:W-:Y:S01]  /*e390*/  STL [R1+0x36c], R0 ;  /* 0x00036c0001007387 */ /* 0x0003e20000100800 */
[----:B------:R-:W-:Y:S01]  /*e3a0*/  IMAD.MOV R122, RZ, RZ, -R183 ;  /* 0x000000ffff7a7224 */ /* 0x000fe200078e0ab7 */
[----:B------:R-:W-:Y:S01]  /*e3b0*/  IABS R180, R181 ;  /* 0x000000b500b47213 */ /* 0x000fe20000000000 */
[----:B------:R-:W-:-:S02]  /*e3c0*/  VIADD R183, R199, 0x120 ;  /* 0x00000120c7b77836 */ /* 0x000fc40000000000 */
[----:B------:R-:W-:Y:S02]  /*e3d0*/  IMAD.MOV R123, RZ, RZ, -R123 ;  /* 0x000000ffff7b7224 */ /* 0x000fe400078e0a7b */
[--C-:B------:R-:W-:Y:S01]  /*e3e0*/  @!P3 IMAD.IADD R182, R182, 0x1, -R124.reuse ;  /* 0x00000001b6b6b824 */ /* 0x100fe200078e0a7c */
[----:B------:R-:W-:Y:S01]  /*e3f0*/  ISETP.GT.U32.AND P3, PT, R124, R189, PT ;  /* 0x000000bd7c00720c */ /* 0x000fe20003f64070 */
[----:B------:R-:W-:Y:S01]  /*e400*/  @!P2 IMAD.IADD R186, R186, 0x1, -R124 ;  /* 0x00000001babaa824 */ /* 0x000fe200078e0a7c */
[C---:B------:R-:W-:Y:S01]  /*e410*/  ISETP.GT.U32.AND P2, PT, R124.reuse, R184, PT ;  /* 0x000000b87c00720c */ /* 0x040fe20003f44070 */
[----:B-1----:R-:W-:Y:S01]  /*e420*/  IMAD.MOV.U32 R0, RZ, RZ, R182 ;  /* 0x000000ffff007224 */ /* 0x002fe200078e00b6 */
[----:B------:R-:W-:Y:S01]  /*e430*/  IABS R187, R183 ;  /* 0x000000b700bb7213 */ /* 0x000fe20000000000 */
[C---:B------:R-:W-:Y:S02]  /*e440*/  IMAD R120, R124.reuse, R122, R120 ;  /* 0x0000007a7c787224 */ /* 0x040fe400078e0278 */
[----:B------:R-:W-:Y:S01]  /*e450*/  @!P5 IMAD.MOV R0, RZ, RZ, -R0 ;  /* 0x000000ffff00d224 */ /* 0x000fe200078e0a00 */
[----:B------:R-:W-:Y:S01]  /*e460*/  ISETP.GT.U32.AND P5, PT, R124, R186, PT ;  /* 0x000000ba7c00720c */ /* 0x000fe20003fa4070 */
[----:B------:R-:W-:-:S03]  /*e470*/  IMAD.HI.U32 R193, R246, R180, RZ ;  /* 0x000000b4f6c17227 */ /* 0x000fc600078e00ff */
[----:B------:R1:W-:Y:S01]  /*e480*/  STL [R1+0x368], R0 ;  /* 0x0003680001007387 */ /* 0x0003e20000100800 */
[----:B------:R-:W-:Y:S01]  /*e490*/  @!P3 IADD3 R189, R189, -R124, RZ ;  /* 0x8000007cbdbdb210 */ /* 0x000fe20007ffe0ff */
[----:B------:R-:W-:Y:S02]  /*e4a0*/  IMAD R121, R124, R123, R121 ;  /* 0x0000007b7c797224 */ /* 0x000fe400078e0279 */
[----:B------:R-:W-:Y:S01]  /*e4b0*/  @!P2 IMAD.IADD R184, R184, 0x1, -R124 ;  /* 0x00000001b8b8a824 */ /* 0x000fe200078e0a7c */
[----:B------:R-:W-:Y:S01]  /*e4c0*/  ISETP.GT.U32.AND P3, PT, R124, R189, PT ;  /* 0x000000bd7c00720c */ /* 0x000fe20003f64070 */
[----:B------:R-:W-:Y:S02]  /*e4d0*/  IMAD.MOV R193, RZ, RZ, -R193 ;  /* 0x000000ffffc17224 */ /* 0x000fe400078e0ac1 */
[----:B------:R-:W-:Y:S01]  /*e4e0*/  IMAD.HI.U32 R191, R246, R187, RZ ;  /* 0x000000bbf6bf7227 */ /* 0x000fe200078e00ff */
[----:B------:R-:W-:-:S03]  /*e4f0*/  ISETP.GT.U32.AND P2, PT, R124, R184, PT ;  /* 0x000000b87c00720c */ /* 0x000fc60003f44070 */
[----:B------:R-:W-:Y:S01]  /*e500*/  @!P5 IMAD.IADD R186, R186, 0x1, -R124 ;  /* 0x00000001babad824 */ /* 0x000fe200078e0a7c */
[C---:B------:R-:W-:Y:S01]  /*e510*/  ISETP.GT.U32.AND P5, PT, R124.reuse, R121, PT ;  /* 0x000000797c00720c */ /* 0x040fe20003fa4070 */
[----:B------:R-:W-:Y:S01]  /*e520*/  VIADD R123, R199, 0x121 ;  /* 0x00000121c77b7836 */ /* 0x000fe20000000000 */
[----:B------:R-:W-:Y:S01]  /*e530*/  IADD3 R191, -R191, RZ, RZ ;  /* 0x000000ffbfbf7210 */ /* 0x000fe20007ffe1ff */
[----:B-1----:R-:W-:Y:S02]  /*e540*/  IMAD.MOV.U32 R0, RZ, RZ, R186 ;  /* 0x000000ffff007224 */ /* 0x002fe400078e00ba */
[----:B------:R-:W-:Y:S01]  /*e550*/  @!P3 IMAD.IADD R189, R189, 0x1, -R124 ;  /* 0x00000001bdbdb824 */ /* 0x000fe200078e0a7c */
[C---:B------:R-:W-:Y:S01]  /*e560*/  ISETP.GT.U32.AND P3, PT, R124.reuse, R120, PT ;  /* 0x000000787c00720c */ /* 0x040fe20003f64070 */
[----:B------:R-:W-:Y:S01]  /*e570*/  IMAD R180, R124, R193, R180 ;  /* 0x000000c17cb47224 */ /* 0x000fe200078e02b4 */
[----:B------:R-:W-:Y:S01]  /*e580*/  @!P6 IADD3 R0, -R0, RZ, RZ ;  /* 0x000000ff0000e210 */ /* 0x000fe20007ffe1ff */
[--C-:B------:R-:W-:Y:S01]  /*e590*/  @!P2 IMAD.IADD R184, R184, 0x1, -R124.reuse ;  /* 0x00000001b8b8a824 */ /* 0x100fe200078e0a7c */
[----:B------:R-:W-:Y:S01]  /*e5a0*/  IABS R192, R123 ;  /* 0x0000007b00c07213 */ /* 0x000fe20000000000 */
[C---:B------:R-:W-:Y:S01]  /*e5b0*/  IMAD R187, R124.reuse, R191, R187 ;  /* 0x000000bf7cbb7224 */ /* 0x040fe200078e02bb */
[----:B------:R-:W-:Y:S01]  /*e5c0*/  ISETP.GT.U32.AND P2, PT, R124, R180, PT ;  /* 0x000000b47c00720c */ /* 0x000fe20003f44070 */
[----:B------:R1:W-:Y:S01]  /*e5d0*/  STL [R1+0x358], R0 ;  /* 0x0003580001007387 */ /* 0x0003e20000100800 */
[----:B------:R-:W-:-:S02]  /*e5e0*/  @!P5 IMAD.IADD R121, R121, 0x1, -R124 ;  /* 0x000000017979d824 */ /* 0x000fc400078e0a7c */
[----:B------:R-:W-:Y:S01]  /*e5f0*/  IMAD.HI.U32 R191, R246, R192, RZ ;  /* 0x000000c0f6bf7227 */ /* 0x000fe200078e00ff */
[----:B------:R-:W-:Y:S02]  /*e600*/  ISETP.GT.U32.AND P5, PT, R124, R187, PT ;  /* 0x000000bb7c00720c */ /* 0x000fe40003fa4070 */
[----:B------:R-:W-:Y:S01]  /*e610*/  @!P3 IADD3 R120, R120, -R124, RZ ;  /* 0x8000007c7878b210 */ /* 0x000fe20007ffe0ff */
[----:B------:R-:W-:Y:S01]  /*e620*/  IMAD.MOV R194, RZ, RZ, -R194 ;  /* 0x000000ffffc27224 */ /* 0x000fe200078e0ac2 */
[----:B------:R-:W-:Y:S01]  /*e630*/  IADD3 R191, -R191, RZ, RZ ;  /* 0x000000ffbfbf7210 */ /* 0x000fe20007ffe1ff */
[----:B------:R-:W-:Y:S01]  /*e640*/  VIADD R186, R199, 0x124 ;  /* 0x00000124c7ba7836 */ /* 0x000fe20000000000 */
[----:B------:R-:W-:Y:S01]  /*e650*/  ISETP.GT.U32.AND P6, PT, R124, R120, PT ;  /* 0x000000787c00720c */ /* 0x000fe20003fc4070 */
[----:B-1----:R-:W-:Y:S01]  /*e660*/  IMAD.MOV.U32 R0, RZ, RZ, R189 ;  /* 0x000000ffff007224 */ /* 0x002fe200078e00bd */
[----:B------:R-:W-:Y:S01]  /*e670*/  ISETP.GE.AND P3, PT, R190, RZ, PT ;  /* 0x000000ffbe00720c */ /* 0x000fe20003f66270 */
[----:B------:R-:W-:Y:S01]  /*e680*/  @!P2 IMAD.IADD R180, R180, 0x1, -R124 ;  /* 0x00000001b4b4a824 */ /* 0x000fe200078e0a7c */
[C---:B------:R-:W-:Y:S01]  /*e690*/  ISETP.GT.U32.AND P2, PT, R124.reuse, R121, PT ;  /* 0x000000797c00720c */ /* 0x040fe20003f44070 */
[----:B------:R-:W-:Y:S01]  /*e6a0*/  @!P4 IMAD.MOV R0, RZ, RZ, -R0 ;  /* 0x000000ffff00c224 */ /* 0x000fe200078e0a00 */
[----:B------:R-:W-:Y:S01]  /*e6b0*/  IABS R189, R186 ;  /* 0x000000ba00bd7213 */ /* 0x000fe20000000000 */
[----:B------:R-:W-:-:S02]  /*e6c0*/  IMAD R191, R124, R191, R192 ;  /* 0x000000bf7cbf7224 */ /* 0x000fc400078e02c0 */
[----:B------:R-:W-:Y:S01]  /*e6d0*/  @!P5 IMAD.IADD R187, R187, 0x1, -R124 ;  /* 0x00000001bbbbd824 */ /* 0x000fe200078e0a7c */
[----:B------:R1:W-:Y:S01]  /*e6e0*/  STL [R1+0x354], R0 ;  /* 0x0003540001007387 */ /* 0x0003e20000100800 */
[C---:B------:R-:W-:Y:S01]  /*e6f0*/  IMAD R188, R124.reuse, R194, R188 ;  /* 0x000000c27cbc7224 */ /* 0x040fe200078e02bc */
[----:B------:R-:W-:Y:S01]  /*e700*/  ISETP.GT.U32.AND P5, PT, R124, R180, PT ;  /* 0x000000b47c00720c */ /* 0x000fe20003fa4070 */
[----:B------:R-:W-:Y:S01]  /*e710*/  VIADD R122, R199, 0x123 ;  /* 0x00000123c77a7836 */ /* 0x000fe20000000000 */
[----:B------:R-:W-:Y:S01]  /*e720*/  @!P6 IADD3 R120, R120, -R124, RZ ;  /* 0x8000007c7878e210 */ /* 0x000fe20007ffe0ff */
[----:B------:R-:W-:Y:S01]  /*e730*/  IMAD.HI.U32 R190, R246, R189, RZ ;  /* 0x000000bdf6be7227 */ /* 0x000fe200078e00ff */
[----:B------:R-:W-:Y:S02]  /*e740*/  ISETP.GE.AND P6, PT, R179, RZ, PT ;  /* 0x000000ffb300720c */ /* 0x000fe40003fc6270 */
[C---:B------:R-:W-:Y:S01]  /*e750*/  ISETP.GT.U32.AND P4, PT, R124.reuse, R187, PT ;  /* 0x000000bb7c00720c */ /* 0x040fe20003f84070 */
[----:B------:R-:W-:Y:S01]  /*e760*/  @!P2 IMAD.IADD R121, R121, 0x1, -R124 ;  /* 0x000000017979a824 */ /* 0x000fe200078e0a7c */
[----:B-1----:R-:W-:Y:S01]  /*e770*/  MOV R0, R184 ;  /* 0x000000b800007202 */ /* 0x002fe20000000f00 */
[----:B------:R-:W-:Y:S01]  /*e780*/  IMAD.MOV R190, RZ, RZ, -R190 ;  /* 0x000000ffffbe7224 */ /* 0x000fe200078e0abe */
[C---:B------:R-:W-:Y:S01]  /*e790*/  ISETP.GT.U32.AND P2, PT, R124.reuse, R188, PT ;  /* 0x000000bc7c00720c */ /* 0x040fe20003f44070 */
[----:B------:R-:W-:Y:S01]  /*e7a0*/  IMAD.MOV.U32 R3, RZ, RZ, R121 ;  /* 0x000000ffff037224 */ /* 0x000fe200078e0079 */
[----:B------:R-:W-:Y:S01]  /*e7b0*/  IABS R182, R122 ;  /* 0x0000007a00b67213 */ /* 0x000fe20000000000 */
[----:B------:R-:W-:Y:S01]  /*e7c0*/  @!P1 IMAD.MOV R0, RZ, RZ, -R0 ;  /* 0x000000ffff009224 */ /* 0x000fe200078e0a00 */
[----:B------:R-:W-:Y:S01]  /*e7d0*/  ISETP.GT.U32.AND P1, PT, R124, R191, PT ;  /* 0x000000bf7c00720c */ /* 0x000fe20003f24070 */
[----:B------:R-:W-:-:S02]  /*e7e0*/  @!P3 IMAD.MOV R3, RZ, RZ, -R3 ;  /* 0x000000ffff03b224 */ /* 0x000fc400078e0a03 */
[----:B------:R-:W-:Y:S01]  /*e7f0*/  VIADD R184, R199, 0x125 ;  /* 0x00000125c7b87836 */ /* 0x000fe20000000000 */
[----:B------:R1:W-:Y:S01]  /*e800*/  STL [R1+0x350], R0 ;  /* 0x0003500001007387 */ /* 0x0003e20000100800 */
[--C-:B------:R-:W-:Y:S01]  /*e810*/  @!P4 IMAD.IADD R187, R187, 0x1, -R124.reuse ;  /* 0x00000001bbbbc824 */ /* 0x100fe200078e0a7c */
[----:B------:R-:W-:Y:S01]  /*e820*/  ISETP.GE.AND P4, PT, R181, RZ, PT ;  /* 0x000000ffb500720c */ /* 0x000fe20003f86270 */
[----:B------:R-:W-:Y:S01]  /*e830*/  IMAD.HI.U32 R193, R246, R182, RZ ;  /* 0x000000b6f6c17227 */ /* 0x000fe200078e00ff */
[----:B------:R2:W-:Y:S01]  /*e840*/  STL [R1+0x34c], R3 ;  /* 0x00034c0301007387 */ /* 0x0005e20000100800 */
[----:B------:R-:W-:Y:S02]  /*e850*/  IABS R179, R184 ;  /* 0x000000b800b37213 */ /* 0x000fe40000000000 */
[----:B------:R-:W-:Y:S01]  /*e860*/  @!P2 IMAD.IADD R188, R188, 0x1, -R124 ;  /* 0x00000001bcbca824 */ /* 0x000fe200078e0a7c */
[----:B------:R-:W-:Y:S01]  /*e870*/  ISETP.GE.AND P2, PT, R123, RZ, PT ;  /* 0x000000ff7b00720c */ /* 0x000fe20003f46270 */
[C---:B------:R-:W-:Y:S01]  /*e880*/  IMAD R123, R124.reuse, R190, R189 ;  /* 0x000000be7c7b7224 */ /* 0x040fe200078e02bd */
[----:B------:R-:W-:Y:S01]  /*e890*/  @!P1 IADD3 R191, R191, -R124, RZ ;  /* 0x8000007cbfbf9210 */ /* 0x000fe20007ffe0ff */
[----:B-1----:R-:W-:Y:S01]  /*e8a0*/  IMAD.MOV.U32 R0, RZ, RZ, R120 ;  /* 0x000000ffff007224 */ /* 0x002fe200078e0078 */
[----:B------:R-:W-:Y:S01]  /*e8b0*/  ISETP.GE.AND P1, PT, R183, RZ, PT ;  /* 0x000000ffb700720c */ /* 0x000fe20003f26270 */
[----:B------:R-:W-:Y:S01]  /*e8c0*/  IMAD.MOV R193, RZ, RZ, -R193 ;  /* 0x000000ffffc17224 */ /* 0x000fe200078e0ac1 */
[----:B------:R-:W-:Y:S01]  /*e8d0*/  ISETP.GT.U32.AND P3, PT, R124, R191, PT ;  /* 0x000000bf7c00720c */ /* 0x000fe20003f64070 */
[----:B------:R-:W-:Y:S01]  /*e8e0*/  @!P5 IMAD.IADD R180, R180, 0x1, -R124 ;  /* 0x00000001b4b4d824 */ /* 0x000fe200078e0a7c */
[----:B------:R-:W-:Y:S01]  /*e8f0*/  @!P6 IADD3 R0, -R0, RZ, RZ ;  /* 0x000000ff0000e210 */ /* 0x000fe20007ffe1ff */
[C---:B------:R-:W-:Y:S01]  /*e900*/  IMAD R182, R124.reuse, R193, R182 ;  /* 0x000000c17cb67224 */ /* 0x040fe200078e02b6 */
[----:B------:R-:W-:Y:S01]  /*e910*/  ISETP.GT.U32.AND P6, PT, R124, R188, PT ;  /* 0x000000bc7c00720c */ /* 0x000fe20003fc4070 */
[----:B------:R-:W-:-:S02]  /*e920*/  IMAD.HI.U32 R181, R246, R179, RZ ;  /* 0x000000b3f6b57227 */ /* 0x000fc400078e00ff */
[----:B------:R1:W-:Y:S01]  /*e930*/  STL [R1+0x348], R0 ;  /* 0x0003480001007387 */ /* 0x0003e20000100800 */
[----:B------:R-:W-:Y:S01]  /*e940*/  ISETP.GT.U32.AND P5, PT, R124, R182, PT ;  /* 0x000000b67c00720c */ /* 0x000fe20003fa4070 */
[----:B------:R-:W-:Y:S02]  /*e950*/  VIADD R120, R199, 0x126 ;  /* 0x00000126c7787836 */ /* 0x000fe40000000000 */
[----:B--2---:R-:W-:Y:S02]  /*e960*/  IMAD.MOV.U32 R3, RZ, RZ, R180 ;  /* 0x000000ffff037224 */ /* 0x004fe400078e00b4 */
[----:B------:R-:W-:Y:S01]  /*e970*/  IMAD.MOV R121, RZ, RZ, -R181 ;  /* 0x000000ffff797224 */ /* 0x000fe200078e0ab5 */
[----:B------:R-:W-:Y:S01]  /*e980*/  IABS R180, R120 ;  /* 0x0000007800b47213 */ /* 0x000fe20000000000 */
[----:B------:R-:W-:Y:S01]  /*e990*/  @!P4 IMAD.MOV R3, RZ, RZ, -R3 ;  /* 0x000000ffff03c224 */ /* 0x000fe200078e0a03 */
[----:B------:R-:W-:Y:S01]  /*e9a0*/  ISETP.GE.AND P4, PT, R185, RZ, PT ;  /* 0x000000ffb900720c */ /* 0x000fe20003f86270 */
[----:B-1----:R-:W-:Y:S01]  /*e9b0*/  IMAD.MOV.U32 R0, RZ, RZ, R187 ;  /* 0x000000ffff007224 */ /* 0x002fe200078e00bb */
[----:B------:R-:W-:Y:S01]  /*e9c0*/  @!P6 IADD3 R188, R188, -R124, RZ ;  /* 0x8000007cbcbce210 */ /* 0x000fe20007ffe0ff */
[----:B------:R-:W-:Y:S01]  /*e9d0*/  IMAD R179, R124, R121, R179 ;  /* 0x000000797cb37224 */ /* 0x000fe200078e02b3 */
[----:B------:R-:W-:Y:S01]  /*e9e0*/  STL [R1+0x344], R3 ;  /* 0x0003440301007387 */ /* 0x000fe20000100800 */
[----:B------:R-:W-:Y:S01]  /*e9f0*/  @!P3 IMAD.IADD R191, R191, 0x1, -R124 ;  /* 0x00000001bfbfb824 */ /* 0x000fe200078e0a7c */
[----:B------:R-:W-:Y:S01]  /*ea00*/  @!P1 IADD3 R0, -R0, RZ, RZ ;  /* 0x000000ff00009210 */ /* 0x000fe20007ffe1ff */
[----:B------:R-:W-:Y:S01]  /*ea10*/  VIADD R121, R199, 0x127 ;  /* 0x00000127c7797836 */ /* 0x000fe20000000000 */
[----:B------:R-:W-:-:S02]  /*ea20*/  ISETP.GT.U32.AND P1, PT, R124, R123, PT ;  /* 0x0000007b7c00720c */ /* 0x000fc40003f24070 */
[----:B------:R-:W-:Y:S01]  /*ea30*/  ISETP.GE.AND P3, PT, R122, RZ, PT ;  /* 0x000000ff7a00720c */ /* 0x000fe20003f66270 */
[----:B------:R-:W-:Y:S01]  /*ea40*/  IMAD.MOV.U32 R122, RZ, RZ, R180 ;  /* 0x000000ffff7a7224 */ /* 0x000fe200078e00b4 */
[----:B------:R1:W-:Y:S01]  /*ea50*/  STL [R1+0x310], R0 ;  /* 0x0003100001007387 */ /* 0x0003e20000100800 */
[----:B------:R-:W-:Y:S02]  /*ea60*/  ISETP.GT.U32.AND P6, PT, R124, R179, PT ;  /* 0x000000b37c00720c */ /* 0x000fe40003fc4070 */
[----:B------:R-:W-:Y:S01]  /*ea70*/  IMAD.HI.U32 R180, R246, R122, RZ ;  /* 0x0000007af6b47227 */ /* 0x000fe200078e00ff */
[----:B------:R-:W-:Y:S02]  /*ea80*/  @!P5 IADD3 R182, R182, -R124, RZ ;  /* 0x8000007cb6b6d210 */ /* 0x000fe40007ffe0ff */
[----:B------:R-:W-:Y:S01]  /*ea90*/  IABS R187, R121 ;  /* 0x0000007900bb7213 */ /* 0x000fe20000000000 */
[----:B------:R-:W-:Y:S01]  /*eaa0*/  IMAD.MOV R180, RZ, RZ, -R180 ;  /* 0x000000ffffb47224 */ /* 0x000fe200078e0ab4 */
[----:B------:R-:W-:Y:S01]  /*eab0*/  ISETP.GT.U32.AND P5, PT, R124, R182, PT ;  /* 0x000000b67c00720c */ /* 0x000fe20003fa4070 */
[----:B------:R-:W-:-:S02]  /*eac0*/  @!P1 IMAD.IADD R123, R123, 0x1, -R124 ;  /* 0x000000017b7b9824 */ /* 0x000fc400078e0a7c */
[----:B-1----:R-:W-:-:S03]  /*ead0*/  IMAD.MOV.U32 R0, RZ, RZ, R191 ;  /* 0x000000ffff007224 */ /* 0x002fc600078e00bf */
[----:B------:R-:W-:Y:S01]  /*eae0*/  ISETP.GT.U32.AND P1, PT, R124, R123, PT ;  /* 0x0000007b7c00720c */ /* 0x000fe20003f24070 */
[----:B------:R-:W-:Y:S01]  /*eaf0*/  @!P6 IMAD.IADD R179, R179, 0x1, -R124 ;  /* 0x00000001b3b3e824 */ /* 0x000fe200078e0a7c */
[----:B------:R-:W-:Y:S02]  /*eb00*/  @!P2 IADD3 R0, -R0, RZ, RZ ;  /* 0x000000ff0000a210 */ /* 0x000fe40007ffe1ff */
[----:B------:R-:W-:Y:S01]  /*eb10*/  ISETP.GE.AND P2, PT, R184, RZ, PT ;  /* 0x000000ffb800720c */ /* 0x000fe20003f46270 */
[----:B------:R-:W-:Y:S01]  /*eb20*/  IMAD R184, R124, R180, R122 ;  /* 0x000000b47cb87224 */ /* 0x000fe200078e027a */
[----:B------:R-:W-:Y:S01]  /*eb30*/  ISETP.GE.AND P6, PT, R120, RZ, PT ;  /* 0x000000ff7800720c */ /* 0x000fe20003fc6270 */
[----:B------:R1:W-:Y:S01]  /*eb40*/  STL [R1+0x260], R0 ;  /* 0x0002600001007387 */ /* 0x0003e20000100800 */
[----:B------:R-:W-:Y:S01]  /*eb50*/  IMAD.HI.U32 R120, R246, R187, RZ ;  /* 0x000000bbf6787227 */ /* 0x000fe200078e00ff */
[----:B------:R-:W-:-:S03]  /*eb60*/  IADD3 R180, R199, 0x128, RZ ;  /* 0x00000128c7b47810 */ /* 0x000fc60007ffe0ff */
[--C-:B------:R-:W-:Y:S01]  /*eb70*/  @!P5 IMAD.IADD R182, R182, 0x1, -R124.reuse ;  /* 0x00000001b6b6d824 */ /* 0x100fe200078e0a7c */
[----:B------:R-:W-:Y:S01]  /*eb80*/  ISETP.GE.AND P5, PT, R186, RZ, PT ;  /* 0x000000ffba00720c */ /* 0x000fe20003fa6270 */
[----:B------:R-:W-:Y:S01]  /*eb90*/  @!P1 IMAD.IADD R123, R123, 0x1, -R124 ;  /* 0x000000017b7b9824 */ /* 0x000fe200078e0a7c */
[C---:B------:R-:W-:Y:S01]  /*eba0*/  ISETP.GT.U32.AND P1, PT, R124.reuse, R184, PT ;  /* 0x000000b87c00720c */ /* 0x040fe20003f24070 */
[----:B------:R-:W-:Y:S01]  /*ebb0*/  IMAD.MOV R120, RZ, RZ, -R120 ;  /* 0x000000ffff787224 */ /* 0x000fe200078e0a78 */
[----:B------:R-:W-:Y:S01]  /*ebc0*/  IABS R185, R180 ;  /* 0x000000b400b97213 */ /* 0x000fe20000000000 */
[----:B-1----:R-:W-:Y:S02]  /*ebd0*/  IMAD.MOV.U32 R0, RZ, RZ, R188 ;  /* 0x000000ffff007224 */ /* 0x002fe400078e00bc */
[----:B------:R-:W-:Y:S02]  /*ebe0*/  IMAD R187, R124, R120, R187 ;  /* 0x000000787cbb7224 */ /* 0x000fe400078e02bb */
[----:B------:R-:W-:Y:S01]  /*ebf0*/  IMAD.HI.U32 R181, R246, R185, RZ ;  /* 0x000000b9f6b57227 */ /* 0x000fe200078e00ff */
[----:B------:R-:W-:-:S02]  /*ec00*/  @!P4 IADD3 R0, -R0, RZ, RZ ;  /* 0x000000ff0000c210 */ /* 0x000fc40007ffe1ff */
[----:B------:R-:W-:Y:S01]  /*ec10*/  ISETP.GT.U32.AND P4, PT, R124, R179, PT ;  /* 0x000000b37c00720c */ /* 0x000fe20003f84070 */
[----:B------:R-:W-:Y:S02]  /*ec20*/  IMAD.MOV R181, RZ, RZ, -R181 ;  /* 0x000000ffffb57224 */ /* 0x000fe400078e0ab5 */
[----:B------:R1:W-:Y:S01]  /*ec30*/  STL [R1+0x23c], R0 ;  /* 0x00023c0001007387 */ /* 0x0003e20000100800 */
[----:B------:R-:W-:Y:S02]  /*ec40*/  @!P1 IMAD.IADD R184, R184, 0x1, -R124 ;  /* 0x00000001b8b89824 */ /* 0x000fe400078e0a7c */
[C---:B------:R-:W-:Y:S02]  /*ec50*/  VIADD R122, R199.reuse, 0x129 ;  /* 0x00000129c77a7836 */ /* 0x040fe40000000000 */
[C---:B------:R-:W-:Y:S01]  /*ec60*/  IMAD R185, R124.reuse, R181, R185 ;  /* 0x000000b57cb97224 */ /* 0x040fe200078e02b9 */
[----:B------:R-:W-:Y:S01]  /*ec70*/  ISETP.GT.U32.AND P1, PT, R124, R184, PT ;  /* 0x000000b87c00720c */ /* 0x000fe20003f24070 */
[----:B------:R-:W-:-:S02]  /*ec80*/  VIADD R120, R199, 0x12a ;  /* 0x0000012ac7787836 */ /* 0x000fc40000000000 */
[----:B------:R-:W-:Y:S01]  /*ec90*/  VIADD R186, R199, 0x12b ;  /* 0x0000012bc7ba7836 */ /* 0x000fe20000000000 */
[----:B------:R-:W-:Y:S01]  /*eca0*/  @!P4 IADD3 R179, R179, -R124, RZ ;  /* 0x8000007cb3b3c210 */ /* 0x000fe20007ffe0ff */
[----:B-1----:R-:W-:Y:S01]  /*ecb0*/  IMAD.MOV.U32 R0, RZ, RZ, R182 ;  /* 0x000000ffff007224 */ /* 0x002fe200078e00b6 */
[----:B------:R-:W-:Y:S01]  /*ecc0*/  ISETP.GT.U32.AND P4, PT, R124, R187, PT ;  /* 0x000000bb7c00720c */ /* 0x000fe20003f84070 */
[----:B------:R-:W-:Y:S01]  /*ecd0*/  VIADD R181, R199, 0x12e ;  /* 0x0000012ec7b57836 */ /* 0x000fe20000000000 */
[----:B------:R-:W-:Y:S01]  /*ece0*/  IABS R183, R120 ;  /* 0x0000007800b77213 */ /* 0x000fe20000000000 */
[----:B------:R-:W-:Y:S01]  /*ecf0*/  @!P3 IMAD.MOV R0, RZ, RZ, -R0 ;  /* 0x000000ffff00b224 */ /* 0x000fe200078e0a00 */
[----:B------:R-:W-:Y:S02]  /*ed00*/  ISETP.GE.AND P3, PT, R121, RZ, PT ;  /* 0x000000ff7900720c */ /* 0x000fe40003f66270 */
[----:B------:R-:W-:Y:S01]  /*ed10*/  IABS R121, R122 ;  /* 0x0000007a00797213 */ /* 0x000fe20000000000 */
[----:B------:R-:W-:Y:S01]  /*ed20*/  @!P1 IMAD.IADD R184, R184, 0x1, -R124 ;  /* 0x00000001b8b89824 */ /* 0x000fe200078e0a7c */
[----:B------:R1:W-:Y:S01]  /*ed30*/  STL [R1+0x308], R0 ;  /* 0x0003080001007387 */ /* 0x0003e20000100800 */
[----:B------:R-:W-:-:S04]  /*ed40*/  ISETP.GT.U32.AND P1, PT, R124, R185, PT ;  /* 0x000000b97c00720c */ /* 0x000fc80003f24070 */
[----:B------:R-:W-:-:S04]  /*ed50*/  @!P4 IADD3 R187, R187, -R124, RZ ;  /* 0x8000007cbbbbc210 */ /* 0x000fc80007ffe0ff */
[----:B------:R-:W-:Y:S01]  /*ed60*/  ISETP.GT.U32.AND P4, PT, R124, R187, PT ;  /* 0x000000bb7c00720c */ /* 0x000fe20003f84070 */
[----:B-1----:R-:W-:Y:S02]  /*ed70*/  IMAD.MOV.U32 R0, RZ, RZ, R123 ;  /* 0x000000ffff007224 */ /* 0x002fe400078e007b */
[----:B------:R-:W-:-:S04]  /*ed80*/  IMAD.HI.U32 R123, R246, R183, RZ ;  /* 0x000000b7f67b7227 */ /* 0x000fc800078e00ff */
[----:B------:R-:W-:Y:S01]  /*ed90*/  @!P5 IMAD.MOV R0, RZ, RZ, -R0 ;  /* 0x000000ffff00d224 */ /* 0x000fe200078e0a00 */
[----:B------:R-:W-:Y:S01]  /*eda0*/  ISETP.GE.AND P5, PT, R180, RZ, PT ;  /* 0x000000ffb400720c */ /* 0x000fe20003fa6270 */
[----:B------:R-:W-:-:S03]  /*edb0*/  IMAD.HI.U32 R180, R246, R121, RZ ;  /* 0x00000079f6b47227 */ /* 0x000fc600078e00ff */
[----:B------:R1:W-:Y:S01]  /*edc0*/  STL [R1+0x2a8], R0 ;  /* 0x0002a80001007387 */ /* 0x0003e20000100800 */
[----:B------:R-:W-:Y:S02]  /*edd0*/  IMAD.MOV R180, RZ, RZ, -R180 ;  /* 0x000000ffffb47224 */ /* 0x000fe400078e0ab4 */
[----:B------:R-:W-:Y:S02]  /*ede0*/  IMAD.MOV R123, RZ, RZ, -R123 ;  /* 0x000000ffff7b7224 */ /* 0x000fe400078e0a7b */
[C---:B------:R-:W-:Y:S01]  /*edf0*/  IMAD R121, R124.reuse, R180, R121 ;  /* 0x000000b47c797224 */ /* 0x040fe200078e0279 */
[----:B------:R-:W-:Y:S01]  /*ee00*/  IABS R180, R186 ;  /* 0x000000ba00b47213 */ /* 0x000fe20000000000 */
[--C-:B------:R-:W-:Y:S02]  /*ee10*/  @!P1 IMAD.IADD R185, R185, 0x1, -R124.reuse ;  /* 0x00000001b9b99824 */ /* 0x100fe400078e0a7c */
[C---:B------:R-:W-:Y:S01]  /*ee20*/  IMAD R183, R124.reuse, R123, R183 ;  /* 0x0000007b7cb77224 */ /* 0x040fe200078e02b7 */
[----:B------:R-:W-:Y:S01]  /*ee30*/  IADD3 R123, R199, 0x12c, RZ ;  /* 0x0000012cc77b7810 */ /* 0x000fe20007ffe0ff */
[----:B-1----:R-:W-:Y:S01]  /*ee40*/  IMAD.MOV.U32 R0, RZ, RZ, R179 ;  /* 0x000000ffff007224 */ /* 0x002fe200078e00b3 */
[C---:B------:R-:W-:Y:S01]  /*ee50*/  ISETP.GT.U32.AND P1, PT, R124.reuse, R185, PT ;  /* 0x000000b97c00720c */ /* 0x040fe20003f24070 */
[----:B------:R-:W-:Y:S01]  /*ee60*/  @!P4 IMAD.IADD R187, R187, 0x1, -R124 ;  /* 0x00000001bbbbc824 */ /* 0x000fe200078e0a7c */
[----:B------:R-:W-:-:S02]  /*ee70*/  ISETP.GT.U32.AND P4, PT, R124, R121, PT ;  /* 0x000000797c00720c */ /* 0x000fc40003f84070 */
[----:B------:R-:W-:Y:S02]  /*ee80*/  @!P2 IADD3 R0, -R0, RZ, RZ ;  /* 0x000000ff0000a210 */ /* 0x000fe40007ffe1ff */
[----:B------:R-:W-:Y:S01]  /*ee90*/  ISETP.GE.AND P2, PT, R122, RZ, PT ;  /* 0x000000ff7a00720c */ /* 0x000fe20003f46270 */
[----:B------:R-:W-:Y:S01]  /*eea0*/  VIADD R122, R199, 0x12d ;  /* 0x0000012dc77a7836 */ /* 0x000fe20000000000 */
[----:B------:R-:W-:Y:S01]  /*eeb0*/  IABS R188, R123 ;  /* 0x0000007b00bc7213 */ /* 0x000fe20000000000 */
[----:B------:R1:W-:Y:S01]  /*eec0*/  STL [R1+0x340], R0 ;  /* 0x0003400001007387 */ /* 0x0003e20000100800 */
[----:B------:R-:W-:Y:S02]  /*eed0*/  IABS R179, R181 ;  /* 0x000000b500b37213 */ /* 0x000fe40000000000 */
[----:B------:R-:W-:Y:S01]  /*eee0*/  IABS R182, R122 ;  /* 0x0000007a00b67213 */ /* 0x000fe20000000000 */
[--C-:B------:R-:W-:Y:S02]  /*eef0*/  @!P1 IMAD.IADD R185, R185, 0x1, -R124.reuse ;  /* 0x00000001b9b99824 */ /* 0x100fe400078e0a7c */
[----:B------:R-:W-:Y:S01]  /*ef00*/  @!P4 IMAD.IADD R121, R121, 0x1, -R124 ;  /* 0x000000017979c824 */ /* 0x000fe200078e0a7c */
[----:B-1----:R-:W-:Y:S01]  /*ef10*/  MOV R0, R184 ;  /* 0x000000b800007202 */ /* 0x002fe20000000f00 */
[----:B------:R-:W-:-:S03]  /*ef20*/  IMAD.HI.U32 R184, R246, R180, RZ ;  /* 0x000000b4f6b87227 */ /* 0x000fc600078e00ff */
[C---:B------:R-:W-:Y:S01]  /*ef30*/  ISETP.GT.U32.AND P4, PT, R124.reuse, R121, PT ;  /* 0x000000797c00720c */ /* 0x040fe20003f84070 */
[----:B------:R-:W-:Y:S01]  /*ef40*/  @!P6 IMAD.MOV R0, RZ, RZ, -R0 ;  /* 0x000000ffff00e224 */ /* 0x000fe200078e0a00 */
[----:B------:R-:W-:Y:S01]  /*ef50*/  ISETP.GT.U32.AND P6, PT, R124, R183, PT ;  /* 0x000000b77c00720c */ /* 0x000fe20003fc4070 */
[----:B------:R-:W-:-:S03]  /*ef60*/  IMAD.MOV R184, RZ, RZ, -R184 ;  /* 0x000000ffffb87224 */ /* 0x000fc600078e0ab8 */
[----:B------:R1:W-:Y:S07]  /*ef70*/  STL [R1+0x33c], R0 ;  /* 0x00033c0001007387 */ /* 0x0003ee0000100800 */
[----:B------:R-:W-:Y:S01]  /*ef80*/  @!P4 IMAD.IADD R121, R121, 0x1, -R124 ;  /* 0x000000017979c824 */ /* 0x000fe200078e0a7c */
[----:B------:R-:W-:Y:S02]  /*ef90*/  ISETP.GE.AND P4, PT, R186, RZ, PT ;  /* 0x000000ffba00720c */ /* 0x000fe40003f86270 */
[----:B------:R-:W-:Y:S01]  /*efa0*/  @!P6 IADD3 R183, R183, -R124, RZ ;  /* 0x8000007cb7b7e210 */ /* 0x000fe20007ffe0ff */
[----:B------:R-:W-:Y:S01]  /*efb0*/  IMAD.MOV.U32 R3, RZ, RZ, R121 ;  /* 0x000000ffff037224 */ /* 0x000fe200078e0079 */
[----:B-1----:R-:W-:Y:S01]  /*efc0*/  MOV R0, R187 ;  /* 0x000000bb00007202 */ /* 0x002fe20000000f00 */
[----:B------:R-:W-:Y:S01]  /*efd0*/  IMAD.HI.U32 R187, R246, R188, RZ ;  /* 0x000000bcf6bb7227 */ /* 0x000fe200078e00ff */
[----:B------:R-:W-:-:S03]  /*efe0*/  ISETP.GT.U32.AND P6, PT, R124, R183, PT ;  /* 0x000000b77c00720c */ /* 0x000fc60003fc4070 */
[----:B------:R-:W-:Y:S01]  /*eff0*/  @!P3 IMAD.MOV R0, RZ, RZ, -R0 ;  /* 0x000000ffff00b224 */ /* 0x000fe200078e0a00 */
[----:B------:R-:W-:Y:S01]  /*f000*/  ISETP.GE.AND P3, PT, R120, RZ, PT ;  /* 0x000000ff7800720c */ /* 0x000fe20003f66270 */
[----:B------:R-:W-:Y:S02]  /*f010*/  IMAD R120, R124, R184, R180 ;  /* 0x000000b87c787224 */ /* 0x000fe400078e02b4 */
[----:B------:R-:W-:Y:S01]  /*f020*/  IMAD.HI.U32 R180, R246, R182, RZ ;  /* 0x000000b6f6b47227 */ /* 0x000fe200078e00ff */
[----:B------:R1:W-:Y:S02]  /*f030*/  STL [R1+0x338], R0 ;  /* 0x0003380001007387 */ /* 0x0003e40000100800 */
[----:B------:R-:W-:Y:S01]  /*f040*/  ISETP.GT.U32.AND P1, PT, R124, R120, PT ;  /* 0x000000787c00720c */ /* 0x000fe20003f24070 */
[----:B------:R-:W-:Y:S02]  /*f050*/  IMAD.MOV R187, RZ, RZ, -R187 ;  /* 0x000000ffffbb7224 */ /* 0x000fe400078e0abb */
[----:B------:R-:W-:-:S04]  /*f060*/  IMAD.HI.U32 R184, R246, R179, RZ ;  /* 0x000000b3f6b87227 */ /* 0x000fc800078e00ff */
[----:B------:R-:W-:Y:S01]  /*f070*/  IMAD.MOV R180, RZ, RZ, -R180 ;  /* 0x000000ffffb47224 */ /* 0x000fe200078e0ab4 */
[----:B------:R-:W-:Y:S01]  /*f080*/  IADD3 R184, -R184, RZ, RZ ;  /* 0x000000ffb8b87210 */ /* 0x000fe20007ffe1ff */
[----:B-1----:R-:W-:Y:S02]  /*f090*/  IMAD.MOV.U32 R0, RZ, RZ, R185 ;  /* 0x000000ffff007224 */ /* 0x002fe400078e00b9 */
[----:B------:R-:W-:Y:S02]  /*f0a0*/  IMAD R188, R124, R187, R188 ;  /* 0x000000bb7cbc7224 */ /* 0x000fe400078e02bc */
[----:B------:R-:W-:Y:S01]  /*f0b0*/  @!P1 IMAD.IADD R120, R120, 0x1, -R124 ;  /* 0x0000000178789824 */ /* 0x000fe200078e0a7c */
[----:B------:R-:W-:Y:S01]  /*f0c0*/  @!P5 IADD3 R0, -R0, RZ, RZ ;  /* 0x000000ff0000d210 */ /* 0x000fe20007ffe1ff */
[C---:B------:R-:W-:Y:S01]  /*f0d0*/  IMAD R182, R124.reuse, R180, R182 ;  /* 0x000000b47cb67224 */ /* 0x040fe200078e02b6 */
[C---:B------:R-:W-:Y:S01]  /*f0e0*/  ISETP.GT.U32.AND P1, PT, R124.reuse, R188, PT ;  /* 0x000000bc7c00720c */ /* 0x040fe20003f24070 */
[----:B------:R-:W-:Y:S01]  /*f0f0*/  @!P6 IMAD.IADD R183, R183, 0x1, -R124 ;  /* 0x00000001b7b7e824 */ /* 0x000fe200078e0a7c */
[C---:B------:R-:W-:Y:S01]  /*f100*/  ISETP.GT.U32.AND P5, PT, R124.reuse, R120, PT ;  /* 0x000000787c00720c */ /* 0x040fe20003fa4070 */
[C---:B------:R-:W-:Y:S01]  /*f110*/  VIADD R180, R199.reuse, 0x12f ;  /* 0x0000012fc7b47836 */ /* 0x040fe20000000000 */
[----:B------:R1:W-:Y:S01]  /*f120*/  STL [R1+0x32c], R0 ;  /* 0x00032c0001007387 */ /* 0x0003e20000100800 */
[C---:B------:R-:W-:Y:S01]  /*f130*/  IMAD R179, R124.reuse, R184, R179 ;  /* 0x000000b87cb37224 */ /* 0x040fe200078e02b3 */
[----:B------:R-:W-:Y:S01]  /*f140*/  ISETP.GT.U32.AND P6, PT, R124, R182, PT ;  /* 0x000000b67c00720c */ /* 0x000fe20003fc4070 */
[----:B------:R-:W-:Y:S01]  /*f150*/  @!P2 IMAD.MOV R3, RZ, RZ, -R3 ;  /* 0x000000ffff03a224 */ /* 0x000fe200078e0a03 */
[----:B------:R-:W-:Y:S01]  /*f160*/  IABS R184, R180 ;  /* 0x000000b400b87213 */ /* 0x000fe20000000000 */
[----:B------:R-:W-:Y:S01]  /*f170*/  VIADD R187, R199, 0x133 ;  /* 0x00000133c7bb7836 */ /* 0x000fe20000000000 */
[----:B------:R-:W-:Y:S01]  /*f180*/  ISETP.GE.AND P2, PT, R123, RZ, PT ;  /* 0x000000ff7b00720c */ /* 0x000fe20003f46270 */
[----:B------:R-:W-:Y:S01]  /*f190*/  VIADD R123, R199, 0x130 ;  /* 0x00000130c77b7836 */ /* 0x000fe20000000000 */
[----:B------:R-:W-:Y:S01]  /*f1a0*/  STL [R1+0x328], R3 ;  /* 0x0003280301007387 */ /* 0x000fe20000100800 */
[----:B------:R-:W-:Y:S01]  /*f1b0*/  IMAD.MOV.U32 R121, RZ, RZ, R184 ;  /* 0x000000ffff797224 */ /* 0x000fe200078e00b8 */
[----:B-1----:R-:W-:Y:S01]  /*f1c0*/  MOV R0, R183 ;  /* 0x000000b700007202 */ /* 0x002fe20000000f00 */
[----:B------:R-:W-:Y:S01]  /*f1d0*/  @!P1 IMAD.IADD R188, R188, 0x1, -R124 ;  /* 0x00000001bcbc9824 */ /* 0x000fe200078e0a7c */
[----:B------:R-:W-:Y:S01]  /*f1e0*/  @!P5 IADD3 R120, R120, -R124, RZ ;  /* 0x8000007c7878d210 */ /* 0x000fe20007ffe0ff */
[----:B------:R-:W-:Y:S01]  /*f1f0*/  IMAD.HI.U32 R183, R246, R121, RZ ;  /* 0x00000079f6b77227 */ /* 0x000fe200078e00ff */
[----:B------:R-:W-:-:S02]  /*f200*/  ISETP.GE.AND P5, PT, R122, RZ, PT ;  /* 0x000000ff7a00720c */ /* 0x000fc40003fa6270 */
[----:B------:R-:W-:Y:S01]  /*f210*/  IABS R122, R123 ;  /* 0x0000007b007a7213 */ /* 0x000fe20000000000 */
[----:B------:R-:W-:Y:S01]  /*f220*/  @!P3 IMAD.MOV R0, RZ, RZ, -R0 ;  /* 0x000000ffff00b224 */ /* 0x000fe200078e0a00 */
[----:B------:R-:W-:Y:S01]  /*f230*/  ISETP.GT.U32.AND P3, PT, R124, R179, PT ;  /* 0x000000b37c00720c */ /* 0x000fe20003f64070 */
[----:B------:R-:W-:Y:S01]  /*f240*/  IMAD.MOV R183, RZ, RZ, -R183 ;  /* 0x000000ffffb77224 */ /* 0x000fe200078e0ab7 */
[----:B------:R-:W-:Y:S02]  /*f250*/  @!P6 IADD3 R182, R182, -R124, RZ ;  /* 0x8000007cb6b6e210 */ /* 0x000fe40007ffe0ff */
[----:B------:R1:W-:Y:S01]  /*f260*/  STL [R1+0x334], R0 ;  /* 0x0003340001007387 */ /* 0x0003e20000100800 */
[----:B------:R-:W-:Y:S01]  /*f270*/  ISETP.GE.AND P1, PT, R181, RZ, PT ;  /* 0x000000ffb500720c */ /* 0x000fe20003f26270 */
[----:B------:R-:W-:Y:S01]  /*f280*/  IMAD.MOV.U32 R181, RZ, RZ, R122 ;  /* 0x000000ffffb57224 */ /* 0x000fe200078e007a */
[C---:B------:R-:W-:Y:S01]  /*f290*/  ISETP.GT.U32.AND P6, PT, R124.reuse, R188, PT ;  /* 0x000000bc7c00720c */ /* 0x040fe20003fc4070 */
[----:B------:R-:W-:Y:S01]  /*f2a0*/  IMAD R121, R124, R183, R121 ;  /* 0x000000b77c797224 */ /* 0x000fe200078e0279 */
[----:B------:R-:W-:Y:S01]  /*f2b0*/  IADD3 R122, R199, 0x131, RZ ;  /* 0x00000131c77a7810 */ /* 0x000fe20007ffe0ff */
[----:B------:R-:W-:Y:S01]  /*f2c0*/  IMAD.HI.U32 R183, R246, R181, RZ ;  /* 0x000000b5f6b77227 */ /* 0x000fe200078e00ff */
[----:B------:R-:W-:-:S02]  /*f2d0*/  IABS R184, R187 ;  /* 0x000000bb00b87213 */ /* 0x000fc40000000000 */
[----:B------:R-:W-:Y:S01]  /*f2e0*/  IABS R186, R122 ;  /* 0x0000007a00ba7213 */ /* 0x000fe20000000000 */
[----:B-1----:R-:W-:Y:S02]  /*f2f0*/  IMAD.MOV.U32 R0, RZ, RZ, R120 ;  /* 0x000000ffff007224 */ /* 0x002fe400078e0078 */
[----:B------:R-:W-:Y:S02]  /*f300*/  @!P3 IMAD.IADD R179, R179, 0x1, -R124 ;  /* 0x00000001b3b3b824 */ /* 0x000fe400078e0a7c */
[----:B------:R-:W-:Y:S01]  /*f310*/  @!P4 IMAD.MOV R0, RZ, RZ, -R0 ;  /* 0x000000ffff00c224 */ /* 0x000fe200078e0a00 */
[C---:B------:R-:W-:Y:S01]  /*f320*/  ISETP.GT.U32.AND P4, PT, R124.reuse, R182, PT ;  /* 0x000000b67c00720c */ /* 0x040fe20003f84070 */
[----:B------:R-:W-:Y:S01]  /*f330*/  IMAD.MOV R183, RZ, RZ, -R183 ;  /* 0x000000ffffb77224 */ /* 0x000fe200078e0ab7 */
[----:B------:R-:W-:Y:S01]  /*f340*/  ISETP.GT.U32.AND P3, PT, R124, R179, PT ;  /* 0x000000b37c00720c */ /* 0x000fe20003f64070 */
[----:B------:R-:W-:Y:S01]  /*f350*/  VIADD R120, R199, 0x132 ;  /* 0x00000132c7787836 */ /* 0x000fe20000000000 */
[----:B------:R-:W-:Y:S01]  /*f360*/  @!P6 IADD3 R188, R188, -R124, RZ ;  /* 0x8000007cbcbce210 */ /* 0x000fe20007ffe0ff */
[C---:B------:R-:W-:Y:S01]  /*f370*/  IMAD R181, R124.reuse, R183, R181 ;  /* 0x000000b77cb57224 */ /* 0x040fe200078e02b5 */
[----:B------:R-:W-:Y:S01]  /*f380*/  ISETP.GT.U32.AND P6, PT, R124, R121, PT ;  /* 0x000000797c00720c */ /* 0x000fe20003fc4070 */
[----:B------:R1:W-:Y:S01]  /*f390*/  STL [R1+0x330], R0 ;  /* 0x0003300001007387 */ /* 0x0003e20000100800 */
[----:B------:R-:W-:Y:S01]  /*f3a0*/  IABS R185, R120 ;  /* 0x0000007800b97213 */ /* 0x000fe20000000000 */
[----:B------:R-:W-:-:S04]  /*f3b0*/  IMAD.HI.U32 R183, R246, R186, RZ ;  /* 0x000000baf6b77227 */ /* 0x000fc800078e00ff */
[--C-:B------:R-:W-:Y:S01]  /*f3c0*/  @!P4 IMAD.IADD R182, R182, 0x1, -R124.reuse ;  /* 0x00000001b6b6c824 */ /* 0x100fe200078e0a7c */
[----:B------:R-:W-:Y:S01]  /*f3d0*/  ISETP.GT.U32.AND P4, PT, R124, R181, PT ;  /* 0x000000b57c00720c */ /* 0x000fe20003f84070 */
[----:B------:R-:W-:Y:S01]  /*f3e0*/  @!P3 IMAD.IADD R179, R179, 0x1, -R124 ;  /* 0x00000001b3b3b824 */ /* 0x000fe200078e0a7c */
[----:B------:R-:W-:Y:S01]  /*f3f0*/  ISETP.GE.AND P3, PT, R180, RZ, PT ;  /* 0x000000ffb400720c */ /* 0x000fe20003f66270 */
[----:B------:R-:W-:Y:S01]  /*f400*/  IMAD.HI.U32 R180, R246, R185, RZ ;  /* 0x000000b9f6b47227 */ /* 0x000fe200078e00ff */
[----:B-1----:R-:W-:-:S03]  /*f410*/  MOV R0, R188 ;  /* 0x000000bc00007202 */ /* 0x002fc60000000f00 */
[----:B------:R-:W-:Y:S01]  /*f420*/  @!P6 IMAD.IADD R121, R121, 0x1, -R124 ;  /* 0x000000017979e824 */ /* 0x000fe200078e0a7c */
[----:B------:R-:W-:Y:S01]  /*f430*/  @!P2 IADD3 R0, -R0, RZ, RZ ;  /* 0x000000ff0000a210 */ /* 0x000fe20007ffe1ff */
[----:B------:R-:W-:Y:S01]  /*f440*/  IMAD.MOV R183, RZ, RZ, -R183 ;  /* 0x000000ffffb77224 */ /* 0x000fe200078e0ab7 */
[----:B------:R-:W-:Y:S01]  /*f450*/  ISETP.GE.AND P6, PT, R123, RZ, PT ;  /* 0x000000ff7b00720c */ /* 0x000fe20003fc6270 */
[----:B------:R-:W-:Y:S02]  /*f460*/  IMAD.MOV R180, RZ, RZ, -R180 ;  /* 0x000000ffffb47224 */ /* 0x000fe400078e0ab4 */
[----:B------:R-:W-:Y:S01]  /*f470*/  @!P4 IMAD.IADD R181, R181, 0x1, -R124 ;  /* 0x00000001b5b5c824 */ /* 0x000fe200078e0a7c */
[C---:B------:R-:W-:Y:S01]  /*f480*/  ISETP.GT.U32.AND P4, PT, R124.reuse, R121, PT ;  /* 0x000000797c00720c */ /* 0x040fe20003f84070 */
[----:B------:R-:W-:Y:S01]  /*f490*/  IMAD.MOV.U32 R3, RZ, RZ, R182 ;  /* 0x000000ffff037224 */ /* 0x000fe200078e00b6 */
[----:B------:R1:W-:Y:S01]  /*f4a0*/  STL [R1+0x318], R0 ;  /* 0x0003180001007387 */ /* 0x0003e20000100800 */
[C---:B------:R-:W-:Y:S01]  /*f4b0*/  IMAD R186, R124.reuse, R183, R186 ;  /* 0x000000b77cba7224 */ /* 0x040fe200078e02ba */
[C---:B------:R-:W-:Y:S01]  /*f4c0*/  ISETP.GT.U32.AND P2, PT, R124.reuse, R181, PT ;  /* 0x000000b57c00720c */ /* 0x040fe20003f44070 */
[----:B------:R-:W-:Y:S01]  /*f4d0*/  IMAD R185, R124, R180, R185 ;  /* 0x000000b47cb97224 */ /* 0x000fe200078e02b9 */
[----:B------:R-:W-:Y:S01]  /*f4e0*/  @!P5 IADD3 R3, -R3, RZ, RZ ;  /* 0x000000ff0303d210 */ /* 0x000fe20007ffe1ff */
[----:B------:R-:W-:Y:S01]  /*f4f0*/  IMAD.HI.U32 R123, R246, R184, RZ ;  /* 0x000000b8f67b7227 */ /* 0x000fe200078e00ff */
[----:B------:R-:W-:-:S03]  /*f500*/  ISETP.GT.U32.AND P5, PT, R124, R186, PT ;  /* 0x000000ba7c00720c */ /* 0x000fc60003fa4070 */
[----:B------:R-:W-:Y:S01]  /*f510*/  IMAD.MOV R123, RZ, RZ, -R123 ;  /* 0x000000ffff7b7224 */ /* 0x000fe200078e0a7b */
[----:B------:R-:W-:Y:S01]  /*f520*/  STL [R1+0x314], R3 ;  /* 0x0003140301007387 */ /* 0x000fe20000100800 */
[----:B-1----:R-:W-:Y:S02]  /*f530*/  IMAD.MOV.U32 R0, RZ, RZ, R179 ;  /* 0x000000ffff007224 */ /* 0x002fe400078e00b3 */
[C---:B------:R-:W-:Y:S01]  /*f540*/  IMAD R184, R124.reuse, R123, R184 ;  /* 0x0000007b7cb87224 */ /* 0x040fe200078e02b8 */
[----:B------:R-:W-:Y:S01]  /*f550*/  IADD3 R123, R199, 0x135, RZ ;  /* 0x00000135c77b7810 */ /* 0x000fe20007ffe0ff */
[----:B------:R-:W-:Y:S01]  /*f560*/  @!P1 IMAD.MOV R0, RZ, RZ, -R0 ;  /* 0x000000ffff009224 */ /* 0x000fe200078e0a00 */
[----:B------:R-:W-:Y:S01]  /*f570*/  ISETP.GT.U32.AND P1, PT, R124, R185, PT ;  /* 0x000000b97c00720c */ /* 0x000fe20003f24070 */
[--C-:B------:R-:W-:Y:S01]  /*f580*/  @!P4 IMAD.IADD R121, R121, 0x1, -R124.reuse ;  /* 0x000000017979c824 */ /* 0x100fe200078e0a7c */
[----:B------:R-:W-:Y:S01]  /*f590*/  ISETP.GE.AND P4, PT, R122, RZ, PT ;  /* 0x000000ff7a00720c */ /* 0x000fe20003f86270 */
[----:B------:R-:W-:Y:S01]  /*f5a0*/  VIADD R180, R199, 0x134 ;  /* 0x00000134c7b47836 */ /* 0x000fe20000000000 */
[----:B------:R1:W-:Y:S01]  /*f5b0*/  STL [R1+0x320], R0 ;  /* 0x0003200001007387 */ /* 0x0003e20000100800 */
[--C-:B------:R-:W-:Y:S01]  /*f5c0*/  @!P2 IMAD.IADD R181, R181, 0x1, -R124.reuse ;  /* 0x00000001b5b5a824 */ /* 0x100fe200078e0a7c */
[----:B------:R-:W-:Y:S01]  /*f5d0*/  ISETP.GT.U32.AND P2, PT, R124, R184, PT ;  /* 0x000000b87c00720c */ /* 0x000fe20003f44070 */
[----:B------:R-:W-:Y:S01]  /*f5e0*/  @!P5 IMAD.IADD R186, R186, 0x1, -R124 ;  /* 0x00000001babad824 */ /* 0x000fe200078e0a7c */
[----:B------:R-:W-:Y:S01]  /*f5f0*/  IABS R179, R180 ;  /* 0x000000b400b37213 */ /* 0x000fe20000000000 */
[----:B------:R-:W-:Y:S01]  /*f600*/  VIADD R182, R199, 0x136 ;  /* 0x00000136c7b67836 */ /* 0x000fe20000000000 */
[----:B------:R-:W-:-:S02]  /*f610*/  IABS R122, R123 ;  /* 0x0000007b007a7213 */ /* 0x000fc40000000000 */
[----:B------:R-:W-:Y:S01]  /*f620*/  ISETP.GE.AND P5, PT, R120, RZ, PT ;  /* 0x000000ff7800720c */ /* 0x000fe20003fa6270 */
[----:B------:R-:W-:Y:S01]  /*f630*/  IMAD.HI.U32 R120, R246, R179, RZ ;  /* 0x000000b3f6787227 */ /* 0x000fe200078e00ff */
[----:B------:R-:W-:Y:S02]  /*f640*/  @!P1 IADD3 R185, R185, -R124, RZ ;  /* 0x8000007cb9b99210 */ /* 0x000fe40007ffe0ff */
[----:B------:R-:W-:Y:S01]  /*f650*/  ISETP.GT.U32.AND P1, PT, R124, R186, PT ;  /* 0x000000ba7c00720c */ /* 0x000fe20003f24070 */
[----:B-1----:R-:W-:Y:S01]  /*f660*/  IMAD.MOV.U32 R0, RZ, RZ, R121 ;  /* 0x000000ffff007224 */ /* 0x002fe200078e0079 */
[----:B------:R-:W-:Y:S01]  /*f670*/  IABS R189, R182 ;  /* 0x000000b600bd7213 */ /* 0x000fe20000000000 */
[----:B------:R-:W-:-:S03]  /*f680*/  IMAD.HI.U32 R121, R246, R122, RZ ;  /* 0x0000007af6797227 */ /* 0x000fc600078e00ff */
[----:B------:R-:W-:Y:S01]  /*f690*/  @!P3 IADD3 R0, -R0, RZ, RZ ;  /* 0x000000ff0000b210 */ /* 0x000fe20007ffe1ff */
[----:B------:R-:W-:Y:S01]  /*f6a0*/  IMAD.MOV R120, RZ, RZ, -R120 ;  /* 0x000000ffff787224 */ /* 0x000fe200078e0a78 */
[----:B------:R-:W-:Y:S01]  /*f6b0*/  ISETP.GT.U32.AND P3, PT, R124, R185, PT ;  /* 0x000000b97c00720c */ /* 0x000fe20003f64070 */
[----:B------:R-:W-:Y:S02]  /*f6c0*/  IMAD.MOV R121, RZ, RZ, -R121 ;  /* 0x000000ffff797224 */ /* 0x000fe400078e0a79 */
[----:B------:R-:W-:Y:S01]  /*f6d0*/  @!P2 IMAD.IADD R184, R184, 0x1, -R124 ;  /* 0x00000001b8b8a824 */ /* 0x000fe200078e0a7c */
[----:B------:R1:W-:Y:S01]  /*f6e0*/  STL [R1+0x31c], R0 ;  /* 0x00031c0001007387 */ /* 0x0003e20000100800 */
[C---:B------:R-:W-:Y:S02]  /*f6f0*/  IMAD R179, R124.reuse, R120, R179 ;  /* 0x000000787cb37224 */ /* 0x040fe400078e02b3 */
[C---:B------:R-:W-:Y:S01]  /*f700*/  IMAD R122, R124.reuse, R121, R122 ;  /* 0x000000797c7a7224 */ /* 0x040fe200078e027a */
[----:B------:R-:W-:Y:S01]  /*f710*/  ISETP.GT.U32.AND P2, PT, R124, R184, PT ;  /* 0x000000b87c00720c */ /* 0x000fe20003f44070 */
[--C-:B------:R-:W-:Y:S01]  /*f720*/  @!P1 IMAD.IADD R186, R186, 0x1, -R124.reuse ;  /* 0x00000001baba9824 */ /* 0x100fe200078e0a7c */
[C---:B------:R-:W-:Y:S01]  /*f730*/  ISETP.GT.U32.AND P1, PT, R124.reuse, R179, PT ;  /* 0x000000b37c00720c */ /* 0x040fe20003f24070 */
[C---:B------:R-:W-:Y:S01]  /*f740*/  VIADD R120, R199.reuse, 0x137 ;  /* 0x00000137c7787836 */ /* 0x040fe20000000000 */
[----:B------:R-:W-:Y:S01]  /*f750*/  IADD3 R121, R199, 0x138, RZ ;  /* 0x00000138c7797810 */ /* 0x000fe20007ffe0ff */
[----:B------:R-:W-:Y:S01]  /*f760*/  @!P3 IMAD.IADD R185, R185, 0x1, -R124 ;  /* 0x00000001b9b9b824 */ /* 0x000fe200078e0a7c */
[----:B------:R-:W-:Y:S01]  /*f770*/  ISETP.GT.U32.AND P3, PT, R124, R122, PT ;  /* 0x0000007a7c00720c */ /* 0x000fe20003f64070 */
[----:B------:R-:W-:Y:S01]  /*f780*/  IMAD.HI.U32 R190, R246, R189, RZ ;  /* 0x000000bdf6be7227 */ /* 0x000fe200078e00ff */
[----:B------:R-:W-:-:S02]  /*f790*/  IABS R183, R120 ;  /* 0x0000007800b77213 */ /* 0x000fc40000000000 */
[----:B------:R-:W-:Y:S01]  /*f7a0*/  IABS R188, R121 ;  /* 0x0000007900bc7213 */ /* 0x000fe20000000000 */
[----:B-1----:R-:W-:Y:S02]  /*f7b0*/  IMAD.MOV.U32 R0, RZ, RZ, R181 ;  /* 0x000000ffff007224 */ /* 0x002fe400078e00b5 */
[----:B------:R-:W-:Y:S01]  /*f7c0*/  @!P2 IMAD.IADD R184, R184, 0x1, -R124 ;  /* 0x00000001b8b8a824 */ /* 0x000fe200078e0a7c */
[----:B------:R-:W-:Y:S01]  /*f7d0*/  ISETP.GE.AND P2, PT, R187, RZ, PT ;  /* 0x000000ffbb00720c */ /* 0x000fe20003f46270 */
[----:B------:R-:W-:Y:S01]  /*f7e0*/  IMAD.MOV R190, RZ, RZ, -R190 ;  /* 0x000000ffffbe7224 */ /* 0x000fe200078e0abe */
[----:B------:R-:W-:Y:S01]  /*f7f0*/  @!P1 IADD3 R179, R179, -R124, RZ ;  /* 0x8000007cb3b39210 */ /* 0x000fe20007ffe0ff */
[----:B------:R-:W-:Y:S01]  /*f800*/  @!P6 IMAD.MOV R0, RZ, RZ, -R0 ;  /* 0x000000ffff00e224 */ /* 0x000fe200078e0a00 */
[----:B------:R-:W-:Y:S01]  /*f810*/  ISETP.GE.AND P1, PT, R180, RZ, PT ;  /* 0x000000ffb400720c */ /* 0x000fe20003f26270 */
[----:B------:R-:W-:Y:S01]  /*f820*/  IMAD R180, R124, R190, R189 ;  /* 0x000000be7cb47224 */ /* 0x000fe200078e02bd */
[----:B------:R-:W-:Y:S01]  /*f830*/  @!P3 IADD3 R122, R122, -R124, RZ ;  /* 0x8000007c7a7ab210 */ /* 0x000fe20007ffe0ff */
[----:B------:R-:W-:Y:S01]  /*f840*/  IMAD.MOV.U32 R4, RZ, RZ, R186 ;  /* 0x000000ffff047224 */ /* 0x000fe200078e00ba */
[----:B------:R-:W-:Y:S01]  /*f850*/  ISETP.GT.U32.AND P6, PT, R124, R179, PT ;  /* 0x000000b37c00720c */ /* 0x000fe20003fc4070 */
[----:B------:R-:W-:Y:S01]  /*f860*/  IMAD.HI.U32 R187, R246, R183, RZ ;  /* 0x000000b7f6bb7227 */ /* 0x000fe200078e00ff */
[C---:B------:R-:W-:Y:S01]  /*f870*/  ISETP.GT.U32.AND P3, PT, R124.reuse, R122, PT ;  /* 0x0000007a7c00720c */ /* 0x040fe20003f64070 */
[----:B------:R1:W-:Y:S01]  /*f880*/  STL [R1+0x30c], R0 ;  /* 0x00030c0001007387 */ /* 0x0003e20000100800 */
[----:B------:R-:W-:Y:S01]  /*f890*/  IADD3 R189, R199, 0x146, RZ ;  /* 0x00000146c7bd7810 */ /* 0x000fe20007ffe0ff */
[----:B------:R-:W-:Y:S01]  /*f8a0*/  @!P4 IMAD.MOV R4, RZ, RZ, -R4 ;  /* 0x000000ffff04c224 */ /* 0x000fe200078e0a04 */
[----:B------:R-:W-:Y:S01]  /*f8b0*/  ISETP.GT.U32.AND P4, PT, R124, R180, PT ;  /* 0x000000b47c00720c */ /* 0x000fe20003f84070 */
[----:B------:R-:W-:-:S02]  /*f8c0*/  IMAD.MOV R187, RZ, RZ, -R187 ;  /* 0x000000ffffbb7224 */ /* 0x000fc400078e0abb */
[----:B------:R-:W-:Y:S01]  /*f8d0*/  IMAD.MOV.U32 R3, RZ, RZ, R185 ;  /* 0x000000ffff037224 */ /* 0x000fe200078e00b9 */
[----:B------:R-:W-:Y:S01]  /*f8e0*/  STL [R1+0x2c8], R4 ;  /* 0x0002c80401007387 */ /* 0x000fe20000100800 */
[----:B------:R-:W-:Y:S01]  /*f8f0*/  IMAD.MOV.U32 R181, RZ, RZ, R188 ;  /* 0x000000ffffb57224 */ /* 0x000fe200078e00bc */
[----:B-1----:R-:W-:Y:S01]  /*f900*/  MOV R0, R184 ;  /* 0x000000b800007202 */ /* 0x002fe20000000f00 */
[----:B------:R-:W-:Y:S01]  /*f910*/  @!P5 IMAD.MOV R3, RZ, RZ, -R3 ;  /* 0x000000ffff03d224 */ /* 0x000fe200078e0a03 */
[----:B------:R-:W-:Y:S01]  /*f920*/  ISETP.GE.AND P5, PT, R123, RZ, PT ;  /* 0x000000ff7b00720c */ /* 0x000fe20003fa6270 */
[----:B------:R-:W-:Y:S01]  /*f930*/  IMAD R183, R124, R187, R183 ;  /* 0x000000bb7cb77224 */ /* 0x000fe200078e02b7 */
[----:B------:R-:W-:Y:S01]  /*f940*/  IADD3 R123, R199, 0x139, RZ ;  /* 0x00000139c77b7810 */ /* 0x000fe20007ffe0ff */
[----:B------:R-:W-:Y:S01]  /*f950*/  @!P2 IMAD.MOV R0, RZ, RZ, -R0 ;  /* 0x000000ffff00a224 */ /* 0x000fe200078e0a00 */
[----:B------:R-:W-:Y:S01]  /*f960*/  ISETP.GE.AND P2, PT, R182, RZ, PT ;  /* 0x000000ffb600720c */ /* 0x000fe20003f46270 */
[----:B------:R-:W-:Y:S01]  /*f970*/  IMAD.HI.U32 R182, R246, R181, RZ ;  /* 0x000000b5f6b67227 */ /* 0x000fe200078e00ff */
[----:B------:R1:W-:Y:S01]  /*f980*/  STL [R1+0x2c4], R3 ;  /* 0x0002c40301007387 */ /* 0x0003e20000100800 */
[----:B------:R-:W-:-:S02]  /*f990*/  @!P4 IADD3 R180, R180, -R124, RZ ;  /* 0x8000007cb4b4c210 */ /* 0x000fc40007ffe0ff */
[--C-:B------:R-:W-:Y:S01]  /*f9a0*/  @!P6 IMAD.IADD R179, R179, 0x1, -R124.reuse ;  /* 0x00000001b3b3e824 */ /* 0x100fe200078e0a7c */
[----:B------:R-:W-:Y:S01]  /*f9b0*/  ISETP.GE.AND P6, PT, R120, RZ, PT ;  /* 0x000000ff7800720c */ /* 0x000fe20003fc6270 */
[----:B------:R-:W-:Y:S01]  /*f9c0*/  @!P3 IMAD.IADD R122, R122, 0x1, -R124 ;  /* 0x000000017a7ab824 */ /* 0x000fe200078e0a7c */
[C---:B------:R-:W-:Y:S01]  /*f9d0*/  ISETP.GT.U32.AND P3, PT, R124.reuse, R183, PT ;  /* 0x000000b77c00720c */ /* 0x040fe20003f64070 */
[----:B------:R-:W-:Y:S01]  /*f9e0*/  IMAD.MOV R120, RZ, RZ, -R182 ;  /* 0x000000ffff787224 */ /* 0x000fe200078e0ab6 */
[----:B------:R2:W-:Y:S01]  /*f9f0*/  STL [R1+0x2e4], R0 ;  /* 0x0002e40001007387 */ /* 0x0005e20000100800 */
[C---:B------:R-:W-:Y:S01]  /*fa00*/  ISETP.GT.U32.AND P4, PT, R124.reuse, R180, PT ;  /* 0x000000b47c00720c */ /* 0x040fe20003f84070 */
[----:B-1----:R-:W-:Y:S01]  /*fa10*/  IMAD.MOV.U32 R3, RZ, RZ, R179 ;  /* 0x000000ffff037224 */ /* 0x002fe200078e00b3 */
[----:B------:R-:W-:Y:S01]  /*fa20*/  IABS R182, R123 ;  /* 0x0000007b00b67213 */ /* 0x000fe20000000000 */
[C---:B------:R-:W-:Y:S02]  /*fa30*/  IMAD R120, R124.reuse, R120, R181 ;  /* 0x000000787c787224 */ /* 0x040fe400078e02b5 */
[----:B------:R-:W-:Y:S01]  /*fa40*/  VIADD R184, R199, 0x13a ;  /* 0x0000013ac7b87836 */ /* 0x000fe20000000000 */
[----:B------:R-:W-:Y:S01]  /*fa50*/  @!P1 IADD3 R3, -R3, RZ, RZ ;  /* 0x000000ff03039210 */ /* 0x000fe20007ffe1ff */
[----:B------:R-:W-:Y:S01]  /*fa60*/  IMAD.MOV.U32 R181, RZ, RZ, R182 ;  /* 0x000000ffffb57224 */ /* 0x000fe200078e00b6 */
[----:B------:R-:W-:Y:S01]  /*fa70*/  ISETP.GE.AND P1, PT, R121, RZ, PT ;  /* 0x000000ff7900720c */ /* 0x000fe20003f26270 */
[----:B--2---:R-:W-:Y:S01]  /*fa80*/  IMAD.MOV.U32 R0, RZ, RZ, R122 ;  /* 0x000000ffff007224 */ /* 0x004fe200078e007a */
[----:B------:R-:W-:Y:S01]  /*fa90*/  IABS R179, R184 ;  /* 0x000000b800b37213 */ /* 0x000fe20000000000 */
[----:B------:R-:W-:Y:S01]  /*faa0*/  @!P3 IMAD.IADD R183, R183, 0x1, -R124 ;  /* 0x00000001b7b7b824 */ /* 0x000fe200078e0a7c */
[----:B------:R-:W-:Y:S01]  /*fab0*/  STL [R1+0x2e0], R3 ;  /* 0x0002e00301007387 */ /* 0x000fe20000100800 */
[----:B------:R-:W-:Y:S01]  /*fac0*/  @!P5 IMAD.MOV R0, RZ, RZ, -R0 ;  /* 0x000000ffff00d224 */ /* 0x000fe200078e0a00 */
[----:B------:R-:W-:Y:S01]  /*fad0*/  ISETP.GT.U32.AND P5, PT, R124, R120, PT ;  /* 0x000000787c00720c */ /* 0x000fe20003fa4070 */
[----:B------:R-:W-:Y:S01]  /*fae0*/  @!P4 IMAD.IADD R180, R180, 0x1, -R124 ;  /* 0x00000001b4b4c824 */ /* 0x000fe200078e0a7c */
[----:B------:R-:W-:Y:S01]  /*faf0*/  ISETP.GT.U32.AND P3, PT, R124, R183, PT ;  /* 0x000000b77c00720c */ /* 0x000fe20003f64070 */
[----:B------:R-:W-:Y:S01]  /*fb00*/  IMAD.HI.U32 R121, R246, R181, RZ ;  /* 0x000000b5f6797227 */ /* 0x000fe200078e00ff */
[----:B------:R1:W-:Y:S01]  /*fb10*/  STL [R1+0x2f4], R0 ;  /* 0x0002f40001007387 */ /* 0x0003e20000100800 */
[----:B------:R-:W-:-:S02]  /*fb20*/  IADD3 R122, R199, 0x13b, RZ ;  /* 0x0000013bc77a7810 */ /* 0x000fc40007ffe0ff */
[----:B------:R-:W-:Y:S01]  /*fb30*/  IMAD.MOV R121, RZ, RZ, -R121 ;  /* 0x000000ffff797224 */ /* 0x000fe200078e0a79 */
[----:B------:R-:W-:Y:S01]  /*fb40*/  ISETP.GE.AND P4, PT, R123, RZ, PT ;  /* 0x000000ff7b00720c */ /* 0x000fe20003f86270 */
[----:B------:R-:W-:Y:S01]  /*fb50*/  IMAD.HI.U32 R182, R246, R179, RZ ;  /* 0x000000b3f6b67227 */ /* 0x000fe200078e00ff */
[----:B------:R-:W-:-:S03]  /*fb60*/  IABS R123, R122 ;  /* 0x0000007a007b7213 */ /* 0x000fc60000000000 */
[----:B------:R-:W-:Y:S01]  /*fb70*/  @!P5 IADD3 R120, R120, -R124, RZ ;  /* 0x8000007c7878d210 */ /* 0x000fe20007ffe0ff */
[----:B-1----:R-:W-:Y:S01]  /*fb80*/  IMAD.MOV.U32 R0, RZ, RZ, R180 ;  /* 0x000000ffff007224 */ /* 0x002fe200078e00b4 */
[----:B------:R-:W-:Y:S01]  /*fb90*/  IADD3 R182, -R182, RZ, RZ ;  /* 0x000000ffb6b67210 */ /* 0x000fe20007ffe1ff */
[C---:B------:R-:W-:Y:S01]  /*fba0*/  IMAD R181, R124.reuse, R121, R181 ;  /* 0x000000797cb57224 */ /* 0x040fe200078e02b5 */
[----:B------:R-:W-:Y:S01]  /*fbb0*/  ISETP.GT.U32.AND P5, PT, R124, R120, PT ;  /* 0x000000787c00720c */ /* 0x000fe20003fa4070 */
[----:B------:R-:W-:Y:S01]  /*fbc0*/  @!P2 IMAD.MOV R0, RZ, RZ, -R0 ;  /* 0x000000ffff00a224 */ /* 0x000fe200078e0a00 */
[----:B------:R-:W-:Y:S01]  /*fbd0*/  ISETP.GE.AND P2, PT, R184, RZ, PT ;  /* 0x000000ffb800720c */ /* 0x000fe20003f46270 */
[----:B------:R-:W-:Y:S01]  /*fbe0*/  @!P3 IMAD.IADD R183, R183, 0x1, -R124 ;  /* 0x00000001b7b7b824 */ /* 0x000fe200078e0a7c */
[----:B------:R-:W-:Y:S01]  /*fbf0*/  ISETP.GT.U32.AND P3, PT, R124, R181, PT ;  /* 0x000000b57c00720c */ /* 0x000fe20003f64070 */
[----:B------:R-:W-:Y:S01]  /*fc00*/  IMAD.HI.U32 R180, R246, R123, RZ ;  /* 0x0000007bf6b47227 */ /* 0x000fe200078e00ff */
[----:B------:R1:W-:Y:S03]  /*fc10*/  STL [R1+0x304], R0 ;  /* 0x0003040001007387 */ /* 0x0003e60000100800 */
[----:B------:R-:W-:-:S02]  /*fc20*/  IMAD.MOV R180, RZ, RZ, -R180 ;  /* 0x000000ffffb47224 */ /* 0x000fc400078e0ab4 */
[----:B------:R-:W-:Y:S02]  /*fc30*/  IMAD R179, R124, R182, R179 ;  /* 0x000000b67cb37224 */ /* 0x000fe400078e02b3 */
[----:B------:R-:W-:Y:S01]  /*fc40*/  @!P5 IADD3 R120, R120, -R124, RZ ;  /* 0x8000007c7878d210 */ /* 0x000fe20007ffe0ff */
[----:B------:R-:W-:Y:S02]  /*fc50*/  VIADD R186, R199, 0x13c ;  /* 0x0000013cc7ba7836 */ /* 0x000fe40000000000 */
[----:B-1----:R-:W-:Y:S01]  /*fc60*/  IMAD.MOV.U32 R0, RZ, RZ, R183 ;  /* 0x000000ffff007224 */ /* 0x002fe200078e00b7 */
[C---:B------:R-:W-:Y:S01]  /*fc70*/  ISETP.GT.U32.AND P5, PT, R124.reuse, R179, PT ;  /* 0x000000b37c00720c */ /* 0x040fe20003fa4070 */
[----:B------:R-:W-:Y:S01]  /*fc80*/  IMAD R123, R124, R180, R123 ;  /* 0x000000b47c7b7224 */ /* 0x000fe200078e027b */
[----:B------:R-:W-:Y:S01]  /*fc90*/  IABS R121, R186 ;  /* 0x000000ba00797213 */ /* 0x000fe20000000000 */
[----:B------:R-:W-:Y:S01]  /*fca0*/  @!P6 IMAD.MOV R0, RZ, RZ, -R0 ;  /* 0x000000ffff00e224 */ /* 0x000fe200078e0a00 */
[----:B------:R-:W-:Y:S01]  /*fcb0*/  ISETP.GE.AND P6, PT, R122, RZ, PT ;  /* 0x000000ff7a00720c */ /* 0x000fe20003fc6270 */
[----:B------:R-:W-:-:S02]  /*fcc0*/  @!P3 IMAD.IADD R181, R181, 0x1, -R124 ;  /* 0x00000001b5b5b824 */ /* 0x000fc400078e0a7c */
[----:B------:R-:W-:Y:S01]  /*fcd0*/  IMAD.HI.U32 R122, R246, R121, RZ ;  /* 0x00000079f67a7227 */ /* 0x000fe200078e00ff */
[----:B------:R1:W-:Y:S02]  /*fce0*/  STL [R1+0x300], R0 ;  /* 0x0003000001007387 */ /* 0x0003e40000100800 */
[----:B------:R-:W-:Y:S01]  /*fcf0*/  ISETP.GT.U32.AND P3, PT, R124, R181, PT ;  /* 0x000000b57c00720c */ /* 0x000fe20003f64070 */
[----:B------:R-:W-:Y:S02]  /*fd00*/  VIADD R180, R199, 0x13d ;  /* 0x0000013dc7b47836 */ /* 0x000fe40000000000 */
[----:B------:R-:W-:-:S03]  /*fd10*/  @!P5 IADD3 R179, R179, -R124, RZ ;  /* 0x8000007cb3b3d210 */ /* 0x000fc60007ffe0ff */
[----:B------:R-:W-:Y:S01]  /*fd20*/  IABS R185, R180 ;  /* 0x000000b400b97213 */ /* 0x000fe20000000000 */
[----:B-1----:R-:W-:Y:S01]  /*fd30*/  IMAD.MOV.U32 R0, RZ, RZ, R120 ;  /* 0x000000ffff007224 */ /* 0x002fe200078e0078 */
[----:B------:R-:W-:Y:S01]  /*fd40*/  IADD3 R120, -R122, RZ, RZ ;  /* 0x000000ff7a787210 */ /* 0x000fe20007ffe1ff */
[----:B------:R-:W-:Y:S01]  /*fd50*/  VIADD R122, R199, 0x13e ;  /* 0x0000013ec77a7836 */ /* 0x000fe20000000000 */
[C---:B------:R-:W-:Y:S01]  /*fd60*/  ISETP.GT.U32.AND P5, PT, R124.reuse, R179, PT ;  /* 0x000000b37c00720c */ /* 0x040fe20003fa4070 */
[----:B------:R-:W-:Y:S01]  /*fd70*/  @!P1 IMAD.MOV R0, RZ, RZ, -R0 ;  /* 0x000000ffff009224 */ /* 0x000fe200078e0a00 */
[C---:B------:R-:W-:Y:S01]  /*fd80*/  ISETP.GT.U32.AND P1, PT, R124.reuse, R123, PT ;  /* 0x0000007b7c00720c */ /* 0x040fe20003f24070 */
[----:B------:R-:W-:Y:S01]  /*fd90*/  IMAD R121, R124, R120, R121 ;  /* 0x000000787c797224 */ /* 0x000fe200078e0279 */
[----:B------:R-:W-:Y:S01]  /*fda0*/  IABS R183, R122 ;  /* 0x0000007a00b77213 */ /* 0x000fe20000000000 */
[----:B------:R-:W-:Y:S01]  /*fdb0*/  @!P3 IMAD.IADD R181, R181, 0x1, -R124 ;  /* 0x00000001b5b5b824 */ /* 0x000fe200078e0a7c */
[----:B------:R1:W-:Y:S01]  /*fdc0*/  STL [R1+0x2fc], R0 ;  /* 0x0002fc0001007387 */ /* 0x0003e20000100800 */
[----:B------:R-:W-:Y:S01]  /*fdd0*/  IMAD.HI.U32 R184, R246, R185, RZ ;  /* 0x000000b9f6b87227 */ /* 0x000fe200078e00ff */
[----:B------:R-:W-:-:S03]  /*fde0*/  ISETP.GT.U32.AND P3, PT, R124, R121, PT ;  /* 0x000000797c00720c */ /* 0x000fc60003f64070 */
[----:B------:R-:W-:Y:S02]  /*fdf0*/  IMAD.MOV R184, RZ, RZ, -R184 ;  /* 0x000000ffffb87224 */ /* 0x000fe400078e0ab8 */
[----:B------:R-:W-:Y:S02]  /*fe00*/  VIADD R120, R199, 0x13f ;  /* 0x0000013fc7787836 */ /* 0x000fe40000000000 */
[--C-:B------:R-:W-:Y:S02]  /*fe10*/  @!P1 IMAD.IADD R123, R123, 0x1, -R124.reuse ;  /* 0x000000017b7b9824 */ /* 0x100fe400078e0a7c */
[----:B-1----:R-:W-:Y:S01]  /*fe20*/  IMAD.MOV.U32 R0, RZ, RZ, R181 ;  /* 0x000000ffff007224 */ /* 0x002fe200078e00b5 */
[----:B------:R-:W-:Y:S01]  /*fe30*/  IABS R182, R120 ;  /* 0x0000007800b67213 */ /* 0x000fe20000000000 */
[----:B------:R-:W-:Y:S01]  /*fe40*/  IMAD.HI.U32 R181, R246, R183, RZ ;  /* 0x000000b7f6b57227 */ /* 0x000fe200078e00ff */
[----:B------:R-:W-:Y:S02]  /*fe50*/  ISETP.GT.U32.AND P1, PT, R124, R123, PT ;  /* 0x0000007b7c00720c */ /* 0x000fe40003f24070 */
[----:B------:R-:W-:Y:S01]  /*fe60*/  @!P3 IADD3 R121, R121, -R124, RZ ;  /* 0x8000007c7979b210 */ /* 0x000fe20007ffe0ff */
[----:B------:R-:W-:Y:S01]  /*fe70*/  IMAD.MOV R181, RZ, RZ, -R181 ;  /* 0x000000ffffb57224 */ /* 0x000fe200078e0ab5 */
[----:B------:R-:W-:Y:S01]  /*fe80*/  @!P4 IADD3 R0, -R0, RZ, RZ ;  /* 0x000000ff0000c210 */ /* 0x000fe20007ffe1ff */
[--C-:B------:R-:W-:Y:S01]  /*fe90*/  @!P5 IMAD.IADD R179, R179, 0x1, -R124.reuse ;  /* 0x00000001b3b3d824 */ /* 0x100fe200078e0a7c */
[----:B------:R-:W-:Y:S01]  /*fea0*/  ISETP.GE.AND P4, PT, R186, RZ, PT ;  /* 0x000000ffba00720c */ /* 0x000fe20003f86270 */
[C---:B------:R-:W-:Y:S01]  /*feb0*/  IMAD R185, R124.reuse, R184, R185 ;  /* 0x000000b87cb97224 */ /* 0x040fe200078e02b9 */
[C---:B------:R-:W-:Y:S01]  /*fec0*/  ISETP.GT.U32.AND P3, PT, R124.reuse, R121, PT ;  /* 0x000000797c00720c */ /* 0x040fe20003f64070 */
[----:B------:R-:W-:Y:S01]  /*fed0*/  IMAD R183, R124, R181, R183 ;  /* 0x000000b57cb77224 */ /* 0x000fe200078e02b7 */
[----:B------:R1:W-:Y:S01]  /*fee0*/  STL [R1+0x2f8], R0 ;  /* 0x0002f80001007387 */ /* 0x0003e20000100800 */
[----:B------:R-:W-:Y:S01]  /*fef0*/  IMAD.MOV.U32 R3, RZ, RZ, R179 ;  /* 0x000000ffff037224 */ /* 0x000fe200078e00b3 */
[----:B------:R-:W-:Y:S01]  /*ff00*/  ISETP.GE.AND P5, PT, R180, RZ, PT ;  /* 0x000000ffb400720c */ /* 0x000fe20003fa6270 */
[----:B------:R-:W-:Y:S01]  /*ff10*/  @!P1 IMAD.IADD R123, R123, 0x1, -R124 ;  /* 0x000000017b7b9824 */ /* 0x000fe200078e0a7c */
[C---:B------:R-:W-:Y:S01]  /*ff20*/  ISETP.GT.U32.AND P1, PT, R124.reuse, R185, PT ;  /* 0x000000b97c00720c */ /* 0x040fe20003f24070 */
[----:B------:R-:W-:Y:S01]  /*ff30*/  @!P2 IMAD.MOV R3, RZ, RZ, -R3 ;  /* 0x000000ffff03a224 */ /* 0x000fe200078e0a03 */
[----:B------:R-:W-:Y:S01]  /*ff40*/  ISETP.GT.U32.AND P2, PT, R124, R183, PT ;  /* 0x000000b77c00720c */ /* 0x000fe20003f44070 */
[----:B------:R-:W-:Y:S01]  /*ff50*/  IMAD.HI.U32 R186, R246, R182, RZ ;  /* 0x000000b6f6ba7227 */ /* 0x000fe200078e00ff */
[----:B------:R-:W-:-:S02]  /*ff60*/  IADD3 R181, R199, 0x141, RZ ;  /* 0x00000141c7b57810 */ /* 0x000fc40007ffe0ff */
[----:B-1----:R-:W-:Y:S01]  /*ff70*/  MOV R0, R123 ;  /* 0x0000007b00007202 */ /* 0x002fe20000000f00 */
[----:B------:R-:W-:Y:S01]  /*ff80*/  IMAD.MOV R180, RZ, RZ, -R186 ;  /* 0x000000ffffb47224 */ /* 0x000fe200078e0aba */
[----:B------:R-:W-:Y:S01]  /*ff90*/  STL [R1+0x2ec], R3 ;  /* 0x0002ec0301007387 */ /* 0x000fe20000100800 */
[----:B------:R-:W-:Y:S01]  /*ffa0*/  VIADD R123, R199, 0x140 ;  /* 0x00000140c77b7836 */ /* 0x000fe20000000000 */
[----:B------:R-:W-:Y:S01]  /*ffb0*/  IABS R186, R181 ;  /* 0x000000b500ba7213 */ /* 0x000fe20000000000 */
[C---:B------:R-:W-:Y:S02]  /*ffc0*/  IMAD R182, R124.reuse, R180, R182 ;  /* 0x000000b47cb67224 */ /* 0x040fe400078e02b6 */
[----:B------:R-:W-:Y:S01]  /*ffd0*/  @!P1 IMAD.IADD R185, R185, 0x1, -R124 ;  /* 0x00000001b9b99824 */ /* 0x000fe200078e0a7c */
[----:B------:R-:W-:Y:S01]  /*ffe0*/  IABS R184, R123 ;  /* 0x0000007b00b87213 */ /* 0x000fe20000000000 */
[----:B------:R-:W-:Y:S01]  /*fff0*/  @!P6 IMAD.MOV R0, RZ, RZ, -R0 ;  /* 0x000000ffff00e224 */ /* 0x000fe200078e0a00 */
[----:B------:R-:W-:Y:S01]  /*10000*/  @!P2 IADD3 R183, R183, -R124, RZ ;  /* 0x8000007cb7b7a210 */ /* 0x000fe20007ffe0ff */
[----:B------:R-:W-:Y:S01]  /*10010*/  @!P3 IMAD.IADD R121, R121, 0x1, -R124 ;  /* 0x000000017979b824 */ /* 0x000fe200078e0a7c */
[----:B------:R-:W-:-:S02]  /*10020*/  ISETP.GT.U32.AND P3, PT, R124, R182, PT ;  /* 0x000000b67c00720c */ /* 0x000fc40003f64070 */
[----:B------:R-:W-:Y:S01]  /*10030*/  ISETP.GE.AND P1, PT, R120, RZ, PT ;  /* 0x000000ff7800720c */ /* 0x000fe20003f26270 */
[----:B------:R1:W-:Y:S01]  /*10040*/  STL [R1+0x2e8], R0 ;  /* 0x0002e80001007387 */ /* 0x0003e20000100800 */
[----:B------:R-:W-:Y:S01]  /*10050*/  ISETP.GT.U32.AND P2, PT, R124, R185, PT ;  /* 0x000000b97c00720c */ /* 0x000fe20003f44070 */
[----:B------:R-:W-:Y:S01]  /*10060*/  IMAD.HI.U32 R120, R246, R184, RZ ;  /* 0x000000b8f6787227 */ /* 0x000fe200078e00ff */
[----:B------:R-:W-:-:S03]  /*10070*/  ISETP.GE.AND P6, PT, R122, RZ, PT ;  /* 0x000000ff7a00720c */ /* 0x000fc60003fc6270 */
[----:B------:R-:W-:Y:S02]  /*10080*/  IMAD.MOV R120, RZ, RZ, -R120 ;  /* 0x000000ffff787224 */ /* 0x000fe400078e0a78 */
[----:B------:R-:W-:Y:S02]  /*10090*/  VIADD R122, R199, 0x142 ;  /* 0x00000142c77a7836 */ /* 0x000fe40000000000 */
[----:B-1----:R-:W-:Y:S02]  /*100a0*/  IMAD.MOV.U32 R0, RZ, RZ, R121 ;  /* 0x000000ffff007224 */ /* 0x002fe400078e0079 */
[----:B------:R-:W-:Y:S01]  /*100b0*/  IMAD.HI.U32 R121, R246, R186, RZ ;  /* 0x000000baf6797227 */ /* 0x000fe200078e00ff */
[----:B------:R-:W-:Y:S02]  /*100c0*/  IABS R187, R122 ;  /* 0x0000007a00bb7213 */ /* 0x000fe40000000000 */
[----:B------:R-:W-:Y:S01]  /*100d0*/  @!P4 IADD3 R0, -R0, RZ, RZ ;  /* 0x000000ff0000c210 */ /* 0x000fe20007ffe1ff */
[C---:B------:R-:W-:Y:S01]  /*100e0*/  IMAD R184, R124.reuse, R120, R184 ;  /* 0x000000787cb87224 */ /* 0x040fe200078e02b8 */
[----:B------:R-:W-:Y:S01]  /*100f0*/  ISETP.GT.U32.AND P4, PT, R124, R183, PT ;  /* 0x000000b77c00720c */ /* 0x000fe20003f84070 */
[----:B------:R-:W-:-:S02]  /*10100*/  @!P3 IMAD.IADD R182, R182, 0x1, -R124 ;  /* 0x00000001b6b6b824 */ /* 0x000fc400078e0a7c */
[----:B------:R-:W-:Y:S01]  /*10110*/  IMAD.MOV R121, RZ, RZ, -R121 ;  /* 0x000000ffff797224 */ /* 0x000fe200078e0a79 */
[----:B------:R1:W-:Y:S01]  /*10120*/  STL [R1+0x2f0], R0 ;  /* 0x0002f00001007387 */ /* 0x0003e20000100800 */
[----:B------:R-:W-:Y:S01]  /*10130*/  @!P2 IMAD.IADD R185, R185, 0x1, -R124 ;  /* 0x00000001b9b9a824 */ /* 0x000fe200078e0a7c */
[C---:B------:R-:W-:Y:S01]  /*10140*/  ISETP.GT.U32.AND P2, PT, R124.reuse, R184, PT ;  /* 0x000000b87c00720c */ /* 0x040fe20003f44070 */
[C---:B------:R-:W-:Y:S01]  /*10150*/  IMAD R186, R124.reuse, R121, R186 ;  /* 0x000000797cba7224 */ /* 0x040fe200078e02ba */
[----:B------:R-:W-:Y:S01]  /*10160*/  ISETP.GT.U32.AND P3, PT, R124, R182, PT ;  /* 0x000000b67c00720c */ /* 0x000fe20003f64070 */
[C---:B------:R-:W-:Y:S01]  /*10170*/  VIADD R120, R199.reuse, 0x143 ;  /* 0x00000143c7787836 */ /* 0x040fe20000000000 */
[----:B------:R-:W-:Y:S01]  /*10180*/  IADD3 R121, R199, 0x144, RZ ;  /* 0x00000144c7797810 */ /* 0x000fe20007ffe0ff */
[----:B------:R-:W-:-:S03]  /*10190*/  IMAD.HI.U32 R188, R246, R187, RZ ;  /* 0x000000bbf6bc7227 */ /* 0x000fc600078e00ff */
[----:B------:R-:W-:Y:S01]  /*101a0*/  IABS R180, R120 ;  /* 0x0000007800b47213 */ /* 0x000fe20000000000 */
[----:B------:R-:W-:Y:S01]  /*101b0*/  @!P4 IMAD.IADD R183, R183, 0x1, -R124 ;  /* 0x00000001b7b7c824 */ /* 0x000fe200078e0a7c */
[----:B------:R-:W-:Y:S01]  /*101c0*/  ISETP.GT.U32.AND P4, PT, R124, R186, PT ;  /* 0x000000ba7c00720c */ /* 0x000fe20003f84070 */
[----:B-1----:R-:W-:Y:S01]  /*101d0*/  IMAD.MOV.U32 R0, RZ, RZ, R185 ;  /* 0x000000ffff007224 */ /* 0x002fe200078e00b9 */
[----:B------:R-:W-:Y:S01]  /*101e0*/  IABS R179, R121 ;  /* 0x0000007900b37213 */ /* 0x000fe20000000000 */
[----:B------:R-:W-:Y:S01]  /*101f0*/  IMAD.MOV R188, RZ, RZ, -R188 ;  /* 0x000000ffffbc7224 */ /* 0x000fe200078e0abc */
[----:B------:R-:W-:Y:S01]  /*10200*/  @!P2 IADD3 R184, R184, -R124, RZ ;  /* 0x8000007cb8b8a210 */ /* 0x000fe20007ffe0ff */
[--C-:B------:R-:W-:Y:S01]  /*10210*/  @!P3 IMAD.IADD R182, R182, 0x1, -R124.reuse ;  /* 0x00000001b6b6b824 */ /* 0x100fe200078e0a7c */
[----:B------:R-:W-:Y:S01]  /*10220*/  @!P5 IADD3 R0, -R0, RZ, RZ ;  /* 0x000000ff0000d210 */ /* 0x000fe20007ffe1ff */
[----:B------:R-:W-:Y:S01]  /*10230*/  IMAD.MOV.U32 R3, RZ, RZ, R183 ;  /* 0x000000ffff037224 */ /* 0x000fe200078e00b7 */
[----:B------:R-:W-:Y:S01]  /*10240*/  ISETP.GE.AND P3, PT, R123, RZ, PT ;  /* 0x000000ff7b00720c */ /* 0x000fe20003f66270 */
[----:B------:R-:W-:Y:S01]  /*10250*/  IMAD.HI.U32 R123, R246, R180, RZ ;  /* 0x000000b4f67b7227 */ /* 0x000fe200078e00ff */
[----:B------:R-:W-:Y:S01]  /*10260*/  ISETP.GT.U32.AND P5, PT, R124, R184, PT ;  /* 0x000000b87c00720c */ /* 0x000fe20003fa4070 */
[----:B------:R1:W-:Y:S01]  /*10270*/  STL [R1+0x2cc], R0 ;  /* 0x0002cc0001007387 */ /* 0x0003e20000100800 */
[----:B------:R-:W-:Y:S01]  /*10280*/  ISETP.GE.AND P2, PT, R181, RZ, PT ;  /* 0x000000ffb500720c */ /* 0x000fe20003f46270 */
[----:B------:R-:W-:Y:S01]  /*10290*/  @!P4 IMAD.IADD R186, R186, 0x1, -R124 ;  /* 0x00000001babac824 */ /* 0x000fe200078e0a7c */
[----:B------:R-:W-:Y:S01]  /*102a0*/  @!P6 IADD3 R3, -R3, RZ, RZ ;  /* 0x000000ff0303e210 */ /* 0x000fe20007ffe1ff */
[----:B------:R-:W-:-:S02]  /*102b0*/  IMAD R181, R124, R188, R187 ;  /* 0x000000bc7cb57224 */ /* 0x000fc400078e02bb */
[----:B------:R-:W-:Y:S01]  /*102c0*/  IMAD.MOV R185, RZ, RZ, -R123 ;  /* 0x000000ffffb97224 */ /* 0x000fe200078e0a7b */
[----:B------:R-:W-:Y:S01]  /*102d0*/  ISETP.GT.U32.AND P4, PT, R124, R186, PT ;  /* 0x000000ba7c00720c */ /* 0x000fe20003f84070 */
[----:B------:R-:W-:Y:S01]  /*102e0*/  IMAD.HI.U32 R123, R246, R179, RZ ;  /* 0x000000b3f67b7227 */ /* 0x000fe200078e00ff */
[C---:B------:R-:W-:Y:S01]  /*102f0*/  ISETP.GT.U32.AND P6, PT, R124.reuse, R181, PT ;  /* 0x000000b57c00720c */ /* 0x040fe20003fc4070 */
[----:B------:R2:W-:Y:S02]  /*10300*/  STL [R1+0x2dc], R3 ;  /* 0x0002dc0301007387 */ /* 0x0005e40000100800 */
[----:B------:R-:W-:Y:S02]  /*10310*/  IMAD R180, R124, R185, R180 ;  /* 0x000000b97cb47224 */ /* 0x000fe400078e02b4 */
[----:B------:R-:W-:Y:S02]  /*10320*/  @!P5 IMAD.IADD R184, R184, 0x1, -R124 ;  /* 0x00000001b8b8d824 */ /* 0x000fe400078e0a7c */
[----:B------:R-:W-:Y:S01]  /*10330*/  IMAD.MOV R123, RZ, RZ, -R123 ;  /* 0x000000ffff7b7224 */ /* 0x000fe200078e0a7b */
[----:B------:R-:W-:Y:S01]  /*10340*/  ISETP.GT.U32.AND P5, PT, R124, R180, PT ;  /* 0x000000b47c00720c */ /* 0x000fe20003fa4070 */
[----:B-1----:R-:W-:-:S02]  /*10350*/  IMAD.MOV.U32 R0, RZ, RZ, R182 ;  /* 0x000000ffff007224 */ /* 0x002fc400078e00b6 */
[----:B------:R-:W-:Y:S02]  /*10360*/  IMAD R179, R124, R123, R179 ;  /* 0x0000007b7cb37224 */ /* 0x000fe400078e02b3 */
[--C-:B------:R-:W-:Y:S02]  /*10370*/  @!P4 IMAD.IADD R186, R186, 0x1, -R124.reuse ;  /* 0x00000001babac824 */ /* 0x100fe400078e0a7c */
[----:B------:R-:W-:Y:S01]  /*10380*/  @!P6 IMAD.IADD R181, R181, 0x1, -R124 ;  /* 0x00000001b5b5e824 */ /* 0x000fe200078e0a7c */
[----:B------:R-:W-:Y:S01]  /*10390*/  ISETP.GT.U32.AND P4, PT, R124, R179, PT ;  /* 0x000000b37c00720c */ /* 0x000fe20003f84070 */
[C---:B------:R-:W-:Y:S01]  /*103a0*/  VIADD R123, R199.reuse, 0x145 ;  /* 0x00000145c77b7836 */ /* 0x040fe20000000000 */
[----:B------:R-:W-:Y:S01]  /*103b0*/  ISETP.GE.AND P6, PT, R120, RZ, PT ;  /* 0x000000ff7800720c */ /* 0x000fe20003fc6270 */
[----:B------:R-:W-:Y:S02]  /*103c0*/  VIADD R182, R199, 0x147 ;  /* 0x00000147c7b67836 */ /* 0x000fe40000000000 */
[----:B------:R-:W-:Y:S01]  /*103d0*/  @!P5 IADD3 R180, R180, -R124, RZ ;  /* 0x8000007cb4b4d210 */ /* 0x000fe20007ffe0ff */
[----:B--2---:R-:W-:Y:S01]  /*103e0*/  IMAD.MOV.U32 R3, RZ, RZ, R184 ;  /* 0x000000ffff037224 */ /* 0x004fe200078e00b8 */
[----:B------:R-:W-:Y:S01]  /*103f0*/  ISETP.GT.U32.AND P5, PT, R124, R181, PT ;  /* 0x000000b57c00720c */ /* 0x000fe20003fa4070 */
[----:B------:R-:W-:Y:S01]  /*10400*/  @!P1 IMAD.MOV R0, RZ, RZ, -R0 ;  /* 0x000000ffff009224 */ /* 0x000fe200078e0a00 */
[----:B------:R-:W-:-:S02]  /*10410*/  IABS R183, R123 ;  /* 0x0000007b00b77213 */ /* 0x000fc40000000000 */
[----:B------:R-:W-:Y:S02]  /*10420*/  IABS R185, R182 ;  /* 0x000000b600b97213 */ /* 0x000fe40000000000 */
[----:B------:R-:W-:Y:S01]  /*10430*/  @!P3 IADD3 R3, -R3, RZ, RZ ;  /* 0x000000ff0303b210 */ /* 0x000fe20007ffe1ff */
[----:B------:R-:W-:Y:S01]  /*10440*/  IMAD.HI.U32 R120, R246, R183, RZ ;  /* 0x000000b7f6787227 */ /* 0x000fe200078e00ff */
[----:B------:R-:W-:Y:S01]  /*10450*/  ISETP.GT.U32.AND P3, PT, R124, R180, PT ;  /* 0x000000b47c00720c */ /* 0x000fe20003f64070 */
[----:B------:R1:W-:Y:S01]  /*10460*/  STL [R1+0x2d8], R0 ;  /* 0x0002d80001007387 */ /* 0x0003e20000100800 */
[----:B------:R-:W-:Y:S01]  /*10470*/  ISETP.GE.AND P1, PT, R122, RZ, PT ;  /* 0x000000ff7a00720c */ /* 0x000fe20003f26270 */
[--C-:B------:R-:W-:Y:S01]  /*10480*/  @!P4 IMAD.IADD R179, R179, 0x1, -R124.reuse ;  /* 0x00000001b3b3c824 */ /* 0x100fe200078e0a7c */
[----:B------:R-:W-:Y:S01]  /*10490*/  IABS R122, R189 ;  /* 0x000000bd007a7213 */ /* 0x000fe20000000000 */
[----:B------:R-:W-:Y:S01]  /*104a0*/  @!P5 IMAD.IADD R181, R181, 0x1, -R124 ;  /* 0x00000001b5b5d824 */ /* 0x000fe200078e0a7c */
[----:B------:R-:W-:Y:S01]  /*104b0*/  ISETP.GE.AND P4, PT, R121, RZ, PT ;  /* 0x000000ff7900720c */ /* 0x000fe20003f86270 */
[----:B------:R-:W-:Y:S01]  /*104c0*/  IMAD.MOV.U32 R121, RZ, RZ, R185 ;  /* 0x000000ffff797224 */ /* 0x000fe200078e00b9 */
[----:B------:R-:W-:Y:S01]  /*104d0*/  ISETP.GE.AND P5, PT, R123, RZ, PT ;  /* 0x000000ff7b00720c */ /* 0x000fe20003fa6270 */
[----:B------:R-:W-:Y:S01]  /*104e0*/  IMAD.MOV R185, RZ, RZ, -R120 ;  /* 0x000000ffffb97224 */ /* 0x000fe200078e0a78 */
[----:B------:R2:W-:Y:S01]  /*104f0*/  STL [R1+0x2d4], R3 ;  /* 0x0002d40301007387 */ /* 0x0005e20000100800 */
[----:B-1----:R-:W-:Y:S01]  /*10500*/  IMAD.MOV.U32 R0, RZ, RZ, R186 ;  /* 0x000000ffff007224 */ /* 0x002fe200078e00ba */
[----:B------:R-:W-:Y:S01]  /*10510*/  IADD3 R186, R199, 0x14b, RZ ;  /* 0x0000014bc7ba7810 */ /* 0x000fe20007ffe0ff */
[----:B------:R-:W-:-:S04]  /*10520*/  IMAD.HI.U32 R184, R246, R122, RZ ;  /* 0x0000007af6b87227 */ /* 0x000fc800078e00ff */
[----:B------:R-:W-:Y:S01]  /*10530*/  @!P2 IMAD.MOV R0, RZ, RZ, -R0 ;  /* 0x000000ffff00a224 */ /* 0x000fe200078e0a00 */
[C---:B------:R-:W-:Y:S01]  /*10540*/  ISETP.GT.U32.AND P2, PT, R124.reuse, R179, PT ;  /* 0x000000b37c00720c */ /* 0x040fe20003f44070 */
[----:B------:R-:W-:Y:S01]  /*10550*/  IMAD R123, R124, R185, R183 ;  /* 0x000000b97c7b7224 */ /* 0x000fe200078e02b7 */
[----:B------:R-:W-:Y:S01]  /*10560*/  IADD3 R120, -R184, RZ, RZ ;  /* 0x000000ffb8787210 */ /* 0x000fe20007ffe1ff */
[----:B------:R-:W-:Y:S01]  /*10570*/  IMAD.HI.U32 R185, R246, R121, RZ ;  /* 0x00000079f6b97227 */ /* 0x000fe200078e00ff */
[----:B------:R1:W-:Y:S01]  /*10580*/  STL [R1+0x2d0], R0 ;  /* 0x0002d00001007387 */ /* 0x0003e20000100800 */
[----:B--2---:R-:W-:Y:S02]  /*10590*/  MOV R3, R181 ;  /* 0x000000b500037202 */ /* 0x004fe40000000f00 */
[----:B------:R-:W-:Y:S01]  /*105a0*/  @!P3 IMAD.IADD R180, R180, 0x1, -R124 ;  /* 0x00000001b4b4b824 */ /* 0x000fe200078e0a7c */
[C---:B------:R-:W-:Y:S01]  /*105b0*/  ISETP.GT.U32.AND P3, PT, R124.reuse, R123, PT ;  /* 0x0000007b7c00720c */ /* 0x040fe20003f64070 */
[C---:B------:R-:W-:Y:S01]  /*105c0*/  IMAD R122, R124.reuse, R120, R122 ;  /* 0x000000787c7a7224 */ /* 0x040fe200078e027a */
[----:B------:R-:W-:Y:S01]  /*105d0*/  IADD3 R185, -R185, RZ, RZ ;  /* 0x000000ffb9b97210 */ /* 0x000fe20007ffe1ff */
[----:B------:R-:W-:Y:S01]  /*105e0*/  VIADD R183, R199, 0x148 ;  /* 0x00000148c7b77836 */ /* 0x000fe20000000000 */
[----:B------:R-:W-:Y:S01]  /*105f0*/  @!P1 IADD3 R3, -R3, RZ, RZ ;  /* 0x000000ff03039210 */ /* 0x000fe20007ffe1ff */
[----:B------:R-:W-:Y:S01]  /*10600*/  @!P2 IMAD.IADD R179, R179, 0x1, -R124 ;  /* 0x00000001b3b3a824 */ /* 0x000fe200078e0a7c */
[C---:B------:R-:W-:Y:S01]  /*10610*/  ISETP.GT.U32.AND P2, PT, R124.reuse, R122, PT ;  /* 0x0000007a7c00720c */ /* 0x040fe20003f44070 */
[----:B------:R-:W-:Y:S01]  /*10620*/  IMAD R121, R124, R185, R121 ;  /* 0x000000b97c797224 */ /* 0x000fe200078e0279 */
[----:B------:R-:W-:Y:S01]  /*10630*/  IABS R120, R183 ;  /* 0x000000b700787213 */ /* 0x000fe20000000000 */
[----:B------:R-:W-:Y:S01]  /*10640*/  VIADD R184, R199, 0x149 ;  /* 0x00000149c7b87836 */ /* 0x000fe20000000000 */
[----:B------:R-:W-:Y:S01]  /*10650*/  STL [R1+0x2c0], R3 ;  /* 0x0002c00301007387 */ /* 0x000fe20000100800 */
[----:B-1----:R-:W-:-:S02]  /*10660*/  IMAD.MOV.U32 R0, RZ, RZ, R180 ;  /* 0x000000ffff007224 */ /* 0x002fc400078e00b4 */
[----:B------:R-:W-:Y:S01]  /*10670*/  @!P3 IMAD.IADD R123, R123, 0x1, -R124 ;  /* 0x000000017b7bb824 */ /* 0x000fe200078e0a7c */
[----:B------:R-:W-:Y:S01]  /*10680*/  ISETP.GT.U32.AND P3, PT, R124, R121, PT ;  /* 0x000000797c00720c */ /* 0x000fe20003f64070 */
[----:B------:R-:W-:Y:S01]  /*10690*/  IMAD.HI.U32 R190, R246, R120, RZ ;  /* 0x00000078f6be7227 */ /* 0x000fe200078e00ff */
[----:B------:R-:W-:Y:S02]  /*106a0*/  IABS R187, R184 ;  /* 0x000000b800bb7213 */ /* 0x000fe40000000000 */
[----:B------:R-:W-:Y:S01]  /*106b0*/  ISETP.GT.U32.AND P1, PT, R124, R123, PT ;  /* 0x0000007b7c00720c */ /* 0x000fe20003f24070 */
[----:B------:R-:W-:Y:S02]  /*106c0*/  @!P6 IMAD.MOV R0, RZ, RZ, -R0 ;  /* 0x000000ffff00e224 */ /* 0x000fe400078e0a00 */
[----:B------:R-:W-:Y:S01]  /*106d0*/  @!P2 IMAD.IADD R122, R122, 0x1, -R124 ;  /* 0x000000017a7aa824 */ /* 0x000fe200078e0a7c */
[----:B------:R-:W-:Y:S01]  /*106e0*/  ISETP.GE.AND P2, PT, R189, RZ, PT ;  /* 0x000000ffbd00720c */ /* 0x000fe20003f46270 */
[----:B------:R-:W-:Y:S01]  /*106f0*/  IMAD.MOV R190, RZ, RZ, -R190 ;  /* 0x000000ffffbe7224 */ /* 0x000fe200078e0abe */
[----:B------:R1:W-:Y:S01]  /*10700*/  STL [R1+0x2bc], R0 ;  /* 0x0002bc0001007387 */ /* 0x0003e20000100800 */
[----:B------:R-:W-:-:S04]  /*10710*/  IMAD.HI.U32 R189, R246, R187, RZ ;  /* 0x000000bbf6bd7227 */ /* 0x000fc800078e00ff */
[----:B------:R-:W-:Y:S02]  /*10720*/  VIADD R185, R199, 0x14a ;  /* 0x0000014ac7b97836 */ /* 0x000fe40000000000 */
[C---:B------:R-:W-:Y:S01]  /*10730*/  IMAD R120, R124.reuse, R190, R120 ;  /* 0x000000be7c787224 */ /* 0x040fe200078e0278 */
[----:B------:R-:W-:Y:S01]  /*10740*/  IABS R190, R186 ;  /* 0x000000ba00be7213 */ /* 0x000fe20000000000 */
[----:B------:R-:W-:Y:S01]  /*10750*/  IMAD.MOV R189, RZ, RZ, -R189 ;  /* 0x000000ffffbd7224 */ /* 0x000fe200078e0abd */
[----:B------:R-:W-:Y:S01]  /*10760*/  IABS R188, R185 ;  /* 0x000000b900bc7213 */ /* 0x000fe20000000000 */
[----:B-1----:R-:W-:Y:S02]  /*10770*/  IMAD.MOV.U32 R0, RZ, RZ, R179 ;  /* 0x000000ffff007224 */ /* 0x002fe400078e00b3 */
[----:B------:R-:W-:Y:S01]  /*10780*/  @!P3 IMAD.IADD R121, R121, 0x1, -R124 ;  /* 0x000000017979b824 */ /* 0x000fe200078e0a7c */
[C---:B------:R-:W-:Y:S01]  /*10790*/  ISETP.GT.U32.AND P3, PT, R124.reuse, R122, PT ;  /* 0x0000007a7c00720c */ /* 0x040fe20003f64070 */
[----:B------:R-:W-:Y:S01]  /*107a0*/  IMAD R187, R124, R189, R187 ;  /* 0x000000bd7cbb7224 */ /* 0x000fe200078e02bb */
[----:B------:R-:W-:Y:S01]  /*107b0*/  @!P4 IADD3 R0, -R0, RZ, RZ ;  /* 0x000000ff0000c210 */ /* 0x000fe20007ffe1ff */
[----:B------:R-:W-:Y:S01]  /*107c0*/  IMAD.HI.U32 R191, R246, R188, RZ ;  /* 0x000000bcf6bf7227 */ /* 0x000fe200078e00ff */
[----:B------:R-:W-:-:S02]  /*107d0*/  ISETP.GT.U32.AND P4, PT, R124, R120, PT ;  /* 0x000000787c00720c */ /* 0x000fc40003f84070 */
[C---:B------:R-:W-:Y:S01]  /*107e0*/  ISETP.GT.U32.AND P6, PT, R124.reuse, R121, PT ;  /* 0x000000797c00720c */ /* 0x040fe20003fc4070 */
[----:B------:R-:W-:Y:S01]  /*107f0*/  @!P1 IMAD.IADD R123, R123, 0x1, -R124 ;  /* 0x000000017b7b9824 */ /* 0x000fe200078e0a7c */
[----:B------:R-:W-:Y:S01]  /*10800*/  ISETP.GT.U32.AND P1, PT, R124, R187, PT ;  /* 0x000000bb7c00720c */ /* 0x000fe20003f24070 */
[----:B------:R-:W-:Y:S01]  /*10810*/  IMAD.MOV R191, RZ, RZ, -R191 ;  /* 0x000000ffffbf7224 */ /* 0x000fe200078e0abf */
[----:B------:R1:W-:Y:S01]  /*10820*/  STL [R1+0x2b8], R0 ;  /* 0x0002b80001007387 */ /* 0x0003e20000100800 */
[----:B------:R-:W-:Y:S01]  /*10830*/  IMAD.HI.U32 R179, R246, R190, RZ ;  /* 0x000000bef6b37227 */ /* 0x000fe200078e00ff */
[----:B------:R-:W-:-:S03]  /*10840*/  IADD3 R189, R199, 0x15c, RZ ;  /* 0x0000015cc7bd7810 */ /* 0x000fc60007ffe0ff */
[----:B------:R-:W-:Y:S02]  /*10850*/  @!P3 IMAD.IADD R122, R122, 0x1, -R124 ;  /* 0x000000017a7ab824 */ /* 0x000fe400078e0a7c */
[----:B------:R-:W-:Y:S02]  /*10860*/  IMAD R188, R124, R191, R188 ;  /* 0x000000bf7cbc7224 */ /* 0x000fe400078e02bc */
[----:B------:R-:W-:Y:S01]  /*10870*/  IMAD.MOV R179, RZ, RZ, -R179 ;  /* 0x000000ffffb37224 */ /* 0x000fe200078e0ab3 */
[----:B------:R-:W-:Y:S01]  /*10880*/  MOV R3, R122 ;  /* 0x0000007a00037202 */ /* 0x000fe20000000f00 */
[----:B------:R-:W-:Y:S01]  /*10890*/  @!P4 IMAD.IADD R120, R120, 0x1, -R124 ;  /* 0x000000017878c824 */ /* 0x000fe200078e0a7c */
[C---:B------:R-:W-:Y:S01]  /*108a0*/  ISETP.GT.U32.AND P3, PT, R124.reuse, R188, PT ;  /* 0x000000bc7c00720c */ /* 0x040fe20003f64070 */
[C---:B------:R-:W-:Y:S01]  /*108b0*/  IMAD R179, R124.reuse, R179, R190 ;  /* 0x000000b37cb37224 */ /* 0x040fe200078e02be */
[----:B-1----:R-:W-:Y:S01]  /*108c0*/  MOV R0, R123 ;  /* 0x0000007b00007202 */ /* 0x002fe20000000f00 */
[----:B------:R-:W-:Y:S01]  /*108d0*/  @!P1 IMAD.IADD R187, R187, 0x1, -R124 ;  /* 0x00000001bbbb9824 */ /* 0x000fe200078e0a7c */
[C---:B------:R-:W-:Y:S01]  /*108e0*/  ISETP.GT.U32.AND P1, PT, R124.reuse, R120, PT ;  /* 0x000000787c00720c */ /* 0x040fe20003f24070 */
[----:B------:R-:W-:Y:S01]  /*108f0*/  VIADD R181, R199, 0x14c ;  /* 0x0000014cc7b57836 */ /* 0x000fe20000000000 */
[-C--:B------:R-:W-:Y:S01]  /*10900*/  @!P6 IADD3 R121, R121, -R124.reuse, RZ ;  /* 0x8000007c7979e210 */ /* 0x080fe20007ffe0ff */
[----:B------:R-:W-:Y:S01]  /*10910*/  @!P2 IMAD.MOV R3, RZ, RZ, -R3 ;  /* 0x000000ffff03a224 */ /* 0x000fe200078e0a03 */
[----:B------:R-:W-:Y:S01]  /*10920*/  ISETP.GT.U32.AND P2, PT, R124, R179, PT ;  /* 0x000000b37c00720c */ /* 0x000fe20003f44070 */
[----:B------:R-:W-:Y:S01]  /*10930*/  @!P5 IMAD.MOV R0, RZ, RZ, -R0 ;  /* 0x000000ffff00d224 */ /* 0x000fe200078e0a00 */
[----:B------:R-:W-:Y:S01]  /*10940*/  ISETP.GE.AND P6, PT, R182, RZ, PT ;  /* 0x000000ffb600720c */ /* 0x000fe20003fc6270 */
[----:B------:R-:W-:Y:S01]  /*10950*/  VIADD R180, R199, 0x14d ;  /* 0x0000014dc7b47836 */ /* 0x000fe20000000000 */
[----:B------:R-:W-:Y:S01]  /*10960*/  IABS R182, R181 ;  /* 0x000000b500b67213 */ /* 0x000fe20000000000 */
[----:B------:R-:W-:Y:S01]  /*10970*/  @!P3 IMAD.IADD R188, R188, 0x1, -R124 ;  /* 0x00000001bcbcb824 */ /* 0x000fe200078e0a7c */
[----:B------:R1:W-:Y:S01]  /*10980*/  STL [R1+0x2b4], R0 ;  /* 0x0002b40001007387 */ /* 0x0003e20000100800 */
[----:B------:R-:W-:Y:S01]  /*10990*/  ISETP.GE.AND P4, PT, R183, RZ, PT ;  /* 0x000000ffb700720c */ /* 0x000fe20003f86270 */
[C---:B------:R-:W-:Y:S01]  /*109a0*/  VIADD R122, R199.reuse, 0x150 ;  /* 0x00000150c77a7836 */ /* 0x040fe20000000000 */
[----:B------:R-:W-:Y:S01]  /*109b0*/  @!P1 IADD3 R120, R120, -R124, RZ ;  /* 0x8000007c78789210 */ /* 0x000fe20007ffe0ff */
[----:B------:R2:W-:Y:S01]  /*109c0*/  STL [R1+0x2b0], R3 ;  /* 0x0002b00301007387 */ /* 0x0005e20000100800 */
[C---:B------:R-:W-:Y:S01]  /*109d0*/  ISETP.GT.U32.AND P5, PT, R124.reuse, R187, PT ;  /* 0x000000bb7c00720c */ /* 0x040fe20003fa4070 */
[----:B------:R-:W-:Y:S01]  /*109e0*/  VIADD R190, R199, 0x15a ;  /* 0x0000015ac7be7836 */ /* 0x000fe20000000000 */
[----:B------:R-:W-:Y:S01]  /*109f0*/  IABS R183, R180 ;  /* 0x000000b400b77213 */ /* 0x000fe20000000000 */
[----:B------:R-:W-:Y:S01]  /*10a00*/  IMAD.MOV.U32 R4, RZ, RZ, R120 ;  /* 0x000000ffff047224 */ /* 0x000fe200078e0078 */
[----:B------:R-:W-:Y:S01]  /*10a10*/  @!P2 IADD3 R179, R179, -R124, RZ ;  /* 0x8000007cb3b3a210 */ /* 0x000fe20007ffe0ff */
[----:B-1----:R-:W-:Y:S01]  /*10a20*/  IMAD.MOV.U32 R0, RZ, RZ, R121 ;  /* 0x000000ffff007224 */ /* 0x002fe200078e0079 */
[----:B------:R-:W-:Y:S01]  /*10a30*/  ISETP.GT.U32.AND P3, PT, R124, R188, PT ;  /* 0x000000bc7c00720c */ /* 0x000fe20003f64070 */
[----:B------:R-:W-:Y:S01]  /*10a40*/  IMAD.HI.U32 R121, R246, R182, RZ ;  /* 0x000000b6f6797227 */ /* 0x000fe200078e00ff */
[----:B------:R-:W-:-:S02]  /*10a50*/  ISETP.GE.AND P1, PT, R185, RZ, PT ;  /* 0x000000ffb900720c */ /* 0x000fc40003f26270 */
[----:B------:R-:W-:Y:S01]  /*10a60*/  ISETP.GT.U32.AND P2, PT, R124, R179, PT ;  /* 0x000000b37c00720c */ /* 0x000fe20003f44070 */
[----:B------:R-:W-:Y:S02]  /*10a70*/  IMAD.MOV R121, RZ, RZ, -R121 ;  /* 0x000000ffff797224 */ /* 0x000fe400078e0a79 */
[----:B------:R-:W-:-:S04]  /*10a80*/  IMAD.HI.U32 R185, R246, R183, RZ ;  /* 0x000000b7f6b97227 */ /* 0x000fc800078e00ff */
[C---:B------:R-:W-:Y:S02]  /*10a90*/  IMAD R182, R124.reuse, R121, R182 ;  /* 0x000000797cb67224 */ /* 0x040fe400078e02b6 */
[----:B------:R-:W-:Y:S02]  /*10aa0*/  @!P4 IMAD.MOV R4, RZ, RZ, -R4 ;  /* 0x000000ffff04c224 */ /* 0x000fe400078e0a04 */
[----:B------:R-:W-:Y:S01]  /*10ab0*/  @!P6 IMAD.MOV R0, RZ, RZ, -R0 ;  /* 0x000000ffff00e224 */ /* 0x000fe200078e0a00 */
[----:B------:R-:W-:Y:S01]  /*10ac0*/  ISETP.GT.U32.AND P4, PT, R124, R182, PT ;  /* 0x000000b67c00720c */ /* 0x000fe20003f84070 */
[----:B------:R-:W-:Y:S01]  /*10ad0*/  IMAD.MOV R185, RZ, RZ, -R185 ;  /* 0x000000ffffb97224 */ /* 0x000fe200078e0ab9 */
[----:B------:R-:W-:Y:S01]  /*10ae0*/  ISETP.GE.AND P6, PT, R184, RZ, PT ;  /* 0x000000ffb800720c */ /* 0x000fe20003fc6270 */
[--C-:B------:R-:W-:Y:S01]  /*10af0*/  @!P5 IMAD.IADD R187, R187, 0x1, -R124.reuse ;  /* 0x00000001bbbbd824 */ /* 0x100fe200078e0a7c */
[----:B------:R1:W-:Y:S01]  /*10b00*/  STL [R1+0x2ac], R0 ;  /* 0x0002ac0001007387 */ /* 0x0003e20000100800 */
[----:B------:R-:W-:Y:S01]  /*10b10*/  IMAD R185, R124, R185, R183 ;  /* 0x000000b97cb97224 */ /* 0x000fe200078e02b7 */
[----:B------:R-:W-:Y:S01]  /*10b20*/  ISETP.GE.AND P5, PT, R186, RZ, PT ;  /* 0x000000ffba00720c */ /* 0x000fe20003fa6270 */
[--C-:B------:R-:W-:Y:S01]  /*10b30*/  @!P3 IMAD.IADD R188, R188, 0x1, -R124.reuse ;  /* 0x00000001bcbcb824 */ /* 0x100fe200078e0a7c */
[----:B--2---:R-:W-:Y:S01]  /*10b40*/  MOV R3, R187 ;  /* 0x000000bb00037202 */ /* 0x004fe20000000f00 */
[----:B------:R-:W-:Y:S01]  /*10b50*/  VIADD R121, R199, 0x14e ;  /* 0x0000014ec7797836 */ /* 0x000fe20000000000 */
[----:B------:R-:W-:Y:S01]  /*10b60*/  STL [R1+0x274], R4 ;  /* 0x0002740401007387 */ /* 0x000fe20000100800 */
[----:B------:R-:W-:Y:S01]  /*10b70*/  @!P2 IMAD.IADD R179, R179, 0x1, -R124 ;  /* 0x00000001b3b3a824 */ /* 0x000fe200078e0a7c */
[----:B------:R-:W-:Y:S01]  /*10b80*/  ISETP.GT.U32.AND P2, PT, R124, R185, PT ;  /* 0x000000b97c00720c */ /* 0x000fe20003f44070 */
[----:B------:R-:W-:Y:S01]  /*10b90*/  VIADD R183, R199, 0x152 ;  /* 0x00000152c7b77836 */ /* 0x000fe20000000000 */
[----:B------:R-:W-:Y:S01]  /*10ba0*/  IABS R184, R121 ;  /* 0x0000007900b87213 */ /* 0x000fe20000000000 */
[----:B-1----:R-:W-:Y:S01]  /*10bb0*/  IMAD.MOV.U32 R0, RZ, RZ, R188 ;  /* 0x000000ffff007224 */ /* 0x002fe200078e00bc */
[----:B------:R-:W-:Y:S01]  /*10bc0*/  @!P4 IADD3 R182, R182, -R124, RZ ;  /* 0x8000007cb6b6c210 */ /* 0x000fe20007ffe0ff */
[----:B------:R-:W-:Y:S01]  /*10bd0*/  @!P6 IMAD.MOV R3, RZ, RZ, -R3 ;  /* 0x000000ffff03e224 */ /* 0x000fe200078e0a03 */
[----:B------:R-:W-:Y:S01]  /*10be0*/  ISETP.GE.AND P3, PT, R181, RZ, PT ;  /* 0x000000ffb500720c */ /* 0x000fe20003f66270 */
[----:B------:R-:W-:Y:S01]  /*10bf0*/  IMAD.HI.U32 R123, R246, R184, RZ ;  /* 0x000000b8f67b7227 */ /* 0x000fe200078e00ff */
[----:B------:R-:W-:-:S02]  /*10c00*/  @!P1 IADD3 R0, -R0, RZ, RZ ;  /* 0x000000ff00009210 */ /* 0x000fc40007ffe1ff */
[----:B------:R-:W-:Y:S01]  /*10c10*/  ISETP.GE.AND P1, PT, R121, RZ, PT ;  /* 0x000000ff7900720c */ /* 0x000fe20003f26270 */
[----:B------:R-:W-:Y:S01]  /*10c20*/  VIADD R121, R199, 0x14f ;  /* 0x0000014fc7797836 */ /* 0x000fe20000000000 */
[C---:B------:R-:W-:Y:S01]  /*10c30*/  ISETP.GT.U32.AND P4, PT, R124.reuse, R182, PT ;  /* 0x000000b67c00720c */ /* 0x040fe20003f84070 */
[----:B------:R-:W-:Y:S01]  /*10c40*/  STL [R1+0x268], R3 ;  /* 0x0002680301007387 */ /* 0x000fe20000100800 */
[----:B------:R-:W-:Y:S01]  /*10c50*/  @!P2 IADD3 R185, R185, -R124, RZ ;  /* 0x8000007cb9b9a210 */ /* 0x000fe20007ffe0ff */
[C---:B------:R-:W-:Y:S01]  /*10c60*/  VIADD R187, R199.reuse, 0x15b ;  /* 0x0000015bc7bb7836 */ /* 0x040fe20000000000 */
[----:B------:R-:W-:Y:S01]  /*10c70*/  IABS R120, R121 ;  /* 0x0000007900787213 */ /* 0x000fe20000000000 */
[----:B------:R1:W-:Y:S01]  /*10c80*/  STL [R1+0x27c], R0 ;  /* 0x00027c0001007387 */ /* 0x0003e20000100800 */
[----:B------:R-:W-:Y:S01]  /*10c90*/  ISETP.GT.U32.AND P2, PT, R124, R185, PT ;  /* 0x000000b97c00720c */ /* 0x000fe20003f44070 */
[----:B------:R-:W-:Y:S01]  /*10ca0*/  VIADD R188, R199, 0x15f ;  /* 0x0000015fc7bc7836 */ /* 0x000fe20000000000 */
[----:B------:R-:W-:-:S02]  /*10cb0*/  IABS R181, R122 ;  /* 0x0000007a00b57213 */ /* 0x000fc40000000000 */
[----:B------:R-:W-:Y:S02]  /*10cc0*/  ISETP.GE.AND P6, PT, R180, RZ, PT ;  /* 0x000000ffb400720c */ /* 0x000fe40003fc6270 */
[----:B------:R-:W-:Y:S01]  /*10cd0*/  IABS R186, R183 ;  /* 0x000000b700ba7213 */ /* 0x000fe20000000000 */
[----:B------:R-:W-:Y:S02]  /*10ce0*/  @!P4 IMAD.IADD R182, R182, 0x1, -R124 ;  /* 0x00000001b6b6c824 */ /* 0x000fe400078e0a7c */
[----:B-1----:R-:W-:Y:S02]  /*10cf0*/  IMAD.MOV.U32 R0, RZ, RZ, R179 ;  /* 0x000000ffff007224 */ /* 0x002fe400078e00b3 */
[----:B------:R-:W-:Y:S02]  /*10d00*/  IMAD.MOV R179, RZ, RZ, -R123 ;  /* 0x000000ffffb37224 */ /* 0x000fe400078e0a7b */
[----:B------:R-:W-:-:S04]  /*10d10*/  IMAD.HI.U32 R123, R246, R120, RZ ;  /* 0x00000078f67b7227 */ /* 0x000fc800078e00ff */
[C---:B------:R-:W-:Y:S02]  /*10d20*/  IMAD R184, R124.reuse, R179, R184 ;  /* 0x000000b37cb87224 */ /* 0x040fe400078e02b8 */
[----:B------:R-:W-:Y:S02]  /*10d30*/  IMAD.MOV R123, RZ, RZ, -R123 ;  /* 0x000000ffff7b7224 */ /* 0x000fe400078e0a7b */
[----:B------:R-:W-:Y:S01]  /*10d40*/  @!P5 IMAD.MOV R0, RZ, RZ, -R0 ;  /* 0x000000ffff00d224 */ /* 0x000fe200078e0a00 */
[----:B------:R-:W-:Y:S01]  /*10d50*/  ISETP.GT.U32.AND P4, PT, R124, R184, PT ;  /* 0x000000b87c00720c */ /* 0x000fe20003f84070 */
[----:B------:R-:W-:Y:S01]  /*10d60*/  IMAD.HI.U32 R179, R246, R181, RZ ;  /* 0x000000b5f6b37227 */ /* 0x000fe200078e00ff */
[----:B------:R-:W-:Y:S02]  /*10d70*/  ISETP.GE.AND P5, PT, R121, RZ, PT ;  /* 0x000000ff7900720c */ /* 0x000fe40003fa6270 */
[----:B------:R1:W-:Y:S01]  /*10d80*/  STL [R1+0x278], R0 ;  /* 0x0002780001007387 */ /* 0x0003e20000100800 */
[----:B------:R-:W-:Y:S01]  /*10d90*/  IMAD R120, R124, R123, R120 ;  /* 0x0000007b7c787224 */ /* 0x000fe200078e0278 */
[----:B------:R-:W-:Y:S01]  /*10da0*/  IADD3 R179, -R179, RZ, RZ ;  /* 0x000000ffb3b37210 */ /* 0x000fe20007ffe1ff */
[----:B------:R-:W-:-:S02]  /*10db0*/  VIADD R121, R199, 0x151 ;  /* 0x00000151c7797836 */ /* 0x000fc40000000000 */
[--C-:B------:R-:W-:Y:S01]  /*10dc0*/  @!P2 IMAD.IADD R185, R185, 0x1, -R124.reuse ;  /* 0x00000001b9b9a824 */ /* 0x100fe200078e0a7c */
[C---:B------:R-:W-:Y:S01]  /*10dd0*/  ISETP.GT.U32.AND P2, PT, R124.reuse, R120, PT ;  /* 0x000000787c00720c */ /* 0x040fe20003f44070 */
[----:B------:R-:W-:Y:S01]  /*10de0*/  IMAD R181, R124, R179, R181 ;  /* 0x000000b37cb57224 */ /* 0x000fe200078e02b5 */
[----:B------:R-:W-:Y:S01]  /*10df0*/  IABS R180, R121 ;  /* 0x0000007900b47213 */ /* 0x000fe20000000000 */
[----:B------:R-:W-:Y:S01]  /*10e00*/  @!P4 IMAD.IADD R184, R184, 0x1, -R124 ;  /* 0x00000001b8b8c824 */ /* 0x000fe200078e0a7c */
[----:B-1----:R-:W-:Y:S01]  /*10e10*/  MOV R0, R182 ;  /* 0x000000b600007202 */ /* 0x002fe20000000f00 */
[----:B------:R-:W-:Y:S02]  /*10e20*/  IMAD.MOV.U32 R182, RZ, RZ, R186 ;  /* 0x000000ffffb67224 */ /* 0x000fe400078e00ba */
[----:B------:R-:W-:Y:S01]  /*10e30*/  IMAD.HI.U32 R186, R246, R180, RZ ;  /* 0x000000b4f6ba7227 */ /* 0x000fe200078e00ff */
[----:B------:R-:W-:-:S03]  /*10e40*/  ISETP.GT.U32.AND P4, PT, R124, R184, PT ;  /* 0x000000b87c00720c */ /* 0x000fc60003f84070 */
[----:B------:R-:W-:Y:S01]  /*10e50*/  @!P3 IMAD.MOV R0, RZ, RZ, -R0 ;  /* 0x000000ffff00b224 */ /* 0x000fe200078e0a00 */
[----:B------:R-:W-:Y:S01]  /*10e60*/  ISETP.GT.U32.AND P3, PT, R124, R181, PT ;  /* 0x000000b57c00720c */ /* 0x000fe20003f64070 */
[----:B------:R-:W-:Y:S02]  /*10e70*/  IMAD.MOV R186, RZ, RZ, -R186 ;  /* 0x000000ffffba7224 */ /* 0x000fe400078e0aba */
[----:B------:R-:W-:Y:S01]  /*10e80*/  @!P2 IMAD.IADD R120, R120, 0x1, -R124 ;  /* 0x000000017878a824 */ /* 0x000fe200078e0a7c */
[----:B------:R1:W-:Y:S01]  /*10e90*/  STL [R1+0x2a4], R0 ;  /* 0x0002a40001007387 */ /* 0x0003e20000100800 */
[----:B------:R-:W-:-:S03]  /*10ea0*/  VIADD R123, R199, 0x153 ;  /* 0x00000153c77b7836 */ /* 0x000fc60000000000 */
[----:B------:R-:W-:Y:S01]  /*10eb0*/  ISETP.GT.U32.AND P2, PT, R124, R120, PT ;  /* 0x000000787c00720c */ /* 0x000fe20003f44070 */
[----:B------:R-:W-:Y:S01]  /*10ec0*/  @!P4 IMAD.IADD R184, R184, 0x1, -R124 ;  /* 0x00000001b8b8c824 */ /* 0x000fe200078e0a7c */
[----:B------:R-:W-:-:S03]  /*10ed0*/  IABS R179, R123 ;  /* 0x0000007b00b37213 */ /* 0x000fc60000000000 */
[----:B------:R-:W-:Y:S01]  /*10ee0*/  @!P3 IMAD.IADD R181, R181, 0x1, -R124 ;  /* 0x00000001b5b5b824 */ /* 0x000fe200078e0a7c */
[----:B-1----:R-:W-:Y:S01]  /*10ef0*/  MOV R0, R185 ;  /* 0x000000b900007202 */ /* 0x002fe20000000f00 */
[----:B------:R-:W-:-:S03]  /*10f00*/  IMAD.HI.U32 R185, R246, R182, RZ ;  /* 0x000000b6f6b97227 */ /* 0x000fc600078e00ff */
[----:B------:R-:W-:Y:S01]  /*10f10*/  ISETP.GT.U32.AND P3, PT, R124, R181, PT ;  /* 0x000000b57c00720c */ /* 0x000fe20003f64070 */
[----:B------:R-:W-:Y:S01]  /*10f20*/  @!P6 IMAD.MOV R0, RZ, RZ, -R0 ;  /* 0x000000ffff00e224 */ /* 0x000fe200078e0a00 */
[----:B------:R-:W-:Y:S01]  /*10f30*/  ISETP.GE.AND P6, PT, R122, RZ, PT ;  /* 0x000000ff7a00720c */ /* 0x000fe20003fc6270 */
[----:B------:R-:W-:Y:S01]  /*10f40*/  IMAD R122, R124, R186, R180 ;  /* 0x000000ba7c7a7224 */ /* 0x000fe200078e02b4 */
[----:B------:R-:W-:Y:S01]  /*10f50*/  IADD3 R185, -R185, RZ, RZ ;  /* 0x000000ffb9b97210 */ /* 0x000fe20007ffe1ff */
[----:B------:R-:W-:Y:S01]  /*10f60*/  IMAD.HI.U32 R180, R246, R179, RZ ;  /* 0x000000b3f6b47227 */ /* 0x000fe200078e00ff */
[----:B------:R1:W-:Y:S01]  /*10f70*/  STL [R1+0x29c], R0 ;  /* 0x00029c0001007387 */ /* 0x0003e20000100800 */
[----:B------:R-:W-:Y:S02]  /*10f80*/  IADD3 R186, R199, 0x159, RZ ;  /* 0x00000159c7ba7810 */ /* 0x000fe40007ffe0ff */
[----:B------:R-:W-:Y:S01]  /*10f90*/  ISETP.GT.U32.AND P4, PT, R124, R122, PT ;  /* 0x0000007a7c00720c */ /* 0x000fe20003f84070 */
[----:B------:R-:W-:-:S02]  /*10fa0*/  @!P2 IMAD.IADD R120, R120, 0x1, -R124 ;  /* 0x000000017878a824 */ /* 0x000fc400078e0a7c */
[----:B------:R-:W-:Y:S01]  /*10fb0*/  IMAD R182, R124, R185, R182 ;  /* 0x000000b97cb67224 */ /* 0x000fe200078e02b6 */
[----:B------:R-:W-:Y:S01]  /*10fc0*/  @!P3 IADD3 R181, R181, -R124, RZ ;  /* 0x8000007cb5b5b210 */ /* 0x000fe20007ffe0ff */
[----:B-1----:R-:W-:Y:S01]  /*10fd0*/  IMAD.MOV.U32 R0, RZ, RZ, R184 ;  /* 0x000000ffff007224 */ /* 0x002fe200078e00b8 */
[----:B------:R-:W-:Y:S01]  /*10fe0*/  IADD3 R184, -R180, RZ, RZ ;  /* 0x000000ffb4b87210 */ /* 0x000fe20007ffe1ff */
[----:B------:R-:W-:Y:S01]  /*10ff0*/  VIADD R180, R199, 0x154 ;  /* 0x00000154c7b47836 */ /* 0x000fe20000000000 */
[C---:B------:R-:W-:Y:S01]  /*11000*/  ISETP.GT.U32.AND P2, PT, R124.reuse, R182, PT ;  /* 0x000000b67c00720c */ /* 0x040fe20003f44070 */
[----:B------:R-:W-:Y:S01]  /*11010*/  @!P1 IMAD.MOV R0, RZ, RZ, -R0 ;  /* 0x000000ffff009224 */ /* 0x000fe200078e0a00 */
[----:B------:R-:W-:Y:S01]  /*11020*/  ISETP.GE.AND P1, PT, R121, RZ, PT ;  /* 0x000000ff7900720c */ /* 0x000fe20003f26270 */
[----:B------:R-:W-:Y:S02]  /*11030*/  IMAD R121, R124, R184, R179 ;  /* 0x000000b87c797224 */ /* 0x000fe400078e02b3 */
[----:B------:R-:W-:Y:S01]  /*11040*/  @!P4 IADD3 R122, R122, -R124, RZ ;  /* 0x8000007c7a7ac210 */ /* 0x000fe20007ffe0ff */
[----:B------:R-:W-:Y:S01]  /*11050*/  VIADD R179, R199, 0x155 ;  /* 0x00000155c7b37836 */ /* 0x000fe20000000000 */
[----:B------:R1:W-:Y:S01]  /*11060*/  STL [R1+0x28c], R0 ;  /* 0x00028c0001007387 */ /* 0x0003e20000100800 */
[----:B------:R-:W-:-:S02]  /*11070*/  IABS R184, R180 ;  /* 0x000000b400b87213 */ /* 0x000fc40000000000 */
[C---:B------:R-:W-:Y:S02]  /*11080*/  ISETP.GT.U32.AND P4, PT, R124.reuse, R122, PT ;  /* 0x0000007a7c00720c */ /* 0x040fe40003f84070 */
[----:B------:R-:W-:Y:S01]  /*11090*/  ISETP.GT.U32.AND P3, PT, R124, R121, PT ;  /* 0x000000797c00720c */ /* 0x000fe20003f64070 */
[----:B------:R-:W-:Y:S02]  /*110a0*/  @!P2 IMAD.IADD R182, R182, 0x1, -R124 ;  /* 0x00000001b6b6a824 */ /* 0x000fe400078e0a7c */
[----:B-1----:R-:W-:Y:S02]  /*110b0*/  IMAD.MOV.U32 R0, RZ, RZ, R120 ;  /* 0x000000ffff007224 */ /* 0x002fe400078e0078 */
[----:B------:R-:W-:Y:S01]  /*110c0*/  IMAD.MOV.U32 R120, RZ, RZ, R184 ;  /* 0x000000ffff787224 */ /* 0x000fe200078e00b8 */
[----:B------:R-:W-:Y:S01]  /*110d0*/  ISETP.GT.U32.AND P2, PT, R124, R182, PT ;  /* 0x000000b67c00720c */ /* 0x000fe20003f44070 */
[----:B------:R-:W-:Y:S01]  /*110e0*/  @!P5 IMAD.MOV R0, RZ, RZ, -R0 ;  /* 0x000000ffff00d224 */ /* 0x000fe200078e0a00 */
[----:B------:R-:W-:-:S03]  /*110f0*/  ISETP.GE.AND P5, PT, R183, RZ, PT ;  /* 0x000000ffb700720c */ /* 0x000fc60003fa6270 */
[--C-:B------:R-:W-:Y:S01]  /*11100*/  @!P4 IMAD.IADD R122, R122, 0x1, -R124.reuse ;  /* 0x000000017a7ac824 */ /* 0x100fe200078e0a7c */
[----:B------:R-:W-:Y:S01]  /*11110*/  IABS R183, R179 ;  /* 0x000000b300b77213 */ /* 0x000fe20000000000 */
[----:B------:R1:W-:Y:S01]  /*11120*/  STL [R1+0x288], R0 ;  /* 0x0002880001007387 */ /* 0x0003e20000100800 */
[----:B------:R-:W-:Y:S02]  /*11130*/  @!P3 IADD3 R121, R121, -R124, RZ ;  /* 0x8000007c7979b210 */ /* 0x000fe40007ffe0ff */
[----:B------:R-:W-:Y:S02]  /*11140*/  ISETP.GE.AND P4, PT, R180, RZ, PT ;  /* 0x000000ffb400720c */ /* 0x000fe40003f86270 */
[----:B------:R-:W-:Y:S01]  /*11150*/  ISETP.GT.U32.AND P3, PT, R124, R121, PT ;  /* 0x000000797c00720c */ /* 0x000fe20003f64070 */
[----:B------:R-:W-:Y:S01]  /*11160*/  @!P2 IMAD.IADD R182, R182, 0x1, -R124 ;  /* 0x00000001b6b6a824 */ /* 0x000fe200078e0a7c */
[----:B------:R-:W-:Y:S01]  /*11170*/  ISETP.GE.AND P2, PT, R179, RZ, PT ;  /* 0x000000ffb300720c */ /* 0x000fe20003f46270 */
[----:B------:R-:W-:-:S02]  /*11180*/  VIADD R179, R199, 0x158 ;  /* 0x00000158c7b37836 */ /* 0x000fc40000000000 */
[----:B-1----:R-:W-:Y:S02]  /*11190*/  IMAD.MOV.U32 R0, RZ, RZ, R181 ;  /* 0x000000ffff007224 */ /* 0x002fe400078e00b5 */
[----:B------:R-:W-:Y:S01]  /*111a0*/  IMAD.HI.U32 R181, R246, R120, RZ ;  /* 0x00000078f6b57227 */ /* 0x000fe200078e00ff */
[----:B------:R-:W-:Y:S02]  /*111b0*/  IABS R192, R179 ;  /* 0x000000b300c07213 */ /* 0x000fe40000000000 */
[----:B------:R-:W-:Y:S01]  /*111c0*/  @!P6 IADD3 R0, -R0, RZ, RZ ;  /* 0x000000ff0000e210 */ /* 0x000fe20007ffe1ff */
[----:B------:R-:W-:Y:S01]  /*111d0*/  IMAD.MOV R181, RZ, RZ, -R181 ;  /* 0x000000ffffb57224 */ /* 0x000fe200078e0ab5 */
[----:B------:R-:W-:Y:S01]  /*111e0*/  ISETP.GE.AND P6, PT, R123, RZ, PT ;  /* 0x000000ff7b00720c */ /* 0x000fe20003fc6270 */
[----:B------:R-:W-:Y:S01]  /*111f0*/  IMAD.MOV.U32 R123, RZ, RZ, R183 ;  /* 0x000000ffff7b7224 */ /* 0x000fe200078e00b7 */
[----:B------:R-:W-:Y:S01]  /*11200*/  @!P3 IADD3 R121, R121, -R124, RZ ;  /* 0x8000007c7979b210 */ /* 0x000fe20007ffe0ff */
[----:B------:R1:W-:Y:S01]  /*11210*/  STL [R1+0x284], R0 ;  /* 0x0002840001007387 */ /* 0x0003e20000100800 */
[----:B------:R-:W-:-:S02]  /*11220*/  IMAD R120, R124, R181, R120 ;  /* 0x000000b57c787224 */ /* 0x000fc400078e0278 */
[----:B------:R-:W-:-:S04]  /*11230*/  IMAD.HI.U32 R183, R246, R123, RZ ;  /* 0x0000007bf6b77227 */ /* 0x000fc800078e00ff */
[----:B------:R-:W-:Y:S02]  /*11240*/  IMAD.MOV R183, RZ, RZ, -R183 ;  /* 0x000000ffffb77224 */ /* 0x000fe400078e0ab7 */
[C---:B------:R-:W-:Y:S02]  /*11250*/  VIADD R181, R199.reuse, 0x157 ;  /* 0x00000157c7b57836 */ /* 0x040fe40000000000 */
[----:B-1----:R-:W-:Y:S02]  /*11260*/  IMAD.MOV.U32 R0, RZ, RZ, R122 ;  /* 0x000000ffff007224 */ /* 0x002fe400078e007a */
[----:B------:R-:W-:Y:S01]  /*11270*/  IMAD R123, R124, R183, R123 ;  /* 0x000000b77c7b7224 */ /* 0x000fe200078e027b */
[----:B------:R-:W-:Y:S01]  /*11280*/  IABS R191, R181 ;  /* 0x000000b500bf7213 */ /* 0x000fe20000000000 */
[----:B------:R-:W-:Y:S01]  /*11290*/  VIADD R122, R199, 0x156 ;  /* 0x00000156c77a7836 */ /* 0x000fe20000000000 */
[----:B------:R-:W-:Y:S02]  /*112a0*/  @!P1 IADD3 R0, -R0, RZ, RZ ;  /* 0x000000ff00009210 */ /* 0x000fe40007ffe1ff */
[----:B------:R-:W-:-:S02]  /*112b0*/  ISETP.GT.U32.AND P1, PT, R124, R120, PT ;  /* 0x000000787c00720c */ /* 0x000fc40003f24070 */
[----:B------:R-:W-:Y:S01]  /*112c0*/  ISETP.GT.U32.AND P3, PT, R124, R123, PT ;  /* 0x0000007b7c00720c */ /* 0x000fe20003f64070 */
[----:B------:R1:W-:Y:S01]  /*112d0*/  STL [R1+0x2a0], R0 ;  /* 0x0002a00001007387 */ /* 0x0003e20000100800 */
[----:B------:R-:W-:Y:S01]  /*112e0*/  IABS R180, R122 ;  /* 0x0000007a00b47213 */ /* 0x000fe20000000000 */
[----:B-1----:R-:W-:-:S08]  /*112f0*/  IMAD.MOV.U32 R0, RZ, RZ, R182 ;  /* 0x000000ffff007224 */ /* 0x002fd000078e00b6 */
[----:B------:R-:W-:Y:S01]  /*11300*/  @!P1 IMAD.IADD R120, R120, 0x1, -R124 ;  /* 0x0000000178789824 */ /* 0x000fe200078e0a7c */
[----:B------:R-:W-:Y:S01]  /*11310*/  ISETP.GE.AND P1, PT, R122, RZ, PT ;  /* 0x000000ff7a00720c */ /* 0x000fe20003f26270 */
[----:B------:R-:W-:Y:S02]  /*11320*/  @!P5 IMAD.MOV R0, RZ, RZ, -R0 ;  /* 0x000000ffff00d224 */ /* 0x000fe400078e0a00 */
[----:B------:R-:W-:Y:S01]  /*11330*/  IMAD.HI.U32 R182, R246, R180, RZ ;  /* 0x000000b4f6b67227 */ /* 0x000fe200078e00ff */
[----:B------:R-:W-:Y:S02]  /*11340*/  ISETP.GT.U32.AND P5, PT, R124, R120, PT ;  /* 0x000000787c00720c */ /* 0x000fe40003fa4070 */
[----:B------:R1:W-:Y:S01]  /*11350*/  STL [R1+0x294], R0 ;  /* 0x0002940001007387 */ /* 0x0003e20000100800 */
[----:B------:R-:W-:Y:S02]  /*11360*/  @!P3 IMAD.IADD R123, R123, 0x1, -R124 ;  /* 0x000000017b7bb824 */ /* 0x000fe400078e0a7c */
[----:B------:R-:W-:-:S03]  /*11370*/  IMAD.HI.U32 R122, R246, R191, RZ ;  /* 0x000000bff67a7227 */ /* 0x000fc600078e00ff */
[----:B------:R-:W-:Y:S02]  /*11380*/  ISETP.GT.U32.AND P3, PT, R124, R123, PT ;  /* 0x0000007b7c00720c */ /* 0x000fe40003f64070 */
[----:B------:R-:W-:Y:S02]  /*11390*/  IADD3 R122, -R122, RZ, RZ ;  /* 0x000000ff7a7a7210 */ /* 0x000fe40007ffe1ff */
[----:B-1----:R-:W-:Y:S01]  /*113a0*/  MOV R0, R121 ;  /* 0x0000007900007202 */ /* 0x002fe20000000f00 */
[----:B------:R-:W-:Y:S01]  /*113b0*/  @!P5 IMAD.IADD R120, R120, 0x1, -R124 ;  /* 0x000000017878d824 */ /* 0x000fe200078e0a7c */
[----:B------:R-:W-:Y:S01]  /*113c0*/  ISETP.GE.AND P5, PT, R179, RZ, PT ;  /* 0x000000ffb300720c */ /* 0x000fe20003fa6270 */
[----:B------:R-:W-:Y:S01]  /*113d0*/  IMAD R191, R124, R122, R191 ;  /* 0x0000007a7cbf7224 */ /* 0x000fe200078e02bf */
[----:B------:R-:W-:Y:S01]  /*113e0*/  IABS R122, R187 ;  /* 0x000000bb007a7213 */ /* 0x000fe20000000000 */
[----:B------:R-:W-:Y:S01]  /*113f0*/  @!P6 IMAD.MOV R0, RZ, RZ, -R0 ;  /* 0x000000ffff00e224 */ /* 0x000fe200078e0a00 */
[----:B------:R-:W-:Y:S01]  /*11400*/  ISETP.GE.AND P6, PT, R181, RZ, PT ;  /* 0x000000ffb500720c */ /* 0x000fe20003fc6270 */
[----:B------:R-:W-:-:S02]  /*11410*/  IMAD.MOV R181, RZ, RZ, -R182 ;  /* 0x000000ffffb57224 */ /* 0x000fc400078e0ab6 */
[----:B------:R-:W-:Y:S01]  /*11420*/  @!P3 IMAD.IADD R123, R123, 0x1, -R124 ;  /* 0x000000017b7bb824 */ /* 0x000fe200078e0a7c */
[----:B------:R1:W-:Y:S01]  /*11430*/  STL [R1+0x298], R0 ;  /* 0x0002980001007387 */ /* 0x0003e20000100800 */
[----:B------:R-:W-:Y:S01]  /*11440*/  IMAD R180, R124, R181, R180 ;  /* 0x000000b57cb47224 */ /* 0x000fe200078e02b4 */
[----:B------:R-:W-:Y:S01]  /*11450*/  ISETP.GE.AND P3, PT, R186, RZ, PT ;  /* 0x000000ffba00720c */ /* 0x000fe20003f66270 */
[----:B------:R-:W-:Y:S01]  /*11460*/  IMAD.HI.U32 R121, R246, R192, RZ ;  /* 0x000000c0f6797227 */ /* 0x000fe200078e00ff */
[----:B------:R-:W-:Y:S02]  /*11470*/  IABS R186, R186 ;  /* 0x000000ba00ba7213 */ /* 0x000fe40000000000 */
[----:B------:R-:W-:Y:S01]  /*11480*/  IABS R181, R190 ;  /* 0x000000be00b57213 */ /* 0x000fe20000000000 */
[----:B------:R-:W-:Y:S02]  /*11490*/  IMAD.MOV R121, RZ, RZ, -R121 ;  /* 0x000000ffff797224 */ /* 0x000fe400078e0a79 */
[----:B------:R-:W-:-:S02]  /*114a0*/  VIADD R182, R199, 0x15d ;  /* 0x0000015dc7b67836 */ /* 0x000fc40000000000 */
[----:B-1----:R-:W-:Y:S02]  /*114b0*/  IMAD.MOV.U32 R0, RZ, RZ, R120 ;  /* 0x000000ffff007224 */ /* 0x002fe400078e0078 */
[C---:B------:R-:W-:Y:S01]  /*114c0*/  IMAD R192, R124.reuse, R121, R192 ;  /* 0x000000797cc07224 */ /* 0x040fe200078e02c0 */
[----:B------:R-:W-:Y:S01]  /*114d0*/  IABS R120, R182 ;  /* 0x000000b600787213 */ /* 0x000fe20000000000 */
[----:B------:R-:W-:Y:S01]  /*114e0*/  @!P4 IMAD.MOV R0, RZ, RZ, -R0 ;  /* 0x000000ffff00c224 */ /* 0x000fe200078e0a00 */
[----:B------:R-:W-:Y:S01]  /*114f0*/  ISETP.GT.U32.AND P4, PT, R124, R180, PT ;  /* 0x000000b47c00720c */ /* 0x000fe20003f84070 */
[C---:B------:R-:W-:Y:S01]  /*11500*/  IMAD.HI.U32 R183, R246.reuse, R122, RZ ;  /* 0x0000007af6b77227 */ /* 0x040fe200078e00ff */
[----:B------:R-:W-:Y:S02]  /*11510*/  IABS R121, R189 ;  /* 0x000000bd00797213 */ /* 0x000fe40000000000 */
[----:B------:R1:W-:Y:S01]  /*11520*/  STL [R1+0x290], R0 ;  /* 0x0002900001007387 */ /* 0x0003e20000100800 */
[----:B------:R-:W-:Y:S01]  /*11530*/  IMAD.HI.U32 R184, R246, R181, RZ ;  /* 0x000000b5f6b87227 */ /* 0x000fe200078e00ff */
[----:B------:R-:W-:-:S03]  /*11540*/  IADD3 R183, -R183, RZ, RZ ;  /* 0x000000ffb7b77210 */ /* 0x000fc60007ffe1ff */
[----:B------:R-:W-:-:S04]  /*11550*/  IMAD.HI.U32 R179, R246, R121, RZ ;  /* 0x00000079f6b37227 */ /* 0x000fc800078e00ff */
        /* <DEDUP_REMOVED lines=12> */
[C---:B------:R-:W-:Y:S01]  /*11620*/  ISETP.GT.U32.AND P4, PT, R124.reuse, R192, PT ;  /* 0x000000c07c00720c */ /* 0x040fe20003f84070 */
[----:B------:R-:W-:Y:S01]  /*11630*/  @!P2 IMAD.IADD R191, R191, 0x1, -R124 ;  /* 0x00000001bfbfa824 */ /* 0x000fe200078e0a7c */
[----:B------:R-:W-:Y:S01]  /*11640*/  IADD3 R123, -R123, RZ, RZ ;  /* 0x000000ff7b7b7210 */ /* 0x000fe20007ffe1ff */
[----:B------:R-:W-:Y:S02]  /*11650*/  IMAD.MOV R179, RZ, RZ, -R179 ;  /* 0x000000ffffb37224 */ /* 0x000fe400078e0ab3 */
[C---:B------:R-:W-:Y:S01]  /*11660*/  IMAD R181, R124.reuse, R184, R181 ;  /* 0x000000b87cb57224 */ /* 0x040fe200078e02b5 */
[C---:B------:R-:W-:Y:S01]  /*11670*/  ISETP.GT.U32.AND P2, PT, R124.reuse, R191, PT ;  /* 0x000000bf7c00720c */ /* 0x040fe20003f44070 */
[----:B------:R-:W-:Y:S01]  /*11680*/  IMAD.MOV.U32 R3, RZ, RZ, R180 ;  /* 0x000000ffff037224 */ /* 0x000fe200078e00b4 */
[----:B------:R-:W-:Y:S01]  /*11690*/  IABS R184, R188 ;  /* 0x000000bc00b87213 */ /* 0x000fe20000000000 */
[----:B------:R-:W-:-:S02]  /*116a0*/  IMAD R122, R124, R183, R122 ;  /* 0x000000b77c7a7224 */ /* 0x000fc400078e027a */
[----:B------:R-:W-:Y:S02]  /*116b0*/  IMAD R121, R124, R179, R121 ;  /* 0x000000b37c797224 */ /* 0x000fe400078e0279 */
[----:B------:R-:W-:Y:S01]  /*116c0*/  @!P4 IADD3 R192, R192, -R124, RZ ;  /* 0x8000007cc0c0c210 */ /* 0x000fe20007ffe0ff */
[C---:B------:R-:W-:Y:S02]  /*116d0*/  IMAD R120, R124.reuse, R123, R120 ;  /* 0x0000007b7c787224 */ /* 0x040fe400078e0278 */
[----:B------:R-:W-:Y:S01]  /*116e0*/  @!P1 IMAD.MOV R3, RZ, RZ, -R3 ;  /* 0x000000ffff039224 */ /* 0x000fe200078e0a03 */
[C---:B------:R-:W-:Y:S01]  /*116f0*/  ISETP.GT.U32.AND P4, PT, R124.reuse, R192, PT ;  /* 0x000000c07c00720c */ /* 0x040fe20003f84070 */
[----:B------:R-:W-:Y:S01]  /*11700*/  VIADD R183, R199, 0x160 ;  /* 0x00000160c7b77836 */ /* 0x000fe20000000000 */
[C---:B------:R-:W-:Y:S01]  /*11710*/  ISETP.GT.U32.AND P1, PT, R124.reuse, R181, PT ;  /* 0x000000b57c00720c */ /* 0x040fe20003f24070 */
[----:B------:R-:W-:Y:S01]  /*11720*/  @!P2 IMAD.IADD R191, R191, 0x1, -R124 ;  /* 0x00000001bfbfa824 */ /* 0x000fe200078e0a7c */
[----:B------:R-:W-:Y:S01]  /*11730*/  ISETP.GT.U32.AND P2, PT, R124, R186, PT ;  /* 0x000000ba7c00720c */ /* 0x000fe20003f44070 */
[----:B------:R-:W-:Y:S01]  /*11740*/  VIADD R179, R199, 0x15e ;  /* 0x0000015ec7b37836 */ /* 0x000fe20000000000 */
[----:B------:R-:W-:Y:S01]  /*11750*/  IABS R185, R183 ;  /* 0x000000b700b97213 */ /* 0x000fe20000000000 */
[----:B------:R-:W-:Y:S01]  /*11760*/  STL [R1+0x270], R3 ;  /* 0x0002700301007387 */ /* 0x000fe20000100800 */
[----:B-1----:R-:W-:Y:S01]  /*11770*/  MOV R0, R191 ;  /* 0x000000bf00007202 */ /* 0x002fe20000000f00 */
[----:B------:R-:W-:Y:S01]  /*11780*/  IMAD.HI.U32 R191, R246, R184, RZ ;  /* 0x000000b8f6bf7227 */ /* 0x000fe200078e00ff */
[----:B------:R-:W-:-:S03]  /*11790*/  IABS R123, R179 ;  /* 0x000000b3007b7213 */ /* 0x000fc60000000000 */
[----:B------:R-:W-:Y:S01]  /*117a0*/  @!P6 IMAD.MOV R0, RZ, RZ, -R0 ;  /* 0x000000ffff00e224 */ /* 0x000fe200078e0a00 */
[----:B------:R-:W-:Y:S01]  /*117b0*/  @!P4 IADD3 R192, R192, -R124, RZ ;  /* 0x8000007cc0c0c210 */ /* 0x000fe20007ffe0ff */
[----:B------:R-:W-:Y:S01]  /*117c0*/  IMAD.MOV.U32 R180, RZ, RZ, R185 ;  /* 0x000000ffffb47224 */ /* 0x000fe200078e00b9 */
[----:B------:R-:W-:Y:S01]  /*117d0*/  ISETP.GT.U32.AND P6, PT, R124, R122, PT ;  /* 0x0000007a7c00720c */ /* 0x000fe20003fc4070 */
[----:B------:R-:W-:Y:S01]  /*117e0*/  @!P2 IMAD.IADD R186, R186, 0x1, -R124 ;  /* 0x00000001babaa824 */ /* 0x000fe200078e0a7c */
[C---:B------:R-:W-:Y:S01]  /*117f0*/  ISETP.GT.U32.AND P4, PT, R124.reuse, R121, PT ;  /* 0x000000797c00720c */ /* 0x040fe20003f84070 */
[----:B------:R1:W-:Y:S01]  /*11800*/  STL [R1+0x26c], R0 ;  /* 0x00026c0001007387 */ /* 0x0003e20000100800 */
[----:B------:R-:W-:Y:S01]  /*11810*/  ISETP.GT.U32.AND P2, PT, R124, R120, PT ;  /* 0x000000787c00720c */ /* 0x000fe20003f44070 */
[----:B------:R-:W-:Y:S01]  /*11820*/  IMAD.HI.U32 R185, R246, R123, RZ ;  /* 0x0000007bf6b97227 */ /* 0x000fe200078e00ff */
[----:B------:R-:W-:Y:S02]  /*11830*/  @!P1 IADD3 R181, R181, -R124, RZ ;  /* 0x8000007cb5b59210 */ /* 0x000fe40007ffe0ff */
[----:B------:R-:W-:Y:S01]  /*11840*/  ISETP.GT.U32.AND P1, PT, R124, R186, PT ;  /* 0x000000ba7c00720c */ /* 0x000fe20003f24070 */
[----:B------:R-:W-:-:S02]  /*11850*/  IMAD.MOV R185, RZ, RZ, -R185 ;  /* 0x000000ffffb97224 */ /* 0x000fc400078e0ab9 */
[----:B------:R-:W-:-:S04]  /*11860*/  IMAD.HI.U32 R193, R246, R180, RZ ;  /* 0x000000b4f6c17227 */ /* 0x000fc800078e00ff */
[----:B------:R-:W-:Y:S01]  /*11870*/  @!P6 IMAD.IADD R122, R122, 0x1, -R124 ;  /* 0x000000017a7ae824 */ /* 0x000fe200078e0a7c */
[----:B------:R-:W-:Y:S01]  /*11880*/  @!P4 IADD3 R121, R121, -R124, RZ ;  /* 0x8000007c7979c210 */ /* 0x000fe20007ffe0ff */
[----:B-1----:R-:W-:Y:S01]  /*11890*/  IMAD.MOV.U32 R0, RZ, RZ, R192 ;  /* 0x000000ffff007224 */ /* 0x002fe200078e00c0 */
[----:B------:R-:W-:Y:S01]  /*118a0*/  ISETP.GT.U32.AND P6, PT, R124, R181, PT ;  /* 0x000000b57c00720c */ /* 0x000fe20003fc4070 */
[----:B------:R-:W-:Y:S01]  /*118b0*/  @!P2 IMAD.IADD R120, R120, 0x1, -R124 ;  /* 0x000000017878a824 */ /* 0x000fe200078e0a7c */
[C---:B------:R-:W-:Y:S01]  /*118c0*/  ISETP.GT.U32.AND P2, PT, R124.reuse, R121, PT ;  /* 0x000000797c00720c */ /* 0x040fe20003f44070 */
[----:B------:R-:W-:Y:S01]  /*118d0*/  @!P5 IMAD.MOV R0, RZ, RZ, -R0 ;  /* 0x000000ffff00d224 */ /* 0x000fe200078e0a00 */
[C---:B------:R-:W-:Y:S01]  /*118e0*/  ISETP.GT.U32.AND P4, PT, R124.reuse, R122, PT ;  /* 0x0000007a7c00720c */ /* 0x040fe20003f84070 */
[----:B------:R-:W-:Y:S01]  /*118f0*/  IMAD.MOV R191, RZ, RZ, -R191 ;  /* 0x000000ffffbf7224 */ /* 0x000fe200078e0abf */
[C---:B------:R-:W-:Y:S01]  /*11900*/  ISETP.GT.U32.AND P5, PT, R124.reuse, R120, PT ;  /* 0x000000787c00720c */ /* 0x040fe20003fa4070 */
[----:B------:R-:W-:Y:S01]  /*11910*/  IMAD R123, R124, R185, R123 ;  /* 0x000000b97c7b7224 */ /* 0x000fe200078e027b */
[----:B------:R1:W-:Y:S01]  /*11920*/  STL [R1+0x264], R0 ;  /* 0x0002640001007387 */ /* 0x0003e20000100800 */
[----:B------:R-:W-:-:S02]  /*11930*/  IMAD.MOV R193, RZ, RZ, -R193 ;  /* 0x000000ffffc17224 */ /* 0x000fc400078e0ac1 */
[C---:B------:R-:W-:Y:S02]  /*11940*/  IMAD R184, R124.reuse, R191, R184 ;  /* 0x000000bf7cb87224 */ /* 0x040fe400078e02b8 */
[----:B------:R-:W-:Y:S01]  /*11950*/  IMAD R180, R124, R193, R180 ;  /* 0x000000c17cb47224 */ /* 0x000fe200078e02b4 */
[----:B------:R-:W-:Y:S01]  /*11960*/  @!P6 IADD3 R181, R181, -R124, RZ ;  /* 0x8000007cb5b5e210 */ /* 0x000fe20007ffe0ff */
[--C-:B------:R-:W-:Y:S01]  /*11970*/  @!P1 IMAD.IADD R186, R186, 0x1, -R124.reuse ;  /* 0x00000001baba9824 */ /* 0x100fe200078e0a7c */
[C---:B------:R-:W-:Y:S01]  /*11980*/  ISETP.GT.U32.AND P1, PT, R124.reuse, R123, PT ;  /* 0x0000007b7c00720c */ /* 0x040fe20003f24070 */
[--C-:B------:R-:W-:Y:S01]  /*11990*/  @!P2 IMAD.IADD R121, R121, 0x1, -R124.reuse ;  /* 0x000000017979a824 */ /* 0x100fe200078e0a7c */
[----:B------:R-:W-:Y:S01]  /*119a0*/  ISETP.GT.U32.AND P6, PT, R124, R184, PT ;  /* 0x000000b87c00720c */ /* 0x000fe20003fc4070 */
[--C-:B------:R-:W-:Y:S01]  /*119b0*/  @!P4 IMAD.IADD R122, R122, 0x1, -R124.reuse ;  /* 0x000000017a7ac824 */ /* 0x100fe200078e0a7c */
[----:B------:R-:W-:Y:S01]  /*119c0*/  ISETP.GT.U32.AND P2, PT, R124, R180, PT ;  /* 0x000000b47c00720c */ /* 0x000fe20003f44070 */
[----:B------:R-:W-:Y:S01]  /*119d0*/  @!P5 IMAD.IADD R120, R120, 0x1, -R124 ;  /* 0x000000017878d824 */ /* 0x000fe200078e0a7c */
[----:B------:R-:W-:Y:S01]  /*119e0*/  ISETP.GE.AND P4, PT, R190, RZ, PT ;  /* 0x000000ffbe00720c */ /* 0x000fe20003f86270 */
[----:B------:R-:W-:Y:S01]  /*119f0*/  IMAD.MOV.U32 R3, RZ, RZ, R181 ;  /* 0x000000ffff037224 */ /* 0x000fe200078e00b5 */
[----:B------:R-:W-:Y:S01]  /*11a00*/  ISETP.GE.AND P5, PT, R187, RZ, PT ;  /* 0x000000ffbb00720c */ /* 0x000fe20003fa6270 */
[C---:B------:R-:W-:Y:S01]  /*11a10*/  VIADD R185, R199.reuse, 0x161 ;  /* 0x00000161c7b97836 */ /* 0x040fe20000000000 */
[----:B------:R-:W-:Y:S01]  /*11a20*/  MOV R4, R186 ;  /* 0x000000ba00047202 */ /* 0x000fe20000000f00 */
[----:B-1----:R-:W-:Y:S01]  /*11a30*/  IMAD.MOV.U32 R0, RZ, RZ, R122 ;  /* 0x000000ffff007224 */ /* 0x002fe200078e007a */
[----:B------:R-:W-:Y:S01]  /*11a40*/  IADD3 R187, R199, 0x162, RZ ;  /* 0x00000162c7bb7810 */ /* 0x000fe20007ffe0ff */
[--C-:B------:R-:W-:Y:S01]  /*11a50*/  @!P1 IMAD.IADD R123, R123, 0x1, -R124.reuse ;  /* 0x000000017b7b9824 */ /* 0x100fe200078e0a7c */
[----:B------:R-:W-:Y:S01]  /*11a60*/  ISETP.GE.AND P1, PT, R189, RZ, PT ;  /* 0x000000ffbd00720c */ /* 0x000fe20003f26270 */
[--C-:B------:R-:W-:Y:S01]  /*11a70*/  @!P6 IMAD.IADD R184, R184, 0x1, -R124.reuse ;  /* 0x00000001b8b8e824 */ /* 0x100fe200078e0a7c */
[----:B------:R-:W-:Y:S01]  /*11a80*/  ISETP.GE.AND P6, PT, R182, RZ, PT ;  /* 0x000000ffb600720c */ /* 0x000fe20003fc6270 */
[----:B------:R-:W-:Y:S01]  /*11a90*/  @!P2 IMAD.IADD R180, R180, 0x1, -R124 ;  /* 0x00000001b4b4a824 */ /* 0x000fe200078e0a7c */
[----:B------:R-:W-:Y:S01]  /*11aa0*/  @!P3 IADD3 R4, -R4, RZ, RZ ;  /* 0x000000ff0404b210 */ /* 0x000fe20007ffe1ff */
[----:B------:R-:W-:Y:S01]  /*11ab0*/  @!P4 IMAD.MOV R3, RZ, RZ, -R3 ;  /* 0x000000ffff03c224 */ /* 0x000fe200078e0a03 */
[C---:B------:R-:W-:Y:S01]  /*11ac0*/  ISETP.GT.U32.AND P2, PT, R124.reuse, R123, PT ;  /* 0x0000007b7c00720c */ /* 0x040fe20003f44070 */
[----:B------:R-:W-:Y:S01]  /*11ad0*/  @!P5 IMAD.MOV R0, RZ, RZ, -R0 ;  /* 0x000000ffff00d224 */ /* 0x000fe200078e0a00 */
[----:B------:R-:W-:Y:S01]  /*11ae0*/  IABS R191, R185 ;  /* 0x000000b900bf7213 */ /* 0x000fe20000000000 */
[----:B------:R-:W-:Y:S01]  /*11af0*/  STL [R1+0x25c], R4 ;  /* 0x00025c0401007387 */ /* 0x000fe20000100800 */
[----:B------:R-:W-:Y:S01]  /*11b00*/  ISETP.GE.AND P5, PT, R179, RZ, PT ;  /* 0x000000ffb300720c */ /* 0x000fe20003fa6270 */
[----:B------:R-:W-:Y:S01]  /*11b10*/  VIADD R179, R199, 0x167 ;  /* 0x00000167c7b37836 */ /* 0x000fe20000000000 */
[----:B------:R-:W-:Y:S01]  /*11b20*/  ISETP.GT.U32.AND P4, PT, R124, R180, PT ;  /* 0x000000b47c00720c */ /* 0x000fe20003f84070 */
[----:B------:R1:W-:Y:S01]  /*11b30*/  STL [R1+0x258], R3 ;  /* 0x0002580301007387 */ /* 0x0003e20000100800 */
[----:B------:R-:W-:Y:S01]  /*11b40*/  IMAD.HI.U32 R190, R246, R191, RZ ;  /* 0x000000bff6be7227 */ /* 0x000fe200078e00ff */
[----:B------:R-:W-:-:S02]  /*11b50*/  IABS R189, R187 ;  /* 0x000000bb00bd7213 */ /* 0x000fc40000000000 */
[----:B------:R2:W-:Y:S01]  /*11b60*/  STL [R1+0x254], R0 ;  /* 0x0002540001007387 */ /* 0x0005e20000100800 */
[----:B------:R-:W-:Y:S01]  /*11b70*/  IMAD.MOV R190, RZ, RZ, -R190 ;  /* 0x000000ffffbe7224 */ /* 0x000fe200078e0abe */
[C---:B------:R-:W-:Y:S01]  /*11b80*/  ISETP.GT.U32.AND P3, PT, R124.reuse, R184, PT ;  /* 0x000000b87c00720c */ /* 0x040fe20003f64070 */
[--C-:B------:R-:W-:Y:S01]  /*11b90*/  @!P2 IMAD.IADD R123, R123, 0x1, -R124.reuse ;  /* 0x000000017b7ba824 */ /* 0x100fe200078e0a7c */
[----:B------:R-:W-:Y:S01]  /*11ba0*/  ISETP.GE.AND P2, PT, R183, RZ, PT ;  /* 0x000000ffb700720c */ /* 0x000fe20003f46270 */
[----:B------:R-:W-:Y:S02]  /*11bb0*/  IMAD R182, R124, R190, R191 ;  /* 0x000000be7cb67224 */ /* 0x000fe400078e02bf */
[----:B-1----:R-:W-:Y:S02]  /*11bc0*/  IMAD.MOV.U32 R3, RZ, RZ, R121 ;  /* 0x000000ffff037224 */ /* 0x002fe400078e0079 */
[----:B------:R-:W-:Y:S01]  /*11bd0*/  @!P4 IMAD.IADD R180, R180, 0x1, -R124 ;  /* 0x00000001b4b4c824 */ /* 0x000fe200078e0a7c */
[----:B--2---:R-:W-:Y:S01]  /*11be0*/  MOV R0, R120 ;  /* 0x0000007800007202 */ /* 0x004fe20000000f00 */
[----:B------:R-:W-:Y:S01]  /*11bf0*/  @!P1 IMAD.MOV R3, RZ, RZ, -R3 ;  /* 0x000000ffff039224 */ /* 0x000fe200078e0a03 */
[----:B------:R-:W-:Y:S01]  /*11c00*/  ISETP.GT.U32.AND P1, PT, R124, R182, PT ;  /* 0x000000b67c00720c */ /* 0x000fe20003f24070 */
[----:B------:R-:W-:Y:S01]  /*11c10*/  IMAD.HI.U32 R120, R246, R189, RZ ;  /* 0x000000bdf6787227 */ /* 0x000fe200078e00ff */
[----:B------:R-:W-:-:S02]  /*11c20*/  ISETP.GE.AND P4, PT, R187, RZ, PT ;  /* 0x000000ffbb00720c */ /* 0x000fc40003f86270 */
[----:B------:R1:W-:Y:S01]  /*11c30*/  STL [R1+0x250], R3 ;  /* 0x0002500301007387 */ /* 0x0003e20000100800 */
[----:B------:R-:W-:Y:S01]  /*11c40*/  @!P6 IMAD.MOV R0, RZ, RZ, -R0 ;  /* 0x000000ffff00e224 */ /* 0x000fe200078e0a00 */
[----:B------:R-:W-:Y:S01]  /*11c50*/  IADD3 R120, -R120, RZ, RZ ;  /* 0x000000ff78787210 */ /* 0x000fe20007ffe1ff */
[--C-:B------:R-:W-:Y:S01]  /*11c60*/  @!P3 IMAD.IADD R184, R184, 0x1, -R124.reuse ;  /* 0x00000001b8b8b824 */ /* 0x100fe200078e0a7c */
[----:B------:R-:W-:Y:S01]  /*11c70*/  ISETP.GE.AND P6, PT, R188, RZ, PT ;  /* 0x000000ffbc00720c */ /* 0x000fe20003fc6270 */
[----:B------:R-:W-:Y:S01]  /*11c80*/  VIADD R183, R199, 0x165 ;  /* 0x00000165c7b77836 */ /* 0x000fe20000000000 */
[----:B------:R2:W-:Y:S01]  /*11c90*/  STL [R1+0x24c], R0 ;  /* 0x00024c0001007387 */ /* 0x0005e20000100800 */
[----:B------:R-:W-:Y:S01]  /*11ca0*/  IMAD R122, R124, R120, R189 ;  /* 0x000000787c7a7224 */ /* 0x000fe200078e02bd */
[----:B------:R-:W-:Y:S01]  /*11cb0*/  ISETP.GE.AND P3, PT, R185, RZ, PT ;  /* 0x000000ffb900720c */ /* 0x000fe20003f66270 */
[----:B------:R-:W-:Y:S01]  /*11cc0*/  @!P1 IMAD.IADD R182, R182, 0x1, -R124 ;  /* 0x00000001b6b69824 */ /* 0x000fe200078e0a7c */
[----:B------:R-:W-:Y:S01]  /*11cd0*/  IABS R120, R179 ;  /* 0x000000b300787213 */ /* 0x000fe20000000000 */
[----:B------:R-:W-:-:S02]  /*11ce0*/  VIADD R185, R199, 0x163 ;  /* 0x00000163c7b97836 */ /* 0x000fc40000000000 */
[C---:B------:R-:W-:Y:S01]  /*11cf0*/  VIADD R189, R199.reuse, 0x164 ;  /* 0x00000164c7bd7836 */ /* 0x040fe20000000000 */
[----:B------:R-:W-:Y:S01]  /*11d00*/  ISETP.GT.U32.AND P1, PT, R124, R182, PT ;  /* 0x000000b67c00720c */ /* 0x000fe20003f24070 */
[----:B-1----:R-:W-:Y:S01]  /*11d10*/  IMAD.MOV.U32 R3, RZ, RZ, R184 ;  /* 0x000000ffff037224 */ /* 0x002fe200078e00b8 */
[----:B--2---:R-:W-:Y:S01]  /*11d20*/  MOV R0, R123 ;  /* 0x0000007b00007202 */ /* 0x004fe20000000f00 */
[C---:B------:R-:W-:Y:S02]  /*11d30*/  VIADD R190, R199.reuse, 0x166 ;  /* 0x00000166c7be7836 */ /* 0x040fe40000000000 */
[----:B------:R-:W-:Y:S01]  /*11d40*/  @!P6 IMAD.MOV R3, RZ, RZ, -R3 ;  /* 0x000000ffff03e224 */ /* 0x000fe200078e0a03 */
[----:B------:R-:W-:Y:S01]  /*11d50*/  @!P5 IADD3 R0, -R0, RZ, RZ ;  /* 0x000000ff0000d210 */ /* 0x000fe20007ffe1ff */
[----:B------:R-:W-:Y:S01]  /*11d60*/  VIADD R186, R199, 0x16a ;  /* 0x0000016ac7ba7836 */ /* 0x000fe20000000000 */
[----:B------:R-:W-:Y:S01]  /*11d70*/  ISETP.GE.AND P5, PT, R185, RZ, PT ;  /* 0x000000ffb900720c */ /* 0x000fe20003fa6270 */
[----:B------:R-:W-:Y:S01]  /*11d80*/  VIADD R187, R199, 0x16c ;  /* 0x0000016cc7bb7836 */ /* 0x000fe20000000000 */
[----:B------:R-:W-:Y:S01]  /*11d90*/  IABS R185, R185 ;  /* 0x000000b900b97213 */ /* 0x000fe20000000000 */
[----:B------:R1:W-:Y:S01]  /*11da0*/  STL [R1+0x248], R0 ;  /* 0x0002480001007387 */ /* 0x0003e20000100800 */
[----:B------:R-:W-:Y:S01]  /*11db0*/  ISETP.GE.AND P6, PT, R189, RZ, PT ;  /* 0x000000ffbd00720c */ /* 0x000fe20003fc6270 */
[----:B------:R-:W-:Y:S01]  /*11dc0*/  @!P1 IMAD.IADD R182, R182, 0x1, -R124 ;  /* 0x00000001b6b69824 */ /* 0x000fe200078e0a7c */
[----:B------:R-:W-:Y:S01]  /*11dd0*/  IABS R189, R189 ;  /* 0x000000bd00bd7213 */ /* 0x000fe20000000000 */
[----:B------:R-:W-:Y:S01]  /*11de0*/  IMAD.HI.U32 R123, R246, R185, RZ ;  /* 0x000000b9f67b7227 */ /* 0x000fe200078e00ff */
[----:B------:R-:W-:Y:S01]  /*11df0*/  STL [R1+0x244], R3 ;  /* 0x0002440301007387 */ /* 0x000fe20000100800 */
[----:B------:R-:W-:-:S02]  /*11e00*/  ISETP.GE.AND P1, PT, R183, RZ, PT ;  /* 0x000000ffb700720c */ /* 0x000fc40003f26270 */
[----:B------:R-:W-:Y:S01]  /*11e10*/  IMAD.HI.U32 R181, R246, R189, RZ ;  /* 0x000000bdf6b57227 */ /* 0x000fe200078e00ff */
[----:B------:R-:W-:Y:S02]  /*11e20*/  IADD3 R123, -R123, RZ, RZ ;  /* 0x000000ff7b7b7210 */ /* 0x000fe40007ffe1ff */
[----:B-1----:R-:W-:Y:S01]  /*11e30*/  MOV R0, R180 ;  /* 0x000000b400007202 */ /* 0x002fe20000000f00 */
[----:B------:R-:W-:Y:S01]  /*11e40*/  IMAD.MOV R181, RZ, RZ, -R181 ;  /* 0x000000ffffb57224 */ /* 0x000fe200078e0ab5 */
[----:B------:R-:W-:Y:S01]  /*11e50*/  IABS R183, R183 ;  /* 0x000000b700b77213 */ /* 0x000fe20000000000 */
[C---:B------:R-:W-:Y:S01]  /*11e60*/  IMAD R185, R124.reuse, R123, R185 ;  /* 0x0000007b7cb97224 */ /* 0x040fe200078e02b9 */
[----:B------:R-:W-:Y:S01]  /*11e70*/  IABS R121, R190 ;  /* 0x000000be00797213 */ /* 0x000fe20000000000 */
[----:B------:R-:W-:Y:S01]  /*11e80*/  @!P2 IMAD.MOV R0, RZ, RZ, -R0 ;  /* 0x000000ffff00a224 */ /* 0x000fe200078e0a00 */
[----:B------:R-:W-:Y:S01]  /*11e90*/  ISETP.GT.U32.AND P2, PT, R124, R122, PT ;  /* 0x0000007a7c00720c */ /* 0x000fe20003f44070 */
[----:B------:R-:W-:Y:S01]  /*11ea0*/  IMAD.HI.U32 R184, R246, R183, RZ ;  /* 0x000000b7f6b87227 */ /* 0x000fe200078e00ff */
[----:B------:R-:W-:-:S02]  /*11eb0*/  IABS R192, R186 ;  /* 0x000000ba00c07213 */ /* 0x000fc40000000000 */
[----:B------:R1:W-:Y:S01]  /*11ec0*/  STL [R1+0x234], R0 ;  /* 0x0002340001007387 */ /* 0x0003e20000100800 */
[----:B------:R-:W-:Y:S02]  /*11ed0*/  IMAD R189, R124, R181, R189 ;  /* 0x000000b57cbd7224 */ /* 0x000fe400078e02bd */
[----:B------:R-:W-:-:S04]  /*11ee0*/  IMAD.HI.U32 R180, R246, R121, RZ ;  /* 0x00000079f6b47227 */ /* 0x000fc800078e00ff */
[----:B------:R-:W-:Y:S02]  /*11ef0*/  IMAD.MOV R180, RZ, RZ, -R180 ;  /* 0x000000ffffb47224 */ /* 0x000fe400078e0ab4 */
[----:B------:R-:W-:Y:S02]  /*11f00*/  @!P2 IMAD.IADD R122, R122, 0x1, -R124 ;  /* 0x000000017a7aa824 */ /* 0x000fe400078e0a7c */
[----:B-1----:R-:W-:Y:S01]  /*11f10*/  IMAD.MOV.U32 R0, RZ, RZ, R182 ;  /* 0x000000ffff007224 */ /* 0x002fe200078e00b6 */
[----:B------:R-:W-:Y:S01]  /*11f20*/  IADD3 R182, -R184, RZ, RZ ;  /* 0x000000ffb8b67210 */ /* 0x000fe20007ffe1ff */
[C---:B------:R-:W-:Y:S01]  /*11f30*/  IMAD R121, R124.reuse, R180, R121 ;  /* 0x000000b47c797224 */ /* 0x040fe200078e0279 */
[C---:B------:R-:W-:Y:S01]  /*11f40*/  ISETP.GT.U32.AND P2, PT, R124.reuse, R122, PT ;  /* 0x0000007a7c00720c */ /* 0x040fe20003f44070 */
[----:B------:R-:W-:Y:S01]  /*11f50*/  @!P3 IMAD.MOV R0, RZ, RZ, -R0 ;  /* 0x000000ffff00b224 */ /* 0x000fe200078e0a00 */
[C---:B------:R-:W-:Y:S01]  /*11f60*/  ISETP.GT.U32.AND P3, PT, R124.reuse, R185, PT ;  /* 0x000000b97c00720c */ /* 0x040fe20003f64070 */
[----:B------:R-:W-:Y:S01]  /*11f70*/  IMAD R183, R124, R182, R183 ;  /* 0x000000b67cb77224 */ /* 0x000fe200078e02b7 */
[C---:B------:R-:W-:Y:S01]  /*11f80*/  IADD3 R180, R199.reuse, 0x168, RZ ;  /* 0x00000168c7b47810 */ /* 0x040fe20007ffe0ff */
[----:B------:R-:W-:Y:S01]  /*11f90*/  IMAD.HI.U32 R123, R246, R120, RZ ;  /* 0x00000078f67b7227 */ /* 0x000fe200078e00ff */
[----:B------:R1:W-:Y:S01]  /*11fa0*/  STL [R1+0x240], R0 ;  /* 0x0002400001007387 */ /* 0x0003e20000100800 */
[----:B------:R-:W-:-:S02]  /*11fb0*/  IADD3 R182, R199, 0x16b, RZ ;  /* 0x0000016bc7b67810 */ /* 0x000fc40007ffe0ff */
[----:B------:R-:W-:Y:S01]  /*11fc0*/  IABS R181, R180 ;  /* 0x000000b400b57213 */ /* 0x000fe20000000000 */
[----:B------:R-:W-:Y:S02]  /*11fd0*/  IMAD.MOV R123, RZ, RZ, -R123 ;  /* 0x000000ffff7b7224 */ /* 0x000fe400078e0a7b */
[----:B------:R-:W-:Y:S02]  /*11fe0*/  VIADD R184, R199, 0x169 ;  /* 0x00000169c7b87836 */ /* 0x000fe40000000000 */
[--C-:B------:R-:W-:Y:S01]  /*11ff0*/  @!P2 IMAD.IADD R122, R122, 0x1, -R124.reuse ;  /* 0x000000017a7aa824 */ /* 0x100fe200078e0a7c */
[C---:B------:R-:W-:Y:S01]  /*12000*/  ISETP.GT.U32.AND P2, PT, R124.reuse, R189, PT ;  /* 0x000000bd7c00720c */ /* 0x040fe20003f44070 */
[----:B------:R-:W-:Y:S01]  /*12010*/  @!P3 IMAD.IADD R185, R185, 0x1, -R124 ;  /* 0x00000001b9b9b824 */ /* 0x000fe200078e0a7c */
[C---:B------:R-:W-:Y:S01]  /*12020*/  ISETP.GT.U32.AND P3, PT, R124.reuse, R183, PT ;  /* 0x000000b77c00720c */ /* 0x040fe20003f64070 */
[----:B-1----:R-:W-:Y:S01]  /*12030*/  IMAD.MOV.U32 R0, RZ, RZ, R122 ;  /* 0x000000ffff007224 */ /* 0x002fe200078e007a */
[----:B------:R-:W-:Y:S01]  /*12040*/  MOV R122, R181 ;  /* 0x000000b5007a7202 */ /* 0x000fe20000000f00 */
[C---:B------:R-:W-:Y:S01]  /*12050*/  IMAD R120, R124.reuse, R123, R120 ;  /* 0x0000007b7c787224 */ /* 0x040fe200078e0278 */
[----:B------:R-:W-:Y:S01]  /*12060*/  IABS R188, R184 ;  /* 0x000000b800bc7213 */ /* 0x000fe20000000000 */
        /* <DEDUP_REMOVED lines=8> */
[----:B------:R-:W-:Y:S01]  /*120f0*/  IABS R181, R187 ;  /* 0x000000bb00b57213 */ /* 0x000fe20000000000 */
[----:B------:R-:W-:Y:S01]  /*12100*/  IMAD.HI.U32 R191, R246, R188, RZ ;  /* 0x000000bcf6bf7227 */ /* 0x000fe200078e00ff */
[C---:B------:R-:W-:Y:S02]  /*12110*/  ISETP.GT.U32.AND P2, PT, R124.reuse, R189, PT ;  /* 0x000000bd7c00720c */ /* 0x040fe40003f44070 */
[C---:B------:R-:W-:Y:S01]  /*12120*/  ISETP.GT.U32.AND P3, PT, R124.reuse, R183, PT ;  /* 0x000000b77c00720c */ /* 0x040fe20003f64070 */
[----:B------:R-:W-:Y:S01]  /*12130*/  @!P4 IMAD.IADD R185, R185, 0x1, -R124 ;  /* 0x00000001b9b9c824 */ /* 0x000fe200078e0a7c */
[C---:B------:R-:W-:Y:S01]  /*12140*/  ISETP.GT.U32.AND P4, PT, R124.reuse, R121, PT ;  /* 0x000000797c00720c */ /* 0x040fe20003f84070 */
[----:B------:R-:W-:-:S02]  /*12150*/  IMAD R122, R124, R193, R122 ;  /* 0x000000c17c7a7224 */ /* 0x000fc400078e027a */
[----:B-1----:R-:W-:Y:S02]  /*12160*/  IMAD.MOV.U32 R0, RZ, RZ, R185 ;  /* 0x000000ffff007224 */ /* 0x002fe400078e00b9 */
[----:B------:R-:W-:Y:S02]  /*12170*/  IMAD.MOV R191, RZ, RZ, -R191 ;  /* 0x000000ffffbf7224 */ /* 0x000fe400078e0abf */
[----:B------:R-:W-:Y:S02]  /*12180*/  @!P5 IMAD.MOV R0, RZ, RZ, -R0 ;  /* 0x000000ffff00d224 */ /* 0x000fe400078e0a00 */
[----:B------:R-:W-:Y:S01]  /*12190*/  @!P2 IMAD.IADD R189, R189, 0x1, -R124 ;  /* 0x00000001bdbda824 */ /* 0x000fe200078e0a7c */
[C---:B------:R-:W-:Y:S01]  /*121a0*/  ISETP.GT.U32.AND P2, PT, R124.reuse, R120, PT ;  /* 0x000000787c00720c */ /* 0x040fe20003f44070 */
[C---:B------:R-:W-:Y:S01]  /*121b0*/  IMAD R188, R124.reuse, R191, R188 ;  /* 0x000000bf7cbc7224 */ /* 0x040fe200078e02bc */
[----:B------:R-:W-:Y:S01]  /*121c0*/  @!P3 IADD3 R183, R183, -R124, RZ ;  /* 0x8000007cb7b7b210 */ /* 0x000fe20007ffe0ff */
[----:B------:R1:W-:Y:S01]  /*121d0*/  STL [R1+0x230], R0 ;  /* 0x0002300001007387 */ /* 0x0003e20000100800 */
[----:B------:R-:W-:Y:S01]  /*121e0*/  ISETP.GT.U32.AND P3, PT, R124, R122, PT ;  /* 0x0000007a7c00720c */ /* 0x000fe20003f64070 */
[----:B------:R-:W-:Y:S01]  /*121f0*/  IMAD.HI.U32 R191, R246, R192, RZ ;  /* 0x000000c0f6bf7227 */ /* 0x000fe200078e00ff */
[----:B------:R-:W-:-:S02]  /*12200*/  @!P4 IADD3 R121, R121, -R124, RZ ;  /* 0x8000007c7979c210 */ /* 0x000fc40007ffe0ff */
[----:B------:R-:W-:Y:S01]  /*12210*/  ISETP.GT.U32.AND P4, PT, R124, R188, PT ;  /* 0x000000bc7c00720c */ /* 0x000fe20003f84070 */
[----:B------:R-:W-:Y:S02]  /*12220*/  IMAD.MOV R191, RZ, RZ, -R191 ;  /* 0x000000ffffbf7224 */ /* 0x000fe400078e0abf */
[----:B------:R-:W-:-:S04]  /*12230*/  IMAD.HI.U32 R194, R246, R123, RZ ;  /* 0x0000007bf6c27227 */ /* 0x000fc800078e00ff */
[----:B-1----:R-:W-:Y:S02]  /*12240*/  IMAD.MOV.U32 R0, RZ, RZ, R189 ;  /* 0x000000ffff007224 */ /* 0x002fe400078e00bd */
[----:B------:R-:W-:Y:S01]  /*12250*/  @!P2 IMAD.IADD R120, R120, 0x1, -R124 ;  /* 0x000000017878a824 */ /* 0x000fe200078e0a7c */
[----:B------:R-:W-:Y:S01]  /*12260*/  @!P3 IADD3 R122, R122, -R124, RZ ;  /* 0x8000007c7a7ab210 */ /* 0x000fe20007ffe0ff */
[----:B------:R-:W-:Y:S01]  /*12270*/  IMAD R191, R124, R191, R192 ;  /* 0x000000bf7cbf7224 */ /* 0x000fe200078e02c0 */
[----:B------:R-:W-:Y:S01]  /*12280*/  @!P6 IADD3 R0, -R0, RZ, RZ ;  /* 0x000000ff0000e210 */ /* 0x000fe20007ffe1ff */
[----:B------:R-:W-:Y:S01]  /*12290*/  @!P4 IMAD.IADD R188, R188, 0x1, -R124 ;  /* 0x00000001bcbcc824 */ /* 0x000fe200078e0a7c */
[C---:B------:R-:W-:Y:S01]  /*122a0*/  ISETP.GT.U32.AND P5, PT, R124.reuse, R120, PT ;  /* 0x000000787c00720c */ /* 0x040fe20003fa4070 */
[----:B------:R-:W-:Y:S01]  /*122b0*/  VIADD R185, R199, 0x16d ;  /* 0x0000016dc7b97836 */ /* 0x000fe20000000000 */
[----:B------:R-:W-:Y:S01]  /*122c0*/  ISETP.GT.U32.AND P3, PT, R124, R121, PT ;  /* 0x000000797c00720c */ /* 0x000fe20003f64070 */
[----:B------:R1:W-:Y:S01]  /*122d0*/  STL [R1+0x22c], R0 ;  /* 0x00022c0001007387 */ /* 0x0003e20000100800 */
[----:B------:R-:W-:Y:S01]  /*122e0*/  ISETP.GE.AND P2, PT, R190, RZ, PT ;  /* 0x000000ffbe00720c */ /* 0x000fe20003f46270 */
[----:B------:R-:W-:Y:S01]  /*122f0*/  IMAD.MOV R194, RZ, RZ, -R194 ;  /* 0x000000ffffc27224 */ /* 0x000fe200078e0ac2 */
[----:B------:R-:W-:Y:S01]  /*12300*/  ISETP.GT.U32.AND P6, PT, R124, R188, PT ;  /* 0x000000bc7c00720c */ /* 0x000fe20003fc4070 */
[----:B------:R-:W-:Y:S01]  /*12310*/  IMAD.HI.U32 R193, R246, R181, RZ ;  /* 0x000000b5f6c17227 */ /* 0x000fe200078e00ff */
[----:B------:R-:W-:-:S02]  /*12320*/  IABS R190, R185 ;  /* 0x000000b900be7213 */ /* 0x000fc40000000000 */
[C---:B------:R-:W-:Y:S01]  /*12330*/  ISETP.GT.U32.AND P4, PT, R124.reuse, R122, PT ;  /* 0x0000007a7c00720c */ /* 0x040fe20003f84070 */
[----:B------:R-:W-:Y:S02]  /*12340*/  IMAD R123, R124, R194, R123 ;  /* 0x000000c27c7b7224 */ /* 0x000fe400078e027b */
[----:B-1----:R-:W-:Y:S02]  /*12350*/  IMAD.MOV.U32 R0, RZ, RZ, R183 ;  /* 0x000000ffff007224 */ /* 0x002fe400078e00b7 */
[----:B------:R-:W-:Y:S01]  /*12360*/  @!P5 IMAD.IADD R120, R120, 0x1, -R124 ;  /* 0x000000017878d824 */ /* 0x000fe200078e0a7c */
[----:B------:R-:W-:Y:S01]  /*12370*/  ISETP.GE.AND P5, PT, R179, RZ, PT ;  /* 0x000000ffb300720c */ /* 0x000fe20003fa6270 */
[----:B------:R-:W-:Y:S01]  /*12380*/  @!P1 IMAD.MOV R0, RZ, RZ, -R0 ;  /* 0x000000ffff009224 */ /* 0x000fe200078e0a00 */
[----:B------:R-:W-:Y:S01]  /*12390*/  ISETP.GT.U32.AND P1, PT, R124, R191, PT ;  /* 0x000000bf7c00720c */ /* 0x000fe20003f24070 */
[----:B------:R-:W-:Y:S01]  /*123a0*/  IMAD.HI.U32 R179, R246, R190, RZ ;  /* 0x000000bef6b37227 */ /* 0x000fe200078e00ff */
[----:B------:R-:W-:-:S02]  /*123b0*/  @!P3 IADD3 R121, R121, -R124, RZ ;  /* 0x8000007c7979b210 */ /* 0x000fc40007ffe0ff */
[----:B------:R1:W-:Y:S01]  /*123c0*/  STL [R1+0x228], R0 ;  /* 0x0002280001007387 */ /* 0x0003e20000100800 */
[----:B------:R-:W-:Y:S01]  /*123d0*/  ISETP.GT.U32.AND P3, PT, R124, R123, PT ;  /* 0x0000007b7c00720c */ /* 0x000fe20003f64070 */
[----:B------:R-:W-:Y:S01]  /*123e0*/  IMAD.MOV R193, RZ, RZ, -R193 ;  /* 0x000000ffffc17224 */ /* 0x000fe200078e0ac1 */
[----:B------:R-:W-:Y:S01]  /*123f0*/  IADD3 R179, -R179, RZ, RZ ;  /* 0x000000ffb3b37210 */ /* 0x000fe20007ffe1ff */
[----:B------:R-:W-:Y:S02]  /*12400*/  IMAD.MOV.U32 R3, RZ, RZ, R121 ;  /* 0x000000ffff037224 */ /* 0x000fe400078e0079 */
[--C-:B------:R-:W-:Y:S01]  /*12410*/  @!P6 IMAD.IADD R188, R188, 0x1, -R124.reuse ;  /* 0x00000001bcbce824 */ /* 0x100fe200078e0a7c */
[----:B------:R-:W-:Y:S01]  /*12420*/  ISETP.GE.AND P6, PT, R180, RZ, PT ;  /* 0x000000ffb400720c */ /* 0x000fe20003fc6270 */
[----:B------:R-:W-:Y:S02]  /*12430*/  @!P2 IMAD.MOV R3, RZ, RZ, -R3 ;  /* 0x000000ffff03a224 */ /* 0x000fe400078e0a03 */
[----:B------:R-:W-:Y:S01]  /*12440*/  @!P1 IMAD.IADD R191, R191, 0x1, -R124 ;  /* 0x00000001bfbf9824 */ /* 0x000fe200078e0a7c */
[----:B------:R-:W-:Y:S01]  /*12450*/  ISETP.GE.AND P1, PT, R184, RZ, PT ;  /* 0x000000ffb800720c */ /* 0x000fe20003f26270 */
[----:B-1----:R-:W-:Y:S01]  /*12460*/  IMAD.MOV.U32 R0, RZ, RZ, R120 ;  /* 0x000000ffff007224 */ /* 0x002fe200078e0078 */
[----:B------:R1:W-:Y:S01]  /*12470*/  STL [R1+0x224], R3 ;  /* 0x0002240301007387 */ /* 0x0003e20000100800 */
[C---:B------:R-:W-:Y:S01]  /*12480*/  VIADD R183, R199.reuse, 0x16e ;  /* 0x0000016ec7b77836 */ /* 0x040fe20000000000 */
[C---:B------:R-:W-:Y:S01]  /*12490*/  ISETP.GT.U32.AND P2, PT, R124.reuse, R191, PT ;  /* 0x000000bf7c00720c */ /* 0x040fe20003f44070 */
[----:B------:R-:W-:Y:S01]  /*124a0*/  @!P5 IMAD.MOV R0, RZ, RZ, -R0 ;  /* 0x000000ffff00d224 */ /* 0x000fe200078e0a00 */
[----:B------:R-:W-:Y:S01]  /*124b0*/  IADD3 R120, R199, 0x16f, RZ ;  /* 0x0000016fc7787810 */ /* 0x000fe20007ffe0ff */
[C---:B------:R-:W-:Y:S01]  /*124c0*/  IMAD R181, R124.reuse, R193, R181 ;  /* 0x000000c17cb57224 */ /* 0x040fe200078e02b5 */
[----:B------:R-:W-:Y:S01]  /*124d0*/  IABS R189, R183 ;  /* 0x000000b700bd7213 */ /* 0x000fe20000000000 */
[----:B------:R-:W-:Y:S01]  /*124e0*/  IMAD R179, R124, R179, R190 ;  /* 0x000000b37cb37224 */ /* 0x000fe200078e02be */
[----:B------:R2:W-:Y:S01]  /*124f0*/  STL [R1+0x220], R0 ;  /* 0x0002200001007387 */ /* 0x0005e20000100800 */
[--C-:B------:R-:W-:Y:S01]  /*12500*/  @!P4 IMAD.IADD R122, R122, 0x1, -R124.reuse ;  /* 0x000000017a7ac824 */ /* 0x100fe200078e0a7c */
[----:B------:R-:W-:Y:S01]  /*12510*/  ISETP.GT.U32.AND P4, PT, R124, R181, PT ;  /* 0x000000b57c00720c */ /* 0x000fe20003f84070 */
[----:B------:R-:W-:Y:S01]  /*12520*/  @!P3 IMAD.IADD R123, R123, 0x1, -R124 ;  /* 0x000000017b7bb824 */ /* 0x000fe200078e0a7c */
[----:B------:R-:W-:Y:S01]  /*12530*/  ISETP.GE.AND P3, PT, R186, RZ, PT ;  /* 0x000000ffba00720c */ /* 0x000fe20003f66270 */
[----:B------:R-:W-:Y:S01]  /*12540*/  IMAD.HI.U32 R180, R246, R189, RZ ;  /* 0x000000bdf6b47227 */ /* 0x000fe200078e00ff */
[----:B-1----:R-:W-:-:S02]  /*12550*/  MOV R3, R122 ;  /* 0x0000007a00037202 */ /* 0x002fc40000000f00 */
[----:B------:R-:W-:Y:S01]  /*12560*/  ISETP.GT.U32.AND P5, PT, R124, R123, PT ;  /* 0x0000007b7c00720c */ /* 0x000fe20003fa4070 */
[----:B------:R-:W-:Y:S01]  /*12570*/  @!P2 IMAD.IADD R191, R191, 0x1, -R124 ;  /* 0x00000001bfbfa824 */ /* 0x000fe200078e0a7c */
[----:B------:R-:W-:Y:S01]  /*12580*/  IADD3 R121, -R180, RZ, RZ ;  /* 0x000000ffb4797210 */ /* 0x000fe20007ffe1ff */
[----:B--2---:R-:W-:Y:S01]  /*12590*/  IMAD.MOV.U32 R0, RZ, RZ, R188 ;  /* 0x000000ffff007224 */ /* 0x004fe200078e00bc */
[----:B------:R-:W-:Y:S01]  /*125a0*/  IABS R184, R120 ;  /* 0x0000007800b87213 */ /* 0x000fe20000000000 */
[----:B------:R-:W-:Y:S01]  /*125b0*/  @!P6 IMAD.MOV R3, RZ, RZ, -R3 ;  /* 0x000000ffff03e224 */ /* 0x000fe200078e0a03 */
[----:B------:R-:W-:Y:S01]  /*125c0*/  ISETP.GE.AND P6, PT, R182, RZ, PT ;  /* 0x000000ffb600720c */ /* 0x000fe20003fc6270 */
[----:B------:R-:W-:Y:S01]  /*125d0*/  @!P1 IMAD.MOV R0, RZ, RZ, -R0 ;  /* 0x000000ffff009224 */ /* 0x000fe200078e0a00 */
[C---:B------:R-:W-:Y:S01]  /*125e0*/  ISETP.GT.U32.AND P1, PT, R124.reuse, R179, PT ;  /* 0x000000b37c00720c */ /* 0x040fe20003f24070 */
[----:B------:R-:W-:Y:S01]  /*125f0*/  IMAD R189, R124, R121, R189 ;  /* 0x000000797cbd7224 */ /* 0x000fe200078e02bd */
[----:B------:R-:W-:Y:S01]  /*12600*/  STL [R1+0x21c], R3 ;  /* 0x00021c0301007387 */ /* 0x000fe20000100800 */
[----:B------:R-:W-:Y:S01]  /*12610*/  @!P4 IMAD.IADD R181, R181, 0x1, -R124 ;  /* 0x00000001b5b5c824 */ /* 0x000fe200078e0a7c */
[----:B------:R-:W-:Y:S01]  /*12620*/  ISETP.GE.AND P2, PT, R187, RZ, PT ;  /* 0x000000ffbb00720c */ /* 0x000fe20003f46270 */
[----:B------:R-:W-:Y:S01]  /*12630*/  IMAD.HI.U32 R122, R246, R184, RZ ;  /* 0x000000b8f67a7227 */ /* 0x000fe200078e00ff */
[----:B------:R1:W-:Y:S01]  /*12640*/  STL [R1+0x1ec], R0 ;  /* 0x0001ec0001007387 */ /* 0x0003e20000100800 */
[----:B------:R-:W-:-:S02]  /*12650*/  @!P5 IADD3 R123, R123, -R124, RZ ;  /* 0x8000007c7b7bd210 */ /* 0x000fc40007ffe0ff */
[C---:B------:R-:W-:Y:S01]  /*12660*/  ISETP.GT.U32.AND P5, PT, R124.reuse, R189, PT ;  /* 0x000000bd7c00720c */ /* 0x040fe20003fa4070 */
[----:B------:R-:W-:Y:S01]  /*12670*/  IMAD.MOV R122, RZ, RZ, -R122 ;  /* 0x000000ffff7a7224 */ /* 0x000fe200078e0a7a */
[C---:B------:R-:W-:Y:S01]  /*12680*/  ISETP.GT.U32.AND P4, PT, R124.reuse, R181, PT ;  /* 0x000000b57c00720c */ /* 0x040fe20003f84070 */
[----:B------:R-:W-:Y:S02]  /*12690*/  VIADD R121, R199, 0x170 ;  /* 0x00000170c7797836 */ /* 0x000fe40000000000 */
[----:B------:R-:W-:Y:S02]  /*126a0*/  @!P1 IMAD.IADD R179, R179, 0x1, -R124 ;  /* 0x00000001b3b39824 */ /* 0x000fe400078e0a7c */
[----:B-1----:R-:W-:Y:S01]  /*126b0*/  IMAD.MOV.U32 R0, RZ, RZ, R191 ;  /* 0x000000ffff007224 */ /* 0x002fe200078e00bf */
[----:B------:R-:W-:Y:S01]  /*126c0*/  IABS R187, R121 ;  /* 0x0000007900bb7213 */ /* 0x000fe20000000000 */
[C---:B------:R-:W-:Y:S01]  /*126d0*/  IMAD R184, R124.reuse, R122, R184 ;  /* 0x0000007a7cb87224 */ /* 0x040fe200078e02b8 */
[----:B------:R-:W-:Y:S01]  /*126e0*/  ISETP.GT.U32.AND P1, PT, R124, R179, PT ;  /* 0x000000b37c00720c */ /* 0x000fe20003f24070 */
[----:B------:R-:W-:Y:S01]  /*126f0*/  VIADD R122, R199, 0x172 ;  /* 0x00000172c77a7836 */ /* 0x000fe20000000000 */
[----:B------:R-:W-:Y:S01]  /*12700*/  @!P3 IADD3 R0, -R0, RZ, RZ ;  /* 0x000000ff0000b210 */ /* 0x000fe20007ffe1ff */
[--C-:B------:R-:W-:Y:S01]  /*12710*/  @!P5 IMAD.IADD R189, R189, 0x1, -R124.reuse ;  /* 0x00000001bdbdd824 */ /* 0x100fe200078e0a7c */
[----:B------:R-:W-:Y:S01]  /*12720*/  ISETP.GE.AND P5, PT, R120, RZ, PT ;  /* 0x000000ff7800720c */ /* 0x000fe20003fa6270 */
[----:B------:R-:W-:Y:S01]  /*12730*/  @!P4 IMAD.IADD R181, R181, 0x1, -R124 ;  /* 0x00000001b5b5c824 */ /* 0x000fe200078e0a7c */
[----:B------:R-:W-:Y:S01]  /*12740*/  ISETP.GE.AND P4, PT, R185, RZ, PT ;  /* 0x000000ffb900720c */ /* 0x000fe20003f86270 */
[----:B------:R1:W-:Y:S01]  /*12750*/  STL [R1+0x184], R0 ;  /* 0x0001840001007387 */ /* 0x0003e20000100800 */
[----:B------:R-:W-:Y:S01]  /*12760*/  IMAD.HI.U32 R120, R246, R187, RZ ;  /* 0x000000bbf6787227 */ /* 0x000fe200078e00ff */
[----:B------:R-:W-:-:S03]  /*12770*/  ISETP.GE.AND P3, PT, R183, RZ, PT ;  /* 0x000000ffb700720c */ /* 0x000fc60003f66270 */
[----:B------:R-:W-:Y:S02]  /*12780*/  IMAD.MOV R120, RZ, RZ, -R120 ;  /* 0x000000ffff787224 */ /* 0x000fe400078e0a78 */
[----:B------:R-:W-:Y:S01]  /*12790*/  @!P1 IMAD.IADD R179, R179, 0x1, -R124 ;  /* 0x00000001b3b39824 */ /* 0x000fe200078e0a7c */
[C---:B------:R-:W-:Y:S01]  /*127a0*/  ISETP.GT.U32.AND P1, PT, R124.reuse, R184, PT ;  /* 0x000000b87c00720c */ /* 0x040fe20003f24070 */
[----:B------:R-:W-:Y:S02]  /*127b0*/  IMAD R187, R124, R120, R187 ;  /* 0x000000787cbb7224 */ /* 0x000fe400078e02bb */
[----:B-1----:R-:W-:Y:S01]  /*127c0*/  IMAD.MOV.U32 R0, RZ, RZ, R123 ;  /* 0x000000ffff007224 */ /* 0x002fe200078e007b */
[C---:B------:R-:W-:Y:S01]  /*127d0*/  IADD3 R123, R199.reuse, 0x171, RZ ;  /* 0x00000171c77b7810 */ /* 0x040fe20007ffe0ff */
[C---:B------:R-:W-:Y:S02]  /*127e0*/  VIADD R120, R199.reuse, 0x173 ;  /* 0x00000173c7787836 */ /* 0x040fe40000000000 */
[----:B------:R-:W-:Y:S01]  /*127f0*/  VIADD R186, R199, 0x174 ;  /* 0x00000174c7ba7836 */ /* 0x000fe20000000000 */
[----:B------:R-:W-:-:S02]  /*12800*/  @!P6 IADD3 R0, -R0, RZ, RZ ;  /* 0x000000ff0000e210 */ /* 0x000fc40007ffe1ff */
[----:B------:R-:W-:Y:S02]  /*12810*/  ISETP.GT.U32.AND P6, PT, R124, R189, PT ;  /* 0x000000bd7c00720c */ /* 0x000fe40003fc4070 */
[----:B------:R-:W-:Y:S01]  /*12820*/  IABS R185, R123 ;  /* 0x0000007b00b97213 */ /* 0x000fe20000000000 */
[----:B------:R1:W-:Y:S01]  /*12830*/  STL [R1+0x180], R0 ;  /* 0x0001800001007387 */ /* 0x0003e20000100800 */
[----:B------:R-:W-:Y:S01]  /*12840*/  @!P1 IMAD.IADD R184, R184, 0x1, -R124 ;  /* 0x00000001b8b89824 */ /* 0x000fe200078e0a7c */
[----:B------:R-:W-:Y:S02]  /*12850*/  IABS R183, R120 ;  /* 0x0000007800b77213 */ /* 0x000fe40000000000 */
[----:B------:R-:W-:Y:S01]  /*12860*/  IMAD.HI.U32 R180, R246, R185, RZ ;  /* 0x000000b9f6b47227 */ /* 0x000fe200078e00ff */
[----:B------:R-:W-:-:S03]  /*12870*/  ISETP.GE.AND P1, PT, R123, RZ, PT ;  /* 0x000000ff7b00720c */ /* 0x000fc60003f26270 */
[----:B------:R-:W-:Y:S02]  /*12880*/  IMAD.MOV R180, RZ, RZ, -R180 ;  /* 0x000000ffffb47224 */ /* 0x000fe400078e0ab4 */
[----:B-1----:R-:W-:Y:S01]  /*12890*/  IMAD.MOV.U32 R0, RZ, RZ, R181 ;  /* 0x000000ffff007224 */ /* 0x002fe200078e00b5 */
[----:B------:R-:W-:Y:S01]  /*128a0*/  @!P6 IADD3 R189, R189, -R124, RZ ;  /* 0x8000007cbdbde210 */ /* 0x000fe20007ffe0ff */
[C---:B------:R-:W-:Y:S01]  /*128b0*/  IMAD R185, R124.reuse, R180, R185 ;  /* 0x000000b47cb97224 */ /* 0x040fe200078e02b9 */
[----:B------:R-:W-:Y:S01]  /*128c0*/  ISETP.GT.U32.AND P6, PT, R124, R187, PT ;  /* 0x000000bb7c00720c */ /* 0x000fe20003fc4070 */
[----:B------:R-:W-:Y:S01]  /*128d0*/  @!P2 IMAD.MOV R0, RZ, RZ, -R0 ;  /* 0x000000ffff00a224 */ /* 0x000fe200078e0a00 */
[----:B------:R-:W-:Y:S01]  /*128e0*/  ISETP.GE.AND P2, PT, R121, RZ, PT ;  /* 0x000000ff7900720c */ /* 0x000fe20003f46270 */
[----:B------:R-:W-:Y:S01]  /*128f0*/  IMAD.HI.U32 R123, R246, R183, RZ ;  /* 0x000000b7f67b7227 */ /* 0x000fe200078e00ff */
[----:B------:R-:W-:Y:S02]  /*12900*/  IABS R121, R122 ;  /* 0x0000007a00797213 */ /* 0x000fe40000000000 */
[----:B------:R1:W-:Y:S01]  /*12910*/  STL [R1+0x1e4], R0 ;  /* 0x0001e40001007387 */ /* 0x0003e20000100800 */
[----:B------:R-:W-:Y:S01]  /*12920*/  IMAD.MOV R123, RZ, RZ, -R123 ;  /* 0x000000ffff7b7224 */ /* 0x000fe200078e0a7b */
[----:B------:R-:W-:Y:S01]  /*12930*/  IABS R180, R186 ;  /* 0x000000ba00b47213 */ /* 0x000fe20000000000 */
[----:B------:R-:W-:-:S02]  /*12940*/  VIADD R181, R199, 0x177 ;  /* 0x00000177c7b57836 */ /* 0x000fc40000000000 */
[----:B------:R-:W-:Y:S01]  /*12950*/  IMAD R183, R124, R123, R183 ;  /* 0x0000007b7cb77224 */ /* 0x000fe200078e02b7 */
[----:B------:R-:W-:Y:S02]  /*12960*/  IADD3 R123, R199, 0x175, RZ ;  /* 0x00000175c77b7810 */ /* 0x000fe40007ffe0ff */
[----:B------:R-:W-:Y:S01]  /*12970*/  @!P6 IADD3 R187, R187, -R124, RZ ;  /* 0x8000007cbbbbe210 */ /* 0x000fe20007ffe0ff */
[----:B-1----:R-:W-:Y:S01]  /*12980*/  IMAD.MOV.U32 R0, RZ, RZ, R179 ;  /* 0x000000ffff007224 */ /* 0x002fe200078e00b3 */
[----:B------:R-:W-:Y:S01]  /*12990*/  IABS R188, R123 ;  /* 0x0000007b00bc7213 */ /* 0x000fe20000000000 */
[----:B------:R-:W-:Y:S01]  /*129a0*/  IMAD.HI.U32 R179, R246, R121, RZ ;  /* 0x00000079f6b37227 */ /* 0x000fe200078e00ff */
[----:B------:R-:W-:-:S03]  /*129b0*/  ISETP.GT.U32.AND P6, PT, R124, R187, PT ;  /* 0x000000bb7c00720c */ /* 0x000fc60003fc4070 */
[----:B------:R-:W-:Y:S01]  /*129c0*/  @!P4 IMAD.MOV R0, RZ, RZ, -R0 ;  /* 0x000000ffff00c224 */ /* 0x000fe200078e0a00 */
[----:B------:R-:W-:Y:S01]  /*129d0*/  ISETP.GT.U32.AND P4, PT, R124, R184, PT ;  /* 0x000000b87c00720c */ /* 0x000fe20003f84070 */
[----:B------:R-:W-:-:S03]  /*129e0*/  IMAD.MOV R179, RZ, RZ, -R179 ;  /* 0x000000ffffb37224 */ /* 0x000fc600078e0ab3 */
[----:B------:R1:W-:Y:S01]  /*129f0*/  STL [R1+0x188], R0 ;  /* 0x0001880001007387 */ /* 0x0003e20000100800 */
[----:B------:R-:W-:Y:S01]  /*12a00*/  IMAD R121, R124, R179, R121 ;  /* 0x000000b37c797224 */ /* 0x000fe200078e0279 */
[----:B------:R-:W-:-:S03]  /*12a10*/  IABS R179, R181 ;  /* 0x000000b500b37213 */ /* 0x000fc60000000000 */
[----:B------:R-:W-:Y:S01]  /*12a20*/  @!P6 IMAD.IADD R187, R187, 0x1, -R124 ;  /* 0x00000001bbbbe824 */ /* 0x000fe200078e0a7c */
[----:B------:R-:W-:-:S03]  /*12a30*/  ISETP.GT.U32.AND P6, PT, R124, R121, PT ;  /* 0x000000797c00720c */ /* 0x000fc60003fc4070 */
[----:B------:R-:W-:Y:S01]  /*12a40*/  @!P4 IMAD.IADD R184, R184, 0x1, -R124 ;  /* 0x00000001b8b8c824 */ /* 0x000fe200078e0a7c */
[----:B------:R-:W-:Y:S01]  /*12a50*/  ISETP.GT.U32.AND P4, PT, R124, R185, PT ;  /* 0x000000b97c00720c */ /* 0x000fe20003f84070 */
[----:B-1----:R-:W-:-:S05]  /*12a60*/  IMAD.MOV.U32 R0, RZ, RZ, R189 ;  /* 0x000000ffff007224 */ /* 0x002fca00078e00bd */
[----:B------:R-:W-:Y:S02]  /*12a70*/  @!P3 IADD3 R0, -R0, RZ, RZ ;  /* 0x000000ff0000b210 */ /* 0x000fe40007ffe1ff */
[----:B------:R-:W-:Y:S01]  /*12a80*/  ISETP.GE.AND P3, PT, R122, RZ, PT ;  /* 0x000000ff7a00720c */ /* 0x000fe20003f66270 */
[----:B------:R-:W-:Y:S02]  /*12a90*/  VIADD R122, R199, 0x176 ;  /* 0x00000176c77a7836 */ /* 0x000fe40000000000 */
[----:B------:R1:W-:Y:S01]  /*12aa0*/  STL [R1+0x218], R0 ;  /* 0x0002180001007387 */ /* 0x0003e20000100800 */
[--C-:B------:R-:W-:Y:S02]  /*12ab0*/  @!P6 IMAD.IADD R121, R121, 0x1, -R124.reuse ;  /* 0x000000017979e824 */ /* 0x100fe400078e0a7c */
[----:B------:R-:W-:Y:S01]  /*12ac0*/  @!P4 IMAD.IADD R185, R185, 0x1, -R124 ;  /* 0x00000001b9b9c824 */ /* 0x000fe200078e0a7c */
[----:B------:R-:W-:Y:S02]  /*12ad0*/  IABS R182, R122 ;  /* 0x0000007a00b67213 */ /* 0x000fe40000000000 */
[----:B------:R-:W-:-:S02]  /*12ae0*/  ISETP.GT.U32.AND P6, PT, R124, R121, PT ;  /* 0x000000797c00720c */ /* 0x000fc40003fc4070 */
[----:B------:R-:W-:Y:S02]  /*12af0*/  ISETP.GT.U32.AND P4, PT, R124, R185, PT ;  /* 0x000000b97c00720c */ /* 0x000fe40003f84070 */
[----:B-1----:R-:W-:Y:S01]  /*12b00*/  MOV R0, R184 ;  /* 0x000000b800007202 */ /* 0x002fe20000000f00 */
[----:B------:R-:W-:-:S04]  /*12b10*/  IMAD.HI.U32 R184, R246, R180, RZ ;  /* 0x000000b4f6b87227 */ /* 0x000fc800078e00ff */
[----:B------:R-:W-:Y:S01]  /*12b20*/  @!P5 IMAD.MOV R0, RZ, RZ, -R0 ;  /* 0x000000ffff00d224 */ /* 0x000fe200078e0a00 */
[----:B------:R-:W-:Y:S01]  /*12b30*/  ISETP.GT.U32.AND P5, PT, R124, R183, PT ;  /* 0x000000b77c00720c */ /* 0x000fe20003fa4070 */
[----:B------:R-:W-:Y:S02]  /*12b40*/  IMAD.MOV R184, RZ, RZ, -R184 ;  /* 0x000000ffffb87224 */ /* 0x000fe400078e0ab8 */
[--C-:B------:R-:W-:Y:S01]  /*12b50*/  @!P6 IMAD.IADD R121, R121, 0x1, -R124.reuse ;  /* 0x000000017979e824 */ /* 0x100fe200078e0a7c */
[----:B------:R1:W-:Y:S01]  /*12b60*/  STL [R1+0x214], R0 ;  /* 0x0002140001007387 */ /* 0x0003e20000100800 */
[----:B------:R-:W-:Y:S01]  /*12b70*/  @!P4 IMAD.IADD R185, R185, 0x1, -R124 ;  /* 0x00000001b9b9c824 */ /* 0x000fe200078e0a7c */
[----:B------:R-:W-:Y:S01]  /*12b80*/  ISETP.GE.AND P6, PT, R186, RZ, PT ;  /* 0x000000ffba00720c */ /* 0x000fe20003fc6270 */
[----:B------:R-:W-:-:S04]  /*12b90*/  IMAD.MOV.U32 R3, RZ, RZ, R121 ;  /* 0x000000ffff037224 */ /* 0x000fc800078e0079 */
[----:B------:R-:W-:Y:S01]  /*12ba0*/  @!P3 IMAD.MOV R3, RZ, RZ, -R3 ;  /* 0x000000ffff03b224 */ /* 0x000fe200078e0a03 */
[----:B------:R-:W-:Y:S01]  /*12bb0*/  ISETP.GE.AND P3, PT, R123, RZ, PT ;  /* 0x000000ff7b00720c */ /* 0x000fe20003f66270 */
[----:B------:R-:W-:Y:S01]  /*12bc0*/  VIADD R123, R199, 0x179 ;  /* 0x00000179c77b7836 */ /* 0x000fe20000000000 */
[----:B-1----:R-:W-:Y:S01]  /*12bd0*/  MOV R0, R187 ;  /* 0x000000bb00007202 */ /* 0x002fe20000000f00 */
[----:B------:R-:W-:Y:S01]  /*12be0*/  IMAD.HI.U32 R187, R246, R188, RZ ;  /* 0x000000bcf6bb7227 */ /* 0x000fe200078e00ff */
[----:B------:R-:W-:-:S03]  /*12bf0*/  @!P5 IADD3 R183, R183, -R124, RZ ;  /* 0x8000007cb7b7d210 */ /* 0x000fc60007ffe0ff */
[----:B------:R-:W-:Y:S01]  /*12c00*/  @!P2 IMAD.MOV R0, RZ, RZ, -R0 ;  /* 0x000000ffff00a224 */ /* 0x000fe200078e0a00 */
[----:B------:R-:W-:Y:S01]  /*12c10*/  ISETP.GE.AND P2, PT, R120, RZ, PT ;  /* 0x000000ff7800720c */ /* 0x000fe20003f46270 */
[C---:B------:R-:W-:Y:S01]  /*12c20*/  IMAD R120, R124.reuse, R184, R180 ;  /* 0x000000b87c787224 */ /* 0x040fe200078e02b4 */
[----:B------:R-:W-:Y:S01]  /*12c30*/  ISETP.GT.U32.AND P5, PT, R124, R183, PT ;  /* 0x000000b77c00720c */ /* 0x000fe20003fa4070 */
[----:B------:R-:W-:Y:S01]  /*12c40*/  IMAD.HI.U32 R180, R246, R182, RZ ;  /* 0x000000b6f6b47227 */ /* 0x000fe200078e00ff */
[----:B------:R1:W-:Y:S02]  /*12c50*/  STL [R1+0x210], R0 ;  /* 0x0002100001007387 */ /* 0x0003e40000100800 */
[----:B------:R-:W-:Y:S01]  /*12c60*/  ISETP.GT.U32.AND P4, PT, R124, R120, PT ;  /* 0x000000787c00720c */ /* 0x000fe20003f84070 */
[----:B------:R-:W-:-:S04]  /*12c70*/  IMAD.HI.U32 R184, R246, R179, RZ ;  /* 0x000000b3f6b87227 */ /* 0x000fc800078e00ff */
[----:B------:R-:W-:Y:S01]  /*12c80*/  IMAD.MOV R187, RZ, RZ, -R187 ;  /* 0x000000ffffbb7224 */ /* 0x000fe200078e0abb */
[----:B------:R-:W-:Y:S01]  /*12c90*/  IADD3 R184, -R184, RZ, RZ ;  /* 0x000000ffb8b87210 */ /* 0x000fe20007ffe1ff */
[----:B------:R-:W-:Y:S02]  /*12ca0*/  IMAD.MOV R180, RZ, RZ, -R180 ;  /* 0x000000ffffb47224 */ /* 0x000fe400078e0ab4 */
[----:B-1----:R-:W-:Y:S02]  /*12cb0*/  IMAD.MOV.U32 R0, RZ, RZ, R185 ;  /* 0x000000ffff007224 */ /* 0x002fe400078e00b9 */
[----:B------:R-:W-:Y:S02]  /*12cc0*/  IMAD R188, R124, R187, R188 ;  /* 0x000000bb7cbc7224 */ /* 0x000fe400078e02bc */
[----:B------:R-:W-:Y:S01]  /*12cd0*/  @!P4 IMAD.IADD R120, R120, 0x1, -R124 ;  /* 0x000000017878c824 */ /* 0x000fe200078e0a7c */
[----:B------:R-:W-:Y:S01]  /*12ce0*/  @!P1 IADD3 R0, -R0, RZ, RZ ;  /* 0x000000ff00009210 */ /* 0x000fe20007ffe1ff */
[C---:B------:R-:W-:Y:S01]  /*12cf0*/  IMAD R182, R124.reuse, R180, R182 ;  /* 0x000000b47cb67224 */ /* 0x040fe200078e02b6 */
[C---:B------:R-:W-:Y:S01]  /*12d00*/  ISETP.GT.U32.AND P1, PT, R124.reuse, R188, PT ;  /* 0x000000bc7c00720c */ /* 0x040fe20003f24070 */
[----:B------:R-:W-:Y:S01]  /*12d10*/  VIADD R180, R199, 0x178 ;  /* 0x00000178c7b47836 */ /* 0x000fe20000000000 */
[C---:B------:R-:W-:Y:S01]  /*12d20*/  ISETP.GT.U32.AND P4, PT, R124.reuse, R120, PT ;  /* 0x000000787c00720c */ /* 0x040fe20003f84070 */
[----:B------:R-:W-:Y:S01]  /*12d30*/  @!P5 IMAD.IADD R183, R183, 0x1, -R124 ;  /* 0x00000001b7b7d824 */ /* 0x000fe200078e0a7c */
[----:B------:R1:W-:Y:S01]  /*12d40*/  STL [R1+0x204], R0 ;  /* 0x0002040001007387 */ /* 0x0003e20000100800 */
[C---:B------:R-:W-:Y:S01]  /*12d50*/  IMAD R179, R124.reuse, R184, R179 ;  /* 0x000000b87cb37224 */ /* 0x040fe200078e02b3 */
[----:B------:R-:W-:Y:S01]  /*12d60*/  IABS R184, R180 ;  /* 0x000000b400b87213 */ /* 0x000fe20000000000 */
[----:B------:R-:W-:Y:S01]  /*12d70*/  VIADD R187, R199, 0x17c ;  /* 0x0000017cc7bb7836 */ /* 0x000fe20000000000 */
[----:B------:R-:W-:Y:S01]  /*12d80*/  ISETP.GT.U32.AND P5, PT, R124, R182, PT ;  /* 0x000000b67c00720c */ /* 0x000fe20003fa4070 */
[----:B------:R-:W-:Y:S02]  /*12d90*/  STL [R1+0x200], R3 ;  /* 0x0002000301007387 */ /* 0x000fe40000100800 */
[----:B------:R-:W-:Y:S01]  /*12da0*/  IMAD.MOV.U32 R121, RZ, RZ, R184 ;  /* 0x000000ffff797224 */ /* 0x000fe200078e00b8 */
[----:B------:R-:W-:Y:S01]  /*12db0*/  IABS R184, R187 ;  /* 0x000000bb00b87213 */ /* 0x000fe20000000000 */
[----:B------:R-:W-:Y:S01]  /*12dc0*/  @!P1 IMAD.IADD R188, R188, 0x1, -R124 ;  /* 0x00000001bcbc9824 */ /* 0x000fe200078e0a7c */
[----:B-1----:R-:W-:Y:S01]  /*12dd0*/  MOV R0, R183 ;  /* 0x000000b700007202 */ /* 0x002fe20000000f00 */
[----:B------:R-:W-:Y:S01]  /*12de0*/  IMAD.HI.U32 R183, R246, R121, RZ ;  /* 0x00000079f6b77227 */ /* 0x000fe200078e00ff */
[----:B------:R-:W-:-:S02]  /*12df0*/  @!P4 IADD3 R120, R120, -R124, RZ ;  /* 0x8000007c7878c210 */ /* 0x000fc40007ffe0ff */
[----:B------:R-:W-:Y:S01]  /*12e00*/  ISETP.GE.AND P4, PT, R122, RZ, PT ;  /* 0x000000ff7a00720c */ /* 0x000fe20003f86270 */
[----:B------:R-:W-:Y:S01]  /*12e10*/  @!P2 IMAD.MOV R0, RZ, RZ, -R0 ;  /* 0x000000ffff00a224 */ /* 0x000fe200078e0a00 */
[----:B------:R-:W-:Y:S01]  /*12e20*/  IABS R122, R123 ;  /* 0x0000007b007a7213 */ /* 0x000fe20000000000 */
[----:B------:R-:W-:Y:S01]  /*12e30*/  IMAD.MOV R183, RZ, RZ, -R183 ;  /* 0x000000ffffb77224 */ /* 0x000fe200078e0ab7 */
[----:B------:R-:W-:Y:S02]  /*12e40*/  ISETP.GE.AND P1, PT, R181, RZ, PT ;  /* 0x000000ffb500720c */ /* 0x000fe40003f26270 */
[----:B------:R1:W-:Y:S01]  /*12e50*/  STL [R1+0x20c], R0 ;  /* 0x00020c0001007387 */ /* 0x0003e20000100800 */
[----:B------:R-:W-:Y:S01]  /*12e60*/  @!P5 IADD3 R182, R182, -R124, RZ ;  /* 0x8000007cb6b6d210 */ /* 0x000fe20007ffe0ff */
[----:B------:R-:W-:Y:S01]  /*12e70*/  IMAD.MOV.U32 R181, RZ, RZ, R122 ;  /* 0x000000ffffb57224 */ /* 0x000fe200078e007a */
[C---:B------:R-:W-:Y:S01]  /*12e80*/  ISETP.GT.U32.AND P2, PT, R124.reuse, R179, PT ;  /* 0x000000b37c00720c */ /* 0x040fe20003f44070 */
[C---:B------:R-:W-:Y:S01]  /*12e90*/  IMAD R121, R124.reuse, R183, R121 ;  /* 0x000000b77c797224 */ /* 0x040fe200078e0279 */
[----:B------:R-:W-:Y:S01]  /*12ea0*/  ISETP.GT.U32.AND P5, PT, R124, R188, PT ;  /* 0x000000bc7c00720c */ /* 0x000fe20003fa4070 */
[----:B------:R-:W-:Y:S01]  /*12eb0*/  IMAD.HI.U32 R183, R246, R181, RZ ;  /* 0x000000b5f6b77227 */ /* 0x000fe200078e00ff */
[----:B------:R-:W-:-:S03]  /*12ec0*/  IADD3 R122, R199, 0x17a, RZ ;  /* 0x0000017ac77a7810 */ /* 0x000fc60007ffe0ff */
[----:B-1----:R-:W-:Y:S01]  /*12ed0*/  IMAD.MOV.U32 R0, RZ, RZ, R120 ;  /* 0x000000ffff007224 */ /* 0x002fe200078e0078 */
[----:B------:R-:W-:Y:S01]  /*12ee0*/  IABS R186, R122 ;  /* 0x0000007a00ba7213 */ /* 0x000fe20000000000 */
[----:B------:R-:W-:Y:S02]  /*12ef0*/  IMAD.MOV R183, RZ, RZ, -R183 ;  /* 0x000000ffffb77224 */ /* 0x000fe400078e0ab7 */
[----:B------:R-:W-:Y:S01]  /*12f00*/  @!P6 IMAD.MOV R0, RZ, RZ, -R0 ;  /* 0x000000ffff00e224 */ /* 0x000fe200078e0a00 */
[C---:B------:R-:W-:Y:S01]  /*12f10*/  ISETP.GT.U32.AND P6, PT, R124.reuse, R182, PT ;  /* 0x000000b67c00720c */ /* 0x040fe20003fc4070 */
[----:B------:R-:W-:Y:S02]  /*12f20*/  IMAD R181, R124, R183, R181 ;  /* 0x000000b77cb57224 */ /* 0x000fe400078e02b5 */
[----:B------:R-:W-:Y:S01]  /*12f30*/  @!P2 IMAD.IADD R179, R179, 0x1, -R124 ;  /* 0x00000001b3b3a824 */ /* 0x000fe200078e0a7c */
[----:B------:R-:W-:Y:S01]  /*12f40*/  @!P5 IADD3 R188, R188, -R124, RZ ;  /* 0x8000007cbcbcd210 */ /* 0x000fe20007ffe0ff */
[----:B------:R-:W-:Y:S01]  /*12f50*/  VIADD R120, R199, 0x17b ;  /* 0x0000017bc7787836 */ /* 0x000fe20000000000 */
[C---:B------:R-:W-:Y:S01]  /*12f60*/  ISETP.GT.U32.AND P5, PT, R124.reuse, R121, PT ;  /* 0x000000797c00720c */ /* 0x040fe20003fa4070 */
[----:B------:R1:W-:Y:S01]  /*12f70*/  STL [R1+0x208], R0 ;  /* 0x0002080001007387 */ /* 0x0003e20000100800 */
[----:B------:R-:W-:Y:S01]  /*12f80*/  ISETP.GT.U32.AND P2, PT, R124, R179, PT ;  /* 0x000000b37c00720c */ /* 0x000fe20003f44070 */
[----:B------:R-:W-:Y:S01]  /*12f90*/  IMAD.HI.U32 R183, R246, R186, RZ ;  /* 0x000000baf6b77227 */ /* 0x000fe200078e00ff */
[----:B------:R-:W-:-:S03]  /*12fa0*/  IABS R185, R120 ;  /* 0x0000007800b97213 */ /* 0x000fc60000000000 */
[----:B------:R-:W-:Y:S01]  /*12fb0*/  @!P6 IMAD.IADD R182, R182, 0x1, -R124 ;  /* 0x00000001b6b6e824 */ /* 0x000fe200078e0a7c */
[----:B------:R-:W-:Y:S01]  /*12fc0*/  ISETP.GT.U32.AND P6, PT, R124, R181, PT ;  /* 0x000000b57c00720c */ /* 0x000fe20003fc4070 */
[----:B------:R-:W-:Y:S01]  /*12fd0*/  IMAD.MOV R183, RZ, RZ, -R183 ;  /* 0x000000ffffb77224 */ /* 0x000fe200078e0ab7 */
[----:B-1----:R-:W-:Y:S01]  /*12fe0*/  MOV R0, R188 ;  /* 0x000000bc00007202 */ /* 0x002fe20000000f00 */
[----:B------:R-:W-:Y:S02]  /*12ff0*/  IMAD.MOV.U32 R3, RZ, RZ, R182 ;  /* 0x000000ffff037224 */ /* 0x000fe400078e00b6 */
[--C-:B------:R-:W-:Y:S01]  /*13000*/  @!P5 IMAD.IADD R121, R121, 0x1, -R124.reuse ;  /* 0x000000017979d824 */ /* 0x100fe200078e0a7c */
[----:B------:R-:W-:Y:S01]  /*13010*/  ISETP.GE.AND P5, PT, R123, RZ, PT ;  /* 0x000000ff7b00720c */ /* 0x000fe20003fa6270 */
[----:B------:R-:W-:Y:S01]  /*13020*/  @!P2 IMAD.IADD R179, R179, 0x1, -R124 ;  /* 0x00000001b3b3a824 */ /* 0x000fe200078e0a7c */
[----:B------:R-:W-:Y:S01]  /*13030*/  ISETP.GE.AND P2, PT, R180, RZ, PT ;  /* 0x000000ffb400720c */ /* 0x000fe20003f46270 */
[----:B------:R-:W-:Y:S01]  /*13040*/  IMAD.HI.U32 R180, R246, R185, RZ ;  /* 0x000000b9f6b47227 */ /* 0x000fe200078e00ff */
[----:B------:R-:W-:-:S02]  /*13050*/  @!P3 IADD3 R0, -R0, RZ, RZ ;  /* 0x000000ff0000b210 */ /* 0x000fc40007ffe1ff */
[----:B------:R-:W-:Y:S01]  /*13060*/  ISETP.GT.U32.AND P3, PT, R124, R121, PT ;  /* 0x000000797c00720c */ /* 0x000fe20003f64070 */
[----:B------:R-:W-:Y:S01]  /*13070*/  @!P6 IMAD.IADD R181, R181, 0x1, -R124 ;  /* 0x00000001b5b5e824 */ /* 0x000fe200078e0a7c */
[----:B------:R-:W-:Y:S01]  /*13080*/  @!P4 IADD3 R3, -R3, RZ, RZ ;  /* 0x000000ff0303c210 */ /* 0x000fe20007ffe1ff */
[----:B------:R-:W-:Y:S01]  /*13090*/  IMAD.HI.U32 R123, R246, R184, RZ ;  /* 0x000000b8f67b7227 */ /* 0x000fe200078e00ff */
[----:B------:R1:W-:Y:S02]  /*130a0*/  STL [R1+0x1f0], R0 ;  /* 0x0001f00001007387 */ /* 0x0003e40000100800 */
[C---:B------:R-:W-:Y:S01]  /*130b0*/  ISETP.GT.U32.AND P6, PT, R124.reuse, R181, PT ;  /* 0x000000b57c00720c */ /* 0x040fe20003fc4070 */
[----:B------:R-:W-:Y:S01]  /*130c0*/  IMAD.MOV R180, RZ, RZ, -R180 ;  /* 0x000000ffffb47224 */ /* 0x000fe200078e0ab4 */
[----:B------:R-:W-:Y:S01]  /*130d0*/  STL [R1+0x1fc], R3 ;  /* 0x0001fc0301007387 */ /* 0x000fe20000100800 */
[----:B------:R-:W-:Y:S02]  /*130e0*/  IMAD.MOV R123, RZ, RZ, -R123 ;  /* 0x000000ffff7b7224 */ /* 0x000fe400078e0a7b */
[----:B------:R-:W-:-:S02]  /*130f0*/  IMAD R185, R124, R180, R185 ;  /* 0x000000b47cb97224 */ /* 0x000fc400078e02b9 */
[C---:B------:R-:W-:Y:S02]  /*13100*/  IMAD R186, R124.reuse, R183, R186 ;  /* 0x000000b77cba7224 */ /* 0x040fe400078e02ba */
[----:B-1----:R-:W-:Y:S02]  /*13110*/  IMAD.MOV.U32 R0, RZ, RZ, R179 ;  /* 0x000000ffff007224 */ /* 0x002fe400078e00b3 */
[C---:B------:R-:W-:Y:S01]  /*13120*/  IMAD R184, R124.reuse, R123, R184 ;  /* 0x0000007b7cb87224 */ /* 0x040fe200078e02b8 */
[C---:B------:R-:W-:Y:S01]  /*13130*/  ISETP.GT.U32.AND P4, PT, R124.reuse, R186, PT ;  /* 0x000000ba7c00720c */ /* 0x040fe20003f84070 */
[----:B------:R-:W-:Y:S01]  /*13140*/  @!P1 IMAD.MOV R0, RZ, RZ, -R0 ;  /* 0x000000ffff009224 */ /* 0x000fe200078e0a00 */
[C---:B------:R-:W-:Y:S01]  /*13150*/  ISETP.GT.U32.AND P1, PT, R124.reuse, R185, PT ;  /* 0x000000b97c00720c */ /* 0x040fe20003f24070 */
[--C-:B------:R-:W-:Y:S01]  /*13160*/  @!P6 IMAD.IADD R181, R181, 0x1, -R124.reuse ;  /* 0x00000001b5b5e824 */ /* 0x100fe200078e0a7c */
[----:B------:R-:W-:Y:S01]  /*13170*/  ISETP.GT.U32.AND P6, PT, R124, R184, PT ;  /* 0x000000b87c00720c */ /* 0x000fe20003fc4070 */
[----:B------:R-:W-:Y:S01]  /*13180*/  @!P3 IMAD.IADD R121, R121, 0x1, -R124 ;  /* 0x000000017979b824 */ /* 0x000fe200078e0a7c */
[----:B------:R-:W-:Y:S01]  /*13190*/  ISETP.GE.AND P3, PT, R122, RZ, PT ;  /* 0x000000ff7a00720c */ /* 0x000fe20003f66270 */
[C---:B------:R-:W-:Y:S01]  /*131a0*/  VIADD R180, R199.reuse, 0x17d ;  /* 0x0000017dc7b47836 */ /* 0x040fe20000000000 */
[C---:B------:R-:W-:Y:S01]  /*131b0*/  IADD3 R122, R199.reuse, 0x17e, RZ ;  /* 0x0000017ec77a7810 */ /* 0x040fe20007ffe0ff */
[----:B------:R1:W-:Y:S01]  /*131c0*/  STL [R1+0x1f8], R0 ;  /* 0x0001f80001007387 */ /* 0x0003e20000100800 */
[----:B------:R-:W-:-:S02]  /*131d0*/  VIADD R182, R199, 0x17f ;  /* 0x0000017fc7b67836 */ /* 0x000fc40000000000 */
[----:B------:R-:W-:Y:S01]  /*131e0*/  IABS R123, R122 ;  /* 0x0000007a007b7213 */ /* 0x000fe20000000000 */
[--C-:B------:R-:W-:Y:S01]  /*131f0*/  @!P4 IMAD.IADD R186, R186, 0x1, -R124.reuse ;  /* 0x00000001babac824 */ /* 0x100fe200078e0a7c */
[----:B------:R-:W-:Y:S02]  /*13200*/  IABS R179, R180 ;  /* 0x000000b400b37213 */ /* 0x000fe40000000000 */
[----:B------:R-:W-:Y:S01]  /*13210*/  @!P1 IADD3 R185, R185, -R124, RZ ;  /* 0x8000007cb9b99210 */ /* 0x000fe20007ffe0ff */
[----:B------:R-:W-:Y:S01]  /*13220*/  @!P6 IMAD.IADD R184, R184, 0x1, -R124 ;  /* 0x00000001b8b8e824 */ /* 0x000fe200078e0a7c */
[----:B------:R-:W-:Y:S01]  /*13230*/  ISETP.GE.AND P4, PT, R120, RZ, PT ;  /* 0x000000ff7800720c */ /* 0x000fe20003f86270 */
[----:B-1----:R-:W-:Y:S01]  /*13240*/  IMAD.MOV.U32 R0, RZ, RZ, R121 ;  /* 0x000000ffff007224 */ /* 0x002fe200078e0079 */
[----:B------:R-:W-:Y:S01]  /*13250*/  ISETP.GT.U32.AND P6, PT, R124, R185, PT ;  /* 0x000000b97c00720c */ /* 0x000fe20003fc4070 */
[----:B------:R-:W-:Y:S01]  /*13260*/  IMAD.HI.U32 R121, R246, R123, RZ ;  /* 0x0000007bf6797227 */ /* 0x000fe200078e00ff */
[----:B------:R-:W-:-:S02]  /*13270*/  ISETP.GT.U32.AND P1, PT, R124, R186, PT ;  /* 0x000000ba7c00720c */ /* 0x000fc40003f24070 */
[----:B------:R-:W-:Y:S01]  /*13280*/  @!P2 IADD3 R0, -R0, RZ, RZ ;  /* 0x000000ff0000a210 */ /* 0x000fe20007ffe1ff */
[----:B------:R-:W-:Y:S01]  /*13290*/  IMAD.HI.U32 R120, R246, R179, RZ ;  /* 0x000000b3f6787227 */ /* 0x000fe200078e00ff */
[C---:B------:R-:W-:Y:S02]  /*132a0*/  ISETP.GT.U32.AND P2, PT, R124.reuse, R184, PT ;  /* 0x000000b87c00720c */ /* 0x040fe40003f44070 */
[----:B------:R-:W-:Y:S01]  /*132b0*/  IABS R189, R182 ;  /* 0x000000b600bd7213 */ /* 0x000fe20000000000 */
[----:B------:R-:W-:Y:S01]  /*132c0*/  IMAD.MOV R121, RZ, RZ, -R121 ;  /* 0x000000ffff797224 */ /* 0x000fe200078e0a79 */
[----:B------:R1:W-:Y:S01]  /*132d0*/  STL [R1+0x1f4], R0 ;  /* 0x0001f40001007387 */ /* 0x0003e20000100800 */
[----:B------:R-:W-:Y:S02]  /*132e0*/  IMAD.MOV R120, RZ, RZ, -R120 ;  /* 0x000000ffff787224 */ /* 0x000fe400078e0a78 */
[C---:B------:R-:W-:Y:S01]  /*132f0*/  IMAD R123, R124.reuse, R121, R123 ;  /* 0x000000797c7b7224 */ /* 0x040fe200078e027b */
[----:B------:R-:W-:Y:S01]  /*13300*/  IADD3 R121, R199, 0x181, RZ ;  /* 0x00000181c7797810 */ /* 0x000fe20007ffe0ff */
[----:B------:R-:W-:-:S02]  /*13310*/  IMAD R179, R124, R120, R179 ;  /* 0x000000787cb37224 */ /* 0x000fc400078e02b3 */
[--C-:B------:R-:W-:Y:S01]  /*13320*/  @!P6 IMAD.IADD R185, R185, 0x1, -R124.reuse ;  /* 0x00000001b9b9e824 */ /* 0x100fe200078e0a7c */
[----:B------:R-:W-:Y:S01]  /*13330*/  ISETP.GT.U32.AND P6, PT, R124, R123, PT ;  /* 0x0000007b7c00720c */ /* 0x000fe20003fc4070 */
[----:B------:R-:W-:Y:S01]  /*13340*/  @!P1 IMAD.IADD R186, R186, 0x1, -R124 ;  /* 0x00000001baba9824 */ /* 0x000fe200078e0a7c */
[----:B------:R-:W-:Y:S01]  /*13350*/  ISETP.GT.U32.AND P1, PT, R124, R179, PT ;  /* 0x000000b37c00720c */ /* 0x000fe20003f24070 */
[----:B------:R-:W-:Y:S01]  /*13360*/  VIADD R120, R199, 0x180 ;  /* 0x00000180c7787836 */ /* 0x000fe20000000000 */
[----:B------:R-:W-:Y:S01]  /*13370*/  IABS R188, R121 ;  /* 0x0000007900bc7213 */ /* 0x000fe20000000000 */
[----:B------:R-:W-:-:S03]  /*13380*/  IMAD.HI.U32 R190, R246, R189, RZ ;  /* 0x000000bdf6be7227 */ /* 0x000fc600078e00ff */
[----:B------:R-:W-:Y:S01]  /*13390*/  IABS R183, R120 ;  /* 0x0000007800b77213 */ /* 0x000fe20000000000 */
[----:B-1----:R-:W-:Y:S02]  /*133a0*/  IMAD.MOV.U32 R0, RZ, RZ, R181 ;  /* 0x000000ffff007224 */ /* 0x002fe400078e00b5 */
[----:B------:R-:W-:Y:S02]  /*133b0*/  IMAD.MOV R190, RZ, RZ, -R190 ;  /* 0x000000ffffbe7224 */ /* 0x000fe400078e0abe */
[-C--:B------:R-:W-:Y:S01]  /*133c0*/  @!P6 IADD3 R123, R123, -R124.reuse, RZ ;  /* 0x8000007c7b7be210 */ /* 0x080fe20007ffe0ff */
[----:B------:R-:W-:Y:S01]  /*133d0*/  @!P2 IMAD.IADD R184, R184, 0x1, -R124 ;  /* 0x00000001b8b8a824 */ /* 0x000fe200078e0a7c */
[----:B------:R-:W-:Y:S01]  /*133e0*/  ISETP.GE.AND P2, PT, R187, RZ, PT ;  /* 0x000000ffbb00720c */ /* 0x000fe20003f46270 */
[----:B------:R-:W-:Y:S01]  /*133f0*/  @!P5 IMAD.MOV R0, RZ, RZ, -R0 ;  /* 0x000000ffff00d224 */ /* 0x000fe200078e0a00 */
[----:B------:R-:W-:Y:S01]  /*13400*/  @!P1 IADD3 R179, R179, -R124, RZ ;  /* 0x8000007cb3b39210 */ /* 0x000fe20007ffe0ff */
[----:B------:R-:W-:Y:S01]  /*13410*/  IMAD.HI.U32 R187, R246, R183, RZ ;  /* 0x000000b7f6bb7227 */ /* 0x000fe200078e00ff */
[----:B------:R-:W-:-:S02]  /*13420*/  ISETP.GT.U32.AND P5, PT, R124, R123, PT ;  /* 0x0000007b7c00720c */ /* 0x000fc40003fa4070 */
[----:B------:R-:W-:Y:S01]  /*13430*/  ISETP.GE.AND P1, PT, R180, RZ, PT ;  /* 0x000000ffb400720c */ /* 0x000fe20003f26270 */
[C---:B------:R-:W-:Y:S01]  /*13440*/  IMAD R180, R124.reuse, R190, R189 ;  /* 0x000000be7cb47224 */ /* 0x040fe200078e02bd */
[C---:B------:R-:W-:Y:S01]  /*13450*/  ISETP.GT.U32.AND P6, PT, R124.reuse, R179, PT ;  /* 0x000000b37c00720c */ /* 0x040fe20003fc4070 */
[----:B------:R-:W-:Y:S01]  /*13460*/  IMAD.MOV.U32 R4, RZ, RZ, R186 ;  /* 0x000000ffff047224 */ /* 0x000fe200078e00ba */
[----:B------:R1:W-:Y:S01]  /*13470*/  STL [R1+0x1e8], R0 ;  /* 0x0001e80001007387 */ /* 0x0003e20000100800 */
[----:B------:R-:W-:Y:S02]  /*13480*/  IMAD.MOV R187, RZ, RZ, -R187 ;  /* 0x000000ffffbb7224 */ /* 0x000fe400078e0abb */
[----:B------:R-:W-:Y:S01]  /*13490*/  @!P3 IMAD.MOV R4, RZ, RZ, -R4 ;  /* 0x000000ffff04b224 */ /* 0x000fe200078e0a04 */
[C---:B------:R-:W-:Y:S01]  /*134a0*/  ISETP.GT.U32.AND P3, PT, R124.reuse, R180, PT ;  /* 0x000000b47c00720c */ /* 0x040fe20003f64070 */
[C---:B------:R-:W-:Y:S01]  /*134b0*/  IMAD R183, R124.reuse, R187, R183 ;  /* 0x000000bb7cb77224 */ /* 0x040fe200078e02b7 */
[----:B------:R-:W-:Y:S01]  /*134c0*/  IADD3 R187, R199, 0x189, RZ ;  /* 0x00000189c7bb7810 */ /* 0x000fe20007ffe0ff */
[----:B------:R-:W-:Y:S01]  /*134d0*/  IMAD.MOV.U32 R3, RZ, RZ, R185 ;  /* 0x000000ffff037224 */ /* 0x000fe200078e00b9 */
[----:B------:R-:W-:Y:S01]  /*134e0*/  STL [R1+0x19c], R4 ;  /* 0x00019c0401007387 */ /* 0x000fe20000100800 */
[----:B------:R-:W-:Y:S01]  /*134f0*/  IMAD.MOV.U32 R181, RZ, RZ, R188 ;  /* 0x000000ffffb57224 */ /* 0x000fe200078e00bc */
[----:B-1----:R-:W-:Y:S01]  /*13500*/  MOV R0, R184 ;  /* 0x000000b800007202 */ /* 0x002fe20000000f00 */
[----:B------:R-:W-:Y:S01]  /*13510*/  @!P5 IMAD.IADD R123, R123, 0x1, -R124 ;  /* 0x000000017b7bd824 */ /* 0x000fe200078e0a7c */
[----:B------:R-:W-:Y:S01]  /*13520*/  ISETP.GT.U32.AND P5, PT, R124, R183, PT ;  /* 0x000000b77c00720c */ /* 0x000fe20003fa4070 */
[----:B------:R-:W-:Y:S01]  /*13530*/  @!P4 IMAD.MOV R3, RZ, RZ, -R3 ;  /* 0x000000ffff03c224 */ /* 0x000fe200078e0a03 */
[----:B------:R-:W-:Y:S01]  /*13540*/  ISETP.GE.AND P4, PT, R122, RZ, PT ;  /* 0x000000ff7a00720c */ /* 0x000fe20003f86270 */
[----:B------:R-:W-:Y:S01]  /*13550*/  @!P2 IMAD.MOV R0, RZ, RZ, -R0 ;  /* 0x000000ffff00a224 */ /* 0x000fe200078e0a00 */
[----:B------:R-:W-:Y:S01]  /*13560*/  ISETP.GE.AND P2, PT, R182, RZ, PT ;  /* 0x000000ffb600720c */ /* 0x000fe20003f46270 */
[----:B------:R-:W-:Y:S01]  /*13570*/  IMAD.HI.U32 R182, R246, R181, RZ ;  /* 0x000000b5f6b67227 */ /* 0x000fe200078e00ff */
[----:B------:R-:W-:Y:S01]  /*13580*/  @!P3 IADD3 R180, R180, -R124, RZ ;  /* 0x8000007cb4b4b210 */ /* 0x000fe20007ffe0ff */
[----:B------:R1:W-:Y:S01]  /*13590*/  STL [R1+0x198], R3 ;  /* 0x0001980301007387 */ /* 0x0003e20000100800 */
[----:B------:R-:W-:Y:S01]  /*135a0*/  IADD3 R122, R199, 0x182, RZ ;  /* 0x00000182c77a7810 */ /* 0x000fe20007ffe0ff */
[----:B------:R-:W-:Y:S01]  /*135b0*/  @!P6 IMAD.IADD R179, R179, 0x1, -R124 ;  /* 0x00000001b3b3e824 */ /* 0x000fe200078e0a7c */
[----:B------:R-:W-:Y:S01]  /*135c0*/  ISETP.GE.AND P6, PT, R120, RZ, PT ;  /* 0x000000ff7800720c */ /* 0x000fe20003fc6270 */
[----:B------:R-:W-:Y:S01]  /*135d0*/  IMAD.MOV R120, RZ, RZ, -R182 ;  /* 0x000000ffff787224 */ /* 0x000fe200078e0ab6 */
[----:B------:R2:W-:Y:S01]  /*135e0*/  STL [R1+0x1e0], R0 ;  /* 0x0001e00001007387 */ /* 0x0005e20000100800 */
[C---:B------:R-:W-:Y:S01]  /*135f0*/  ISETP.GT.U32.AND P3, PT, R124.reuse, R180, PT ;  /* 0x000000b47c00720c */ /* 0x040fe20003f64070 */
[----:B------:R-:W-:Y:S01]  /*13600*/  @!P5 IMAD.IADD R183, R183, 0x1, -R124 ;  /* 0x00000001b7b7d824 */ /* 0x000fe200078e0a7c */
[----:B------:R-:W-:Y:S01]  /*13610*/  IABS R182, R122 ;  /* 0x0000007a00b67213 */ /* 0x000fe20000000000 */
[C---:B------:R-:W-:Y:S01]  /*13620*/  IMAD R120, R124.reuse, R120, R181 ;  /* 0x000000787c787224 */ /* 0x040fe200078e02b5 */
[----:B------:R-:W-:Y:S01]  /*13630*/  IADD3 R184, R199, 0x183, RZ ;  /* 0x00000183c7b87810 */ /* 0x000fe20007ffe0ff */
[----:B-1----:R-:W-:Y:S01]  /*13640*/  IMAD.MOV.U32 R3, RZ, RZ, R179 ;  /* 0x000000ffff037224 */ /* 0x002fe200078e00b3 */
[----:B------:R-:W-:Y:S01]  /*13650*/  ISETP.GT.U32.AND P5, PT, R124, R183, PT ;  /* 0x000000b77c00720c */ /* 0x000fe20003fa4070 */
[----:B------:R-:W-:-:S04]  /*13660*/  IMAD.HI.U32 R179, R246, R182, RZ ;  /* 0x000000b6f6b37227 */ /* 0x000fc800078e00ff */
[----:B--2---:R-:W-:Y:S01]  /*13670*/  IMAD.MOV.U32 R0, RZ, RZ, R123 ;  /* 0x000000ffff007224 */ /* 0x004fe200078e007b */
[----:B------:R-:W-:Y:S01]  /*13680*/  IADD3 R179, -R179, RZ, RZ ;  /* 0x000000ffb3b37210 */ /* 0x000fe20007ffe1ff */
[----:B------:R-:W-:Y:S01]  /*13690*/  @!P1 IMAD.MOV R3, RZ, RZ, -R3 ;  /* 0x000000ffff039224 */ /* 0x000fe200078e0a03 */
[----:B------:R-:W-:Y:S01]  /*136a0*/  ISETP.GE.AND P1, PT, R121, RZ, PT ;  /* 0x000000ff7900720c */ /* 0x000fe20003f26270 */
[----:B------:R-:W-:Y:S01]  /*136b0*/  @!P4 IMAD.MOV R0, RZ, RZ, -R0 ;  /* 0x000000ffff00c224 */ /* 0x000fe200078e0a00 */
[----:B------:R-:W-:Y:S01]  /*136c0*/  ISETP.GT.U32.AND P4, PT, R124, R120, PT ;  /* 0x000000787c00720c */ /* 0x000fe20003f84070 */
[----:B------:R-:W-:Y:S01]  /*136d0*/  @!P3 IMAD.IADD R180, R180, 0x1, -R124 ;  /* 0x00000001b4b4b824 */ /* 0x000fe200078e0a7c */
[----:B------:R-:W-:Y:S01]  /*136e0*/  STL [R1+0x1d8], R3 ;  /* 0x0001d80301007387 */ /* 0x000fe20000100800 */
[C---:B------:R-:W-:Y:S01]  /*136f0*/  IMAD R182, R124.reuse, R179, R182 ;  /* 0x000000b37cb67224 */ /* 0x040fe200078e02b6 */
[----:B------:R-:W-:Y:S01]  /*13700*/  IABS R123, R184 ;  /* 0x000000b8007b7213 */ /* 0x000fe20000000000 */
[----:B------:R-:W-:Y:S01]  /*13710*/  @!P5 IMAD.IADD R183, R183, 0x1, -R124 ;  /* 0x00000001b7b7d824 */ /* 0x000fe200078e0a7c */
[----:B------:R1:W-:Y:S01]  /*13720*/  STL [R1+0x1d0], R0 ;  /* 0x0001d00001007387 */ /* 0x0003e20000100800 */
[----:B------:R-:W-:Y:S01]  /*13730*/  VIADD R121, R199, 0x184 ;  /* 0x00000184c7797836 */ /* 0x000fe20000000000 */
[----:B------:R-:W-:Y:S01]  /*13740*/  ISETP.GT.U32.AND P5, PT, R124, R182, PT ;  /* 0x000000b67c00720c */ /* 0x000fe20003fa4070 */
[----:B------:R-:W-:Y:S01]  /*13750*/  IMAD.HI.U32 R181, R246, R123, RZ ;  /* 0x0000007bf6b57227 */ /* 0x000fe200078e00ff */
[----:B------:R-:W-:-:S02]  /*13760*/  ISETP.GE.AND P3, PT, R122, RZ, PT ;  /* 0x000000ff7a00720c */ /* 0x000fc40003f66270 */
[----:B------:R-:W-:Y:S01]  /*13770*/  IABS R122, R121 ;  /* 0x00000079007a7213 */ /* 0x000fe20000000000 */
[----:B------:R-:W-:Y:S02]  /*13780*/  @!P4 IMAD.IADD R120, R120, 0x1, -R124 ;  /* 0x000000017878c824 */ /* 0x000fe400078e0a7c */
[----:B------:R-:W-:Y:S01]  /*13790*/  VIADD R186, R199, 0x185 ;  /* 0x00000185c7ba7836 */ /* 0x000fe20000000000 */
[----:B-1----:R-:W-:Y:S01]  /*137a0*/  MOV R0, R180 ;  /* 0x000000b400007202 */ /* 0x002fe20000000f00 */
[----:B------:R-:W-:Y:S01]  /*137b0*/  IMAD.HI.U32 R180, R246, R122, RZ ;  /* 0x0000007af6b47227 */ /* 0x000fe200078e00ff */
[----:B------:R-:W-:Y:S02]  /*137c0*/  ISETP.GT.U32.AND P4, PT, R124, R120, PT ;  /* 0x000000787c00720c */ /* 0x000fe40003f84070 */
[----:B------:R-:W-:Y:S01]  /*137d0*/  IABS R179, R186 ;  /* 0x000000ba00b37213 */ /* 0x000fe20000000000 */
[----:B------:R-:W-:Y:S01]  /*137e0*/  @!P2 IMAD.MOV R0, RZ, RZ, -R0 ;  /* 0x000000ffff00a224 */ /* 0x000fe200078e0a00 */
[----:B------:R-:W-:Y:S01]  /*137f0*/  @!P5 IADD3 R182, R182, -R124, RZ ;  /* 0x8000007cb6b6d210 */ /* 0x000fe20007ffe0ff */
[----:B------:R-:W-:Y:S01]  /*13800*/  IMAD.MOV R181, RZ, RZ, -R181 ;  /* 0x000000ffffb57224 */ /* 0x000fe200078e0ab5 */
[----:B------:R-:W-:Y:S01]  /*13810*/  ISETP.GE.AND P2, PT, R184, RZ, PT ;  /* 0x000000ffb800720c */ /* 0x000fe20003f46270 */
[----:B------:R-:W-:Y:S01]  /*13820*/  IMAD.MOV R180, RZ, RZ, -R180 ;  /* 0x000000ffffb47224 */ /* 0x000fe200078e0ab4 */
[----:B------:R1:W-:Y:S01]  /*13830*/  STL [R1+0x1bc], R0 ;  /* 0x0001bc0001007387 */ /* 0x0003e20000100800 */
[C---:B------:R-:W-:Y:S01]  /*13840*/  IMAD R123, R124.reuse, R181, R123 ;  /* 0x000000b57c7b7224 */ /* 0x040fe200078e027b */
[C---:B------:R-:W-:Y:S01]  /*13850*/  ISETP.GT.U32.AND P5, PT, R124.reuse, R182, PT ;  /* 0x000000b67c00720c */ /* 0x040fe20003fa4070 */
[----:B------:R-:W-:-:S02]  /*13860*/  IMAD R122, R124, R180, R122 ;  /* 0x000000b47c7a7224 */ /* 0x000fc400078e027a */
[----:B------:R-:W-:Y:S01]  /*13870*/  @!P4 IMAD.IADD R120, R120, 0x1, -R124 ;  /* 0x000000017878c824 */ /* 0x000fe200078e0a7c */
[----:B------:R-:W-:Y:S01]  /*13880*/  ISETP.GT.U32.AND P4, PT, R124, R123, PT ;  /* 0x0000007b7c00720c */ /* 0x000fe20003f84070 */
[----:B------:R-:W-:Y:S01]  /*13890*/  VIADD R181, R199, 0x186 ;  /* 0x00000186c7b57836 */ /* 0x000fe20000000000 */
[----:B-1----:R-:W-:-:S04]  /*138a0*/  MOV R0, R183 ;  /* 0x000000b700007202 */ /* 0x002fc80000000f00 */
[----:B------:R-:W-:Y:S01]  /*138b0*/  IABS R180, R181 ;  /* 0x000000b500b47213 */ /* 0x000fe20000000000 */
[----:B------:R-:W-:Y:S01]  /*138c0*/  @!P6 IMAD.MOV R0, RZ, RZ, -R0 ;  /* 0x000000ffff00e224 */ /* 0x000fe200078e0a00 */
[----:B------:R-:W-:Y:S01]  /*138d0*/  ISETP.GE.AND P6, PT, R121, RZ, PT ;  /* 0x000000ff7900720c */ /* 0x000fe20003fc6270 */
[----:B------:R-:W-:Y:S01]  /*138e0*/  IMAD.HI.U32 R121, R246, R179, RZ ;  /* 0x000000b3f6797227 */ /* 0x000fe200078e00ff */
[----:B------:R-:W-:Y:S02]  /*138f0*/  @!P5 IADD3 R182, R182, -R124, RZ ;  /* 0x8000007cb6b6d210 */ /* 0x000fe40007ffe0ff */
[----:B------:R1:W-:Y:S01]  /*13900*/  STL [R1+0x1a0], R0 ;  /* 0x0001a00001007387 */ /* 0x0003e20000100800 */
[----:B------:R-:W-:Y:S02]  /*13910*/  @!P4 IMAD.IADD R123, R123, 0x1, -R124 ;  /* 0x000000017b7bc824 */ /* 0x000fe400078e0a7c */
[----:B------:R-:W-:-:S03]  /*13920*/  IMAD.HI.U32 R183, R246, R180, RZ ;  /* 0x000000b4f6b77227 */ /* 0x000fc600078e00ff */
[C---:B------:R-:W-:Y:S02]  /*13930*/  ISETP.GT.U32.AND P4, PT, R124.reuse, R123, PT ;  /* 0x0000007b7c00720c */ /* 0x040fe40003f84070 */
[----:B------:R-:W-:Y:S01]  /*13940*/  IADD3 R183, -R183, RZ, RZ ;  /* 0x000000ffb7b77210 */ /* 0x000fe20007ffe1ff */
[----:B-1----:R-:W-:Y:S02]  /*13950*/  IMAD.MOV.U32 R0, RZ, RZ, R120 ;  /* 0x000000ffff007224 */ /* 0x002fe400078e0078 */
[----:B------:R-:W-:Y:S01]  /*13960*/  IMAD.MOV R120, RZ, RZ, -R121 ;  /* 0x000000ffff787224 */ /* 0x000fe200078e0a79 */
[C---:B------:R-:W-:Y:S01]  /*13970*/  IADD3 R121, R199.reuse, 0x187, RZ ;  /* 0x00000187c7797810 */ /* 0x040fe20007ffe0ff */
[----:B------:R-:W-:Y:S01]  /*13980*/  @!P1 IMAD.MOV R0, RZ, RZ, -R0 ;  /* 0x000000ffff009224 */ /* 0x000fe200078e0a00 */
[C---:B------:R-:W-:Y:S01]  /*13990*/  ISETP.GT.U32.AND P1, PT, R124.reuse, R122, PT ;  /* 0x0000007a7c00720c */ /* 0x040fe20003f24070 */
[C---:B------:R-:W-:Y:S01]  /*139a0*/  IMAD R179, R124.reuse, R120, R179 ;  /* 0x000000787cb37224 */ /* 0x040fe200078e02b3 */
[----:B------:R-:W-:Y:S01]  /*139b0*/  IABS R185, R121 ;  /* 0x0000007900b97213 */ /* 0x000fe20000000000 */
[----:B------:R-:W-:Y:S01]  /*139c0*/  VIADD R120, R199, 0x188 ;  /* 0x00000188c7787836 */ /* 0x000fe20000000000 */
[----:B------:R1:W-:Y:S01]  /*139d0*/  STL [R1+0x1dc], R0 ;  /* 0x0001dc0001007387 */ /* 0x0003e20000100800 */
[----:B------:R-:W-:Y:S01]  /*139e0*/  @!P4 IMAD.IADD R123, R123, 0x1, -R124 ;  /* 0x000000017b7bc824 */ /* 0x000fe200078e0a7c */
[C---:B------:R-:W-:Y:S01]  /*139f0*/  ISETP.GT.U32.AND P5, PT, R124.reuse, R179, PT ;  /* 0x000000b37c00720c */ /* 0x040fe20003fa4070 */
[----:B------:R-:W-:Y:S01]  /*13a00*/  IMAD R180, R124, R183, R180 ;  /* 0x000000b77cb47224 */ /* 0x000fe200078e02b4 */
[----:B------:R-:W-:Y:S01]  /*13a10*/  IABS R184, R120 ;  /* 0x0000007800b87213 */ /* 0x000fe20000000000 */
[----:B------:R-:W-:Y:S01]  /*13a20*/  IMAD.MOV.U32 R3, RZ, RZ, R123 ;  /* 0x000000ffff037224 */ /* 0x000fe200078e007b */
[----:B------:R-:W-:Y:S01]  /*13a30*/  ISETP.GE.AND P4, PT, R181, RZ, PT ;  /* 0x000000ffb500720c */ /* 0x000fe20003f86270 */
[----:B------:R-:W-:-:S02]  /*13a40*/  VIADD R183, R199, 0x18a ;  /* 0x0000018ac7b77836 */ /* 0x000fc40000000000 */
[----:B------:R-:W-:Y:S02]  /*13a50*/  @!P1 IMAD.IADD R122, R122, 0x1, -R124 ;  /* 0x000000017a7a9824 */ /* 0x000fe400078e0a7c */
[----:B-1----:R-:W-:Y:S01]  /*13a60*/  IMAD.MOV.U32 R0, RZ, RZ, R182 ;  /* 0x000000ffff007224 */ /* 0x002fe200078e00b6 */
[----:B------:R-:W-:Y:S01]  /*13a70*/  IABS R123, R183 ;  /* 0x000000b7007b7213 */ /* 0x000fe20000000000 */
[----:B------:R-:W-:Y:S01]  /*13a80*/  IMAD.HI.U32 R182, R246, R185, RZ ;  /* 0x000000b9f6b67227 */ /* 0x000fe200078e00ff */
[----:B------:R-:W-:-:S03]  /*13a90*/  ISETP.GT.U32.AND P1, PT, R124, R122, PT ;  /* 0x0000007a7c00720c */ /* 0x000fc60003f24070 */
[----:B------:R-:W-:Y:S02]  /*13aa0*/  @!P5 IMAD.IADD R179, R179, 0x1, -R124 ;  /* 0x00000001b3b3d824 */ /* 0x000fe400078e0a7c */
[----:B------:R-:W-:Y:S01]  /*13ab0*/  @!P3 IMAD.MOV R0, RZ, RZ, -R0 ;  /* 0x000000ffff00b224 */ /* 0x000fe200078e0a00 */
[----:B------:R-:W-:Y:S01]  /*13ac0*/  ISETP.GE.AND P3, PT, R186, RZ, PT ;  /* 0x000000ffba00720c */ /* 0x000fe20003f66270 */
[----:B------:R-:W-:Y:S01]  /*13ad0*/  IMAD.HI.U32 R186, R246, R184, RZ ;  /* 0x000000b8f6ba7227 */ /* 0x000fe200078e00ff */
[----:B------:R-:W-:Y:S02]  /*13ae0*/  ISETP.GT.U32.AND P5, PT, R124, R179, PT ;  /* 0x000000b37c00720c */ /* 0x000fe40003fa4070 */
[----:B------:R1:W-:Y:S01]  /*13af0*/  STL [R1+0x1d4], R0 ;  /* 0x0001d40001007387 */ /* 0x0003e20000100800 */
[----:B------:R-:W-:Y:S01]  /*13b00*/  IMAD.MOV R182, RZ, RZ, -R182 ;  /* 0x000000ffffb67224 */ /* 0x000fe200078e0ab6 */
[----:B------:R-:W-:Y:S01]  /*13b10*/  IADD3 R181, -R186, RZ, RZ ;  /* 0x000000ffbab57210 */ /* 0x000fe20007ffe1ff */
[----:B------:R-:W-:Y:S01]  /*13b20*/  @!P1 IMAD.IADD R122, R122, 0x1, -R124 ;  /* 0x000000017a7a9824 */ /* 0x000fe200078e0a7c */
[C---:B------:R-:W-:Y:S01]  /*13b30*/  ISETP.GT.U32.AND P1, PT, R124.reuse, R180, PT ;  /* 0x000000b47c00720c */ /* 0x040fe20003f24070 */
[C---:B------:R-:W-:Y:S01]  /*13b40*/  IMAD R185, R124.reuse, R182, R185 ;  /* 0x000000b67cb97224 */ /* 0x040fe200078e02b9 */
[----:B------:R-:W-:Y:S01]  /*13b50*/  IADD3 R182, R199, 0x18d, RZ ;  /* 0x0000018dc7b67810 */ /* 0x000fe20007ffe0ff */
[----:B------:R-:W-:-:S02]  /*13b60*/  IMAD R184, R124, R181, R184 ;  /* 0x000000b57cb87224 */ /* 0x000fc400078e02b8 */
[----:B------:R-:W-:Y:S01]  /*13b70*/  @!P2 IMAD.MOV R3, RZ, RZ, -R3 ;  /* 0x000000ffff03a224 */ /* 0x000fe200078e0a03 */
[C---:B------:R-:W-:Y:S01]  /*13b80*/  ISETP.GT.U32.AND P2, PT, R124.reuse, R185, PT ;  /* 0x000000b97c00720c */ /* 0x040fe20003f44070 */
[----:B-1----:R-:W-:Y:S01]  /*13b90*/  IMAD.MOV.U32 R0, RZ, RZ, R122 ;  /* 0x000000ffff007224 */ /* 0x002fe200078e007a */
[----:B------:R-:W-:Y:S01]  /*13ba0*/  @!P5 IADD3 R179, R179, -R124, RZ ;  /* 0x8000007cb3b3d210 */ /* 0x000fe20007ffe0ff */
[----:B------:R-:W-:Y:S01]  /*13bb0*/  VIADD R122, R199, 0x18b ;  /* 0x0000018bc77a7836 */ /* 0x000fe20000000000 */
[----:B------:R-:W-:Y:S01]  /*13bc0*/  ISETP.GT.U32.AND P5, PT, R124, R184, PT ;  /* 0x000000b87c00720c */ /* 0x000fe20003fa4070 */
[----:B------:R-:W-:Y:S01]  /*13bd0*/  @!P6 IMAD.MOV R0, RZ, RZ, -R0 ;  /* 0x000000ffff00e224 */ /* 0x000fe200078e0a00 */
[----:B------:R-:W-:Y:S01]  /*13be0*/  ISETP.GE.AND P6, PT, R121, RZ, PT ;  /* 0x000000ff7900720c */ /* 0x000fe20003fc6270 */
[--C-:B------:R-:W-:Y:S01]  /*13bf0*/  @!P1 IMAD.IADD R180, R180, 0x1, -R124.reuse ;  /* 0x00000001b4b49824 */ /* 0x100fe200078e0a7c */
[----:B------:R-:W-:Y:S01]  /*13c00*/  IABS R121, R187 ;  /* 0x000000bb00797213 */ /* 0x000fe20000000000 */
[----:B------:R-:W-:Y:S01]  /*13c10*/  STL [R1+0x1c8], R3 ;  /* 0x0001c80301007387 */ /* 0x000fe20000100800 */
[----:B------:R-:W-:Y:S01]  /*13c20*/  ISETP.GE.AND P1, PT, R120, RZ, PT ;  /* 0x000000ff7800720c */ /* 0x000fe20003f26270 */
[----:B------:R-:W-:Y:S01]  /*13c30*/  IMAD.MOV.U32 R120, RZ, RZ, R123 ;  /* 0x000000ffff787224 */ /* 0x000fe200078e007b */
[----:B------:R-:W-:Y:S01]  /*13c40*/  IABS R181, R122 ;  /* 0x0000007a00b57213 */ /* 0x000fe20000000000 */
[----:B------:R-:W-:Y:S01]  /*13c50*/  IMAD.HI.U32 R123, R246, R121, RZ ;  /* 0x00000079f67b7227 */ /* 0x000fe200078e00ff */
[----:B------:R-:W-:Y:S01]  /*13c60*/  @!P2 IADD3 R185, R185, -R124, RZ ;  /* 0x8000007cb9b9a210 */ /* 0x000fe20007ffe0ff */
[----:B------:R1:W-:Y:S01]  /*13c70*/  STL [R1+0x1c4], R0 ;  /* 0x0001c40001007387 */ /* 0x0003e20000100800 */
[----:B------:R-:W-:Y:S01]  /*13c80*/  ISETP.GT.U32.AND P2, PT, R124, R180, PT ;  /* 0x000000b47c00720c */ /* 0x000fe20003f44070 */
[----:B------:R-:W-:Y:S01]  /*13c90*/  @!P5 IMAD.IADD R184, R184, 0x1, -R124 ;  /* 0x00000001b8b8d824 */ /* 0x000fe200078e0a7c */
[----:B------:R-:W-:Y:S01]  /*13ca0*/  ISETP.GT.U32.AND P5, PT, R124, R185, PT ;  /* 0x000000b97c00720c */ /* 0x000fe20003fa4070 */
[----:B------:R-:W-:Y:S01]  /*13cb0*/  IMAD.MOV R123, RZ, RZ, -R123 ;  /* 0x000000ffff7b7224 */ /* 0x000fe200078e0a7b */
[----:B------:R-:W-:-:S03]  /*13cc0*/  IABS R189, R182 ;  /* 0x000000b600bd7213 */ /* 0x000fc60000000000 */
[----:B------:R-:W-:Y:S02]  /*13cd0*/  IMAD R121, R124, R123, R121 ;  /* 0x0000007b7c797224 */ /* 0x000fe400078e0279 */
[----:B-1----:R-:W-:Y:S02]  /*13ce0*/  IMAD.MOV.U32 R0, RZ, RZ, R179 ;  /* 0x000000ffff007224 */ /* 0x002fe400078e00b3 */
[----:B------:R-:W-:-:S03]  /*13cf0*/  IMAD.HI.U32 R179, R246, R120, RZ ;  /* 0x00000078f6b37227 */ /* 0x000fc600078e00ff */
[----:B------:R-:W-:Y:S01]  /*13d00*/  @!P3 IADD3 R0, -R0, RZ, RZ ;  /* 0x000000ff0000b210 */ /* 0x000fe20007ffe1ff */
[----:B------:R-:W-:Y:S01]  /*13d10*/  IMAD.MOV R179, RZ, RZ, -R179 ;  /* 0x000000ffffb37224 */ /* 0x000fe200078e0ab3 */
[----:B------:R-:W-:Y:S01]  /*13d20*/  ISETP.GT.U32.AND P3, PT, R124, R184, PT ;  /* 0x000000b87c00720c */ /* 0x000fe20003f64070 */
[----:B------:R-:W-:Y:S01]  /*13d30*/  @!P2 IMAD.IADD R180, R180, 0x1, -R124 ;  /* 0x00000001b4b4a824 */ /* 0x000fe200078e0a7c */
[C---:B------:R-:W-:Y:S01]  /*13d40*/  ISETP.GT.U32.AND P2, PT, R124.reuse, R121, PT ;  /* 0x000000797c00720c */ /* 0x040fe20003f44070 */
[C---:B------:R-:W-:Y:S01]  /*13d50*/  IMAD R120, R124.reuse, R179, R120 ;  /* 0x000000b37c787224 */ /* 0x040fe200078e0278 */
[----:B------:R1:W-:Y:S01]  /*13d60*/  STL [R1+0x1cc], R0 ;  /* 0x0001cc0001007387 */ /* 0x0003e20000100800 */
[----:B------:R-:W-:Y:S02]  /*13d70*/  @!P5 IMAD.IADD R185, R185, 0x1, -R124 ;  /* 0x00000001b9b9d824 */ /* 0x000fe400078e0a7c */
[----:B------:R-:W-:Y:S01]  /*13d80*/  VIADD R123, R199, 0x18c ;  /* 0x0000018cc77b7836 */ /* 0x000fe20000000000 */
[----:B------:R-:W-:Y:S01]  /*13d90*/  ISETP.GT.U32.AND P5, PT, R124, R120, PT ;  /* 0x000000787c00720c */ /* 0x000fe20003fa4070 */
[----:B------:R-:W-:-:S03]  /*13da0*/  IMAD.HI.U32 R179, R246, R181, RZ ;  /* 0x000000b5f6b37227 */ /* 0x000fc600078e00ff */
[----:B------:R-:W-:Y:S01]  /*13db0*/  IABS R186, R123 ;  /* 0x0000007b00ba7213 */ /* 0x000fe20000000000 */
[----:B------:R-:W-:Y:S02]  /*13dc0*/  IMAD.MOV R179, RZ, RZ, -R179 ;  /* 0x000000ffffb37224 */ /* 0x000fe400078e0ab3 */
[----:B------:R-:W-:Y:S02]  /*13dd0*/  @!P2 IMAD.IADD R121, R121, 0x1, -R124 ;  /* 0x000000017979a824 */ /* 0x000fe400078e0a7c */
[----:B-1----:R-:W-:Y:S01]  /*13de0*/  IMAD.MOV.U32 R0, RZ, RZ, R180 ;  /* 0x000000ffff007224 */ /* 0x002fe200078e00b4 */
[----:B------:R-:W-:Y:S01]  /*13df0*/  MOV R180, R186 ;  /* 0x000000ba00b47202 */ /* 0x000fe20000000f00 */
[----:B------:R-:W-:Y:S01]  /*13e00*/  @!P3 IMAD.IADD R184, R184, 0x1, -R124 ;  /* 0x00000001b8b8b824 */ /* 0x000fe200078e0a7c */
[----:B------:R-:W-:Y:S01]  /*13e10*/  ISETP.GT.U32.AND P2, PT, R124, R121, PT ;  /* 0x000000797c00720c */ /* 0x000fe20003f44070 */
[----:B------:R-:W-:Y:S01]  /*13e20*/  @!P4 IMAD.MOV R0, RZ, RZ, -R0 ;  /* 0x000000ffff00c224 */ /* 0x000fe200078e0a00 */
[----:B------:R-:W-:Y:S01]  /*13e30*/  @!P5 IADD3 R120, R120, -R124, RZ ;  /* 0x8000007c7878d210 */ /* 0x000fe20007ffe0ff */
[----:B------:R-:W-:Y:S01]  /*13e40*/  IMAD R181, R124, R179, R181 ;  /* 0x000000b37cb57224 */ /* 0x000fe200078e02b5 */
[----:B------:R-:W-:Y:S01]  /*13e50*/  ISETP.GE.AND P4, PT, R183, RZ, PT ;  /* 0x000000ffb700720c */ /* 0x000fe20003f86270 */
[----:B------:R-:W-:Y:S01]  /*13e60*/  IMAD.HI.U32 R183, R246, R180, RZ ;  /* 0x000000b4f6b77227 */ /* 0x000fe200078e00ff */
[----:B------:R-:W-:Y:S01]  /*13e70*/  ISETP.GT.U32.AND P5, PT, R124, R120, PT ;  /* 0x000000787c00720c */ /* 0x000fe20003fa4070 */
[----:B------:R1:W-:Y:S01]  /*13e80*/  STL [R1+0x1c0], R0 ;  /* 0x0001c00001007387 */ /* 0x0003e20000100800 */
[----:B------:R-:W-:Y:S01]  /*13e90*/  ISETP.GE.AND P3, PT, R187, RZ, PT ;  /* 0x000000ffbb00720c */ /* 0x000fe20003f66270 */
[----:B------:R-:W-:Y:S01]  /*13ea0*/  IMAD.MOV.U32 R3, RZ, RZ, R185 ;  /* 0x000000ffff037224 */ /* 0x000fe200078e00b9 */
[----:B------:R-:W-:Y:S01]  /*13eb0*/  IADD3 R186, R199, 0x194, RZ ;  /* 0x00000194c7ba7810 */ /* 0x000fe20007ffe0ff */
[----:B------:R-:W-:-:S02]  /*13ec0*/  IMAD.MOV R183, RZ, RZ, -R183 ;  /* 0x000000ffffb77224 */ /* 0x000fc400078e0ab7 */
[----:B------:R-:W-:Y:S01]  /*13ed0*/  @!P6 IMAD.MOV R3, RZ, RZ, -R3 ;  /* 0x000000ffff03e224 */ /* 0x000fe200078e0a03 */
[C---:B------:R-:W-:Y:S01]  /*13ee0*/  ISETP.GT.U32.AND P6, PT, R124.reuse, R181, PT ;  /* 0x000000b57c00720c */ /* 0x040fe20003fc4070 */
[----:B------:R-:W-:Y:S02]  /*13ef0*/  IMAD R180, R124, R183, R180 ;  /* 0x000000b77cb47224 */ /* 0x000fe400078e02b4 */
[----:B-1----:R-:W-:Y:S01]  /*13f00*/  IMAD.MOV.U32 R0, RZ, RZ, R184 ;  /* 0x000000ffff007224 */ /* 0x002fe200078e00b8 */
[----:B------:R-:W-:Y:S01]  /*13f10*/  STL [R1+0x1b4], R3 ;  /* 0x0001b40301007387 */ /* 0x000fe20000100800 */
[----:B------:R-:W-:Y:S01]  /*13f20*/  @!P2 IMAD.IADD R121, R121, 0x1, -R124 ;  /* 0x000000017979a824 */ /* 0x000fe200078e0a7c */
[----:B------:R-:W-:Y:S01]  /*13f30*/  ISETP.GE.AND P2, PT, R123, RZ, PT ;  /* 0x000000ff7b00720c */ /* 0x000fe20003f46270 */
[----:B------:R-:W-:Y:S01]  /*13f40*/  @!P1 IMAD.MOV R0, RZ, RZ, -R0 ;  /* 0x000000ffff009224 */ /* 0x000fe200078e0a00 */
[----:B------:R-:W-:Y:S01]  /*13f50*/  ISETP.GE.AND P1, PT, R122, RZ, PT ;  /* 0x000000ff7a00720c */ /* 0x000fe20003f26270 */
[----:B------:R-:W-:-:S03]  /*13f60*/  IMAD.HI.U32 R179, R246, R189, RZ ;  /* 0x000000bdf6b37227 */ /* 0x000fc600078e00ff */
[----:B------:R1:W-:Y:S01]  /*13f70*/  STL [R1+0x1a8], R0 ;  /* 0x0001a80001007387 */ /* 0x0003e20000100800 */
[--C-:B------:R-:W-:Y:S01]  /*13f80*/  @!P5 IMAD.IADD R120, R120, 0x1, -R124.reuse ;  /* 0x000000017878d824 */ /* 0x100fe200078e0a7c */
[C---:B------:R-:W-:Y:S01]  /*13f90*/  ISETP.GT.U32.AND P5, PT, R124.reuse, R180, PT ;  /* 0x000000b47c00720c */ /* 0x040fe20003fa4070 */
[----:B------:R-:W-:Y:S01]  /*13fa0*/  @!P6 IMAD.IADD R181, R181, 0x1, -R124 ;  /* 0x00000001b5b5e824 */ /* 0x000fe200078e0a7c */
[----:B------:R-:W-:Y:S01]  /*13fb0*/  IADD3 R179, -R179, RZ, RZ ;  /* 0x000000ffb3b37210 */ /* 0x000fe20007ffe1ff */
[C---:B------:R-:W-:Y:S02]  /*13fc0*/  VIADD R123, R199.reuse, 0x18f ;  /* 0x0000018fc77b7836 */ /* 0x040fe40000000000 */
[C---:B------:R-:W-:Y:S01]  /*13fd0*/  VIADD R122, R199.reuse, 0x190 ;  /* 0x00000190c77a7836 */ /* 0x040fe20000000000 */
[C---:B------:R-:W-:Y:S01]  /*13fe0*/  ISETP.GT.U32.AND P6, PT, R124.reuse, R181, PT ;  /* 0x000000b57c00720c */ /* 0x040fe20003fc4070 */
[----:B------:R-:W-:Y:S01]  /*13ff0*/  IMAD R189, R124, R179, R189 ;  /* 0x000000b37cbd7224 */ /* 0x000fe200078e02bd */
[----:B-1----:R-:W-:Y:S01]  /*14000*/  MOV R0, R121 ;  /* 0x0000007900007202 */ /* 0x002fe20000000f00 */
[C---:B------:R-:W-:Y:S01]  /*14010*/  VIADD R185, R199.reuse, 0x193 ;  /* 0x00000193c7b97836 */ /* 0x040fe20000000000 */
[----:B------:R-:W-:-:S02]  /*14020*/  IADD3 R179, R199, 0x18e, RZ ;  /* 0x0000018ec7b37810 */ /* 0x000fc40007ffe0ff */
[----:B------:R-:W-:Y:S01]  /*14030*/  IABS R187, R123 ;  /* 0x0000007b00bb7213 */ /* 0x000fe20000000000 */
[----:B------:R-:W-:Y:S01]  /*14040*/  @!P3 IMAD.MOV R0, RZ, RZ, -R0 ;  /* 0x000000ffff00b224 */ /* 0x000fe200078e0a00 */
[----:B------:R-:W-:Y:S02]  /*14050*/  IABS R188, R179 ;  /* 0x000000b300bc7213 */ /* 0x000fe40000000000 */
[----:B------:R-:W-:Y:S02]  /*14060*/  @!P5 IADD3 R180, R180, -R124, RZ ;  /* 0x8000007cb4b4d210 */ /* 0x000fe40007ffe0ff */
[----:B------:R1:W-:Y:S01]  /*14070*/  STL [R1+0x1a4], R0 ;  /* 0x0001a40001007387 */ /* 0x0003e20000100800 */
[----:B------:R-:W-:Y:S01]  /*14080*/  IMAD.HI.U32 R121, R246, R188, RZ ;  /* 0x000000bcf6797227 */ /* 0x000fe200078e00ff */
[----:B------:R-:W-:Y:S02]  /*14090*/  @!P6 IADD3 R181, R181, -R124, RZ ;  /* 0x8000007cb5b5e210 */ /* 0x000fe40007ffe0ff */
[----:B------:R-:W-:Y:S01]  /*140a0*/  ISETP.GT.U32.AND P3, PT, R124, R189, PT ;  /* 0x000000bd7c00720c */ /* 0x000fe20003f64070 */
[----:B------:R-:W-:Y:S01]  /*140b0*/  IMAD.MOV R121, RZ, RZ, -R121 ;  /* 0x000000ffff797224 */ /* 0x000fe200078e0a79 */
[----:B------:R-:W-:Y:S01]  /*140c0*/  ISETP.GE.AND P5, PT, R182, RZ, PT ;  /* 0x000000ffb600720c */ /* 0x000fe20003fa6270 */
[----:B------:R-:W-:Y:S01]  /*140d0*/  IMAD.MOV.U32 R3, RZ, RZ, R181 ;  /* 0x000000ffff037224 */ /* 0x000fe200078e00b5 */
[----:B------:R-:W-:Y:S01]  /*140e0*/  IABS R182, R122 ;  /* 0x0000007a00b67213 */ /* 0x000fe20000000000 */
[----:B------:R-:W-:Y:S01]  /*140f0*/  IMAD R188, R124, R121, R188 ;  /* 0x000000797cbc7224 */ /* 0x000fe200078e02bc */
[----:B------:R-:W-:Y:S01]  /*14100*/  ISETP.GE.AND P6, PT, R179, RZ, PT ;  /* 0x000000ffb300720c */ /* 0x000fe20003fc6270 */
[----:B-1----:R-:W-:Y:S01]  /*14110*/  IMAD.MOV.U32 R0, RZ, RZ, R120 ;  /* 0x000000ffff007224 */ /* 0x002fe200078e0078 */
[----:B------:R-:W-:Y:S01]  /*14120*/  @!P1 IADD3 R3, -R3, RZ, RZ ;  /* 0x000000ff03039210 */ /* 0x000fe20007ffe1ff */
[----:B------:R-:W-:Y:S01]  /*14130*/  IMAD.HI.U32 R120, R246, R187, RZ ;  /* 0x000000bbf6787227 */ /* 0x000fe200078e00ff */
[----:B------:R-:W-:-:S03]  /*14140*/  IABS R181, R185 ;  /* 0x000000b900b57213 */ /* 0x000fc60000000000 */
[----:B------:R-:W-:Y:S01]  /*14150*/  @!P4 IMAD.MOV R0, RZ, RZ, -R0 ;  /* 0x000000ffff00c224 */ /* 0x000fe200078e0a00 */
[C---:B------:R-:W-:Y:S01]  /*14160*/  ISETP.GT.U32.AND P4, PT, R124.reuse, R180, PT ;  /* 0x000000b47c00720c */ /* 0x040fe20003f84070 */
[----:B------:R-:W-:Y:S02]  /*14170*/  IMAD.MOV R120, RZ, RZ, -R120 ;  /* 0x000000ffff787224 */ /* 0x000fe400078e0a78 */
[----:B------:R-:W-:Y:S01]  /*14180*/  IMAD.MOV.U32 R179, RZ, RZ, R182 ;  /* 0x000000ffffb37224 */ /* 0x000fe200078e00b6 */
[----:B------:R1:W-:Y:S01]  /*14190*/  STL [R1+0x1b8], R0 ;  /* 0x0001b80001007387 */ /* 0x0003e20000100800 */
[----:B------:R-:W-:Y:S02]  /*141a0*/  IMAD R187, R124, R120, R187 ;  /* 0x000000787cbb7224 */ /* 0x000fe400078e02bb */
[----:B------:R-:W-:Y:S01]  /*141b0*/  VIADD R120, R199, 0x191 ;  /* 0x00000191c7787836 */ /* 0x000fe20000000000 */
[----:B------:R-:W-:Y:S01]  /*141c0*/  STL [R1+0x1ac], R3 ;  /* 0x0001ac0301007387 */ /* 0x000fe20000100800 */
[----:B------:R-:W-:Y:S01]  /*141d0*/  IMAD.HI.U32 R121, R246, R179, RZ ;  /* 0x000000b3f6797227 */ /* 0x000fe200078e00ff */
[----:B------:R-:W-:-:S02]  /*141e0*/  ISETP.GT.U32.AND P1, PT, R124, R187, PT ;  /* 0x000000bb7c00720c */ /* 0x000fc40003f24070 */
[----:B------:R-:W-:Y:S01]  /*141f0*/  IABS R184, R120 ;  /* 0x0000007800b87213 */ /* 0x000fe20000000000 */
[----:B------:R-:W-:Y:S01]  /*14200*/  @!P3 IMAD.IADD R189, R189, 0x1, -R124 ;  /* 0x00000001bdbdb824 */ /* 0x000fe200078e0a7c */
[----:B------:R-:W-:Y:S01]  /*14210*/  @!P4 IADD3 R180, R180, -R124, RZ ;  /* 0x8000007cb4b4c210 */ /* 0x000fe20007ffe0ff */
[----:B------:R-:W-:Y:S01]  /*14220*/  IMAD.MOV R121, RZ, RZ, -R121 ;  /* 0x000000ffff797224 */ /* 0x000fe200078e0a79 */
[C---:B------:R-:W-:Y:S01]  /*14230*/  ISETP.GT.U32.AND P4, PT, R124.reuse, R188, PT ;  /* 0x000000bc7c00720c */ /* 0x040fe20003f84070 */
[----:B------:R-:W-:Y:S01]  /*14240*/  VIADD R182, R199, 0x192 ;  /* 0x00000192c7b67836 */ /* 0x000fe20000000000 */
[C---:B------:R-:W-:Y:S01]  /*14250*/  ISETP.GT.U32.AND P3, PT, R124.reuse, R189, PT ;  /* 0x000000bd7c00720c */ /* 0x040fe20003f64070 */
[----:B------:R-:W-:Y:S02]  /*14260*/  IMAD R179, R124, R121, R179 ;  /* 0x000000797cb37224 */ /* 0x000fe400078e02b3 */
[----:B------:R-:W-:Y:S01]  /*14270*/  IMAD.HI.U32 R121, R246, R184, RZ ;  /* 0x000000b8f6797227 */ /* 0x000fe200078e00ff */
[----:B------:R-:W-:-:S03]  /*14280*/  IABS R183, R182 ;  /* 0x000000b600b77213 */ /* 0x000fc60000000000 */
[----:B------:R-:W-:Y:S02]  /*14290*/  @!P1 IMAD.IADD R187, R187, 0x1, -R124 ;  /* 0x00000001bbbb9824 */ /* 0x000fe400078e0a7c */
[----:B------:R-:W-:Y:S02]  /*142a0*/  IMAD.MOV R121, RZ, RZ, -R121 ;  /* 0x000000ffff797224 */ /* 0x000fe400078e0a79 */
[----:B------:R-:W-:Y:S01]  /*142b0*/  @!P4 IADD3 R188, R188, -R124, RZ ;  /* 0x8000007cbcbcc210 */ /* 0x000fe20007ffe0ff */
[----:B-1----:R-:W-:Y:S01]  /*142c0*/  IMAD.MOV.U32 R0, RZ, RZ, R180 ;  /* 0x000000ffff007224 */ /* 0x002fe200078e00b4 */
[C---:B------:R-:W-:Y:S01]  /*142d0*/  ISETP.GT.U32.AND P1, PT, R124.reuse, R187, PT ;  /* 0x000000bb7c00720c */ /* 0x040fe20003f24070 */
[C---:B------:R-:W-:Y:S01]  /*142e0*/  IMAD R184, R124.reuse, R121, R184 ;  /* 0x000000797cb87224 */ /* 0x040fe200078e02b8 */
[----:B------:R-:W-:Y:S01]  /*142f0*/  ISETP.GT.U32.AND P4, PT, R124, R188, PT ;  /* 0x000000bc7c00720c */ /* 0x000fe20003f84070 */
[----:B------:R-:W-:Y:S01]  /*14300*/  @!P3 IMAD.IADD R189, R189, 0x1, -R124 ;  /* 0x00000001bdbdb824 */ /* 0x000fe200078e0a7c */
[----:B------:R-:W-:Y:S01]  /*14310*/  ISETP.GE.AND P3, PT, R122, RZ, PT ;  /* 0x000000ff7a00720c */ /* 0x000fe20003f66270 */
[----:B------:R-:W-:Y:S01]  /*14320*/  IMAD.HI.U32 R180, R246, R183, RZ ;  /* 0x000000b7f6b47227 */ /* 0x000fe200078e00ff */
[----:B------:R-:W-:-:S03]  /*14330*/  IABS R121, R186 ;  /* 0x000000ba00797213 */ /* 0x000fc60000000000 */
[----:B------:R-:W-:-:S04]  /*14340*/  IMAD.HI.U32 R122, R246, R181, RZ ;  /* 0x000000b5f67a7227 */ /* 0x000fc800078e00ff */
[--C-:B------:R-:W-:Y:S01]  /*14350*/  @!P1 IMAD.IADD R187, R187, 0x1, -R124.reuse ;  /* 0x00000001bbbb9824 */ /* 0x100fe200078e0a7c */
[----:B------:R-:W-:Y:S01]  /*14360*/  ISETP.GT.U32.AND P1, PT, R124, R184, PT ;  /* 0x000000b87c00720c */ /* 0x000fe20003f24070 */
[----:B------:R-:W-:Y:S01]  /*14370*/  @!P4 IMAD.IADD R188, R188, 0x1, -R124 ;  /* 0x00000001bcbcc824 */ /* 0x000fe200078e0a7c */
[----:B------:R-:W-:Y:S01]  /*14380*/  ISETP.GT.U32.AND P4, PT, R124, R179, PT ;  /* 0x000000b37c00720c */ /* 0x000fe20003f84070 */
[----:B------:R-:W-:Y:S01]  /*14390*/  IMAD.MOV R180, RZ, RZ, -R180 ;  /* 0x000000ffffb47224 */ /* 0x000fe200078e0ab4 */
[----:B------:R-:W-:Y:S01]  /*143a0*/  IADD3 R122, -R122, RZ, RZ ;  /* 0x000000ff7a7a7210 */ /* 0x000fe20007ffe1ff */
[----:B------:R-:W-:Y:S01]  /*143b0*/  @!P2 IMAD.MOV R0, RZ, RZ, -R0 ;  /* 0x000000ffff00a224 */ /* 0x000fe200078e0a00 */
[----:B------:R-:W-:Y:S01]  /*143c0*/  ISETP.GE.AND P2, PT, R123, RZ, PT ;  /* 0x000000ff7b00720c */ /* 0x000fe20003f46270 */
[C---:B------:R-:W-:Y:S02]  /*143d0*/  IMAD R183, R124.reuse, R180, R183 ;  /* 0x000000b47cb77224 */ /* 0x040fe400078e02b7 */
[----:B------:R-:W-:Y:S01]  /*143e0*/  IMAD R181, R124, R122, R181 ;  /* 0x0000007a7cb57224 */ /* 0x000fe200078e02b5 */
[----:B------:R1:W-:Y:S01]  /*143f0*/  STL [R1+0x1b0], R0 ;  /* 0x0001b00001007387 */ /* 0x0003e20000100800 */
[C---:B------:R-:W-:Y:S01]  /*14400*/  VIADD R180, R199.reuse, 0x196 ;  /* 0x00000196c7b47836 */ /* 0x040fe20000000000 */
[----:B------:R-:W-:Y:S01]  /*14410*/  IADD3 R122, R199, 0x197, RZ ;  /* 0x00000197c77a7810 */ /* 0x000fe20007ffe0ff */
[--C-:B------:R-:W-:Y:S01]  /*14420*/  @!P1 IMAD.IADD R184, R184, 0x1, -R124.reuse ;  /* 0x00000001b8b89824 */ /* 0x100fe200078e0a7c */
[C---:B------:R-:W-:Y:S01]  /*14430*/  ISETP.GT.U32.AND P1, PT, R124.reuse, R181, PT ;  /* 0x000000b57c00720c */ /* 0x040fe20003f24070 */
[----:B------:R-:W-:Y:S01]  /*14440*/  @!P4 IMAD.IADD R179, R179, 0x1, -R124 ;  /* 0x00000001b3b3c824 */ /* 0x000fe200078e0a7c */
[----:B------:R-:W-:Y:S01]  /*14450*/  ISETP.GT.U32.AND P4, PT, R124, R183, PT ;  /* 0x000000b77c00720c */ /* 0x000fe20003f84070 */
[----:B------:R-:W-:Y:S01]  /*14460*/  VIADD R123, R199, 0x195 ;  /* 0x00000195c77b7836 */ /* 0x000fe20000000000 */
[----:B------:R-:W-:Y:S01]  /*14470*/  IABS R191, R180 ;  /* 0x000000b400bf7213 */ /* 0x000fe20000000000 */
[----:B------:R-:W-:Y:S01]  /*14480*/  IMAD.HI.U32 R193, R246, R121, RZ ;  /* 0x00000079f6c17227 */ /* 0x000fe200078e00ff */
[----:B-1----:R-:W-:-:S02]  /*14490*/  MOV R0, R189 ;  /* 0x000000bd00007202 */ /* 0x002fc40000000f00 */
[----:B------:R-:W-:Y:S01]  /*144a0*/  IABS R190, R123 ;  /* 0x0000007b00be7213 */ /* 0x000fe20000000000 */
[----:B------:R-:W-:-:S04]  /*144b0*/  IMAD.HI.U32 R189, R246, R191, RZ ;  /* 0x000000bff6bd7227 */ /* 0x000fc800078e00ff */
[----:B------:R-:W-:Y:S01]  /*144c0*/  @!P5 IMAD.MOV R0, RZ, RZ, -R0 ;  /* 0x000000ffff00d224 */ /* 0x000fe200078e0a00 */
[----:B------:R-:W-:Y:S01]  /*144d0*/  IADD3 R189, -R189, RZ, RZ ;  /* 0x000000ffbdbd7210 */ /* 0x000fe20007ffe1ff */
[--C-:B------:R-:W-:Y:S01]  /*144e0*/  @!P4 IMAD.IADD R183, R183, 0x1, -R124.reuse ;  /* 0x00000001b7b7c824 */ /* 0x100fe200078e0a7c */
[C---:B------:R-:W-:Y:S01]  /*144f0*/  ISETP.GT.U32.AND P4, PT, R124.reuse, R184, PT ;  /* 0x000000b87c00720c */ /* 0x040fe20003f84070 */
[----:B------:R-:W-:Y:S01]  /*14500*/  @!P1 IMAD.IADD R181, R181, 0x1, -R124 ;  /* 0x00000001b5b59824 */ /* 0x000fe200078e0a7c */
[----:B------:R1:W-:Y:S01]  /*14510*/  STL [R1+0x194], R0 ;  /* 0x0001940001007387 */ /* 0x0003e20000100800 */
[----:B------:R-:W-:Y:S01]  /*14520*/  IMAD.MOV R193, RZ, RZ, -R193 ;  /* 0x000000ffffc17224 */ /* 0x000fe200078e0ac1 */
[----:B------:R-:W-:Y:S01]  /*14530*/  ISETP.GT.U32.AND P1, PT, R124, R183, PT ;  /* 0x000000b77c00720c */ /* 0x000fe20003f24070 */
[----:B------:R-:W-:Y:S01]  /*14540*/  IMAD.HI.U32 R192, R246, R190, RZ ;  /* 0x000000bef6c07227 */ /* 0x000fe200078e00ff */
[----:B------:R-:W-:-:S03]  /*14550*/  ISETP.GT.U32.AND P5, PT, R124, R179, PT ;  /* 0x000000b37c00720c */ /* 0x000fc60003fa4070 */
[C---:B------:R-:W-:Y:S02]  /*14560*/  IMAD R121, R124.reuse, R193, R121 ;  /* 0x000000c17c797224 */ /* 0x040fe400078e0279 */
[C---:B------:R-:W-:Y:S02]  /*14570*/  IMAD R189, R124.reuse, R189, R191 ;  /* 0x000000bd7cbd7224 */ /* 0x040fe400078e02bf */
[----:B-1----:R-:W-:Y:S02]  /*14580*/  IMAD.MOV.U32 R0, RZ, RZ, R188 ;  /* 0x000000ffff007224 */ /* 0x002fe400078e00bc */
[----:B------:R-:W-:Y:S02]  /*14590*/  IMAD.MOV R192, RZ, RZ, -R192 ;  /* 0x000000ffffc07224 */ /* 0x000fe400078e0ac0 */
[----:B------:R-:W-:Y:S01]  /*145a0*/  @!P6 IMAD.MOV R0, RZ, RZ, -R0 ;  /* 0x000000ffff00e224 */ /* 0x000fe200078e0a00 */
[C---:B------:R-:W-:Y:S01]  /*145b0*/  ISETP.GT.U32.AND P6, PT, R124.reuse, R181, PT ;  /* 0x000000b57c00720c */ /* 0x040fe20003fc4070 */
[----:B------:R-:W-:Y:S01]  /*145c0*/  IMAD R190, R124, R192, R190 ;  /* 0x000000c07cbe7224 */ /* 0x000fe200078e02be */
[----:B------:R-:W-:Y:S01]  /*145d0*/  @!P1 IADD3 R183, R183, -R124, RZ ;  /* 0x8000007cb7b79210 */ /* 0x000fe20007ffe0ff */
[--C-:B------:R-:W-:Y:S01]  /*145e0*/  @!P4 IMAD.IADD R184, R184, 0x1, -R124.reuse ;  /* 0x00000001b8b8c824 */ /* 0x100fe200078e0a7c */
[----:B------:R1:W-:Y:S01]  /*145f0*/  STL [R1+0x190], R0 ;  /* 0x0001900001007387 */ /* 0x0003e20000100800 */
[----:B------:R-:W-:Y:S01]  /*14600*/  ISETP.GT.U32.AND P1, PT, R124, R189, PT ;  /* 0x000000bd7c00720c */ /* 0x000fe20003f24070 */
[----:B------:R-:W-:Y:S01]  /*14610*/  @!P5 IMAD.IADD R179, R179, 0x1, -R124 ;  /* 0x00000001b3b3d824 */ /* 0x000fe200078e0a7c */
[----:B------:R-:W-:Y:S01]  /*14620*/  ISETP.GE.AND P4, PT, R120, RZ, PT ;  /* 0x000000ff7800720c */ /* 0x000fe20003f86270 */
[C---:B------:R-:W-:Y:S01]  /*14630*/  VIADD R120, R199.reuse, 0x198 ;  /* 0x00000198c7787836 */ /* 0x040fe20000000000 */
[----:B------:R-:W-:Y:S01]  /*14640*/  IABS R192, R122 ;  /* 0x0000007a00c07213 */ /* 0x000fe20000000000 */
[----:B------:R-:W-:Y:S01]  /*14650*/  @!P3 IMAD.MOV R179, RZ, RZ, -R179 ;  /* 0x000000ffffb3b224 */ /* 0x000fe200078e0ab3 */
[----:B------:R-:W-:Y:S01]  /*14660*/  ISETP.GT.U32.AND P5, PT, R124, R190, PT ;  /* 0x000000be7c00720c */ /* 0x000fe20003fa4070 */
[----:B------:R-:W-:Y:S01]  /*14670*/  IMAD.MOV.U32 R3, RZ, RZ, R183 ;  /* 0x000000ffff037224 */ /* 0x000fe200078e00b7 */
[----:B------:R-:W-:Y:S01]  /*14680*/  IADD3 R183, R199, 0x19a, RZ ;  /* 0x0000019ac7b77810 */ /* 0x000fe20007ffe0ff */
[----:B-1----:R-:W-:-:S02]  /*14690*/  IMAD.MOV.U32 R0, RZ, RZ, R187 ;  /* 0x000000ffff007224 */ /* 0x002fc400078e00bb */
[--C-:B------:R-:W-:Y:S01]  /*146a0*/  @!P6 IMAD.IADD R181, R181, 0x1, -R124.reuse ;  /* 0x00000001b5b5e824 */ /* 0x100fe200078e0a7c */
[----:B------:R-:W-:Y:S01]  /*146b0*/  ISETP.GE.AND P6, PT, R182, RZ, PT ;  /* 0x000000ffb600720c */ /* 0x000fe20003fc6270 */
[----:B------:R-:W-:Y:S01]  /*146c0*/  IMAD.HI.U32 R187, R246, R192, RZ ;  /* 0x000000c0f6bb7227 */ /* 0x000fe200078e00ff */
[----:B------:R-:W-:Y:S02]  /*146d0*/  @!P2 IADD3 R0, -R0, RZ, RZ ;  /* 0x000000ff0000a210 */ /* 0x000fe40007ffe1ff */
[----:B------:R-:W-:Y:S01]  /*146e0*/  ISETP.GT.U32.AND P2, PT, R124, R121, PT ;  /* 0x000000797c00720c */ /* 0x000fe20003f44070 */
[----:B------:R-:W-:Y:S01]  /*146f0*/  IMAD.MOV R188, RZ, RZ, -R187 ;  /* 0x000000ffffbc7224 */ /* 0x000fe200078e0abb */
[----:B------:R-:W-:Y:S01]  /*14700*/  IABS R182, R120 ;  /* 0x0000007800b67213 */ /* 0x000fe20000000000 */
[----:B------:R1:W-:Y:S01]  /*14710*/  STL [R1+0x18c], R0 ;  /* 0x00018c0001007387 */ /* 0x0003e20000100800 */
[--C-:B------:R-:W-:Y:S02]  /*14720*/  @!P1 IMAD.IADD R189, R189, 0x1, -R124.reuse ;  /* 0x00000001bdbd9824 */ /* 0x100fe400078e0a7c */
[----:B------:R-:W-:Y:S01]  /*14730*/  MOV R187, R182 ;  /* 0x000000b600bb7202 */ /* 0x000fe20000000f00 */
[----:B------:R-:W-:Y:S01]  /*14740*/  @!P5 IMAD.IADD R190, R190, 0x1, -R124 ;  /* 0x00000001bebed824 */ /* 0x000fe200078e0a7c */
[----:B------:R-:W-:Y:S01]  /*14750*/  ISETP.GE.AND P5, PT, R186, RZ, PT ;  /* 0x000000ffba00720c */ /* 0x000fe20003fa6270 */
[C---:B------:R-:W-:Y:S01]  /*14760*/  IMAD R188, R124.reuse, R188, R192 ;  /* 0x000000bc7cbc7224 */ /* 0x040fe200078e02c0 */
[----:B------:R-:W-:Y:S01]  /*14770*/  ISETP.GT.U32.AND P3, PT, R124, R189, PT ;  /* 0x000000bd7c00720c */ /* 0x000fe20003f64070 */
[----:B------:R-:W-:Y:S01]  /*14780*/  VIADD R182, R199, 0x199 ;  /* 0x00000199c7b67836 */ /* 0x000fe20000000000 */
[----:B-1----:R-:W-:Y:S01]  /*14790*/  MOV R0, R184 ;  /* 0x000000b800007202 */ /* 0x002fe20000000f00 */
[----:B------:R-:W-:Y:S01]  /*147a0*/  @!P2 IMAD.IADD R121, R121, 0x1, -R124 ;  /* 0x000000017979a824 */ /* 0x000fe200078e0a7c */
[----:B------:R-:W-:Y:S01]  /*147b0*/  ISETP.GE.AND P2, PT, R185, RZ, PT ;  /* 0x000000ffb900720c */ /* 0x000fe20003f46270 */
[----:B------:R-:W-:Y:S01]  /*147c0*/  IMAD.HI.U32 R185, R246, R187, RZ ;  /* 0x000000bbf6b97227 */ /* 0x000fe200078e00ff */
[----:B------:R-:W-:-:S02]  /*147d0*/  IADD3 R184, R199, 0x19b, RZ ;  /* 0x0000019bc7b87810 */ /* 0x000fc40007ffe0ff */
[C---:B------:R-:W-:Y:S01]  /*147e0*/  ISETP.GT.U32.AND P1, PT, R124.reuse, R121, PT ;  /* 0x000000797c00720c */ /* 0x040fe20003f24070 */
[----:B------:R-:W-:Y:S01]  /*147f0*/  @!P4 IMAD.MOV R0, RZ, RZ, -R0 ;  /* 0x000000ffff00c224 */ /* 0x000fe200078e0a00 */
[C---:B------:R-:W-:Y:S01]  /*14800*/  ISETP.GT.U32.AND P4, PT, R124.reuse, R190, PT ;  /* 0x000000be7c00720c */ /* 0x040fe20003f84070 */
[----:B------:R-:W-:Y:S01]  /*14810*/  IMAD.MOV R185, RZ, RZ, -R185 ;  /* 0x000000ffffb97224 */ /* 0x000fe200078e0ab9 */
[----:B------:R-:W-:Y:S01]  /*14820*/  IABS R186, R184 ;  /* 0x000000b800ba7213 */ /* 0x000fe20000000000 */
[--C-:B------:R-:W-:Y:S01]  /*14830*/  @!P3 IMAD.IADD R189, R189, 0x1, -R124.reuse ;  /* 0x00000001bdbdb824 */ /* 0x100fe200078e0a7c */
[----:B------:R1:W-:Y:S01]  /*14840*/  STL [R1+0x174], R0 ;  /* 0x0001740001007387 */ /* 0x0003e20000100800 */
[C---:B------:R-:W-:Y:S02]  /*14850*/  IMAD R187, R124.reuse, R185, R187 ;  /* 0x000000b97cbb7224 */ /* 0x040fe400078e02bb */
[----:B------:R-:W-:Y:S01]  /*14860*/  @!P6 IMAD.MOV R3, RZ, RZ, -R3 ;  /* 0x000000ffff03e224 */ /* 0x000fe200078e0a03 */
[----:B------:R-:W-:Y:S01]  /*14870*/  ISETP.GE.AND P6, PT, R123, RZ, PT ;  /* 0x000000ff7b00720c */ /* 0x000fe20003fc6270 */
[----:B------:R-:W-:Y:S01]  /*14880*/  VIADD R185, R199, 0x19c ;  /* 0x0000019cc7b97836 */ /* 0x000fe20000000000 */
[----:B------:R-:W-:Y:S01]  /*14890*/  ISETP.GT.U32.AND P3, PT, R124, R187, PT ;  /* 0x000000bb7c00720c */ /* 0x000fe20003f64070 */
[----:B------:R-:W-:Y:S01]  /*148a0*/  IMAD.HI.U32 R193, R246, R186, RZ ;  /* 0x000000baf6c17227 */ /* 0x000fe200078e00ff */
[----:B------:R-:W-:Y:S01]  /*148b0*/  IABS R123, R182 ;  /* 0x000000b6007b7213 */ /* 0x000fe20000000000 */
[----:B------:R2:W-:Y:S01]  /*148c0*/  STL [R1+0x170], R3 ;  /* 0x0001700301007387 */ /* 0x0005e20000100800 */
[----:B-1----:R-:W-:Y:S01]  /*148d0*/  MOV R0, R181 ;  /* 0x000000b500007202 */ /* 0x002fe20000000f00 */
[----:B------:R-:W-:Y:S01]  /*148e0*/  @!P4 IMAD.IADD R190, R190, 0x1, -R124 ;  /* 0x00000001bebec824 */ /* 0x000fe200078e0a7c */
[----:B------:R-:W-:-:S02]  /*148f0*/  @!P1 IADD3 R121, R121, -R124, RZ ;  /* 0x8000007c79799210 */ /* 0x000fc40007ffe0ff */
[----:B------:R-:W-:Y:S01]  /*14900*/  ISETP.GE.AND P4, PT, R122, RZ, PT ;  /* 0x000000ff7a00720c */ /* 0x000fe20003f86270 */
[----:B------:R-:W-:Y:S01]  /*14910*/  @!P2 IMAD.MOV R0, RZ, RZ, -R0 ;  /* 0x000000ffff00a224 */ /* 0x000fe200078e0a00 */
[----:B------:R-:W-:Y:S01]  /*14920*/  ISETP.GT.U32.AND P2, PT, R124, R188, PT ;  /* 0x000000bc7c00720c */ /* 0x000fe20003f44070 */
[----:B------:R-:W-:Y:S01]  /*14930*/  IMAD.HI.U32 R122, R246, R123, RZ ;  /* 0x0000007bf67a7227 */ /* 0x000fe200078e00ff */
[----:B------:R-:W-:Y:S02]  /*14940*/  IABS R181, R183 ;  /* 0x000000b700b57213 */ /* 0x000fe40000000000 */
[----:B------:R1:W-:Y:S01]  /*14950*/  STL [R1+0x17c], R0 ;  /* 0x00017c0001007387 */ /* 0x0003e20000100800 */
[----:B------:R-:W-:Y:S01]  /*14960*/  IMAD.MOV R122, RZ, RZ, -R122 ;  /* 0x000000ffff7a7224 */ /* 0x000fe200078e0a7a */
[----:B------:R-:W-:Y:S01]  /*14970*/  ISETP.GE.AND P1, PT, R180, RZ, PT ;  /* 0x000000ffb400720c */ /* 0x000fe20003f26270 */
[----:B------:R-:W-:Y:S01]  /*14980*/  @!P3 IMAD.IADD R187, R187, 0x1, -R124 ;  /* 0x00000001bbbbb824 */ /* 0x000fe200078e0a7c */
[----:B--2---:R-:W-:-:S02]  /*14990*/  MOV R3, R190 ;  /* 0x000000be00037202 */ /* 0x004fc40000000f00 */
[----:B------:R-:W-:Y:S02]  /*149a0*/  IADD3 R193, -R193, RZ, RZ ;  /* 0x000000ffc1c17210 */ /* 0x000fe40007ffe1ff */
[----:B------:R-:W-:Y:S01]  /*149b0*/  ISETP.GT.U32.AND P3, PT, R124, R187, PT ;  /* 0x000000bb7c00720c */ /* 0x000fe20003f64070 */
[----:B------:R-:W-:Y:S01]  /*149c0*/  @!P2 IMAD.IADD R188, R188, 0x1, -R124 ;  /* 0x00000001bcbca824 */ /* 0x000fe200078e0a7c */
[----:B------:R-:W-:Y:S01]  /*149d0*/  ISETP.GE.AND P2, PT, R120, RZ, PT ;  /* 0x000000ff7800720c */ /* 0x000fe20003f46270 */
[----:B-1----:R-:W-:Y:S01]  /*149e0*/  IMAD.MOV.U32 R0, RZ, RZ, R121 ;  /* 0x000000ffff007224 */ /* 0x002fe200078e0079 */
[----:B------:R-:W-:Y:S01]  /*149f0*/  IABS R121, R185 ;  /* 0x000000b900797213 */ /* 0x000fe20000000000 */
[C---:B------:R-:W-:Y:S02]  /*14a00*/  IMAD R120, R124.reuse, R122, R123 ;  /* 0x0000007a7c787224 */ /* 0x040fe400078e027b */
[----:B------:R-:W-:Y:S01]  /*14a10*/  @!P5 IMAD.MOV R0, RZ, RZ, -R0 ;  /* 0x000000ffff00d224 */ /* 0x000fe200078e0a00 */
[----:B------:R-:W-:Y:S01]  /*14a20*/  ISETP.GT.U32.AND P5, PT, R124, R188, PT ;  /* 0x000000bc7c00720c */ /* 0x000fe20003fa4070 */
[----:B------:R-:W-:-:S03]  /*14a30*/  IMAD.HI.U32 R123, R246, R181, RZ ;  /* 0x000000b5f67b7227 */ /* 0x000fc600078e00ff */
[----:B------:R1:W-:Y:S01]  /*14a40*/  STL [R1+0x178], R0 ;  /* 0x0001780001007387 */ /* 0x0003e20000100800 */
[----:B------:R-:W-:Y:S01]  /*14a50*/  @!P3 IMAD.IADD R187, R187, 0x1, -R124 ;  /* 0x00000001bbbbb824 */ /* 0x000fe200078e0a7c */
[----:B------:R-:W-:Y:S01]  /*14a60*/  IADD3 R123, -R123, RZ, RZ ;  /* 0x000000ff7b7b7210 */ /* 0x000fe20007ffe1ff */
[----:B------:R-:W-:Y:S02]  /*14a70*/  VIADD R122, R199, 0x19d ;  /* 0x0000019dc77a7836 */ /* 0x000fe40000000000 */
[----:B------:R-:W-:-:S03]  /*14a80*/  IMAD.HI.U32 R192, R246, R121, RZ ;  /* 0x00000079f6c07227 */ /* 0x000fc600078e00ff */
[----:B------:R-:W-:Y:S01]  /*14a90*/  IABS R180, R122 ;  /* 0x0000007a00b47213 */ /* 0x000fe20000000000 */
[----:B------:R-:W-:Y:S01]  /*14aa0*/  @!P5 IMAD.IADD R188, R188, 0x1, -R124 ;  /* 0x00000001bcbcd824 */ /* 0x000fe200078e0a7c */
[C---:B------:R-:W-:Y:S01]  /*14ab0*/  ISETP.GT.U32.AND P5, PT, R124.reuse, R120, PT ;  /* 0x000000787c00720c */ /* 0x040fe20003fa4070 */
[C---:B------:R-:W-:Y:S02]  /*14ac0*/  IMAD R181, R124.reuse, R123, R181 ;  /* 0x0000007b7cb57224 */ /* 0x040fe400078e02b5 */
[----:B-1----:R-:W-:Y:S02]  /*14ad0*/  IMAD.MOV.U32 R0, RZ, RZ, R189 ;  /* 0x000000ffff007224 */ /* 0x002fe400078e00bd */
[----:B------:R-:W-:Y:S01]  /*14ae0*/  @!P6 IMAD.MOV R3, RZ, RZ, -R3 ;  /* 0x000000ffff03e224 */ /* 0x000fe200078e0a03 */
[----:B------:R-:W-:Y:S01]  /*14af0*/  ISETP.GT.U32.AND P3, PT, R124, R181, PT ;  /* 0x000000b57c00720c */ /* 0x000fe20003f64070 */
[----:B------:R-:W-:Y:S01]  /*14b00*/  IMAD.HI.U32 R191, R246, R180, RZ ;  /* 0x000000b4f6bf7227 */ /* 0x000fe200078e00ff */
[----:B------:R-:W-:-:S02]  /*14b10*/  @!P1 IADD3 R0, -R0, RZ, RZ ;  /* 0x000000ff00009210 */ /* 0x000fc40007ffe1ff */
[----:B------:R1:W-:Y:S01]  /*14b20*/  STL [R1+0x128], R3 ;  /* 0x0001280301007387 */ /* 0x0003e20000100800 */
[----:B------:R-:W-:Y:S02]  /*14b30*/  IMAD.MOV R192, RZ, RZ, -R192 ;  /* 0x000000ffffc07224 */ /* 0x000fe400078e0ac0 */
[----:B------:R-:W-:Y:S01]  /*14b40*/  @!P5 IMAD.IADD R120, R120, 0x1, -R124 ;  /* 0x000000017878d824 */ /* 0x000fe200078e0a7c */
[----:B------:R-:W-:Y:S01]  /*14b50*/  ISETP.GE.AND P5, PT, R182, RZ, PT ;  /* 0x000000ffb600720c */ /* 0x000fe20003fa6270 */
[C---:B------:R-:W-:Y:S01]  /*14b60*/  IMAD R182, R124.reuse, R193, R186 ;  /* 0x000000c17cb67224 */ /* 0x040fe200078e02ba */
[----:B------:R2:W-:Y:S01]  /*14b70*/  STL [R1+0x13c], R0 ;  /* 0x00013c0001007387 */ /* 0x0005e20000100800 */
[----:B------:R-:W-:Y:S02]  /*14b80*/  IMAD.MOV R191, RZ, RZ, -R191 ;  /* 0x000000ffffbf7224 */ /* 0x000fe400078e0abf */
[----:B------:R-:W-:Y:S01]  /*14b90*/  @!P3 IMAD.IADD R181, R181, 0x1, -R124 ;  /* 0x00000001b5b5b824 */ /* 0x000fe200078e0a7c */
[C---:B------:R-:W-:Y:S01]  /*14ba0*/  ISETP.GT.U32.AND P3, PT, R124.reuse, R120, PT ;  /* 0x000000787c00720c */ /* 0x040fe20003f64070 */
[C---:B------:R-:W-:Y:S01]  /*14bb0*/  IMAD R121, R124.reuse, R192, R121 ;  /* 0x000000c07c797224 */ /* 0x040fe200078e0279 */
[C---:B------:R-:W-:Y:S01]  /*14bc0*/  ISETP.GT.U32.AND P6, PT, R124.reuse, R182, PT ;  /* 0x000000b67c00720c */ /* 0x040fe20003fc4070 */
[----:B-1----:R-:W-:Y:S01]  /*14bd0*/  IMAD.MOV.U32 R3, RZ, RZ, R188 ;  /* 0x000000ffff037224 */ /* 0x002fe200078e00bc */
[C---:B------:R-:W-:Y:S01]  /*14be0*/  ISETP.GT.U32.AND P1, PT, R124.reuse, R181, PT ;  /* 0x000000b57c00720c */ /* 0x040fe20003f24070 */
[----:B------:R-:W-:-:S02]  /*14bf0*/  IMAD R180, R124, R191, R180 ;  /* 0x000000bf7cb47224 */ /* 0x000fc400078e02b4 */
[----:B------:R-:W-:Y:S01]  /*14c00*/  @!P4 IMAD.MOV R3, RZ, RZ, -R3 ;  /* 0x000000ffff03c224 */ /* 0x000fe200078e0a03 */
[----:B------:R-:W-:Y:S01]  /*14c10*/  ISETP.GT.U32.AND P4, PT, R124, R121, PT ;  /* 0x000000797c00720c */ /* 0x000fe20003f84070 */
[----:B--2---:R-:W-:Y:S02]  /*14c20*/  IMAD.MOV.U32 R0, RZ, RZ, R187 ;  /* 0x000000ffff007224 */ /* 0x004fe400078e00bb */
[C---:B------:R-:W-:Y:S01]  /*14c30*/  VIADD R123, R199.reuse, 0x19e ;  /* 0x0000019ec77b7836 */ /* 0x040fe20000000000 */
[----:B------:R-:W-:Y:S01]  /*14c40*/  STL [R1+0x138], R3 ;  /* 0x0001380301007387 */ /* 0x000fe20000100800 */
[--C-:B------:R-:W-:Y:S01]  /*14c50*/  @!P3 IMAD.IADD R120, R120, 0x1, -R124.reuse ;  /* 0x000000017878b824 */ /* 0x100fe200078e0a7c */
[----:B------:R-:W-:Y:S01]  /*14c60*/  ISETP.GT.U32.AND P3, PT, R124, R180, PT ;  /* 0x000000b47c00720c */ /* 0x000fe20003f64070 */
[--C-:B------:R-:W-:Y:S01]  /*14c70*/  @!P6 IMAD.IADD R182, R182, 0x1, -R124.reuse ;  /* 0x00000001b6b6e824 */ /* 0x100fe200078e0a7c */
[----:B------:R-:W-:Y:S01]  /*14c80*/  @!P2 IADD3 R0, -R0, RZ, RZ ;  /* 0x000000ff0000a210 */ /* 0x000fe20007ffe1ff */
[----:B------:R-:W-:Y:S01]  /*14c90*/  VIADD R193, R199, 0x1a9 ;  /* 0x000001a9c7c17836 */ /* 0x000fe20000000000 */
[----:B------:R-:W-:Y:S01]  /*14ca0*/  ISETP.GE.AND P2, PT, R183, RZ, PT ;  /* 0x000000ffb700720c */ /* 0x000fe20003f46270 */
[----:B------:R-:W-:Y:S01]  /*14cb0*/  VIADD R183, R199, 0x19f ;  /* 0x0000019fc7b77836 */ /* 0x000fe20000000000 */
[----:B------:R-:W-:Y:S01]  /*14cc0*/  @!P1 IADD3 R181, R181, -R124, RZ ;  /* 0x8000007cb5b59210 */ /* 0x000fe20007ffe0ff */
[----:B------:R-:W-:Y:S01]  /*14cd0*/  @!P4 IMAD.IADD R121, R121, 0x1, -R124 ;  /* 0x000000017979c824 */ /* 0x000fe200078e0a7c */
[----:B------:R-:W-:Y:S01]  /*14ce0*/  IABS R186, R123 ;  /* 0x0000007b00ba7213 */ /* 0x000fe20000000000 */
[----:B------:R1:W-:Y:S01]  /*14cf0*/  STL [R1+0x134], R0 ;  /* 0x0001340001007387 */ /* 0x0003e20000100800 */
[----:B------:R-:W-:-:S02]  /*14d00*/  ISETP.GE.AND P1, PT, R184, RZ, PT ;  /* 0x000000ffb800720c */ /* 0x000fc40003f26270 */
[----:B------:R-:W-:Y:S01]  /*14d10*/  IABS R184, R183 ;  /* 0x000000b700b87213 */ /* 0x000fe20000000000 */
[----:B------:R-:W-:Y:S01]  /*14d20*/  IMAD.HI.U32 R187, R246, R186, RZ ;  /* 0x000000baf6bb7227 */ /* 0x000fe200078e00ff */
[----:B------:R-:W-:Y:S02]  /*14d30*/  ISETP.GT.U32.AND P4, PT, R124, R182, PT ;  /* 0x000000b67c00720c */ /* 0x000fe40003f84070 */
[----:B------:R-:W-:Y:S01]  /*14d40*/  ISETP.GE.AND P6, PT, R185, RZ, PT ;  /* 0x000000ffb900720c */ /* 0x000fe20003fc6270 */
[----:B------:R-:W-:Y:S01]  /*14d50*/  IMAD.HI.U32 R185, R246, R184, RZ ;  /* 0x000000b8f6b97227 */ /* 0x000fe200078e00ff */
[----:B------:R-:W-:-:S03]  /*14d60*/  IABS R190, R193 ;  /* 0x000000c100be7213 */ /* 0x000fc60000000000 */
[----:B------:R-:W-:Y:S01]  /*14d70*/  @!P3 IMAD.IADD R180, R180, 0x1, -R124 ;  /* 0x00000001b4b4b824 */ /* 0x000fe200078e0a7c */
[C---:B------:R-:W-:Y:S01]  /*14d80*/  ISETP.GT.U32.AND P3, PT, R124.reuse, R121, PT ;  /* 0x000000797c00720c */ /* 0x040fe20003f64070 */
[----:B------:R-:W-:Y:S01]  /*14d90*/  IMAD.MOV R187, RZ, RZ, -R187 ;  /* 0x000000ffffbb7224 */ /* 0x000fe200078e0abb */
[----:B------:R-:W-:Y:S01]  /*14da0*/  IADD3 R185, -R185, RZ, RZ ;  /* 0x000000ffb9b97210 */ /* 0x000fe20007ffe1ff */
[----:B-1----:R-:W-:Y:S01]  /*14db0*/  IMAD.MOV.U32 R0, RZ, RZ, R120 ;  /* 0x000000ffff007224 */ /* 0x002fe200078e0078 */
[----:B------:R-:W-:Y:S01]  /*14dc0*/  IADD3 R120, R199, 0x1a0, RZ ;  /* 0x000001a0c7787810 */ /* 0x000fe20007ffe0ff */
[C---:B------:R-:W-:Y:S02]  /*14dd0*/  IMAD R186, R124.reuse, R187, R186 ;  /* 0x000000bb7cba7224 */ /* 0x040fe400078e02ba */
[----:B------:R-:W-:Y:S01]  /*14de0*/  @!P5 IMAD.MOV R0, RZ, RZ, -R0 ;  /* 0x000000ffff00d224 */ /* 0x000fe200078e0a00 */
[C---:B------:R-:W-:Y:S01]  /*14df0*/  ISETP.GT.U32.AND P5, PT, R124.reuse, R180, PT ;  /* 0x000000b47c00720c */ /* 0x040fe20003fa4070 */
[----:B------:R-:W-:Y:S01]  /*14e00*/  IMAD R184, R124, R185, R184 ;  /* 0x000000b97cb87224 */ /* 0x000fe200078e02b8 */
[----:B------:R-:W-:Y:S01]  /*14e10*/  IABS R187, R120 ;  /* 0x0000007800bb7213 */ /* 0x000fe20000000000 */
[--C-:B------:R-:W-:Y:S01]  /*14e20*/  @!P4 IMAD.IADD R182, R182, 0x1, -R124.reuse ;  /* 0x00000001b6b6c824 */ /* 0x100fe200078e0a7c */
[----:B------:R1:W-:Y:S01]  /*14e30*/  STL [R1+0x12c], R0 ;  /* 0x00012c0001007387 */ /* 0x0003e20000100800 */
[C---:B------:R-:W-:Y:S01]  /*14e40*/  ISETP.GT.U32.AND P4, PT, R124.reuse, R186, PT ;  /* 0x000000ba7c00720c */ /* 0x040fe20003f84070 */
[----:B------:R-:W-:Y:S01]  /*14e50*/  @!P3 IMAD.IADD R121, R121, 0x1, -R124 ;  /* 0x000000017979b824 */ /* 0x000fe200078e0a7c */
[----:B------:R-:W-:Y:S01]  /*14e60*/  ISETP.GT.U32.AND P3, PT, R124, R184, PT ;  /* 0x000000b87c00720c */ /* 0x000fe20003f64070 */
[----:B------:R-:W-:Y:S01]  /*14e70*/  IMAD.HI.U32 R188, R246, R187, RZ ;  /* 0x000000bbf6bc7227 */ /* 0x000fe200078e00ff */
[----:B------:R-:W-:-:S02]  /*14e80*/  IADD3 R185, R199, 0x1a2, RZ ;  /* 0x000001a2c7b97810 */ /* 0x000fc40007ffe0ff */
[----:B------:R-:W-:Y:S01]  /*14e90*/  MOV R3, R121 ;  /* 0x0000007900037202 */ /* 0x000fe20000000f00 */
[----:B------:R-:W-:Y:S02]  /*14ea0*/  IMAD.MOV R188, RZ, RZ, -R188 ;  /* 0x000000ffffbc7224 */ /* 0x000fe400078e0abc */
[----:B-1----:R-:W-:Y:S02]  /*14eb0*/  IMAD.MOV.U32 R0, RZ, RZ, R181 ;  /* 0x000000ffff007224 */ /* 0x002fe400078e00b5 */
[----:B------:R-:W-:Y:S01]  /*14ec0*/  @!P5 IMAD.IADD R180, R180, 0x1, -R124 ;  /* 0x00000001b4b4d824 */ /* 0x000fe200078e0a7c */
[----:B------:R-:W-:Y:S01]  /*14ed0*/  ISETP.GE.AND P5, PT, R123, RZ, PT ;  /* 0x000000ff7b00720c */ /* 0x000fe20003fa6270 */
[----:B------:R-:W-:Y:S01]  /*14ee0*/  @!P2 IMAD.MOV R0, RZ, RZ, -R0 ;  /* 0x000000ffff00a224 */ /* 0x000fe200078e0a00 */
[----:B------:R-:W-:Y:S01]  /*14ef0*/  ISETP.GE.AND P2, PT, R122, RZ, PT ;  /* 0x000000ff7a00720c */ /* 0x000fe20003f46270 */
[----:B------:R-:W-:Y:S01]  /*14f00*/  VIADD R122, R199, 0x1a1 ;  /* 0x000001a1c77a7836 */ /* 0x000fe20000000000 */
[----:B------:R-:W-:Y:S01]  /*14f10*/  @!P4 IADD3 R186, R186, -R124, RZ ;  /* 0x8000007cbabac210 */ /* 0x000fe20007ffe0ff */
[----:B------:R-:W-:Y:S01]  /*14f20*/  @!P3 IMAD.IADD R184, R184, 0x1, -R124 ;  /* 0x00000001b8b8b824 */ /* 0x000fe200078e0a7c */
[----:B------:R1:W-:Y:S01]  /*14f30*/  STL [R1+0x16c], R0 ;  /* 0x00016c0001007387 */ /* 0x0003e20000100800 */
[----:B------:R-:W-:Y:S01]  /*14f40*/  ISETP.GE.AND P4, PT, R183, RZ, PT ;  /* 0x000000ffb700720c */ /* 0x000fe20003f86270 */
[C---:B------:R-:W-:Y:S01]  /*14f50*/  IMAD R183, R124.reuse, R188, R187 ;  /* 0x000000bc7cb77224 */ /* 0x040fe200078e02bb */
[----:B------:R-:W-:Y:S01]  /*14f60*/  IABS R181, R122 ;  /* 0x0000007a00b57213 */ /* 0x000fe20000000000 */
[----:B------:R-:W-:Y:S01]  /*14f70*/  @!P6 IMAD.MOV R3, RZ, RZ, -R3 ;  /* 0x000000ffff03e224 */ /* 0x000fe200078e0a03 */
[----:B------:R-:W-:-:S02]  /*14f80*/  ISETP.GT.U32.AND P3, PT, R124, R186, PT ;  /* 0x000000ba7c00720c */ /* 0x000fc40003f64070 */
[----:B------:R-:W-:Y:S02]  /*14f90*/  IABS R123, R185 ;  /* 0x000000b9007b7213 */ /* 0x000fe40000000000 */
[----:B------:R-:W-:Y:S01]  /*14fa0*/  ISETP.GE.AND P6, PT, R120, RZ, PT ;  /* 0x000000ff7800720c */ /* 0x000fe20003fc6270 */
[----:B-1----:R-:W-:Y:S02]  /*14fb0*/  IMAD.MOV.U32 R0, RZ, RZ, R182 ;  /* 0x000000ffff007224 */ /* 0x002fe400078e00b6 */
[----:B------:R-:W-:-:S04]  /*14fc0*/  IMAD.HI.U32 R182, R246, R181, RZ ;  /* 0x000000b5f6b67227 */ /* 0x000fc800078e00ff */
[----:B------:R-:W-:Y:S01]  /*14fd0*/  @!P1 IMAD.MOV R0, RZ, RZ, -R0 ;  /* 0x000000ffff009224 */ /* 0x000fe200078e0a00 */
[----:B------:R-:W-:Y:S01]  /*14fe0*/  ISETP.GT.U32.AND P1, PT, R124, R184, PT ;  /* 0x000000b87c00720c */ /* 0x000fe20003f24070 */
[----:B------:R-:W-:Y:S02]  /*14ff0*/  IMAD.MOV R121, RZ, RZ, -R182 ;  /* 0x000000ffff797224 */ /* 0x000fe400078e0ab6 */
[----:B------:R-:W-:Y:S01]  /*15000*/  IMAD.HI.U32 R120, R246, R123, RZ ;  /* 0x0000007bf6787227 */ /* 0x000fe200078e00ff */
[----:B------:R1:W-:Y:S03]  /*15010*/  STL [R1+0x144], R0 ;  /* 0x0001440001007387 */ /* 0x0003e60000100800 */
[----:B------:R-:W-:Y:S01]  /*15020*/  IMAD R181, R124, R121, R181 ;  /* 0x000000797cb57224 */ /* 0x000fe200078e02b5 */
[----:B------:R-:W-:Y:S01]  /*15030*/  STL [R1+0x168], R3 ;  /* 0x0001680301007387 */ /* 0x000fe20000100800 */
[----:B------:R-:W-:-:S02]  /*15040*/  @!P3 IMAD.IADD R186, R186, 0x1, -R124 ;  /* 0x00000001babab824 */ /* 0x000fc400078e0a7c */
[----:B------:R-:W-:Y:S01]  /*15050*/  IMAD.MOV R120, RZ, RZ, -R120 ;  /* 0x000000ffff787224 */ /* 0x000fe200078e0a78 */
[----:B------:R-:W-:Y:S01]  /*15060*/  ISETP.GT.U32.AND P3, PT, R124, R181, PT ;  /* 0x000000b57c00720c */ /* 0x000fe20003f64070 */
[C---:B------:R-:W-:Y:S01]  /*15070*/  VIADD R121, R199.reuse, 0x1a3 ;  /* 0x000001a3c7797836 */ /* 0x040fe20000000000 */
[----:B------:R-:W-:Y:S01]  /*15080*/  @!P1 IADD3 R184, R184, -R124, RZ ;  /* 0x8000007cb8b89210 */ /* 0x000fe20007ffe0ff */
[----:B-1----:R-:W-:Y:S01]  /*15090*/  IMAD.MOV.U32 R0, RZ, RZ, R180 ;  /* 0x000000ffff007224 */ /* 0x002fe200078e00b4 */
[----:B------:R-:W-:Y:S01]  /*150a0*/  ISETP.GE.AND P1, PT, R122, RZ, PT ;  /* 0x000000ff7a00720c */ /* 0x000fe20003f26270 */
[----:B------:R-:W-:Y:S01]  /*150b0*/  IMAD R123, R124, R120, R123 ;  /* 0x000000787c7b7224 */ /* 0x000fe200078e027b */
[----:B------:R-:W-:Y:S01]  /*150c0*/  IABS R182, R121 ;  /* 0x0000007900b67213 */ /* 0x000fe20000000000 */
[C---:B------:R-:W-:Y:S01]  /*150d0*/  VIADD R122, R199.reuse, 0x1a4 ;  /* 0x000001a4c77a7836 */ /* 0x040fe20000000000 */
[----:B------:R-:W-:Y:S01]  /*150e0*/  @!P2 IADD3 R0, -R0, RZ, RZ ;  /* 0x000000ff0000a210 */ /* 0x000fe20007ffe1ff */
[----:B------:R-:W-:Y:S01]  /*150f0*/  VIADD R180, R199, 0x1a5 ;  /* 0x000001a5c7b47836 */ /* 0x000fe20000000000 */
[----:B------:R-:W-:-:S02]  /*15100*/  ISETP.GT.U32.AND P2, PT, R124, R183, PT ;  /* 0x000000b77c00720c */ /* 0x000fc40003f44070 */
[----:B------:R-:W-:Y:S01]  /*15110*/  IABS R120, R122 ;  /* 0x0000007a00787213 */ /* 0x000fe20000000000 */
[----:B------:R1:W-:Y:S01]  /*15120*/  STL [R1+0x148], R0 ;  /* 0x0001480001007387 */ /* 0x0003e20000100800 */
[----:B------:R-:W-:-:S09]  /*15130*/  @!P3 IMAD.IADD R181, R181, 0x1, -R124 ;  /* 0x00000001b5b5b824 */ /* 0x000fd200078e0a7c */
[----:B------:R-:W-:Y:S01]  /*15140*/  @!P2 IMAD.IADD R183, R183, 0x1, -R124 ;  /* 0x00000001b7b7a824 */ /* 0x000fe200078e0a7c */
[----:B------:R-:W-:Y:S02]  /*15150*/  ISETP.GT.U32.AND P2, PT, R124, R123, PT ;  /* 0x0000007b7c00720c */ /* 0x000fe40003f44070 */
[----:B-1----:R-:W-:Y:S01]  /*15160*/  MOV R0, R186 ;  /* 0x000000ba00007202 */ /* 0x002fe20000000f00 */
[----:B------:R-:W-:Y:S01]  /*15170*/  IMAD.HI.U32 R186, R246, R182, RZ ;  /* 0x000000b6f6ba7227 */ /* 0x000fe200078e00ff */
[----:B------:R-:W-:-:S03]  /*15180*/  ISETP.GT.U32.AND P3, PT, R124, R183, PT ;  /* 0x000000b77c00720c */ /* 0x000fc60003f64070 */
[----:B------:R-:W-:Y:S01]  /*15190*/  @!P5 IMAD.MOV R0, RZ, RZ, -R0 ;  /* 0x000000ffff00d224 */ /* 0x000fe200078e0a00 */
[----:B------:R-:W-:Y:S02]  /*151a0*/  ISETP.GT.U32.AND P5, PT, R124, R181, PT ;  /* 0x000000b57c00720c */ /* 0x000fe40003fa4070 */
[----:B------:R-:W-:Y:S02]  /*151b0*/  IADD3 R186, -R186, RZ, RZ ;  /* 0x000000ffbaba7210 */ /* 0x000fe40007ffe1ff */
[----:B------:R1:W-:Y:S01]  /*151c0*/  STL [R1+0x164], R0 ;  /* 0x0001640001007387 */ /* 0x0003e20000100800 */
[----:B------:R-:W-:Y:S02]  /*151d0*/  @!P2 IMAD.IADD R123, R123, 0x1, -R124 ;  /* 0x000000017b7ba824 */ /* 0x000fe400078e0a7c */
[----:B------:R-:W-:Y:S02]  /*151e0*/  IMAD R182, R124, R186, R182 ;  /* 0x000000ba7cb67224 */ /* 0x000fe400078e02b6 */
[----:B------:R-:W-:Y:S01]  /*151f0*/  @!P3 IADD3 R183, R183, -R124, RZ ;  /* 0x8000007cb7b7b210 */ /* 0x000fe20007ffe0ff */
[----:B------:R-:W-:Y:S01]  /*15200*/  IMAD.HI.U32 R186, R246, R190, RZ ;  /* 0x000000bef6ba7227 */ /* 0x000fe200078e00ff */
[----:B------:R-:W-:-:S02]  /*15210*/  ISETP.GT.U32.AND P2, PT, R124, R123, PT ;  /* 0x0000007b7c00720c */ /* 0x000fc40003f44070 */
[----:B------:R-:W-:Y:S01]  /*15220*/  ISETP.GT.U32.AND P3, PT, R124, R182, PT ;  /* 0x000000b67c00720c */ /* 0x000fe20003f64070 */
[----:B-1----:R-:W-:Y:S02]  /*15230*/  IMAD.MOV.U32 R0, RZ, RZ, R184 ;  /* 0x000000ffff007224 */ /* 0x002fe400078e00b8 */
[----:B------:R-:W-:-:S04]  /*15240*/  IMAD.HI.U32 R184, R246, R120, RZ ;  /* 0x00000078f6b87227 */ /* 0x000fc800078e00ff */
[----:B------:R-:W-:Y:S02]  /*15250*/  IMAD.MOV R184, RZ, RZ, -R184 ;  /* 0x000000ffffb87224 */ /* 0x000fe400078e0ab8 */
[----:B------:R-:W-:Y:S01]  /*15260*/  @!P4 IMAD.MOV R0, RZ, RZ, -R0 ;  /* 0x000000ffff00c224 */ /* 0x000fe200078e0a00 */
[----:B------:R-:W-:Y:S01]  /*15270*/  ISETP.GE.AND P4, PT, R185, RZ, PT ;  /* 0x000000ffb900720c */ /* 0x000fe20003f86270 */
[C---:B------:R-:W-:Y:S01]  /*15280*/  IMAD R120, R124.reuse, R184, R120 ;  /* 0x000000b87c787224 */ /* 0x040fe200078e0278 */
[----:B------:R-:W-:Y:S01]  /*15290*/  IABS R185, R180 ;  /* 0x000000b400b97213 */ /* 0x000fe20000000000 */
[----:B------:R-:W-:Y:S01]  /*152a0*/  @!P5 IMAD.IADD R181, R181, 0x1, -R124 ;  /* 0x00000001b5b5d824 */ /* 0x000fe200078e0a7c */
[----:B------:R1:W-:Y:S01]  /*152b0*/  STL [R1+0x158], R0 ;  /* 0x0001580001007387 */ /* 0x0003e20000100800 */
[----:B------:R-:W-:Y:S01]  /*152c0*/  IMAD.MOV.U32 R3, RZ, RZ, R183 ;  /* 0x000000ffff037224 */ /* 0x000fe200078e00b7 */
[----:B------:R-:W-:Y:S01]  /*152d0*/  ISETP.GT.U32.AND P5, PT, R124, R120, PT ;  /* 0x000000787c00720c */ /* 0x000fe20003fa4070 */
[----:B------:R-:W-:Y:S01]  /*152e0*/  IMAD.HI.U32 R183, R246, R185, RZ ;  /* 0x000000b9f6b77227 */ /* 0x000fe200078e00ff */
[----:B------:R-:W-:-:S02]  /*152f0*/  @!P3 IADD3 R182, R182, -R124, RZ ;  /* 0x8000007cb6b6b210 */ /* 0x000fc40007ffe0ff */
[----:B------:R-:W-:Y:S01]  /*15300*/  @!P6 IADD3 R3, -R3, RZ, RZ ;  /* 0x000000ff0303e210 */ /* 0x000fe20007ffe1ff */
[----:B------:R-:W-:Y:S01]  /*15310*/  IMAD.MOV R183, RZ, RZ, -R183 ;  /* 0x000000ffffb77224 */ /* 0x000fe200078e0ab7 */
[C---:B------:R-:W-:Y:S01]  /*15320*/  ISETP.GT.U32.AND P3, PT, R124.reuse, R182, PT ;  /* 0x000000b67c00720c */ /* 0x040fe20003f64070 */
[----:B------:R-:W-:Y:S01]  /*15330*/  @!P2 IMAD.IADD R123, R123, 0x1, -R124 ;  /* 0x000000017b7ba824 */ /* 0x000fe200078e0a7c */
[----:B------:R-:W-:Y:S01]  /*15340*/  ISETP.GE.AND P6, PT, R121, RZ, PT ;  /* 0x000000ff7900720c */ /* 0x000fe20003fc6270 */
[----:B-1----:R-:W-:Y:S01]  /*15350*/  IMAD.MOV.U32 R0, RZ, RZ, R181 ;  /* 0x000000ffff007224 */ /* 0x002fe200078e00b5 */
[----:B------:R1:W-:Y:S01]  /*15360*/  STL [R1+0x14c], R3 ;  /* 0x00014c0301007387 */ /* 0x0003e20000100800 */
[----:B------:R-:W-:Y:S01]  /*15370*/  IMAD R185, R124, R183, R185 ;  /* 0x000000b77cb97224 */ /* 0x000fe200078e02b9 */
[----:B------:R-:W-:Y:S01]  /*15380*/  ISETP.GE.AND P2, PT, R180, RZ, PT ;  /* 0x000000ffb400720c */ /* 0x000fe20003f46270 */
[----:B------:R-:W-:Y:S01]  /*15390*/  @!P1 IMAD.MOV R0, RZ, RZ, -R0 ;  /* 0x000000ffff009224 */ /* 0x000fe200078e0a00 */
[----:B------:R-:W-:Y:S01]  /*153a0*/  ISETP.GE.AND P1, PT, R122, RZ, PT ;  /* 0x000000ff7a00720c */ /* 0x000fe20003f26270 */
[--C-:B------:R-:W-:Y:S01]  /*153b0*/  @!P5 IMAD.IADD R120, R120, 0x1, -R124.reuse ;  /* 0x000000017878d824 */ /* 0x100fe200078e0a7c */
[C---:B------:R-:W-:Y:S01]  /*153c0*/  IADD3 R121, R199.reuse, 0x1a8, RZ ;  /* 0x000001a8c7797810 */ /* 0x040fe20007ffe0ff */
[C---:B------:R-:W-:Y:S01]  /*153d0*/  VIADD R122, R199.reuse, 0x1a6 ;  /* 0x000001a6c77a7836 */ /* 0x040fe20000000000 */
[----:B------:R2:W-:Y:S01]  /*153e0*/  STL [R1+0x160], R0 ;  /* 0x0001600001007387 */ /* 0x0005e20000100800 */
[----:B------:R-:W-:Y:S01]  /*153f0*/  VIADD R181, R199, 0x1a7 ;  /* 0x000001a7c7b57836 */ /* 0x000fe20000000000 */
[----:B------:R-:W-:Y:S01]  /*15400*/  ISETP.GT.U32.AND P5, PT, R124, R120, PT ;  /* 0x000000787c00720c */ /* 0x000fe20003fa4070 */
[----:B------:R-:W-:Y:S01]  /*15410*/  @!P3 IMAD.IADD R182, R182, 0x1, -R124 ;  /* 0x00000001b6b6b824 */ /* 0x000fe200078e0a7c */
[----:B------:R-:W-:Y:S01]  /*15420*/  IABS R180, R122 ;  /* 0x0000007a00b47213 */ /* 0x000fe20000000000 */
[----:B------:R-:W-:Y:S01]  /*15430*/  IMAD.MOV R186, RZ, RZ, -R186 ;  /* 0x000000ffffba7224 */ /* 0x000fe200078e0aba */
[----:B------:R-:W-:Y:S01]  /*15440*/  IABS R192, R181 ;  /* 0x000000b500c07213 */ /* 0x000fe20000000000 */
[----:B-1----:R-:W-:Y:S01]  /*15450*/  IMAD.MOV.U32 R3, RZ, RZ, R182 ;  /* 0x000000ffff037224 */ /* 0x002fe200078e00b6 */
[----:B------:R-:W-:Y:S01]  /*15460*/  IABS R191, R121 ;  /* 0x0000007900bf7213 */ /* 0x000fe20000000000 */
[----:B------:R-:W-:Y:S01]  /*15470*/  IMAD.HI.U32 R183, R246, R180, RZ ;  /* 0x000000b4f6b77227 */ /* 0x000fe200078e00ff */
[----:B------:R-:W-:-:S02]  /*15480*/  ISETP.GE.AND P3, PT, R122, RZ, PT ;  /* 0x000000ff7a00720c */ /* 0x000fc40003f66270 */
[----:B------:R-:W-:Y:S01]  /*15490*/  IADD3 R184, R199, 0x1ad, RZ ;  /* 0x000001adc7b87810 */ /* 0x000fe20007ffe0ff */
[----:B--2---:R-:W-:Y:S02]  /*154a0*/  IMAD.MOV.U32 R0, RZ, RZ, R123 ;  /* 0x000000ffff007224 */ /* 0x004fe400078e007b */
[----:B------:R-:W-:Y:S01]  /*154b0*/  @!P5 IADD3 R120, R120, -R124, RZ ;  /* 0x8000007c7878d210 */ /* 0x000fe20007ffe0ff */
[----:B------:R-:W-:Y:S01]  /*154c0*/  @!P6 IMAD.MOV R3, RZ, RZ, -R3 ;  /* 0x000000ffff03e224 */ /* 0x000fe200078e0a03 */
[----:B------:R-:W-:Y:S01]  /*154d0*/  ISETP.GE.AND P5, PT, R181, RZ, PT ;  /* 0x000000ffb500720c */ /* 0x000fe20003fa6270 */
[----:B------:R-:W-:Y:S01]  /*154e0*/  @!P4 IMAD.MOV R0, RZ, RZ, -R0 ;  /* 0x000000ffff00c224 */ /* 0x000fe200078e0a00 */
[----:B------:R-:W-:Y:S01]  /*154f0*/  ISETP.GT.U32.AND P4, PT, R124, R185, PT ;  /* 0x000000b97c00720c */ /* 0x000fe20003f84070 */
[----:B------:R-:W-:-:S03]  /*15500*/  IMAD.HI.U32 R123, R246, R192, RZ ;  /* 0x000000c0f67b7227 */ /* 0x000fc600078e00ff */
[----:B------:R1:W-:Y:S01]  /*15510*/  STL [R1+0x15c], R0 ;  /* 0x00015c0001007387 */ /* 0x0003e20000100800 */
[----:B------:R-:W-:Y:S02]  /*15520*/  IMAD.MOV R181, RZ, RZ, -R183 ;  /* 0x000000ffffb57224 */ /* 0x000fe400078e0ab7 */
[----:B------:R-:W-:Y:S01]  /*15530*/  IMAD.MOV R123, RZ, RZ, -R123 ;  /* 0x000000ffff7b7224 */ /* 0x000fe200078e0a7b */
[----:B------:R-:W-:Y:S01]  /*15540*/  STL [R1+0x8760], R3 ;  /* 0x0087600301007387 */ /* 0x000fe20000100800 */
[----:B------:R-:W-:-:S04]  /*15550*/  IMAD.HI.U32 R122, R246, R191, RZ ;  /* 0x000000bff67a7227 */ /* 0x000fc800078e00ff */
[----:B------:R-:W-:Y:S01]  /*15560*/  @!P4 IMAD.IADD R185, R185, 0x1, -R124 ;  /* 0x00000001b9b9c824 */ /* 0x000fe200078e0a7c */
[----:B------:R-:W-:Y:S01]  /*15570*/  ISETP.GE.AND P4, PT, R121, RZ, PT ;  /* 0x000000ff7900720c */ /* 0x000fe20003f86270 */
[----:B------:R-:W-:Y:S01]  /*15580*/  IMAD R121, R124, R181, R180 ;  /* 0x000000b57c797224 */ /* 0x000fe200078e02b4 */
[----:B------:R-:W-:Y:S01]  /*15590*/  IADD3 R122, -R122, RZ, RZ ;  /* 0x000000ff7a7a7210 */ /* 0x000fe20007ffe1ff */
[----:B-1----:R-:W-:Y:S01]  /*155a0*/  IMAD.MOV.U32 R0, RZ, RZ, R120 ;  /* 0x000000ffff007224 */ /* 0x002fe200078e0078 */
[C---:B------:R-:W-:Y:S01]  /*155b0*/  ISETP.GT.U32.AND P6, PT, R124.reuse, R185, PT ;  /* 0x000000b97c00720c */ /* 0x040fe20003fc4070 */
[C---:B------:R-:W-:Y:S01]  /*155c0*/  IMAD R192, R124.reuse, R123, R192 ;  /* 0x0000007b7cc07224 */ /* 0x040fe200078e02c0 */
[C---:B------:R-:W-:Y:S01]  /*155d0*/  IADD3 R123, R199.reuse, 0x1aa, RZ ;  /* 0x000001aac77b7810 */ /* 0x040fe20007ffe0ff */
[----:B------:R-:W-:Y:S01]  /*155e0*/  @!P1 IMAD.MOV R0, RZ, RZ, -R0 ;  /* 0x000000ffff009224 */ /* 0x000fe200078e0a00 */
[C---:B------:R-:W-:Y:S01]  /*155f0*/  ISETP.GT.U32.AND P1, PT, R124.reuse, R121, PT ;  /* 0x000000797c00720c */ /* 0x040fe20003f24070 */
[C---:B------:R-:W-:Y:S01]  /*15600*/  VIADD R120, R199.reuse, 0x1ab ;  /* 0x000001abc7787836 */ /* 0x040fe20000000000 */
[----:B------:R-:W-:Y:S01]  /*15610*/  IABS R189, R123 ;  /* 0x0000007b00bd7213 */ /* 0x000fe20000000000 */
[----:B------:R-:W-:Y:S01]  /*15620*/  IMAD R191, R124, R122, R191 ;  /* 0x0000007a7cbf7224 */ /* 0x000fe200078e02bf */
[----:B------:R1:W-:Y:S01]  /*15630*/  STL [R1+0x150], R0 ;  /* 0x0001500001007387 */ /* 0x0003e20000100800 */
[----:B------:R-:W-:Y:S01]  /*15640*/  VIADD R183, R199, 0x1ac ;  /* 0x000001acc7b77836 */ /* 0x000fe20000000000 */
[----:B------:R-:W-:Y:S01]  /*15650*/  IABS R188, R120 ;  /* 0x0000007800bc7213 */ /* 0x000fe20000000000 */
[----:B------:R-:W-:Y:S01]  /*15660*/  IMAD.HI.U32 R180, R246, R189, RZ ;  /* 0x000000bdf6b47227 */ /* 0x000fe200078e00ff */
[----:B------:R-:W-:-:S02]  /*15670*/  IABS R181, R184 ;  /* 0x000000b800b57213 */ /* 0x000fc40000000000 */
[----:B------:R-:W-:Y:S01]  /*15680*/  IABS R182, R183 ;  /* 0x000000b700b67213 */ /* 0x000fe20000000000 */
[--C-:B------:R-:W-:Y:S01]  /*15690*/  @!P6 IMAD.IADD R185, R185, 0x1, -R124.reuse ;  /* 0x00000001b9b9e824 */ /* 0x100fe200078e0a7c */
[----:B------:R-:W-:Y:S01]  /*156a0*/  ISETP.GT.U32.AND P6, PT, R124, R192, PT ;  /* 0x000000c07c00720c */ /* 0x000fe20003fc4070 */
[----:B------:R-:W-:Y:S02]  /*156b0*/  @!P1 IMAD.IADD R121, R121, 0x1, -R124 ;  /* 0x0000000179799824 */ /* 0x000fe400078e0a7c */
[----:B-1----:R-:W-:Y:S02]  /*156c0*/  IMAD.MOV.U32 R0, RZ, RZ, R185 ;  /* 0x000000ffff007224 */ /* 0x002fe400078e00b9 */
[----:B------:R-:W-:Y:S01]  /*156d0*/  IMAD.HI.U32 R122, R246, R188, RZ ;  /* 0x000000bcf67a7227 */ /* 0x000fe200078e00ff */
[----:B------:R-:W-:Y:S02]  /*156e0*/  ISETP.GT.U32.AND P1, PT, R124, R121, PT ;  /* 0x000000797c00720c */ /* 0x000fe40003f24070 */
[----:B------:R-:W-:Y:S01]  /*156f0*/  @!P2 IADD3 R0, -R0, RZ, RZ ;  /* 0x000000ff0000a210 */ /* 0x000fe20007ffe1ff */
[----:B------:R-:W-:Y:S01]  /*15700*/  IMAD.MOV R185, RZ, RZ, -R122 ;  /* 0x000000ffffb97224 */ /* 0x000fe200078e0a7a */
[----:B------:R-:W-:Y:S01]  /*15710*/  ISETP.GT.U32.AND P2, PT, R124, R191, PT ;  /* 0x000000bf7c00720c */ /* 0x000fe20003f44070 */
[----:B------:R-:W-:-:S02]  /*15720*/  IMAD.MOV R180, RZ, RZ, -R180 ;  /* 0x000000ffffb47224 */ /* 0x000fc400078e0ab4 */
[----:B------:R-:W-:Y:S01]  /*15730*/  @!P6 IADD3 R192, R192, -R124, RZ ;  /* 0x8000007cc0c0e210 */ /* 0x000fe20007ffe0ff */
[C---:B------:R-:W-:Y:S01]  /*15740*/  IMAD R190, R124.reuse, R186, R190 ;  /* 0x000000ba7cbe7224 */ /* 0x040fe200078e02be */
[----:B------:R1:W-:Y:S01]  /*15750*/  STL [R1+0x8764], R0 ;  /* 0x0087640001007387 */ /* 0x0003e20000100800 */
[C---:B------:R-:W-:Y:S01]  /*15760*/  IMAD R188, R124.reuse, R185, R188 ;  /* 0x000000b97cbc7224 */ /* 0x040fe200078e02bc */
[C---:B------:R-:W-:Y:S01]  /*15770*/  ISETP.GT.U32.AND P6, PT, R124.reuse, R192, PT ;  /* 0x000000c07c00720c */ /* 0x040fe20003fc4070 */
[C---:B------:R-:W-:Y:S02]  /*15780*/  IMAD R189, R124.reuse, R180, R189 ;  /* 0x000000b47cbd7224 */ /* 0x040fe400078e02bd */
[----:B------:R-:W-:Y:S01]  /*15790*/  @!P1 IMAD.IADD R121, R121, 0x1, -R124 ;  /* 0x0000000179799824 */ /* 0x000fe200078e0a7c */
[----:B------:R-:W-:Y:S01]  /*157a0*/  ISETP.GT.U32.AND P1, PT, R124, R190, PT ;  /* 0x000000be7c00720c */ /* 0x000fe20003f24070 */
[----:B------:R-:W-:-:S03]  /*157b0*/  IMAD.HI.U32 R180, R246, R182, RZ ;  /* 0x000000b6f6b47227 */ /* 0x000fc600078e00ff */
[----:B------:R-:W-:Y:S01]  /*157c0*/  MOV R3, R121 ;  /* 0x0000007900037202 */ /* 0x000fe20000000f00 */
[--C-:B------:R-:W-:Y:S01]  /*157d0*/  @!P2 IMAD.IADD R191, R191, 0x1, -R124.reuse ;  /* 0x00000001bfbfa824 */ /* 0x100fe200078e0a7c */
[----:B------:R-:W-:Y:S01]  /*157e0*/  ISETP.GT.U32.AND P2, PT, R124, R188, PT ;  /* 0x000000bc7c00720c */ /* 0x000fe20003f44070 */
[----:B-1----:R-:W-:Y:S01]  /*157f0*/  IMAD.MOV.U32 R0, RZ, RZ, R199 ;  /* 0x000000ffff007224 */ /* 0x002fe200078e00c7 */
[----:B------:R-:W-:Y:S01]  /*15800*/  IADD3 R180, -R180, RZ, RZ ;  /* 0x000000ffb4b47210 */ /* 0x000fe20007ffe1ff */
[--C-:B------:R-:W-:Y:S01]  /*15810*/  @!P6 IMAD.IADD R192, R192, 0x1, -R124.reuse ;  /* 0x00000001c0c0e824 */ /* 0x100fe200078e0a7c */
[----:B------:R-:W-:Y:S01]  /*15820*/  ISETP.GT.U32.AND P6, PT, R124, R189, PT ;  /* 0x000000bd7c00720c */ /* 0x000fe20003fc4070 */
[----:B------:R-:W-:Y:S01]  /*15830*/  IMAD.HI.U32 R122, R246, R181, RZ ;  /* 0x000000b5f67a7227 */ /* 0x000fe200078e00ff */
[C---:B------:R-:W-:Y:S02]  /*15840*/  IADD3 R185, R0.reuse, 0x1ae, RZ ;  /* 0x000001ae00b97810 */ /* 0x040fe40007ffe0ff */
[----:B------:R-:W-:Y:S01]  /*15850*/  IADD3 R235, R0, 0x1ed, RZ ;  /* 0x000001ed00eb7810 */ /* 0x000fe20007ffe0ff */
[----:B------:R-:W-:Y:S01]  /*15860*/  @!P1 IMAD.IADD R190, R190, 0x1, -R124 ;  /* 0x00000001bebe9824 */ /* 0x000fe200078e0a7c */
[C---:B------:R-:W-:Y:S01]  /*15870*/  ISETP.GT.U32.AND P1, PT, R124.reuse, R191, PT ;  /* 0x000000bf7c00720c */ /* 0x040fe20003f24070 */
[----:B------:R-:W-:Y:S01]  /*15880*/  IMAD R182, R124, R180, R182 ;  /* 0x000000b47cb67224 */ /* 0x000fe200078e02b6 */
[----:B------:R-:W-:Y:S01]  /*15890*/  IABS R180, R185 ;  /* 0x000000b900b47213 */ /* 0x000fe20000000000 */
[--C-:B------:R-:W-:Y:S01]  /*158a0*/  @!P2 IMAD.IADD R188, R188, 0x1, -R124.reuse ;  /* 0x00000001bcbca824 */ /* 0x100fe200078e0a7c */
[----:B------:R-:W-:Y:S01]  /*158b0*/  IABS R228, R235 ;  /* 0x000000eb00e47213 */ /* 0x000fe20000000000 */
[----:B------:R-:W-:Y:S01]  /*158c0*/  @!P3 IMAD.MOV R3, RZ, RZ, -R3 ;  /* 0x000000ffff03b224 */ /* 0x000fe200078e0a03 */
[----:B------:R-:W-:Y:S01]  /*158d0*/  IADD3 R13, R0, 0x1fb, RZ ;  /* 0x000001fb000d7810 */ /* 0x000fe20007ffe0ff */
[----:B------:R-:W-:Y:S01]  /*158e0*/  @!P6 IMAD.IADD R189, R189, 0x1, -R124 ;  /* 0x00000001bdbde824 */ /* 0x000fe200078e0a7c */
[----:B------:R-:W-:Y:S01]  /*158f0*/  ISETP.GT.U32.AND P6, PT, R124, R190, PT ;  /* 0x000000be7c00720c */ /* 0x000fe20003fc4070 */
[----:B------:R-:W-:Y:S01]  /*15900*/  IMAD.HI.U32 R194, R246, R180, RZ ;  /* 0x000000b4f6c27227 */ /* 0x000fe200078e00ff */
[C---:B------:R-:W-:Y:S01]  /*15910*/  ISETP.GT.U32.AND P3, PT, R124.reuse, R188, PT ;  /* 0x000000bc7c00720c */ /* 0x040fe20003f64070 */
[----:B------:R1:W-:Y:S01]  /*15920*/  STL [R1+0x130], R3 ;  /* 0x0001300301007387 */ /* 0x0003e20000100800 */
[C---:B------:R-:W-:Y:S01]  /*15930*/  ISETP.GT.U32.AND P2, PT, R124.reuse, R189, PT ;  /* 0x000000bd7c00720c */ /* 0x040fe20003f44070 */
[----:B------:R-:W-:Y:S01]  /*15940*/  IMAD.MOV R122, RZ, RZ, -R122 ;  /* 0x000000ffff7a7224 */ /* 0x000fe200078e0a7a */
[----:B------:R-:W-:Y:S01]  /*15950*/  @!P1 IADD3 R191, R191, -R124, RZ ;  /* 0x8000007cbfbf9210 */ /* 0x000fe20007ffe0ff */
[----:B------:R-:W-:Y:S01]  /*15960*/  IMAD.MOV R194, RZ, RZ, -R194 ;  /* 0x000000ffffc27224 */ /* 0x000fe200078e0ac2 */
[C---:B------:R-:W-:Y:S01]  /*15970*/  ISETP.GT.U32.AND P1, PT, R124.reuse, R182, PT ;  /* 0x000000b67c00720c */ /* 0x040fe20003f24070 */
[C---:B------:R-:W-:Y:S01]  /*15980*/  IMAD R181, R124.reuse, R122, R181 ;  /* 0x0000007a7cb57224 */ /* 0x040fe200078e02b5 */
[----:B------:R-:W-:Y:S01]  /*15990*/  MOV R4, R191 ;  /* 0x000000bf00047202 */ /* 0x000fe20000000f00 */
[----:B------:R-:W-:-:S02]  /*159a0*/  IMAD R180, R124, R194, R180 ;  /* 0x000000c27cb47224 */ /* 0x000fc400078e02b4 */
[----:B------:R-:W-:Y:S02]  /*159b0*/  VIADD R186, R0, 0x1af ;  /* 0x000001af00ba7836 */ /* 0x000fe40000000000 */
[--C-:B------:R-:W-:Y:S01]  /*159c0*/  @!P6 IMAD.IADD R190, R190, 0x1, -R124.reuse ;  /* 0x00000001bebee824 */ /* 0x100fe200078e0a7c */
[----:B------:R-:W-:Y:S01]  /*159d0*/  ISETP.GT.U32.AND P6, PT, R124, R181, PT ;  /* 0x000000b57c00720c */ /* 0x000fe20003fc4070 */
[----:B------:R-:W-:Y:S01]  /*159e0*/  @!P2 IMAD.IADD R189, R189, 0x1, -R124 ;  /* 0x00000001bdbda824 */ /* 0x000fe200078e0a7c */
[----:B------:R-:W-:Y:S01]  /*159f0*/  @!P3 IADD3 R188, R188, -R124, RZ ;  /* 0x8000007cbcbcb210 */ /* 0x000fe20007ffe0ff */
[----:B-1----:R-:W-:Y:S01]  /*15a00*/  IMAD.MOV.U32 R3, RZ, RZ, R192 ;  /* 0x000000ffff037224 */ /* 0x002fe200078e00c0 */
[----:B------:R-:W-:Y:S01]  /*15a10*/  ISETP.GT.U32.AND P3, PT, R124, R180, PT ;  /* 0x000000b47c00720c */ /* 0x000fe20003f64070 */
[----:B------:R-:W-:Y:S01]  /*15a20*/  VIADD R187, R0, 0x1b0 ;  /* 0x000001b000bb7836 */ /* 0x000fe20000000000 */
[----:B------:R-:W-:Y:S01]  /*15a30*/  ISETP.GE.AND P2, PT, R193, RZ, PT ;  /* 0x000000ffc100720c */ /* 0x000fe20003f46270 */
[----:B------:R-:W-:Y:S01]  /*15a40*/  @!P5 IMAD.MOV R3, RZ, RZ, -R3 ;  /* 0x000000ffff03d224 */ /* 0x000fe200078e0a03 */
[----:B------:R-:W-:Y:S01]  /*15a50*/  IABS R122, R186 ;  /* 0x000000ba007a7213 */ /* 0x000fe20000000000 */
[----:B------:R-:W-:Y:S01]  /*15a60*/  @!P1 IMAD.IADD R182, R182, 0x1, -R124 ;  /* 0x00000001b6b69824 */ /* 0x000fe200078e0a7c */
[----:B------:R-:W-:Y:S01]  /*15a70*/  ISETP.GE.AND P1, PT, R123, RZ, PT ;  /* 0x000000ff7b00720c */ /* 0x000fe20003f26270 */
[----:B------:R-:W-:Y:S01]  /*15a80*/  @!P4 IMAD.MOV R4, RZ, RZ, -R4 ;  /* 0x000000ffff04c224 */ /* 0x000fe200078e0a04 */
[----:B------:R1:W-:Y:S01]  /*15a90*/  STL [R1+0xd8], R3 ;  /* 0x0000d80301007387 */ /* 0x0003e20000100800 */
[----:B------:R-:W-:Y:S01]  /*15aa0*/  IMAD.HI.U32 R194, R246, R122, RZ ;  /* 0x0000007af6c27227 */ /* 0x000fe200078e00ff */
[----:B------:R-:W-:-:S02]  /*15ab0*/  IABS R121, R187 ;  /* 0x000000bb00797213 */ /* 0x000fc40000000000 */
[----:B------:R2:W-:Y:S01]  /*15ac0*/  STL [R1+0xd4], R4 ;  /* 0x0000d40401007387 */ /* 0x0005e20000100800 */
[----:B------:R-:W-:Y:S02]  /*15ad0*/  IMAD.MOV R194, RZ, RZ, -R194 ;  /* 0x000000ffffc27224 */ /* 0x000fe400078e0ac2 */
[--C-:B------:R-:W-:Y:S01]  /*15ae0*/  @!P6 IMAD.IADD R181, R181, 0x1, -R124.reuse ;  /* 0x00000001b5b5e824 */ /* 0x100fe200078e0a7c */
[----:B------:R-:W-:Y:S01]  /*15af0*/  ISETP.GE.AND P6, PT, R120, RZ, PT ;  /* 0x000000ff7800720c */ /* 0x000fe20003fc6270 */
[----:B------:R-:W-:Y:S01]  /*15b00*/  @!P3 IMAD.IADD R180, R180, 0x1, -R124 ;  /* 0x00000001b4b4b824 */ /* 0x000fe200078e0a7c */
[C---:B------:R-:W-:Y:S01]  /*15b10*/  ISETP.GT.U32.AND P3, PT, R124.reuse, R182, PT ;  /* 0x000000b67c00720c */ /* 0x040fe20003f64070 */
[----:B-1----:R-:W-:Y:S01]  /*15b20*/  IMAD.MOV.U32 R3, RZ, RZ, R190 ;  /* 0x000000ffff037224 */ /* 0x002fe200078e00be */
[C---:B------:R-:W-:Y:S01]  /*15b30*/  ISETP.GT.U32.AND P4, PT, R124.reuse, R181, PT ;  /* 0x000000b57c00720c */ /* 0x040fe20003f84070 */
[C---:B------:R-:W-:Y:S01]  /*15b40*/  IMAD R122, R124.reuse, R194, R122 ;  /* 0x000000c27c7a7224 */ /* 0x040fe200078e027a */
[----:B--2---:R-:W-:Y:S01]  /*15b50*/  MOV R4, R189 ;  /* 0x000000bd00047202 */ /* 0x004fe20000000f00 */
[----:B------:R-:W-:Y:S01]  /*15b60*/  @!P2 IMAD.MOV R3, RZ, RZ, -R3 ;  /* 0x000000ffff03a224 */ /* 0x000fe200078e0a03 */
[----:B------:R-:W-:Y:S01]  /*15b70*/  ISETP.GT.U32.AND P5, PT, R124, R180, PT ;  /* 0x000000b47c00720c */ /* 0x000fe20003fa4070 */
[----:B------:R-:W-:Y:S01]  /*15b80*/  IMAD.HI.U32 R193, R246, R121, RZ ;  /* 0x00000079f6c17227 */ /* 0x000fe200078e00ff */
[----:B------:R-:W-:-:S02]  /*15b90*/  ISETP.GT.U32.AND P2, PT, R124, R122, PT ;  /* 0x0000007a7c00720c */ /* 0x000fc40003f44070 */
[----:B------:R1:W-:Y:S01]  /*15ba0*/  STL [R1+0xd0], R3 ;  /* 0x0000d00301007387 */ /* 0x0003e20000100800 */
[----:B------:R-:W-:Y:S01]  /*15bb0*/  @!P1 IMAD.MOV R4, RZ, RZ, -R4 ;  /* 0x000000ffff049224 */ /* 0x000fe200078e0a04 */
[----:B------:R-:W-:Y:S01]  /*15bc0*/  IADD3 R193, -R193, RZ, RZ ;  /* 0x000000ffc1c17210 */ /* 0x000fe20007ffe1ff */
[----:B------:R-:W-:Y:S01]  /*15bd0*/  VIADD R123, R0, 0x1b1 ;  /* 0x000001b1007b7836 */ /* 0x000fe20000000000 */
[----:B------:R-:W-:Y:S01]  /*15be0*/  ISETP.GE.AND P1, PT, R183, RZ, PT ;  /* 0x000000ffb700720c */ /* 0x000fe20003f26270 */
[--C-:B------:R-:W-:Y:S01]  /*15bf0*/  @!P3 IMAD.IADD R182, R182, 0x1, -R124.reuse ;  /* 0x00000001b6b6b824 */ /* 0x100fe200078e0a7c */
[----:B------:R2:W-:Y:S01]  /*15c00*/  STL [R1+0xf0], R4 ;  /* 0x0000f00401007387 */ /* 0x0005e20000100800 */
[----:B------:R-:W-:Y:S01]  /*15c10*/  IMAD R121, R124, R193, R121 ;  /* 0x000000c17c797224 */ /* 0x000fe200078e0279 */
[----:B------:R-:W-:Y:S01]  /*15c20*/  IABS R120, R123 ;  /* 0x0000007b00787213 */ /* 0x000fe20000000000 */
[----:B------:R-:W-:Y:S01]  /*15c30*/  @!P4 IMAD.IADD R181, R181, 0x1, -R124 ;  /* 0x00000001b5b5c824 */ /* 0x000fe200078e0a7c */
[----:B------:R-:W-:Y:S01]  /*15c40*/  ISETP.GE.AND P4, PT, R185, RZ, PT ;  /* 0x000000ffb900720c */ /* 0x000fe20003f86270 */
[----:B-1----:R-:W-:Y:S01]  /*15c50*/  IMAD.MOV.U32 R3, RZ, RZ, R188 ;  /* 0x000000ffff037224 */ /* 0x002fe200078e00bc */
[----:B------:R-:W-:Y:S01]  /*15c60*/  ISETP.GE.AND P3, PT, R184, RZ, PT ;  /* 0x000000ffb800720c */ /* 0x000fe20003f66270 */
[----:B------:R-:W-:Y:S01]  /*15c70*/  @!P2 IMAD.IADD R122, R122, 0x1, -R124 ;  /* 0x000000017a7aa824 */ /* 0x000fe200078e0a7c */
[----:B------:R-:W-:Y:S01]  /*15c80*/  @!P5 IADD3 R180, R180, -R124, RZ ;  /* 0x8000007cb4b4d210 */ /* 0x000fe20007ffe0ff */
[----:B------:R-:W-:Y:S01]  /*15c90*/  IMAD.HI.U32 R183, R246, R120, RZ ;  /* 0x00000078f6b77227 */ /* 0x000fe200078e00ff */
[----:B------:R-:W-:-:S02]  /*15ca0*/  @!P6 IADD3 R3, -R3, RZ, RZ ;  /* 0x000000ff0303e210 */ /* 0x000fc40007ffe1ff */
[----:B------:R-:W-:Y:S01]  /*15cb0*/  ISETP.GT.U32.AND P6, PT, R124, R121, PT ;  /* 0x000000797c00720c */ /* 0x000fe20003fc4070 */
[----:B------:R-:W-:Y:S01]  /*15cc0*/  IMAD.MOV R183, RZ, RZ, -R183 ;  /* 0x000000ffffb77224 */ /* 0x000fe200078e0ab7 */
[----:B------:R-:W-:Y:S01]  /*15cd0*/  ISETP.GE.AND P5, PT, R186, RZ, PT ;  /* 0x000000ffba00720c */ /* 0x000fe20003fa6270 */
[----:B------:R1:W-:Y:S01]  /*15ce0*/  STL [R1+0xec], R3 ;  /* 0x0000ec0301007387 */ /* 0x0003e20000100800 */
[----:B--2---:R-:W-:Y:S01]  /*15cf0*/  IMAD.MOV.U32 R4, RZ, RZ, R181 ;  /* 0x000000ffff047224 */ /* 0x004fe200078e00b5 */
[----:B------:R-:W-:Y:S01]  /*15d00*/  ISETP.GE.AND P2, PT, R187, RZ, PT ;  /* 0x000000ffbb00720c */ /* 0x000fe20003f46270 */
[----:B------:R-:W-:Y:S02]  /*15d10*/  IMAD R120, R124, R183, R120 ;  /* 0x000000b77c787224 */ /* 0x000fe400078e0278 */
[C---:B------:R-:W-:Y:S02]  /*15d20*/  VIADD R183, R0.reuse, 0x1b2 ;  /* 0x000001b200b77836 */ /* 0x040fe40000000000 */
[----:B------:R-:W-:Y:S01]  /*15d30*/  @!P3 IMAD.MOV R4, RZ, RZ, -R4 ;  /* 0x000000ffff04b224 */ /* 0x000fe200078e0a04 */
[----:B------:R-:W-:Y:S01]  /*15d40*/  ISETP.GE.AND P3, PT, R123, RZ, PT ;  /* 0x000000ff7b00720c */ /* 0x000fe20003f66270 */
[C---:B------:R-:W-:Y:S01]  /*15d50*/  VIADD R191, R0.reuse, 0x1c2 ;  /* 0x000001c200bf7836 */ /* 0x040fe20000000000 */
[----:B------:R-:W-:Y:S01]  /*15d60*/  @!P6 IADD3 R121, R121, -R124, RZ ;  /* 0x8000007c7979e210 */ /* 0x000fe20007ffe0ff */
[----:B-1----:R-:W-:Y:S01]  /*15d70*/  IMAD.MOV.U32 R3, RZ, RZ, R182 ;  /* 0x000000ffff037224 */ /* 0x002fe200078e00b6 */
[----:B------:R-:W-:Y:S01]  /*15d80*/  IABS R188, R183 ;  /* 0x000000b700bc7213 */ /* 0x000fe20000000000 */
[----:B------:R-:W-:Y:S01]  /*15d90*/  VIADD R182, R0, 0x1b3 ;  /* 0x000001b300b67836 */ /* 0x000fe20000000000 */
[C---:B------:R-:W-:Y:S01]  /*15da0*/  ISETP.GT.U32.AND P6, PT, R124.reuse, R121, PT ;  /* 0x000000797c00720c */ /* 0x040fe20003fc4070 */
[----:B------:R-:W-:Y:S01]  /*15db0*/  @!P1 IMAD.MOV R3, RZ, RZ, -R3 ;  /* 0x000000ffff039224 */ /* 0x000fe200078e0a03 */
[----:B------:R-:W-:Y:S01]  /*15dc0*/  ISETP.GT.U32.AND P1, PT, R124, R122, PT ;  /* 0x0000007a7c00720c */ /* 0x000fe20003f24070 */
[C---:B------:R-:W-:Y:S01]  /*15dd0*/  VIADD R193, R0.reuse, 0x1c4 ;  /* 0x000001c400c17836 */ /* 0x040fe20000000000 */
[----:B------:R-:W-:Y:S01]  /*15de0*/  IABS R187, R182 ;  /* 0x000000b600bb7213 */ /* 0x000fe20000000000 */
[C---:B------:R-:W-:Y:S01]  /*15df0*/  VIADD R202, R0.reuse, 0x1d1 ;  /* 0x000001d100ca7836 */ /* 0x040fe20000000000 */
[----:B------:R1:W-:Y:S01]  /*15e00*/  STL [R1+0x124], R3 ;  /* 0x0001240301007387 */ /* 0x0003e20000100800 */
[C---:B------:R-:W-:Y:S01]  /*15e10*/  IADD3 R123, R0.reuse, 0x1b4, RZ ;  /* 0x000001b4007b7810 */ /* 0x040fe20007ffe0ff */
[----:B------:R-:W-:Y:S01]  /*15e20*/  VIADD R205, R0, 0x1d3 ;  /* 0x000001d300cd7836 */ /* 0x000fe20000000000 */
[----:B------:R-:W-:Y:S01]  /*15e30*/  IABS R192, R193 ;  /* 0x000000c100c07213 */ /* 0x000fe20000000000 */
[----:B------:R-:W-:Y:S01]  /*15e40*/  STL [R1+0x120], R4 ;  /* 0x0001200401007387 */ /* 0x000fe20000100800 */
[----:B------:R-:W-:Y:S01]  /*15e50*/  IMAD.HI.U32 R181, R246, R187, RZ ;  /* 0x000000bbf6b57227 */ /* 0x000fe200078e00ff */
[----:B------:R-:W-:-:S02]  /*15e60*/  IABS R186, R123 ;  /* 0x0000007b00ba7213 */ /* 0x000fc40000000000 */
[----:B------:R-:W-:Y:S01]  /*15e70*/  IABS R200, R202 ;  /* 0x000000ca00c87213 */ /* 0x000fe20000000000 */
[--C-:B------:R-:W-:Y:S01]  /*15e80*/  @!P1 IMAD.IADD R122, R122, 0x1, -R124.reuse ;  /* 0x000000017a7a9824 */ /* 0x100fe200078e0a7c */
[----:B-1----:R-:W-:Y:S01]  /*15e90*/  MOV R3, R180 ;  /* 0x000000b400037202 */ /* 0x002fe20000000f00 */
[----:B------:R-:W-:Y:S01]  /*15ea0*/  IMAD.HI.U32 R180, R246, R188, RZ ;  /* 0x000000bcf6b47227 */ /* 0x000fe200078e00ff */
[----:B------:R-:W-:Y:S02]  /*15eb0*/  IADD3 R181, -R181, RZ, RZ ;  /* 0x000000ffb5b57210 */ /* 0x000fe40007ffe1ff */
[----:B------:R-:W-:Y:S01]  /*15ec0*/  ISETP.GE.AND P1, PT, R183, RZ, PT ;  /* 0x000000ffb700720c */ /* 0x000fe20003f26270 */
[----:B------:R-:W-:Y:S01]  /*15ed0*/  @!P4 IMAD.MOV R3, RZ, RZ, -R3 ;  /* 0x000000ffff03c224 */ /* 0x000fe200078e0a03 */
[----:B------:R-:W-:Y:S01]  /*15ee0*/  ISETP.GT.U32.AND P4, PT, R124, R120, PT ;  /* 0x000000787c00720c */ /* 0x000fe20003f84070 */
[----:B------:R-:W-:Y:S01]  /*15ef0*/  @!P6 IMAD.IADD R121, R121, 0x1, -R124 ;  /* 0x000000017979e824 */ /* 0x000fe200078e0a7c */
[----:B------:R-:W-:Y:S01]  /*15f00*/  ISETP.GE.AND P6, PT, R182, RZ, PT ;  /* 0x000000ffb600720c */ /* 0x000fe20003fc6270 */
[----:B------:R-:W-:Y:S01]  /*15f10*/  IMAD.MOV R180, RZ, RZ, -R180 ;  /* 0x000000ffffb47224 */ /* 0x000fe200078e0ab4 */
[----:B------:R1:W-:Y:S01]  /*15f20*/  STL [R1+0x118], R3 ;  /* 0x0001180301007387 */ /* 0x0003e20000100800 */
[----:B------:R-:W-:Y:S01]  /*15f30*/  IMAD R187, R124, R181, R187 ;  /* 0x000000b57cbb7224 */ /* 0x000fe200078e02bb */
[----:B------:R-:W-:Y:S01]  /*15f40*/  IADD3 R181, R0, 0x1b8, RZ ;  /* 0x000001b800b57810 */ /* 0x000fe20007ffe0ff */
[----:B------:R-:W-:Y:S01]  /*15f50*/  IMAD R188, R124, R180, R188 ;  /* 0x000000b47cbc7224 */ /* 0x000fe200078e02bc */
[C---:B------:R-:W-:Y:S01]  /*15f60*/  IADD3 R180, R0.reuse, 0x1b5, RZ ;  /* 0x000001b500b47810 */ /* 0x040fe20007ffe0ff */
[----:B------:R-:W-:Y:S01]  /*15f70*/  VIADD R183, R0, 0x1b7 ;  /* 0x000001b700b77836 */ /* 0x000fe20000000000 */
[----:B------:R-:W-:Y:S01]  /*15f80*/  IABS R206, R205 ;  /* 0x000000cd00ce7213 */ /* 0x000fe20000000000 */
[----:B------:R-:W-:Y:S01]  /*15f90*/  IMAD.HI.U32 R194, R246, R192, RZ ;  /* 0x000000c0f6c27227 */ /* 0x000fe200078e00ff */
[----:B------:R-:W-:-:S03]  /*15fa0*/  IABS R185, R180 ;  /* 0x000000b400b97213 */ /* 0x000fc60000000000 */
[----:B-1----:R-:W-:Y:S01]  /*15fb0*/  IMAD.MOV.U32 R3, RZ, RZ, R122 ;  /* 0x000000ffff037224 */ /* 0x002fe200078e007a */
[----:B------:R-:W-:Y:S01]  /*15fc0*/  IADD3 R194, -R194, RZ, RZ ;  /* 0x000000ffc2c27210 */ /* 0x000fe20007ffe1ff */
[----:B------:R-:W-:Y:S01]  /*15fd0*/  @!P4 IMAD.IADD R120, R120, 0x1, -R124 ;  /* 0x000000017878c824 */ /* 0x000fe200078e0a7c */
[----:B------:R-:W-:Y:S01]  /*15fe0*/  ISETP.GE.AND P4, PT, R123, RZ, PT ;  /* 0x000000ff7b00720c */ /* 0x000fe20003f86270 */
[----:B------:R-:W-:Y:S01]  /*15ff0*/  @!P5 IMAD.MOV R3, RZ, RZ, -R3 ;  /* 0x000000ffff03d224 */ /* 0x000fe200078e0a03 */
[----:B------:R-:W-:Y:S01]  /*16000*/  IABS R123, R183 ;  /* 0x000000b7007b7213 */ /* 0x000fe20000000000 */
[----:B------:R-:W-:Y:S01]  /*16010*/  VIADD R122, R0, 0x1b6 ;  /* 0x000001b6007a7836 */ /* 0x000fe20000000000 */
[----:B------:R-:W-:Y:S01]  /*16020*/  ISETP.GT.U32.AND P5, PT, R124, R120, PT ;  /* 0x000000787c00720c */ /* 0x000fe20003fa4070 */
[C---:B------:R-:W-:Y:S01]  /*16030*/  IMAD.HI.U32 R201, R246.reuse, R200, RZ ;  /* 0x000000c8f6c97227 */ /* 0x040fe200078e00ff */
[----:B------:R1:W-:Y:S02]  /*16040*/  STL [R1+0x114], R3 ;  /* 0x0001140301007387 */ /* 0x0003e40000100800 */
[----:B------:R-:W-:Y:S01]  /*16050*/  IABS R184, R122 ;  /* 0x0000007a00b87213 */ /* 0x000fe20000000000 */
[----:B------:R-:W-:-:S04]  /*16060*/  IMAD.HI.U32 R182, R246, R123, RZ ;  /* 0x0000007bf6b67227 */ /* 0x000fc800078e00ff */
[----:B------:R-:W-:Y:S02]  /*16070*/  IMAD.MOV R182, RZ, RZ, -R182 ;  /* 0x000000ffffb67224 */ /* 0x000fe400078e0ab6 */
[----:B------:R-:W-:Y:S02]  /*16080*/  IMAD.MOV R203, RZ, RZ, -R201 ;  /* 0x000000ffffcb7224 */ /* 0x000fe400078e0ac9 */
[----:B-1----:R-:W-:Y:S02]  /*16090*/  IMAD.MOV.U32 R3, RZ, RZ, R121 ;  /* 0x000000ffff037224 */ /* 0x002fe400078e0079 */
[----:B------:R-:W-:-:S04]  /*160a0*/  IMAD.HI.U32 R121, R246, R186, RZ ;  /* 0x000000baf6797227 */ /* 0x000fc800078e00ff */
[----:B------:R-:W-:Y:S01]  /*160b0*/  @!P2 IMAD.MOV R3, RZ, RZ, -R3 ;  /* 0x000000ffff03a224 */ /* 0x000fe200078e0a03 */
[----:B------:R-:W-:Y:S01]  /*160c0*/  ISETP.GT.U32.AND P2, PT, R124, R188, PT ;  /* 0x000000bc7c00720c */ /* 0x000fe20003f44070 */
[----:B------:R-:W-:Y:S01]  /*160d0*/  @!P5 IMAD.IADD R120, R120, 0x1, -R124 ;  /* 0x000000017878d824 */ /* 0x000fe200078e0a7c */
[C---:B------:R-:W-:Y:S01]  /*160e0*/  ISETP.GT.U32.AND P5, PT, R124.reuse, R187, PT ;  /* 0x000000bb7c00720c */ /* 0x040fe20003fa4070 */
[C---:B------:R-:W-:Y:S01]  /*160f0*/  IMAD R123, R124.reuse, R182, R123 ;  /* 0x000000b67c7b7224 */ /* 0x040fe200078e027b */
[----:B------:R-:W-:Y:S01]  /*16100*/  IADD3 R121, -R121, RZ, RZ ;  /* 0x000000ff79797210 */ /* 0x000fe20007ffe1ff */
[----:B------:R1:W-:Y:S01]  /*16110*/  STL [R1+0xe4], R3 ;  /* 0x0000e40301007387 */ /* 0x0003e20000100800 */
[----:B------:R-:W-:Y:S02]  /*16120*/  IMAD R200, R124, R203, R200 ;  /* 0x000000cb7cc87224 */ /* 0x000fe400078e02c8 */
[----:B------:R-:W-:-:S04]  /*16130*/  IMAD.HI.U32 R208, R246, R206, RZ ;  /* 0x000000cef6d07227 */ /* 0x000fc800078e00ff */
[----:B------:R-:W-:Y:S02]  /*16140*/  IMAD R186, R124, R121, R186 ;  /* 0x000000797cba7224 */ /* 0x000fe400078e02ba */
[----:B------:R-:W-:Y:S02]  /*16150*/  @!P2 IMAD.IADD R188, R188, 0x1, -R124 ;  /* 0x00000001bcbca824 */ /* 0x000fe400078e0a7c */
[----:B------:R-:W-:-:S03]  /*16160*/  IMAD.HI.U32 R121, R246, R185, RZ ;  /* 0x000000b9f6797227 */ /* 0x000fc600078e00ff */
[----:B------:R-:W-:Y:S01]  /*16170*/  ISETP.GT.U32.AND P2, PT, R124, R188, PT ;  /* 0x000000bc7c00720c */ /* 0x000fe20003f44070 */
[----:B------:R-:W-:Y:S01]  /*16180*/  @!P5 IMAD.IADD R187, R187, 0x1, -R124 ;  /* 0x00000001bbbbd824 */ /* 0x000fe200078e0a7c */
[----:B------:R-:W-:Y:S01]  /*16190*/  IADD3 R121, -R121, RZ, RZ ;  /* 0x000000ff79797210 */ /* 0x000fe20007ffe1ff */
[----:B-1----:R-:W-:Y:S02]  /*161a0*/  IMAD.MOV.U32 R3, RZ, RZ, R120 ;  /* 0x000000ffff037224 */ /* 0x002fe400078e0078 */
[----:B------:R-:W-:Y:S01]  /*161b0*/  IMAD.HI.U32 R120, R246, R184, RZ ;  /* 0x000000b8f6787227 */ /* 0x000fe200078e00ff */
[----:B------:R-:W-:-:S03]  /*161c0*/  ISETP.GT.U32.AND P5, PT, R124, R187, PT ;  /* 0x000000bb7c00720c */ /* 0x000fc60003fa4070 */
[C---:B------:R-:W-:Y:S02]  /*161d0*/  IMAD R185, R124.reuse, R121, R185 ;  /* 0x000000797cb97224 */ /* 0x040fe400078e02b9 */
[----:B------:R-:W-:Y:S01]  /*161e0*/  @!P3 IMAD.MOV R3, RZ, RZ, -R3 ;  /* 0x000000ffff03b224 */ /* 0x000fe200078e0a03 */
[----:B------:R-:W-:Y:S01]  /*161f0*/  ISETP.GT.U32.AND P3, PT, R124, R186, PT ;  /* 0x000000ba7c00720c */ /* 0x000fe20003f64070 */
[----:B------:R-:W-:Y:S01]  /*16200*/  @!P2 IMAD.IADD R188, R188, 0x1, -R124 ;  /* 0x00000001bcbca824 */ /* 0x000fe200078e0a7c */
[C---:B------:R-:W-:Y:S01]  /*16210*/  ISETP.GT.U32.AND P2, PT, R124.reuse, R185, PT ;  /* 0x000000b97c00720c */ /* 0x040fe20003f44070 */
[----:B------:R-:W-:Y:S01]  /*16220*/  IMAD.MOV R120, RZ, RZ, -R120 ;  /* 0x000000ffff787224 */ /* 0x000fe200078e0a78 */
[----:B------:R1:W-:Y:S01]  /*16230*/  STL [R1+0x11c], R3 ;  /* 0x00011c0301007387 */ /* 0x0003e20000100800 */
[----:B------:R-:W-:Y:S02]  /*16240*/  IMAD.MOV.U32 R4, RZ, RZ, R188 ;  /* 0x000000ffff047224 */ /* 0x000fe400078e00bc */
[----:B------:R-:W-:Y:S01]  /*16250*/  IMAD R184, R124, R120, R184 ;  /* 0x000000787cb87224 */ /* 0x000fe200078e02b8 */
[----:B------:R-:W-:Y:S01]  /*16260*/  IABS R120, R181 ;  /* 0x000000b500787213 */ /* 0x000fe20000000000 */
[--C-:B------:R-:W-:Y:S01]  /*16270*/  @!P5 IMAD.IADD R187, R187, 0x1, -R124.reuse ;  /* 0x00000001bbbbd824 */ /* 0x100fe200078e0a7c */
[----:B------:R-:W-:Y:S01]  /*16280*/  @!P1 IADD3 R4, -R4, RZ, RZ ;  /* 0x000000ff04049210 */ /* 0x000fe20007ffe1ff */
[----:B------:R-:W-:Y:S01]  /*16290*/  VIADD R121, R0, 0x1b9 ;  /* 0x000001b900797836 */ /* 0x000fe20000000000 */
[----:B------:R-:W-:Y:S01]  /*162a0*/  ISETP.GT.U32.AND P5, PT, R124, R184, PT ;  /* 0x000000b87c00720c */ /* 0x000fe20003fa4070 */
[----:B------:R-:W-:Y:S01]  /*162b0*/  IMAD.HI.U32 R188, R246, R120, RZ ;  /* 0x00000078f6bc7227 */ /* 0x000fe200078e00ff */
[----:B------:R-:W-:Y:S01]  /*162c0*/  @!P3 IADD3 R186, R186, -R124, RZ ;  /* 0x8000007cbabab210 */ /* 0x000fe20007ffe0ff */
[----:B------:R2:W-:Y:S01]  /*162d0*/  STL [R1+0x10c], R4 ;  /* 0x00010c0401007387 */ /* 0x0005e20000100800 */
[C---:B------:R-:W-:Y:S01]  /*162e0*/  ISETP.GT.U32.AND P1, PT, R124.reuse, R123, PT ;  /* 0x0000007b7c00720c */ /* 0x040fe20003f24070 */
[----:B------:R-:W-:Y:S01]  /*162f0*/  @!P2 IMAD.IADD R185, R185, 0x1, -R124 ;  /* 0x00000001b9b9a824 */ /* 0x000fe200078e0a7c */
[C---:B------:R-:W-:Y:S01]  /*16300*/  ISETP.GT.U32.AND P3, PT, R124.reuse, R186, PT ;  /* 0x000000ba7c00720c */ /* 0x040fe20003f64070 */
[----:B-1----:R-:W-:Y:S01]  /*16310*/  IMAD.MOV.U32 R3, RZ, RZ, R187 ;  /* 0x000000ffff037224 */ /* 0x002fe200078e00bb */
[----:B------:R-:W-:Y:S01]  /*16320*/  IABS R182, R121 ;  /* 0x0000007900b67213 */ /* 0x000fe20000000000 */
[----:B------:R-:W-:Y:S01]  /*16330*/  IMAD.MOV R188, RZ, RZ, -R188 ;  /* 0x000000ffffbc7224 */ /* 0x000fe200078e0abc */
[----:B------:R-:W-:Y:S01]  /*16340*/  ISETP.GT.U32.AND P2, PT, R124, R185, PT ;  /* 0x000000b97c00720c */ /* 0x000fe20003f44070 */
[----:B------:R-:W-:Y:S01]  /*16350*/  @!P6 IMAD.MOV R3, RZ, RZ, -R3 ;  /* 0x000000ffff03e224 */ /* 0x000fe200078e0a03 */
[----:B------:R-:W-:Y:S01]  /*16360*/  ISETP.GE.AND P6, PT, R180, RZ, PT ;  /* 0x000000ffb400720c */ /* 0x000fe20003fc6270 */
[----:B------:R-:W-:-:S02]  /*16370*/  @!P5 IMAD.IADD R184, R184, 0x1, -R124 ;  /* 0x00000001b8b8d824 */ /* 0x000fc400078e0a7c */
[----:B------:R-:W-:Y:S01]  /*16380*/  IMAD R120, R124, R188, R120 ;  /* 0x000000bc7c787224 */ /* 0x000fe200078e0278 */
[----:B------:R1:W-:Y:S01]  /*16390*/  STL [R1+0x110], R3 ;  /* 0x0001100301007387 */ /* 0x0003e20000100800 */
[----:B------:R-:W-:Y:S01]  /*163a0*/  @!P1 IADD3 R123, R123, -R124, RZ ;  /* 0x8000007c7b7b9210 */ /* 0x000fe20007ffe0ff */
[----:B------:R-:W-:Y:S01]  /*163b0*/  IMAD.HI.U32 R187, R246, R182, RZ ;  /* 0x000000b6f6bb7227 */ /* 0x000fe200078e00ff */
[C---:B------:R-:W-:Y:S02]  /*163c0*/  ISETP.GT.U32.AND P5, PT, R124.reuse, R184, PT ;  /* 0x000000b87c00720c */ /* 0x040fe40003fa4070 */
[----:B------:R-:W-:Y:S01]  /*163d0*/  ISETP.GT.U32.AND P1, PT, R124, R123, PT ;  /* 0x0000007b7c00720c */ /* 0x000fe20003f24070 */
[--C-:B------:R-:W-:Y:S01]  /*163e0*/  @!P3 IMAD.IADD R186, R186, 0x1, -R124.reuse ;  /* 0x00000001babab824 */ /* 0x100fe200078e0a7c */
[----:B------:R-:W-:Y:S01]  /*163f0*/  ISETP.GE.AND P3, PT, R122, RZ, PT ;  /* 0x000000ff7a00720c */ /* 0x000fe20003f66270 */
[----:B------:R-:W-:Y:S01]  /*16400*/  @!P2 IMAD.IADD R185, R185, 0x1, -R124 ;  /* 0x00000001b9b9a824 */ /* 0x000fe200078e0a7c */
[----:B------:R-:W-:Y:S01]  /*16410*/  ISETP.GT.U32.AND P2, PT, R124, R120, PT ;  /* 0x000000787c00720c */ /* 0x000fe20003f44070 */
[----:B--2---:R-:W-:Y:S01]  /*16420*/  IMAD.MOV.U32 R4, RZ, RZ, R186 ;  /* 0x000000ffff047224 */ /* 0x004fe200078e00ba */
[----:B------:R-:W-:Y:S01]  /*16430*/  IADD3 R122, R0, 0x1ba, RZ ;  /* 0x000001ba007a7810 */ /* 0x000fe20007ffe0ff */
[----:B-1----:R-:W-:Y:S01]  /*16440*/  IMAD.MOV.U32 R3, RZ, RZ, R185 ;  /* 0x000000ffff037224 */ /* 0x002fe200078e00b9 */
[----:B------:R-:W-:Y:S01]  /*16450*/  IABS R185, R191 ;  /* 0x000000bf00b97213 */ /* 0x000fe20000000000 */
[----:B------:R-:W-:Y:S01]  /*16460*/  IMAD.MOV R187, RZ, RZ, -R187 ;  /* 0x000000ffffbb7224 */ /* 0x000fe200078e0abb */
[----:B------:R-:W-:Y:S01]  /*16470*/  @!P4 IADD3 R4, -R4, RZ, RZ ;  /* 0x000000ff0404c210 */ /* 0x000fe20007ffe1ff */
[----:B------:R-:W-:Y:S01]  /*16480*/  @!P6 IMAD.MOV R3, RZ, RZ, -R3 ;  /* 0x000000ffff03e224 */ /* 0x000fe200078e0a03 */
[----:B------:R-:W-:Y:S01]  /*16490*/  IABS R180, R122 ;  /* 0x0000007a00b47213 */ /* 0x000fe20000000000 */
[----:B------:R-:W-:Y:S01]  /*164a0*/  @!P5 IMAD.IADD R184, R184, 0x1, -R124 ;  /* 0x00000001b8b8d824 */ /* 0x000fe200078e0a7c */
[----:B------:R-:W-:Y:S01]  /*164b0*/  ISETP.GE.AND P5, PT, R183, RZ, PT ;  /* 0x000000ffb700720c */ /* 0x000fe20003fa6270 */
[----:B------:R1:W-:Y:S01]  /*164c0*/  STL [R1+0x108], R4 ;  /* 0x0001080401007387 */ /* 0x0003e20000100800 */
[----:B------:R-:W-:Y:S01]  /*164d0*/  IMAD R182, R124, R187, R182 ;  /* 0x000000bb7cb67224 */ /* 0x000fe200078e02b6 */
[----:B------:R-:W-:Y:S01]  /*164e0*/  ISETP.GE.AND P6, PT, R181, RZ, PT ;  /* 0x000000ffb500720c */ /* 0x000fe20003fc6270 */
[----:B------:R-:W-:Y:S01]  /*164f0*/  IMAD.HI.U32 R186, R246, R180, RZ ;  /* 0x000000b4f6ba7227 */ /* 0x000fe200078e00ff */
[----:B------:R2:W-:Y:S02]  /*16500*/  STL [R1+0x104], R3 ;  /* 0x0001040301007387 */ /* 0x0005e40000100800 */
[----:B------:R-:W-:Y:S01]  /*16510*/  ISETP.GT.U32.AND P4, PT, R124, R182, PT ;  /* 0x000000b67c00720c */ /* 0x000fe20003f84070 */
[--C-:B------:R-:W-:Y:S01]  /*16520*/  @!P1 IMAD.IADD R123, R123, 0x1, -R124.reuse ;  /* 0x000000017b7b9824 */ /* 0x100fe200078e0a7c */
[----:B------:R-:W-:Y:S01]  /*16530*/  ISETP.GE.AND P1, PT, R121, RZ, PT ;  /* 0x000000ff7900720c */ /* 0x000fe20003f26270 */
[----:B------:R-:W-:Y:S01]  /*16540*/  @!P2 IMAD.IADD R120, R120, 0x1, -R124 ;  /* 0x000000017878a824 */ /* 0x000fe200078e0a7c */
[----:B-1----:R-:W1:Y:S01]  /*16550*/  S2R R4, SR_TID.X ;  /* 0x0000000000047919 */ /* 0x002e620000002100 */
[----:B------:R-:W-:-:S02]  /*16560*/  IMAD.MOV R186, RZ, RZ, -R186 ;  /* 0x000000ffffba7224 */ /* 0x000fc400078e0aba */
[C---:B------:R-:W-:Y:S01]  /*16570*/  VIADD R183, R0.reuse, 0x1bc ;  /* 0x000001bc00b77836 */ /* 0x040fe20000000000 */
[----:B--2---:R-:W-:Y:S01]  /*16580*/  MOV R3, R184 ;  /* 0x000000b800037202 */ /* 0x004fe20000000f00 */
[----:B------:R-:W-:Y:S01]  /*16590*/  VIADD R121, R0, 0x1bb ;  /* 0x000001bb00797836 */ /* 0x000fe20000000000 */
[----:B------:R-:W-:Y:S01]  /*165a0*/  ISETP.GT.U32.AND P2, PT, R124, R120, PT ;  /* 0x000000787c00720c */ /* 0x000fe20003f44070 */
[----:B------:R-:W-:Y:S02]  /*165b0*/  VIADD R181, R0, 0x1bd ;  /* 0x000001bd00b57836 */ /* 0x000fe40000000000 */
[----:B------:R-:W-:Y:S01]  /*165c0*/  @!P3 IMAD.MOV R3, RZ, RZ, -R3 ;  /* 0x000000ffff03b224 */ /* 0x000fe200078e0a03 */
[----:B------:R-:W-:Y:S01]  /*165d0*/  ISETP.GE.AND P3, PT, R122, RZ, PT ;  /* 0x000000ff7a00720c */ /* 0x000fe20003f66270 */
[----:B------:R-:W-:Y:S01]  /*165e0*/  IMAD R122, R124, R186, R180 ;  /* 0x000000ba7c7a7224 */ /* 0x000fe200078e02b4 */
[----:B------:R-:W-:Y:S01]  /*165f0*/  @!P4 IADD3 R182, R182, -R124, RZ ;  /* 0x8000007cb6b6c210 */ /* 0x000fe20007ffe0ff */
[C---:B------:R-:W-:Y:S01]  /*16600*/  VIADD R186, R0.reuse, 0x1bf ;  /* 0x000001bf00ba7836 */ /* 0x040fe20000000000 */
[----:B------:R2:W-:Y:S01]  /*16610*/  STL [R1+0x100], R3 ;  /* 0x0001000301007387 */ /* 0x0005e20000100800 */
[----:B------:R-:W-:Y:S01]  /*16620*/  IABS R188, R121 ;  /* 0x0000007900bc7213 */ /* 0x000fe20000000000 */
[----:B------:R-:W-:Y:S01]  /*16630*/  VIADD R187, R0, 0x1c1 ;  /* 0x000001c100bb7836 */ /* 0x000fe20000000000 */
[----:B------:R-:W-:Y:S01]  /*16640*/  ISETP.GT.U32.AND P4, PT, R124, R182, PT ;  /* 0x000000b67c00720c */ /* 0x000fe20003f84070 */
[----:B------:R-:W-:Y:S01]  /*16650*/  VIADD R222, R0, 0x1e4 ;  /* 0x000001e400de7836 */ /* 0x000fe20000000000 */
[----:B------:R-:W-:Y:S01]  /*16660*/  IABS R180, R181 ;  /* 0x000000b500b47213 */ /* 0x000fe20000000000 */
[----:B------:R-:W-:Y:S01]  /*16670*/  @!P2 IMAD.IADD R120, R120, 0x1, -R124 ;  /* 0x000000017878a824 */ /* 0x000fe200078e0a7c */
[----:B------:R-:W-:Y:S01]  /*16680*/  ISETP.GE.AND P2, PT, R121, RZ, PT ;  /* 0x000000ff7900720c */ /* 0x000fe20003f46270 */
[C---:B------:R-:W-:Y:S01]  /*16690*/  VIADD R233, R0.reuse, 0x1ec ;  /* 0x000001ec00e97836 */ /* 0x040fe20000000000 */
[----:B------:R-:W-:Y:S01]  /*166a0*/  IABS R184, R187 ;  /* 0x000000bb00b87213 */ /* 0x000fe20000000000 */
[C---:B------:R-:W-:Y:S01]  /*166b0*/  VIADD R234, R0.reuse, 0x1ee ;  /* 0x000001ee00ea7836 */ /* 0x040fe20000000000 */
[----:B--2---:R-:W-:Y:S01]  /*166c0*/  MOV R3, R123 ;  /* 0x0000007b00037202 */ /* 0x004fe20000000f00 */
[C---:B------:R-:W-:Y:S01]  /*166d0*/  VIADD R126, R0.reuse, 0x1f2 ;  /* 0x000001f2007e7836 */ /* 0x040fe20000000000 */
[----:B------:R-:W-:Y:S01]  /*166e0*/  IABS R123, R183 ;  /* 0x000000b7007b7213 */ /* 0x000fe20000000000 */
[----:B------:R-:W-:Y:S01]  /*166f0*/  VIADD R14, R0, 0x1fa ;  /* 0x000001fa000e7836 */ /* 0x000fe20000000000 */
[----:B------:R-:W-:Y:S01]  /*16700*/  IABS R227, R233 ;  /* 0x000000e900e37213 */ /* 0x000fe20000000000 */
[----:B------:R-:W-:Y:S01]  /*16710*/  @!P5 IMAD.MOV R3, RZ, RZ, -R3 ;  /* 0x000000ffff03d224 */ /* 0x000fe200078e0a03 */
[----:B------:R-:W-:Y:S01]  /*16720*/  ISETP.GT.U32.AND P5, PT, R124, R122, PT ;  /* 0x0000007a7c00720c */ /* 0x000fe20003fa4070 */
[----:B------:R-:W-:Y:S01]  /*16730*/  IMAD.MOV.U32 R121, RZ, RZ, R123 ;  /* 0x000000ffff797224 */ /* 0x000fe200078e007b */
[----:B------:R-:W-:Y:S01]  /*16740*/  @!P4 IADD3 R182, R182, -R124, RZ ;  /* 0x8000007cb6b6c210 */ /* 0x000fe20007ffe0ff */
[----:B------:R-:W-:Y:S01]  /*16750*/  IMAD.HI.U32 R123, R246, R188, RZ ;  /* 0x000000bcf67b7227 */ /* 0x000fe200078e00ff */
[----:B------:R2:W-:Y:S01]  /*16760*/  STL [R1+0xfc], R3 ;  /* 0x0000fc0301007387 */ /* 0x0005e20000100800 */
[----:B------:R-:W-:-:S02]  /*16770*/  ISETP.GE.AND P4, PT, R183, RZ, PT ;  /* 0x000000ffb700720c */ /* 0x000fc40003f86270 */
[----:B------:R-:W-:Y:S01]  /*16780*/  IMAD.HI.U32 R183, R246, R121, RZ ;  /* 0x00000079f6b77227 */ /* 0x000fe200078e00ff */
[----:B------:R-:W-:Y:S02]  /*16790*/  IABS R229, R234 ;  /* 0x000000ea00e57213 */ /* 0x000fe40000000000 */
[----:B-1----:R-:W-:Y:S01]  /*167a0*/  LOP3.LUT R11, R4, 0x1f, RZ, 0xc0, !PT ;  /* 0x0000001f040b7812 */ /* 0x002fe200078ec0ff */
[----:B------:R-:W-:Y:S01]  /*167b0*/  IMAD.MOV R123, RZ, RZ, -R123 ;  /* 0x000000ffff7b7224 */ /* 0x000fe200078e0a7b */
[----:B------:R-:W-:Y:S01]  /*167c0*/  IABS R241, R14 ;  /* 0x0000000e00f17213 */ /* 0x000fe20000000000 */
[----:B------:R-:W-:Y:S01]  /*167d0*/  @!P5 IMAD.IADD R122, R122, 0x1, -R124 ;  /* 0x000000017a7ad824 */ /* 0x000fe200078e0a7c */
[----:B------:R-:W-:Y:S01]  /*167e0*/  ISETP.GE.AND P5, PT, R181, RZ, PT ;  /* 0x000000ffb500720c */ /* 0x000fe20003fa6270 */
[----:B--2---:R-:W-:Y:S02]  /*167f0*/  IMAD.MOV.U32 R3, RZ, RZ, R120 ;  /* 0x000000ffff037224 */ /* 0x004fe400078e0078 */
[----:B------:R-:W-:-:S02]  /*16800*/  IMAD.MOV R181, RZ, RZ, -R183 ;  /* 0x000000ffffb57224 */ /* 0x000fc400078e0ab7 */
[C---:B------:R-:W-:Y:S01]  /*16810*/  IMAD R188, R124.reuse, R123, R188 ;  /* 0x0000007b7cbc7224 */ /* 0x040fe200078e02bc */
[----:B------:R-:W-:Y:S01]  /*16820*/  @!P6 IADD3 R3, -R3, RZ, RZ ;  /* 0x000000ff0303e210 */ /* 0x000fe20007ffe1ff */
[C---:B------:R-:W-:Y:S01]  /*16830*/  IMAD R121, R124.reuse, R181, R121 ;  /* 0x000000b57c797224 */ /* 0x040fe200078e0279 */
[----:B------:R-:W-:Y:S01]  /*16840*/  ISETP.GT.U32.AND P6, PT, R124, R122, PT ;  /* 0x0000007a7c00720c */ /* 0x000fe20003fc4070 */
[----:B------:R-:W-:Y:S02]  /*16850*/  VIADD R123, R0, 0x1be ;  /* 0x000001be007b7836 */ /* 0x000fe40000000000 */
[----:B------:R1:W-:Y:S01]  /*16860*/  STL [R1+0xf8], R3 ;  /* 0x0000f80301007387 */ /* 0x0003e20000100800 */
[----:B------:R-:W-:Y:S02]  /*16870*/  IMAD.HI.U32 R120, R246, R180, RZ ;  /* 0x000000b4f6787227 */ /* 0x000fe400078e00ff */
[----:B------:R-:W-:Y:S02]  /*16880*/  IABS R181, R123 ;  /* 0x0000007b00b57213 */ /* 0x000fe40000000000 */
[----:B------:R-:W-:-:S02]  /*16890*/  IMAD.MOV R120, RZ, RZ, -R120 ;  /* 0x000000ffff787224 */ /* 0x000fc400078e0a78 */
[----:B------:R-:W-:Y:S02]  /*168a0*/  IMAD.MOV.U32 R4, RZ, RZ, R242 ;  /* 0x000000ffff047224 */ /* 0x000fe400078e00f2 */
[----:B------:R-:W-:Y:S01]  /*168b0*/  IMAD.HI.U32 R189, R246, R181, RZ ;  /* 0x000000b5f6bd7227 */ /* 0x000fe200078e00ff */
[----:B-1----:R-:W-:Y:S02]  /*168c0*/  MOV R3, R182 ;  /* 0x000000b600037202 */ /* 0x002fe40000000f00 */
[----:B------:R-:W-:Y:S01]  /*168d0*/  @!P6 IADD3 R122, R122, -R124, RZ ;  /* 0x8000007c7a7ae210 */ /* 0x000fe20007ffe0ff */
[C---:B------:R-:W-:Y:S01]  /*168e0*/  IMAD R180, R124.reuse, R120, R180 ;  /* 0x000000787cb47224 */ /* 0x040fe200078e02b4 */
[C---:B------:R-:W-:Y:S01]  /*168f0*/  ISETP.GT.U32.AND P6, PT, R124.reuse, R121, PT ;  /* 0x000000797c00720c */ /* 0x040fe20003fc4070 */
[----:B------:R-:W-:Y:S01]  /*16900*/  @!P1 IMAD.MOV R3, RZ, RZ, -R3 ;  /* 0x000000ffff039224 */ /* 0x000fe200078e0a03 */
[----:B------:R-:W-:Y:S01]  /*16910*/  ISETP.GT.U32.AND P1, PT, R124, R188, PT ;  /* 0x000000bc7c00720c */ /* 0x000fe20003f24070 */
[C---:B------:R-:W-:Y:S01]  /*16920*/  VIADD R120, R0.reuse, 0x1c0 ;  /* 0x000001c000787836 */ /* 0x040fe20000000000 */
[----:B------:R-:W-:Y:S01]  /*16930*/  IABS R182, R186 ;  /* 0x000000ba00b67213 */ /* 0x000fe20000000000 */
[----:B------:R-:W-:Y:S01]  /*16940*/  VIADD R12, R0, 0x1fc ;  /* 0x000001fc000c7836 */ /* 0x000fe20000000000 */
[----:B------:R1:W-:Y:S01]  /*16950*/  STL [R1+0xf4], R3 ;  /* 0x0000f40301007387 */ /* 0x0003e20000100800 */
[----:B------:R-:W-:Y:S01]  /*16960*/  IADD3 R189, -R189, RZ, RZ ;  /* 0x000000ffbdbd7210 */ /* 0x000fe20007ffe1ff */
[----:B------:R-:W-:Y:S01]  /*16970*/  IMAD.HI.U32 R247, R246, R241, RZ ;  /* 0x000000f1f6f77227 */ /* 0x000fe200078e00ff */
[----:B------:R-:W-:-:S03]  /*16980*/  IABS R183, R120 ;  /* 0x0000007800b77213 */ /* 0x000fc60000000000 */
[----:B------:R-:W-:-:S04]  /*16990*/  IMAD.HI.U32 R190, R246, R182, RZ ;  /* 0x000000b6f6be7227 */ /* 0x000fc800078e00ff */
[--C-:B------:R-:W-:Y:S01]  /*169a0*/  @!P1 IMAD.IADD R188, R188, 0x1, -R124.reuse ;  /* 0x00000001bcbc9824 */ /* 0x100fe200078e0a7c */
[----:B------:R-:W-:Y:S01]  /*169b0*/  IADD3 R190, -R190, RZ, RZ ;  /* 0x000000ffbebe7210 */ /* 0x000fe20007ffe1ff */
[----:B------:R-:W-:Y:S01]  /*169c0*/  @!P6 IMAD.IADD R121, R121, 0x1, -R124 ;  /* 0x000000017979e824 */ /* 0x000fe200078e0a7c */
[C---:B------:R-:W-:Y:S01]  /*169d0*/  ISETP.GT.U32.AND P1, PT, R124.reuse, R180, PT ;  /* 0x000000b47c00720c */ /* 0x040fe20003f24070 */
[----:B-1----:R-:W-:Y:S01]  /*169e0*/  IMAD.MOV.U32 R3, RZ, RZ, R122 ;  /* 0x000000ffff037224 */ /* 0x002fe200078e007a */
[C---:B------:R-:W-:Y:S01]  /*169f0*/  ISETP.GT.U32.AND P6, PT, R124.reuse, R188, PT ;  /* 0x000000bc7c00720c */ /* 0x040fe20003fc4070 */
[C---:B------:R-:W-:Y:S02]  /*16a00*/  IMAD R181, R124.reuse, R189, R181 ;  /* 0x000000bd7cb57224 */ /* 0x040fe400078e02b5 */
[----:B------:R-:W-:Y:S02]  /*16a10*/  @!P3 IMAD.MOV R3, RZ, RZ, -R3 ;  /* 0x000000ffff03b224 */ /* 0x000fe400078e0a03 */
[----:B------:R-:W-:Y:S01]  /*16a20*/  IMAD R182, R124, R190, R182 ;  /* 0x000000be7cb67224 */ /* 0x000fe200078e02b6 */
[----:B------:R-:W-:Y:S01]  /*16a30*/  IADD3 R190, R0, 0x1c3, RZ ;  /* 0x000001c300be7810 */ /* 0x000fe20007ffe0ff */
[----:B------:R-:W-:Y:S01]  /*16a40*/  IMAD.HI.U32 R189, R246, R183, RZ ;  /* 0x000000b7f6bd7227 */ /* 0x000fe200078e00ff */
[----:B------:R1:W-:Y:S03]  /*16a50*/  STL [R1+0xe8], R3 ;  /* 0x0000e80301007387 */ /* 0x0003e60000100800 */
[--C-:B------:R-:W-:Y:S01]  /*16a60*/  @!P1 IMAD.IADD R180, R180, 0x1, -R124.reuse ;  /* 0x00000001b4b49824 */ /* 0x100fe200078e0a7c */
[----:B------:R-:W-:Y:S01]  /*16a70*/  ISETP.GT.U32.AND P1, PT, R124, R121, PT ;  /* 0x000000797c00720c */ /* 0x000fe20003f24070 */
[----:B------:R-:W-:Y:S01]  /*16a80*/  @!P6 IMAD.IADD R188, R188, 0x1, -R124 ;  /* 0x00000001bcbce824 */ /* 0x000fe200078e0a7c */
[----:B------:R-:W-:Y:S01]  /*16a90*/  ISETP.GT.U32.AND P6, PT, R124, R181, PT ;  /* 0x000000b57c00720c */ /* 0x000fe20003fc4070 */
[----:B------:R-:W-:Y:S01]  /*16aa0*/  IMAD.HI.U32 R122, R246, R184, RZ ;  /* 0x000000b8f67a7227 */ /* 0x000fe200078e00ff */
[----:B------:R-:W-:-:S02]  /*16ab0*/  ISETP.GT.U32.AND P3, PT, R124, R180, PT ;  /* 0x000000b47c00720c */ /* 0x000fc40003f64070 */
[----:B-1----:R-:W-:Y:S01]  /*16ac0*/  MOV R3, R188 ;  /* 0x000000bc00037202 */ /* 0x002fe20000000f00 */
[----:B------:R-:W-:Y:S02]  /*16ad0*/  IMAD.MOV R189, RZ, RZ, -R189 ;  /* 0x000000ffffbd7224 */ /* 0x000fe400078e0abd */
[----:B------:R-:W-:Y:S02]  /*16ae0*/  IMAD.MOV R122, RZ, RZ, -R122 ;  /* 0x000000ffff7a7224 */ /* 0x000fe400078e0a7a */
[----:B------:R-:W-:Y:S01]  /*16af0*/  @!P2 IMAD.MOV R3, RZ, RZ, -R3 ;  /* 0x000000ffff03a224 */ /* 0x000fe200078e0a03 */
[C---:B------:R-:W-:Y:S01]  /*16b00*/  ISETP.GT.U32.AND P2, PT, R124.reuse, R182, PT ;  /* 0x000000b67c00720c */ /* 0x040fe20003f44070 */
[----:B------:R-:W-:Y:S02]  /*16b10*/  IMAD R183, R124, R189, R183 ;  /* 0x000000bd7cb77224 */ /* 0x000fe400078e02b7 */
[--C-:B------:R-:W-:Y:S01]  /*16b20*/  @!P6 IMAD.IADD R181, R181, 0x1, -R124.reuse ;  /* 0x00000001b5b5e824 */ /* 0x100fe200078e0a7c */
[----:B------:R-:W-:Y:S01]  /*16b30*/  ISETP.GE.AND P6, PT, R186, RZ, PT ;  /* 0x000000ffba00720c */ /* 0x000fe20003fc6270 */
[----:B------:R-:W-:Y:S01]  /*16b40*/  @!P1 IMAD.IADD R121, R121, 0x1, -R124 ;  /* 0x0000000179799824 */ /* 0x000fe200078e0a7c */
[----:B------:R-:W-:Y:S01]  /*16b50*/  IABS R186, R190 ;  /* 0x000000be00ba7213 */ /* 0x000fe20000000000 */
[C---:B------:R-:W-:Y:S01]  /*16b60*/  IMAD R184, R124.reuse, R122, R184 ;  /* 0x0000007a7cb87224 */ /* 0x040fe200078e02b8 */
[----:B------:R-:W-:Y:S01]  /*16b70*/  ISETP.GT.U32.AND P1, PT, R124, R183, PT ;  /* 0x000000b77c00720c */ /* 0x000fe20003f24070 */
[----:B------:R-:W-:Y:S01]  /*16b80*/  IMAD.HI.U32 R188, R246, R185, RZ ;  /* 0x000000b9f6bc7227 */ /* 0x000fe200078e00ff */
[----:B------:R-:W-:Y:S01]  /*16b90*/  MOV R2, R121 ;  /* 0x0000007900027202 */ /* 0x000fe20000000f00 */
[----:B------:R1:W-:Y:S02]  /*16ba0*/  STL [R1+0xe0], R3 ;  /* 0x0000e00301007387 */ /* 0x0003e40000100800 */
[----:B------:R-:W-:Y:S01]  /*16bb0*/  @!P2 IMAD.IADD R182, R182, 0x1, -R124 ;  /* 0x00000001b6b6a824 */ /* 0x000fe200078e0a7c */
[----:B------:R-:W-:Y:S01]  /*16bc0*/  ISETP.GT.U32.AND P2, PT, R124, R181, PT ;  /* 0x000000b57c00720c */ /* 0x000fe20003f44070 */
[----:B------:R-:W-:Y:S01]  /*16bd0*/  IMAD.HI.U32 R122, R246, R186, RZ ;  /* 0x000000baf67a7227 */ /* 0x000fe200078e00ff */
[----:B------:R-:W-:-:S03]  /*16be0*/  IADD3 R188, -R188, RZ, RZ ;  /* 0x000000ffbcbc7210 */ /* 0x000fc60007ffe1ff */
[----:B------:R-:W-:Y:S01]  /*16bf0*/  @!P4 IMAD.MOV R2, RZ, RZ, -R2 ;  /* 0x000000ffff02c224 */ /* 0x000fe200078e0a02 */
[C---:B------:R-:W-:Y:S01]  /*16c00*/  ISETP.GT.U32.AND P4, PT, R124.reuse, R182, PT ;  /* 0x000000b67c00720c */ /* 0x040fe20003f84070 */
[----:B------:R-:W-:Y:S01]  /*16c10*/  IMAD.MOV R122, RZ, RZ, -R122 ;  /* 0x000000ffff7a7224 */ /* 0x000fe200078e0a7a */
[----:B-1----:R-:W-:Y:S01]  /*16c20*/  IABS R3, R13 ;  /* 0x0000000d00037213 */ /* 0x002fe20000000000 */
[----:B------:R-:W-:Y:S01]  /*16c30*/  @!P1 IMAD.IADD R183, R183, 0x1, -R124 ;  /* 0x00000001b7b79824 */ /* 0x000fe200078e0a7c */
[----:B------:R1:W-:Y:S01]  /*16c40*/  STL [R1+0x8744], R2 ;  /* 0x0087440201007387 */ /* 0x0003e20000100800 */
[C---:B------:R-:W-:Y:S02]  /*16c50*/  IMAD R186, R124.reuse, R122, R186 ;  /* 0x0000007a7cba7224 */ /* 0x040fe400078e02ba */
[----:B------:R-:W-:Y:S01]  /*16c60*/  @!P2 IADD3 R181, R181, -R124, RZ ;  /* 0x8000007cb5b5a210 */ /* 0x000fe20007ffe0ff */
[C---:B------:R-:W-:Y:S01]  /*16c70*/  IMAD R185, R124.reuse, R188, R185 ;  /* 0x000000bc7cb97224 */ /* 0x040fe200078e02b9 */
[----:B------:R-:W-:Y:S01]  /*16c80*/  ISETP.GT.U32.AND P2, PT, R124, R184, PT ;  /* 0x000000b87c00720c */ /* 0x000fe20003f44070 */
[--C-:B------:R-:W-:Y:S01]  /*16c90*/  @!P3 IMAD.IADD R180, R180, 0x1, -R124.reuse ;  /* 0x00000001b4b4b824 */ /* 0x100fe200078e0a7c */
[----:B------:R-:W-:Y:S01]  /*16ca0*/  ISETP.GT.U32.AND P1, PT, R124, R183, PT ;  /* 0x000000b77c00720c */ /* 0x000fe20003f24070 */
[C---:B------:R-:W-:Y:S01]  /*16cb0*/  VIADD R121, R0.reuse, 0x1c6 ;  /* 0x000001c600797836 */ /* 0x040fe20000000000 */
[----:B------:R-:W-:Y:S01]  /*16cc0*/  ISETP.GE.AND P3, PT, R123, RZ, PT ;  /* 0x000000ff7b00720c */ /* 0x000fe20003f66270 */
[----:B------:R-:W-:Y:S01]  /*16cd0*/  VIADD R123, R0, 0x1c5 ;  /* 0x000001c5007b7836 */ /* 0x000fe20000000000 */
[----:B------:R-:W-:Y:S01]  /*16ce0*/  @!P5 IADD3 R180, -R180, RZ, RZ ;  /* 0x000000ffb4b4d210 */ /* 0x000fe20007ffe1ff */
[----:B------:R-:W-:Y:S01]  /*16cf0*/  @!P4 IMAD.IADD R182, R182, 0x1, -R124 ;  /* 0x00000001b6b6c824 */ /* 0x000fe200078e0a7c */
[----:B------:R-:W-:Y:S01]  /*16d00*/  ISETP.GT.U32.AND P4, PT, R124, R185, PT ;  /* 0x000000b97c00720c */ /* 0x000fe20003f84070 */
[----:B-1----:R-:W-:Y:S01]  /*16d10*/  IMAD.U32 R2, RZ, RZ, UR5 ;  /* 0x00000005ff027e24 */ /* 0x002fe2000f8e00ff */
[----:B------:R-:W-:Y:S01]  /*16d20*/  IABS R188, R123 ;  /* 0x0000007b00bc7213 */ /* 0x000fe20000000000 */
[----:B------:R-:W-:Y:S01]  /*16d30*/  @!P6 IMAD.MOV R182, RZ, RZ, -R182 ;  /* 0x000000ffffb6e224 */ /* 0x000fe200078e0ab6 */
[----:B------:R-:W-:Y:S01]  /*16d40*/  IABS R189, R121 ;  /* 0x0000007900bd7213 */ /* 0x000fe20000000000 */
[--C-:B------:R-:W-:Y:S01]  /*16d50*/  @!P2 IMAD.IADD R184, R184, 0x1, -R124.reuse ;  /* 0x00000001b8b8a824 */ /* 0x100fe200078e0a7c */
[----:B------:R-:W-:Y:S01]  /*16d60*/  ISETP.GT.U32.AND P2, PT, R124, R186, PT ;  /* 0x000000ba7c00720c */ /* 0x000fe20003f44070 */
[----:B------:R-:W-:Y:S01]  /*16d70*/  IMAD.HI.U32 R122, R246, R188, RZ ;  /* 0x000000bcf67a7227 */ /* 0x000fe200078e00ff */
[----:B------:R-:W-:Y:S03]  /*16d80*/  STL [R1+0x8748], R180 ;  /* 0x008748b401007387 */ /* 0x000fe60000100800 */
[----:B------:R-:W-:Y:S01]  /*16d90*/  @!P1 IMAD.IADD R183, R183, 0x1, -R124 ;  /* 0x00000001b7b79824 */ /* 0x000fe200078e0a7c */
[----:B------:R-:W-:Y:S01]  /*16da0*/  ISETP.GE.AND P1, PT, R120, RZ, PT ;  /* 0x000000ff7800720c */ /* 0x000fe20003f26270 */
[----:B------:R-:W-:Y:S01]  /*16db0*/  @!P3 IMAD.MOV R181, RZ, RZ, -R181 ;  /* 0x000000ffffb5b224 */ /* 0x000fe200078e0ab5 */
[----:B------:R-:W-:Y:S01]  /*16dc0*/  @!P4 IADD3 R185, R185, -R124, RZ ;  /* 0x8000007cb9b9c210 */ /* 0x000fe20007ffe0ff */
[----:B------:R-:W-:Y:S01]  /*16dd0*/  IMAD.MOV R122, RZ, RZ, -R122 ;  /* 0x000000ffff7a7224 */ /* 0x000fe200078e0a7a */
[----:B------:R-:W-:Y:S01]  /*16de0*/  ISETP.GE.AND P4, PT, R187, RZ, PT ;  /* 0x000000ffbb00720c */ /* 0x000fe20003f86270 */
[C---:B------:R-:W-:Y:S01]  /*16df0*/  IMAD R187, R124.reuse, R194, R192 ;  /* 0x000000c27cbb7224 */ /* 0x040fe200078e02c0 */
[----:B------:R-:W-:Y:S01]  /*16e00*/  ISETP.GT.U32.AND P5, PT, R124, R185, PT ;  /* 0x000000b97c00720c */ /* 0x000fe20003fa4070 */
[----:B------:R-:W-:Y:S01]  /*16e10*/  @!P2 IMAD.IADD R186, R186, 0x1, -R124 ;  /* 0x00000001babaa824 */ /* 0x000fe200078e0a7c */
[C---:B------:R-:W-:Y:S01]  /*16e20*/  ISETP.GT.U32.AND P2, PT, R124.reuse, R184, PT ;  /* 0x000000b87c00720c */ /* 0x040fe20003f44070 */
[C---:B------:R-:W-:Y:S01]  /*16e30*/  IMAD R188, R124.reuse, R122, R188 ;  /* 0x0000007a7cbc7224 */ /* 0x040fe200078e02bc */
[----:B------:R-:W-:Y:S01]  /*16e40*/  ISETP.GT.U32.AND P6, PT, R124, R187, PT ;  /* 0x000000bb7c00720c */ /* 0x000fe20003fc4070 */
[----:B------:R-:W-:Y:S01]  /*16e50*/  IMAD.HI.U32 R120, R246, R189, RZ ;  /* 0x000000bdf6787227 */ /* 0x000fe200078e00ff */
[----:B------:R-:W-:Y:S01]  /*16e60*/  ISETP.GT.U32.AND P3, PT, R124, R186, PT ;  /* 0x000000ba7c00720c */ /* 0x000fe20003f64070 */
[----:B------:R1:W-:Y:S02]  /*16e70*/  STL [R1+0x874c], R181 ;  /* 0x00874cb501007387 */ /* 0x0003e40000100800 */
[----:B------:R-:W-:-:S02]  /*16e80*/  VIADD R122, R0, 0x1c7 ;  /* 0x000001c7007a7836 */ /* 0x000fc40000000000 */
[----:B------:R-:W-:Y:S01]  /*16e90*/  IMAD.MOV R120, RZ, RZ, -R120 ;  /* 0x000000ffff787224 */ /* 0x000fe200078e0a78 */
[----:B------:R2:W-:Y:S01]  /*16ea0*/  STL [R1+0x8750], R182 ;  /* 0x008750b601007387 */ /* 0x0005e20000100800 */
[----:B------:R-:W-:Y:S01]  /*16eb0*/  @!P1 IMAD.MOV R183, RZ, RZ, -R183 ;  /* 0x000000ffffb79224 */ /* 0x000fe200078e0ab7 */
[----:B------:R-:W-:Y:S01]  /*16ec0*/  IABS R192, R122 ;  /* 0x0000007a00c07213 */ /* 0x000fe20000000000 */
[C---:B------:R-:W-:Y:S01]  /*16ed0*/  IMAD R189, R124.reuse, R120, R189 ;  /* 0x000000787cbd7224 */ /* 0x040fe200078e02bd */
[----:B------:R-:W-:Y:S01]  /*16ee0*/  ISETP.GT.U32.AND P1, PT, R124, R188, PT ;  /* 0x000000bc7c00720c */ /* 0x000fe20003f24070 */
[----:B------:R-:W-:Y:S01]  /*16ef0*/  @!P6 IMAD.IADD R187, R187, 0x1, -R124 ;  /* 0x00000001bbbbe824 */ /* 0x000fe200078e0a7c */
[----:B------:R-:W-:Y:S01]  /*16f00*/  @!P2 IADD3 R184, R184, -R124, RZ ;  /* 0x8000007cb8b8a210 */ /* 0x000fe20007ffe0ff */
[----:B------:R-:W-:Y:S01]  /*16f10*/  IMAD.HI.U32 R194, R246, R192, RZ ;  /* 0x000000c0f6c27227 */ /* 0x000fe200078e00ff */
[----:B------:R-:W-:Y:S01]  /*16f20*/  @!P3 IADD3 R186, R186, -R124, RZ ;  /* 0x8000007cbabab210 */ /* 0x000fe20007ffe0ff */
[----:B------:R-:W-:Y:S01]  /*16f30*/  STL [R1+0x8754], R183 ;  /* 0x008754b701007387 */ /* 0x000fe20000100800 */
[----:B------:R-:W-:Y:S01]  /*16f40*/  ISETP.GE.AND P3, PT, R190, RZ, PT ;  /* 0x000000ffbe00720c */ /* 0x000fe20003f66270 */
[----:B------:R-:W-:Y:S01]  /*16f50*/  IMAD.MOV R194, RZ, RZ, -R194 ;  /* 0x000000ffffc27224 */ /* 0x000fe200078e0ac2 */
[----:B------:R-:W-:Y:S01]  /*16f60*/  ISETP.GT.U32.AND P2, PT, R124, R189, PT ;  /* 0x000000bd7c00720c */ /* 0x000fe20003f44070 */
[----:B------:R-:W-:Y:S01]  /*16f70*/  VIADD R120, R0, 0x1c8 ;  /* 0x000001c800787836 */ /* 0x000fe20000000000 */
[----:B------:R-:W-:Y:S01]  /*16f80*/  @!P4 IADD3 R184, -R184, RZ, RZ ;  /* 0x000000ffb8b8c210 */ /* 0x000fe20007ffe1ff */
[----:B------:R-:W-:Y:S01]  /*16f90*/  IMAD R190, R124, R194, R192 ;  /* 0x000000c27cbe7224 */ /* 0x000fe200078e02c0 */
[----:B------:R-:W-:Y:S01]  /*16fa0*/  ISETP.GE.AND P6, PT, R193, RZ, PT ;  /* 0x000000ffc100720c */ /* 0x000fe20003fc6270 */
[--C-:B------:R-:W-:Y:S01]  /*16fb0*/  @!P1 IMAD.IADD R188, R188, 0x1, -R124.reuse ;  /* 0x00000001bcbc9824 */ /* 0x100fe200078e0a7c */
[C---:B------:R-:W-:Y:S01]  /*16fc0*/  ISETP.GT.U32.AND P1, PT, R124.reuse, R187, PT ;  /* 0x000000bb7c00720c */ /* 0x040fe20003f24070 */
[----:B------:R-:W-:Y:S01]  /*16fd0*/  @!P5 IMAD.IADD R185, R185, 0x1, -R124 ;  /* 0x00000001b9b9d824 */ /* 0x000fe200078e0a7c */
[----:B------:R-:W-:Y:S01]  /*16fe0*/  IABS R195, R120 ;  /* 0x0000007800c37213 */ /* 0x000fe20000000000 */
[----:B------:R3:W-:Y:S01]  /*16ff0*/  STL [R1+0x8758], R184 ;  /* 0x008758b801007387 */ /* 0x0007e20000100800 */
[----:B------:R-:W-:Y:S01]  /*17000*/  ISETP.GE.AND P5, PT, R191, RZ, PT ;  /* 0x000000ffbf00720c */ /* 0x000fe20003fa6270 */
[----:B------:R-:W-:Y:S01]  /*17010*/  @!P3 IMAD.MOV R186, RZ, RZ, -R186 ;  /* 0x000000ffffbab224 */ /* 0x000fe200078e0aba */
[C---:B------:R-:W-:Y:S01]  /*17020*/  ISETP.GT.U32.AND P3, PT, R124.reuse, R190, PT ;  /* 0x000000be7c00720c */ /* 0x040fe20003f64070 */
[----:B------:R-:W-:Y:S01]  /*17030*/  @!P2 IMAD.IADD R189, R189, 0x1, -R124 ;  /* 0x00000001bdbda824 */ /* 0x000fe200078e0a7c */
[----:B------:R-:W-:Y:S01]  /*17040*/  ISETP.GT.U32.AND P4, PT, R124, R188, PT ;  /* 0x000000bc7c00720c */ /* 0x000fe20003f84070 */
[----:B------:R-:W-:Y:S01]  /*17050*/  IMAD.MOV.U32 R191, RZ, RZ, R195 ;  /* 0x000000ffffbf7224 */ /* 0x000fe200078e00c3 */
[C---:B-1----:R-:W-:Y:S01]  /*17060*/  IADD3 R181, R0.reuse, 0x1f8, RZ ;  /* 0x000001f800b57810 */ /* 0x042fe20007ffe0ff */
[----:B--2---:R-:W-:Y:S01]  /*17070*/  VIADD R182, R0, 0x1f7 ;  /* 0x000001f700b67836 */ /* 0x004fe20000000000 */
[----:B------:R-:W-:Y:S01]  /*17080*/  ISETP.GT.U32.AND P2, PT, R124, R189, PT ;  /* 0x000000bd7c00720c */ /* 0x000fe20003f44070 */
[----:B------:R-:W-:Y:S01]  /*17090*/  IMAD.HI.U32 R192, R246, R191, RZ ;  /* 0x000000bff6c07227 */ /* 0x000fe200078e00ff */
[----:B------:R-:W-:-:S02]  /*170a0*/  @!P1 IADD3 R187, R187, -R124, RZ ;  /* 0x8000007cbbbb9210 */ /* 0x000fc40007ffe0ff */
[----:B------:R-:W-:Y:S01]  /*170b0*/  ISETP.GE.AND P1, PT, R121, RZ, PT ;  /* 0x000000ff7900720c */ /* 0x000fe20003f26270 */
[----:B------:R-:W-:Y:S01]  /*170c0*/  IMAD.MOV R192, RZ, RZ, -R192 ;  /* 0x000000ffffc07224 */ /* 0x000fe200078e0ac0 */
[C---:B---3--:R-:W-:Y:S01]  /*170d0*/  IADD3 R184, R0.reuse, 0x1f4, RZ ;  /* 0x000001f400b87810 */ /* 0x048fe20007ffe0ff */
[----:B------:R-:W-:Y:S01]  /*170e0*/  @!P5 IMAD.MOV R185, RZ, RZ, -R185 ;  /* 0x000000ffffb9d224 */ /* 0x000fe200078e0ab9 */
[----:B------:R-:W-:Y:S01]  /*170f0*/  ISETP.GE.AND P5, PT, R123, RZ, PT ;  /* 0x000000ff7b00720c */ /* 0x000fe20003fa6270 */
[----:B------:R-:W-:Y:S02]  /*17100*/  VIADD R121, R0, 0x1ca ;  /* 0x000001ca00797836 */ /* 0x000fe40000000000 */
[--C-:B------:R-:W-:Y:S01]  /*17110*/  @!P3 IMAD.IADD R190, R190, 0x1, -R124.reuse ;  /* 0x00000001bebeb824 */ /* 0x100fe200078e0a7c */
[----:B------:R1:W-:Y:S01]  /*17120*/  STL [R1+0x875c], R185 ;  /* 0x00875cb901007387 */ /* 0x0003e20000100800 */
[----:B------:R-:W-:Y:S01]  /*17130*/  VIADD R123, R0, 0x1c9 ;  /* 0x000001c9007b7836 */ /* 0x000fe20000000000 */
[----:B------:R-:W-:Y:S01]  /*17140*/  IABS R193, R121 ;  /* 0x0000007900c17213 */ /* 0x000fe20000000000 */
[C---:B------:R-:W-:Y:S01]  /*17150*/  IMAD R191, R124.reuse, R192, R191 ;  /* 0x000000c07cbf7224 */ /* 0x040fe200078e02bf */
[----:B------:R-:W-:Y:S01]  /*17160*/  ISETP.GT.U32.AND P3, PT, R124, R190, PT ;  /* 0x000000be7c00720c */ /* 0x000fe20003f64070 */
[----:B------:R-:W-:Y:S01]  /*17170*/  @!P4 IMAD.IADD R188, R188, 0x1, -R124 ;  /* 0x00000001bcbcc824 */ /* 0x000fe200078e0a7c */
[----:B------:R-:W-:Y:S01]  /*17180*/  IABS R192, R123 ;  /* 0x0000007b00c07213 */ /* 0x000fe20000000000 */
[----:B------:R-:W-:Y:S01]  /*17190*/  @!P6 IMAD.MOV R187, RZ, RZ, -R187 ;  /* 0x000000ffffbbe224 */ /* 0x000fe200078e0abb */
[----:B------:R-:W-:Y:S01]  /*171a0*/  @!P2 IADD3 R189, R189, -R124, RZ ;  /* 0x8000007cbdbda210 */ /* 0x000fe20007ffe0ff */
[----:B------:R-:W-:Y:S01]  /*171b0*/  @!P5 IMAD.MOV R188, RZ, RZ, -R188 ;  /* 0x000000ffffbcd224 */ /* 0x000fe200078e0abc */
[----:B------:R-:W-:Y:S01]  /*171c0*/  ISETP.GT.U32.AND P4, PT, R124, R191, PT ;  /* 0x000000bf7c00720c */ /* 0x000fe20003f84070 */
[----:B------:R2:W-:Y:S01]  /*171d0*/  STL [R1+0x8768], R186 ;  /* 0x008768ba01007387 */ /* 0x0005e20000100800 */
[----:B------:R-:W-:Y:S01]  /*171e0*/  ISETP.GE.AND P2, PT, R122, RZ, PT ;  /* 0x000000ff7a00720c */ /* 0x000fe20003f46270 */
[----:B------:R-:W-:Y:S01]  /*171f0*/  IMAD.HI.U32 R122, R246, R192, RZ ;  /* 0x000000c0f67a7227 */ /* 0x000fe200078e00ff */
[----:B------:R-:W-:-:S02]  /*17200*/  ISETP.GE.AND P6, PT, R120, RZ, PT ;  /* 0x000000ff7800720c */ /* 0x000fc40003fc6270 */
[----:B------:R-:W-:Y:S01]  /*17210*/  ISETP.GE.AND P5, PT, R123, RZ, PT ;  /* 0x000000ff7b00720c */ /* 0x000fe20003fa6270 */
[----:B------:R-:W-:Y:S01]  /*17220*/  IMAD.HI.U32 R120, R246, R193, RZ ;  /* 0x000000c1f6787227 */ /* 0x000fe200078e00ff */
[----:B------:R-:W-:Y:S02]  /*17230*/  IADD3 R122, -R122, RZ, RZ ;  /* 0x000000ff7a7a7210 */ /* 0x000fe40007ffe1ff */
[----:B------:R-:W-:Y:S01]  /*17240*/  @!P3 IADD3 R190, R190, -R124, RZ ;  /* 0x8000007cbebeb210 */ /* 0x000fe20007ffe0ff */
[----:B------:R-:W-:Y:S02]  /*17250*/  IMAD.MOV R120, RZ, RZ, -R120 ;  /* 0x000000ffff787224 */ /* 0x000fe400078e0a78 */
[----:B------:R-:W-:Y:S02]  /*17260*/  @!P4 IMAD.IADD R191, R191, 0x1, -R124 ;  /* 0x00000001bfbfc824 */ /* 0x000fe400078e0a7c */
[----:B------:R-:W-:Y:S01]  /*17270*/  IMAD R193, R124, R120, R193 ;  /* 0x000000787cc17224 */ /* 0x000fe200078e02c1 */
[----:B------:R-:W-:Y:S01]  /*17280*/  @!P2 IADD3 R190, -R190, RZ, RZ ;  /* 0x000000ffbebea210 */ /* 0x000fe20007ffe1ff */
[C---:B------:R-:W-:Y:S01]  /*17290*/  IMAD R192, R124.reuse, R122, R192 ;  /* 0x0000007a7cc07224 */ /* 0x040fe200078e02c0 */
[----:B------:R-:W-:Y:S01]  /*172a0*/  ISETP.GT.U32.AND P4, PT, R124, R191, PT ;  /* 0x000000bf7c00720c */ /* 0x000fe20003f84070 */
[----:B------:R-:W-:Y:S01]  /*172b0*/  VIADD R120, R0, 0x1cc ;  /* 0x000001cc00787836 */ /* 0x000fe20000000000 */
[C---:B------:R-:W-:Y:S01]  /*172c0*/  ISETP.GT.U32.AND P2, PT, R124.reuse, R193, PT ;  /* 0x000000c17c00720c */ /* 0x040fe20003f44070 */
[----:B------:R-:W-:Y:S01]  /*172d0*/  @!P1 IMAD.MOV R189, RZ, RZ, -R189 ;  /* 0x000000ffffbd9224 */ /* 0x000fe200078e0abd */
[----:B------:R-:W-:Y:S01]  /*172e0*/  ISETP.GT.U32.AND P3, PT, R124, R192, PT ;  /* 0x000000c07c00720c */ /* 0x000fe20003f64070 */
[C---:B-1----:R-:W-:Y:S01]  /*172f0*/  VIADD R185, R0.reuse, 0x1f3 ;  /* 0x000001f300b97836 */ /* 0x042fe20000000000 */
[----:B------:R-:W-:Y:S01]  /*17300*/  ISETP.GE.AND P1, PT, R121, RZ, PT ;  /* 0x000000ff7900720c */ /* 0x000fe20003f26270 */
[C---:B------:R-:W-:Y:S01]  /*17310*/  VIADD R121, R0.reuse, 0x1cb ;  /* 0x000001cb00797836 */ /* 0x040fe20000000000 */
[----:B------:R-:W-:Y:S01]  /*17320*/  IABS R195, R120 ;  /* 0x0000007800c37213 */ /* 0x000fe20000000000 */
[C---:B--2---:R-:W-:Y:S01]  /*17330*/  VIADD R186, R0.reuse, 0x1f5 ;  /* 0x000001f500ba7836 */ /* 0x044fe20000000000 */
[----:B------:R-:W-:Y:S01]  /*17340*/  STL [R1+0x8078], R185 ;  /* 0x008078b901007387 */ /* 0x000fe20000100800 */
[----:B------:R-:W-:Y:S01]  /*17350*/  VIADD R183, R0, 0x1f6 ;  /* 0x000001f600b77836 */ /* 0x000fe20000000000 */
[----:B------:R-:W-:Y:S01]  /*17360*/  IABS R123, R121 ;  /* 0x00000079007b7213 */ /* 0x000fe20000000000 */
[--C-:B------:R-:W-:Y:S01]  /*17370*/  @!P4 IMAD.IADD R191, R191, 0x1, -R124.reuse ;  /* 0x00000001bfbfc824 */ /* 0x100fe200078e0a7c */
[----:B------:R-:W-:Y:S01]  /*17380*/  ISETP.GE.AND P4, PT, R121, RZ, PT ;  /* 0x000000ff7900720c */ /* 0x000fe20003f86270 */
[----:B------:R-:W-:Y:S01]  /*17390*/  IMAD.HI.U32 R122, R246, R195, RZ ;  /* 0x000000c3f67a7227 */ /* 0x000fe200078e00ff */
[----:B------:R-:W-:Y:S01]  /*173a0*/  @!P2 IADD3 R193, R193, -R124, RZ ;  /* 0x8000007cc1c1a210 */ /* 0x000fe20007ffe0ff */
[----:B------:R-:W-:Y:S02]  /*173b0*/  STL [R1+0x8070], R186 ;  /* 0x008070ba01007387 */ /* 0x000fe40000100800 */
[----:B------:R-:W-:Y:S01]  /*173c0*/  @!P3 IMAD.IADD R192, R192, 0x1, -R124 ;  /* 0x00000001c0c0b824 */ /* 0x000fe200078e0a7c */
[----:B------:R-:W-:Y:S01]  /*173d0*/  ISETP.GT.U32.AND P2, PT, R124, R193, PT ;  /* 0x000000c17c00720c */ /* 0x000fe20003f44070 */
[----:B------:R-:W-:Y:S01]  /*173e0*/  @!P6 IMAD.MOV R191, RZ, RZ, -R191 ;  /* 0x000000ffffbfe224 */ /* 0x000fe200078e0abf */
[----:B------:R-:W-:Y:S01]  /*173f0*/  ISETP.GE.AND P3, PT, R120, RZ, PT ;  /* 0x000000ff7800720c */ /* 0x000fe20003f66270 */
[----:B------:R-:W-:Y:S01]  /*17400*/  IMAD.MOV R122, RZ, RZ, -R122 ;  /* 0x000000ffff7a7224 */ /* 0x000fe200078e0a7a */
[----:B------:R-:W-:Y:S01]  /*17410*/  ISETP.GT.U32.AND P6, PT, R124, R192, PT ;  /* 0x000000c07c00720c */ /* 0x000fe20003fc4070 */
[----:B------:R-:W-:Y:S01]  /*17420*/  IMAD.HI.U32 R194, R246, R123, RZ ;  /* 0x0000007bf6c27227 */ /* 0x000fe200078e00ff */
[----:B------:R-:W-:Y:S03]  /*17430*/  STL [R1+0x8074], R184 ;  /* 0x008074b801007387 */ /* 0x000fe60000100800 */
[----:B------:R-:W-:Y:S01]  /*17440*/  IMAD R195, R124, R122, R195 ;  /* 0x0000007a7cc37224 */ /* 0x000fe200078e02c3 */
[----:B------:R-:W-:Y:S01]  /*17450*/  STL [R1+0x806c], R183 ;  /* 0x00806cb701007387 */ /* 0x000fe20000100800 */
[----:B------:R-:W-:-:S02]  /*17460*/  IMAD.MOV R194, RZ, RZ, -R194 ;  /* 0x000000ffffc27224 */ /* 0x000fc400078e0ac2 */
[----:B------:R-:W-:Y:S01]  /*17470*/  @!P2 IMAD.IADD R193, R193, 0x1, -R124 ;  /* 0x00000001c1c1a824 */ /* 0x000fe200078e0a7c */
[C---:B------:R-:W-:Y:S01]  /*17480*/  ISETP.GT.U32.AND P2, PT, R124.reuse, R195, PT ;  /* 0x000000c37c00720c */ /* 0x040fe20003f44070 */
[----:B------:R-:W-:Y:S01]  /*17490*/  IMAD R194, R124, R194, R123 ;  /* 0x000000c27cc27224 */ /* 0x000fe200078e027b */
[----:B------:R-:W-:Y:S01]  /*174a0*/  STL [R1+0x8068], R182 ;  /* 0x008068b601007387 */ /* 0x000fe20000100800 */
[----:B------:R-:W-:Y:S01]  /*174b0*/  @!P6 IADD3 R192, R192, -R124, RZ ;  /* 0x8000007cc0c0e210 */ /* 0x000fe20007ffe0ff */
[----:B------:R-:W-:Y:S02]  /*174c0*/  VIADD R121, R0, 0x1cd ;  /* 0x000001cd00797836 */ /* 0x000fe40000000000 */
[----:B------:R-:W-:Y:S01]  /*174d0*/  ISETP.GT.U32.AND P6, PT, R124, R194, PT ;  /* 0x000000c27c00720c */ /* 0x000fe20003fc4070 */
[C---:B------:R-:W-:Y:S02]  /*174e0*/  VIADD R120, R0.reuse, 0x1ce ;  /* 0x000001ce00787836 */ /* 0x040fe40000000000 */
[----:B------:R-:W-:Y:S01]  /*174f0*/  IABS R196, R121 ;  /* 0x0000007900c47213 */ /* 0x000fe20000000000 */
[----:B------:R-:W-:-:S02]  /*17500*/  VIADD R122, R0, 0x1cf ;  /* 0x000001cf007a7836 */ /* 0x000fc40000000000 */
[----:B------:R-:W-:Y:S01]  /*17510*/  IABS R197, R120 ;  /* 0x0000007800c57213 */ /* 0x000fe20000000000 */
[--C-:B------:R-:W-:Y:S02]  /*17520*/  @!P2 IMAD.IADD R195, R195, 0x1, -R124.reuse ;  /* 0x00000001c3c3a824 */ /* 0x100fe400078e0a7c */
[----:B------:R-:W-:Y:S01]  /*17530*/  IMAD.HI.U32 R123, R246, R196, RZ ;  /* 0x000000c4f67b7227 */ /* 0x000fe200078e00ff */
[----:B------:R-:W-:Y:S02]  /*17540*/  IABS R199, R122 ;  /* 0x0000007a00c77213 */ /* 0x000fe40000000000 */
[----:B------:R-:W-:Y:S01]  /*17550*/  ISETP.GT.U32.AND P2, PT, R124, R195, PT ;  /* 0x000000c37c00720c */ /* 0x000fe20003f44070 */
[----:B------:R-:W-:Y:S02]  /*17560*/  @!P6 IMAD.IADD R194, R194, 0x1, -R124 ;  /* 0x00000001c2c2e824 */ /* 0x000fe400078e0a7c */
[----:B------:R-:W-:-:S03]  /*17570*/  IMAD.HI.U32 R198, R246, R197, RZ ;  /* 0x000000c5f6c67227 */ /* 0x000fc600078e00ff */
[----:B------:R-:W-:Y:S01]  /*17580*/  ISETP.GT.U32.AND P6, PT, R124, R194, PT ;  /* 0x000000c27c00720c */ /* 0x000fe20003fc4070 */
[----:B------:R-:W-:Y:S01]  /*17590*/  @!P5 IMAD.MOV R192, RZ, RZ, -R192 ;  /* 0x000000ffffc0d224 */ /* 0x000fe200078e0ac0 */
[----:B------:R-:W-:Y:S01]  /*175a0*/  ISETP.GE.AND P5, PT, R121, RZ, PT ;  /* 0x000000ff7900720c */ /* 0x000fe20003fa6270 */
[----:B------:R-:W-:Y:S01]  /*175b0*/  @!P1 IMAD.MOV R193, RZ, RZ, -R193 ;  /* 0x000000ffffc19224 */ /* 0x000fe200078e0ac1 */
[----:B------:R-:W-:Y:S01]  /*175c0*/  IADD3 R121, -R123, RZ, RZ ;  /* 0x000000ff7b797210 */ /* 0x000fe20007ffe1ff */
[----:B------:R-:W-:Y:S01]  /*175d0*/  IMAD.MOV R123, RZ, RZ, -R198 ;  /* 0x000000ffff7b7224 */ /* 0x000fe200078e0ac6 */
[----:B------:R-:W-:Y:S01]  /*175e0*/  MOV R198, R199 ;  /* 0x000000c700c67202 */ /* 0x000fe20000000f00 */
[----:B------:R-:W-:Y:S01]  /*175f0*/  @!P2 IMAD.IADD R195, R195, 0x1, -R124 ;  /* 0x00000001c3c3a824 */ /* 0x000fe200078e0a7c */
[----:B------:R-:W-:Y:S01]  /*17600*/  ISETP.GE.AND P1, PT, R120, RZ, PT ;  /* 0x000000ff7800720c */ /* 0x000fe20003f26270 */
[----:B------:R-:W-:Y:S01]  /*17610*/  IMAD R197, R124, R123, R197 ;  /* 0x0000007b7cc57224 */ /* 0x000fe200078e02c5 */
[----:B------:R-:W-:Y:S01]  /*17620*/  IADD3 R120, R0, 0x1d2, RZ ;  /* 0x000001d200787810 */ /* 0x000fe20007ffe0ff */
[----:B------:R-:W-:Y:S01]  /*17630*/  IMAD.HI.U32 R123, R246, R198, RZ ;  /* 0x000000c6f67b7227 */ /* 0x000fe200078e00ff */
[----:B------:R-:W-:-:S02]  /*17640*/  @!P3 IADD3 R195, -R195, RZ, RZ ;  /* 0x000000ffc3c3b210 */ /* 0x000fc40007ffe1ff */
[C---:B------:R-:W-:Y:S01]  /*17650*/  ISETP.GT.U32.AND P2, PT, R124.reuse, R197, PT ;  /* 0x000000c57c00720c */ /* 0x040fe20003f44070 */
[----:B------:R-:W-:Y:S01]  /*17660*/  IMAD R196, R124, R121, R196 ;  /* 0x000000797cc47224 */ /* 0x000fe200078e02c4 */
[----:B------:R-:W-:Y:S01]  /*17670*/  IABS R204, R120 ;  /* 0x0000007800cc7213 */ /* 0x000fe20000000000 */
[----:B------:R-:W-:Y:S01]  /*17680*/  IMAD.MOV R123, RZ, RZ, -R123 ;  /* 0x000000ffff7b7224 */ /* 0x000fe200078e0a7b */
[----:B------:R-:W-:Y:S01]  /*17690*/  ISETP.GE.AND P3, PT, R122, RZ, PT ;  /* 0x000000ff7a00720c */ /* 0x000fe20003f66270 */
[----:B------:R-:W-:Y:S01]  /*176a0*/  @!P6 IMAD.IADD R194, R194, 0x1, -R124 ;  /* 0x00000001c2c2e824 */ /* 0x000fe200078e0a7c */
[C---:B------:R-:W-:Y:S01]  /*176b0*/  ISETP.GT.U32.AND P6, PT, R124.reuse, R196, PT ;  /* 0x000000c47c00720c */ /* 0x040fe20003fc4070 */
[----:B------:R-:W-:Y:S02]  /*176c0*/  IMAD R198, R124, R123, R198 ;  /* 0x0000007b7cc67224 */ /* 0x000fe400078e02c6 */
[----:B------:R-:W-:Y:S02]  /*176d0*/  @!P4 IMAD.MOV R194, RZ, RZ, -R194 ;  /* 0x000000ffffc2c224 */ /* 0x000fe400078e0ac2 */
[----:B------:R-:W-:Y:S01]  /*176e0*/  VIADD R121, R0, 0x1d0 ;  /* 0x000001d000797836 */ /* 0x000fe20000000000 */
[----:B------:R-:W-:Y:S01]  /*176f0*/  ISETP.GT.U32.AND P4, PT, R124, R198, PT ;  /* 0x000000c67c00720c */ /* 0x000fe20003f84070 */
[----:B------:R-:W-:-:S02]  /*17700*/  @!P2 IMAD.IADD R197, R197, 0x1, -R124 ;  /* 0x00000001c5c5a824 */ /* 0x000fc400078e0a7c */
[----:B------:R-:W-:Y:S01]  /*17710*/  IMAD.MOV.U32 R201, RZ, RZ, R204 ;  /* 0x000000ffffc97224 */ /* 0x000fe200078e00cc */
[----:B------:R-:W-:Y:S01]  /*17720*/  IABS R199, R121 ;  /* 0x0000007900c77213 */ /* 0x000fe20000000000 */
[----:B------:R-:W-:Y:S01]  /*17730*/  VIADD R122, R0, 0x1d5 ;  /* 0x000001d5007a7836 */ /* 0x000fe20000000000 */
[----:B------:R-:W-:Y:S01]  /*17740*/  ISETP.GT.U32.AND P2, PT, R124, R197, PT ;  /* 0x000000c57c00720c */ /* 0x000fe20003f44070 */
[--C-:B------:R-:W-:Y:S02]  /*17750*/  @!P6 IMAD.IADD R196, R196, 0x1, -R124.reuse ;  /* 0x00000001c4c4e824 */ /* 0x100fe400078e0a7c */
[----:B------:R-:W-:Y:S01]  /*17760*/  IMAD.HI.U32 R123, R246, R199, RZ ;  /* 0x000000c7f67b7227 */ /* 0x000fe200078e00ff */
[----:B------:R-:W-:Y:S02]  /*17770*/  IABS R204, R122 ;  /* 0x0000007a00cc7213 */ /* 0x000fe40000000000 */
[----:B------:R-:W-:Y:S01]  /*17780*/  ISETP.GT.U32.AND P6, PT, R124, R196, PT ;  /* 0x000000c47c00720c */ /* 0x000fe20003fc4070 */
[----:B------:R-:W-:Y:S01]  /*17790*/  @!P4 IMAD.IADD R198, R198, 0x1, -R124 ;  /* 0x00000001c6c6c824 */ /* 0x000fe200078e0a7c */
[----:B------:R-:W-:Y:S01]  /*177a0*/  IADD3 R123, -R123, RZ, RZ ;  /* 0x000000ff7b7b7210 */ /* 0x000fe20007ffe1ff */
[----:B------:R-:W-:-:S03]  /*177b0*/  IMAD.HI.U32 R203, R246, R201, RZ ;  /* 0x000000c9f6cb7227 */ /* 0x000fc600078e00ff */
[C---:B------:R-:W-:Y:S01]  /*177c0*/  ISETP.GT.U32.AND P4, PT, R124.reuse, R198, PT ;  /* 0x000000c67c00720c */ /* 0x040fe20003f84070 */
[----:B------:R-:W-:Y:S01]  /*177d0*/  @!P2 IMAD.IADD R197, R197, 0x1, -R124 ;  /* 0x00000001c5c5a824 */ /* 0x000fe200078e0a7c */
[C---:B------:R-:W-:Y:S01]  /*177e0*/  ISETP.GT.U32.AND P2, PT, R124.reuse, R200, PT ;  /* 0x000000c87c00720c */ /* 0x040fe20003f44070 */
[----:B------:R-:W-:Y:S01]  /*177f0*/  IMAD R199, R124, R123, R199 ;  /* 0x0000007b7cc77224 */ /* 0x000fe200078e02c7 */
[----:B------:R-:W-:Y:S01]  /*17800*/  IADD3 R123, R0, 0x1d4, RZ ;  /* 0x000001d4007b7810 */ /* 0x000fe20007ffe0ff */
[----:B------:R-:W-:Y:S02]  /*17810*/  IMAD.MOV R203, RZ, RZ, -R203 ;  /* 0x000000ffffcb7224 */ /* 0x000fe400078e0acb */
[----:B------:R-:W-:Y:S01]  /*17820*/  @!P6 IADD3 R196, R196, -R124, RZ ;  /* 0x8000007cc4c4e210 */ /* 0x000fe20007ffe0ff */
[----:B------:R-:W-:Y:S01]  /*17830*/  @!P1 IMAD.MOV R197, RZ, RZ, -R197 ;  /* 0x000000ffffc59224 */ /* 0x000fe200078e0ac5 */
[C---:B------:R-:W-:Y:S01]  /*17840*/  ISETP.GT.U32.AND P6, PT, R124.reuse, R199, PT ;  /* 0x000000c77c00720c */ /* 0x040fe20003fc4070 */
[----:B------:R-:W-:Y:S01]  /*17850*/  IMAD R201, R124, R203, R201 ;  /* 0x000000cb7cc97224 */ /* 0x000fe200078e02c9 */
[----:B------:R-:W-:Y:S01]  /*17860*/  IABS R207, R123 ;  /* 0x0000007b00cf7213 */ /* 0x000fe20000000000 */
[----:B------:R-:W-:Y:S01]  /*17870*/  @!P5 IMAD.MOV R196, RZ, RZ, -R196 ;  /* 0x000000ffffc4d224 */ /* 0x000fe200078e0ac4 */
[----:B------:R-:W-:Y:S01]  /*17880*/  ISETP.GE.AND P5, PT, R121, RZ, PT ;  /* 0x000000ff7900720c */ /* 0x000fe20003fa6270 */
[--C-:B------:R-:W-:Y:S01]  /*17890*/  @!P4 IMAD.IADD R198, R198, 0x1, -R124.reuse ;  /* 0x00000001c6c6c824 */ /* 0x100fe200078e0a7c */
[----:B------:R-:W-:Y:S01]  /*178a0*/  ISETP.GT.U32.AND P4, PT, R124, R201, PT ;  /* 0x000000c97c00720c */ /* 0x000fe20003f84070 */
[----:B------:R-:W-:Y:S01]  /*178b0*/  @!P2 IMAD.IADD R200, R200, 0x1, -R124 ;  /* 0x00000001c8c8a824 */ /* 0x000fe200078e0a7c */
[----:B------:R-:W-:Y:S01]  /*178c0*/  ISETP.GE.AND P2, PT, R202, RZ, PT ;  /* 0x000000ffca00720c */ /* 0x000fe20003f46270 */
[----:B------:R-:W-:-:S02]  /*178d0*/  IMAD.MOV R121, RZ, RZ, -R208 ;  /* 0x000000ffff797224 */ /* 0x000fc400078e0ad0 */
[----:B------:R-:W-:Y:S01]  /*178e0*/  IMAD.HI.U32 R208, R246, R204, RZ ;  /* 0x000000ccf6d07227 */ /* 0x000fe200078e00ff */
[C---:B------:R-:W-:Y:S02]  /*178f0*/  ISETP.GT.U32.AND P1, PT, R124.reuse, R200, PT ;  /* 0x000000c87c00720c */ /* 0x040fe40003f24070 */
[----:B------:R-:W-:Y:S01]  /*17900*/  @!P6 IADD3 R199, R199, -R124, RZ ;  /* 0x8000007cc7c7e210 */ /* 0x000fe20007ffe0ff */
[----:B------:R-:W-:Y:S02]  /*17910*/  IMAD.MOV.U32 R203, RZ, RZ, R207 ;  /* 0x000000ffffcb7224 */ /* 0x000fe400078e00cf */
[C---:B------:R-:W-:Y:S01]  /*17920*/  IMAD R202, R124.reuse, R121, R206 ;  /* 0x000000797cca7224 */ /* 0x040fe200078e02ce */
[----:B------:R-:W-:Y:S01]  /*17930*/  ISETP.GT.U32.AND P6, PT, R124, R199, PT ;  /* 0x000000c77c00720c */ /* 0x000fe20003fc4070 */
[----:B------:R-:W-:Y:S02]  /*17940*/  IMAD.MOV R206, RZ, RZ, -R208 ;  /* 0x000000ffffce7224 */ /* 0x000fe400078e0ad0 */
[----:B------:R-:W-:-:S02]  /*17950*/  @!P4 IMAD.IADD R201, R201, 0x1, -R124 ;  /* 0x00000001c9c9c824 */ /* 0x000fc400078e0a7c */
[----:B------:R-:W-:-:S03]  /*17960*/  IMAD.HI.U32 R207, R246, R203, RZ ;  /* 0x000000cbf6cf7227 */ /* 0x000fc600078e00ff */
[C---:B------:R-:W-:Y:S01]  /*17970*/  ISETP.GT.U32.AND P4, PT, R124.reuse, R201, PT ;  /* 0x000000c97c00720c */ /* 0x040fe20003f84070 */
[----:B------:R-:W-:Y:S01]  /*17980*/  IMAD R204, R124, R206, R204 ;  /* 0x000000ce7ccc7224 */ /* 0x000fe200078e02cc */
[----:B------:R-:W-:Y:S01]  /*17990*/  IADD3 R121, -R207, RZ, RZ ;  /* 0x000000ffcf797210 */ /* 0x000fe20007ffe1ff */
[----:B------:R-:W-:Y:S02]  /*179a0*/  @!P1 IMAD.IADD R200, R200, 0x1, -R124 ;  /* 0x00000001c8c89824 */ /* 0x000fe400078e0a7c */
[----:B------:R-:W-:Y:S01]  /*179b0*/  @!P3 IMAD.MOV R198, RZ, RZ, -R198 ;  /* 0x000000ffffc6b224 */ /* 0x000fe200078e0ac6 */
[C---:B------:R-:W-:Y:S01]  /*179c0*/  ISETP.GT.U32.AND P1, PT, R124.reuse, R204, PT ;  /* 0x000000cc7c00720c */ /* 0x040fe20003f24070 */
[----:B------:R-:W-:Y:S01]  /*179d0*/  IMAD R203, R124, R121, R203 ;  /* 0x000000797ccb7224 */ /* 0x000fe200078e02cb */
[----:B------:R-:W-:Y:S01]  /*179e0*/  ISETP.GE.AND P3, PT, R120, RZ, PT ;  /* 0x000000ff7800720c */ /* 0x000fe20003f66270 */
[C---:B------:R-:W-:Y:S01]  /*179f0*/  VIADD R120, R0.reuse, 0x1d6 ;  /* 0x000001d600787836 */ /* 0x040fe20000000000 */
[----:B------:R-:W-:Y:S01]  /*17a00*/  @!P6 IADD3 R199, R199, -R124, RZ ;  /* 0x8000007cc7c7e210 */ /* 0x000fe20007ffe0ff */
[----:B------:R-:W-:Y:S01]  /*17a10*/  VIADD R121, R0, 0x1d7 ;  /* 0x000001d700797836 */ /* 0x000fe20000000000 */
[----:B------:R-:W-:Y:S01]  /*17a20*/  ISETP.GT.U32.AND P6, PT, R124, R202, PT ;  /* 0x000000ca7c00720c */ /* 0x000fe20003fc4070 */
[----:B------:R-:W-:Y:S01]  /*17a30*/  @!P4 IMAD.IADD R201, R201, 0x1, -R124 ;  /* 0x00000001c9c9c824 */ /* 0x000fe200078e0a7c */
[----:B------:R-:W-:Y:S01]  /*17a40*/  @!P5 IADD3 R199, -R199, RZ, RZ ;  /* 0x000000ffc7c7d210 */ /* 0x000fe20007ffe1ff */
[----:B------:R-:W-:Y:S01]  /*17a50*/  @!P2 IMAD.MOV R200, RZ, RZ, -R200 ;  /* 0x000000ffffc8a224 */ /* 0x000fe200078e0ac8 */
[----:B------:R-:W-:Y:S01]  /*17a60*/  IABS R206, R120 ;  /* 0x0000007800ce7213 */ /* 0x000fe20000000000 */
[----:B------:R-:W-:Y:S01]  /*17a70*/  VIADD R180, R0, 0x1f9 ;  /* 0x000001f900b47836 */ /* 0x000fe20000000000 */
[----:B------:R-:W-:-:S02]  /*17a80*/  ISETP.GT.U32.AND P5, PT, R124, R203, PT ;  /* 0x000000cb7c00720c */ /* 0x000fc40003fa4070 */
[----:B------:R-:W-:Y:S01]  /*17a90*/  ISETP.GE.AND P4, PT, R205, RZ, PT ;  /* 0x000000ffcd00720c */ /* 0x000fe20003f86270 */
[----:B------:R-:W-:Y:S01]  /*17aa0*/  IMAD.MOV.U32 R205, RZ, RZ, R206 ;  /* 0x000000ffffcd7224 */ /* 0x000fe200078e00ce */
[----:B------:R-:W-:Y:S01]  /*17ab0*/  IABS R206, R121 ;  /* 0x0000007900ce7213 */ /* 0x000fe20000000000 */
[----:B------:R-:W-:Y:S01]  /*17ac0*/  @!P3 IMAD.MOV R201, RZ, RZ, -R201 ;  /* 0x000000ffffc9b224 */ /* 0x000fe200078e0ac9 */
[-C--:B------:R-:W-:Y:S01]  /*17ad0*/  @!P1 IADD3 R204, R204, -R124.reuse, RZ ;  /* 0x8000007ccccc9210 */ /* 0x080fe20007ffe0ff */
[----:B------:R-:W-:Y:S01]  /*17ae0*/  IMAD.HI.U32 R207, R246, R205, RZ ;  /* 0x000000cdf6cf7227 */ /* 0x000fe200078e00ff */
[----:B------:R-:W-:Y:S02]  /*17af0*/  @!P6 IADD3 R202, R202, -R124, RZ ;  /* 0x8000007ccacae210 */ /* 0x000fe40007ffe0ff */
[----:B------:R-:W-:Y:S01]  /*17b00*/  ISETP.GT.U32.AND P1, PT, R124, R204, PT ;  /* 0x000000cc7c00720c */ /* 0x000fe20003f24070 */
[----:B------:R-:W-:Y:S01]  /*17b10*/  IMAD.HI.U32 R208, R246, R206, RZ ;  /* 0x000000cef6d07227 */ /* 0x000fe200078e00ff */
[----:B------:R-:W-:-:S03]  /*17b20*/  ISETP.GE.AND P6, PT, R123, RZ, PT ;  /* 0x000000ff7b00720c */ /* 0x000fc60003fc6270 */
[----:B------:R-:W-:Y:S01]  /*17b30*/  @!P5 IMAD.IADD R203, R203, 0x1, -R124 ;  /* 0x00000001cbcbd824 */ /* 0x000fe200078e0a7c */
[----:B------:R-:W-:Y:S01]  /*17b40*/  ISETP.GT.U32.AND P5, PT, R124, R202, PT ;  /* 0x000000ca7c00720c */ /* 0x000fe20003fa4070 */
[----:B------:R-:W-:Y:S02]  /*17b50*/  IMAD.MOV R208, RZ, RZ, -R208 ;  /* 0x000000ffffd07224 */ /* 0x000fe400078e0ad0 */
[----:B------:R-:W-:Y:S01]  /*17b60*/  VIADD R123, R0, 0x1d8 ;  /* 0x000001d8007b7836 */ /* 0x000fe20000000000 */
[C---:B------:R-:W-:Y:S01]  /*17b70*/  ISETP.GT.U32.AND P2, PT, R124.reuse, R203, PT ;  /* 0x000000cb7c00720c */ /* 0x040fe20003f44070 */
[----:B------:R-:W-:Y:S02]  /*17b80*/  IMAD R206, R124, R208, R206 ;  /* 0x000000d07cce7224 */ /* 0x000fe400078e02ce */
[----:B------:R-:W-:Y:S02]  /*17b90*/  IMAD.MOV R207, RZ, RZ, -R207 ;  /* 0x000000ffffcf7224 */ /* 0x000fe400078e0acf */
[----:B------:R-:W-:Y:S01]  /*17ba0*/  @!P1 IMAD.IADD R204, R204, 0x1, -R124 ;  /* 0x00000001cccc9824 */ /* 0x000fe200078e0a7c */
[C---:B------:R-:W-:Y:S01]  /*17bb0*/  ISETP.GT.U32.AND P1, PT, R124.reuse, R206, PT ;  /* 0x000000ce7c00720c */ /* 0x040fe20003f24070 */
[----:B------:R-:W-:Y:S01]  /*17bc0*/  IMAD R205, R124, R207, R205 ;  /* 0x000000cf7ccd7224 */ /* 0x000fe200078e02cd */
[----:B------:R-:W-:-:S02]  /*17bd0*/  IABS R207, R123 ;  /* 0x0000007b00cf7213 */ /* 0x000fc40000000000 */
[----:B------:R-:W-:Y:S02]  /*17be0*/  @!P5 IADD3 R202, R202, -R124, RZ ;  /* 0x8000007ccacad210 */ /* 0x000fe40007ffe0ff */
[----:B------:R-:W-:Y:S01]  /*17bf0*/  ISETP.GE.AND P5, PT, R122, RZ, PT ;  /* 0x000000ff7a00720c */ /* 0x000fe20003fa6270 */
[--C-:B------:R-:W-:Y:S01]  /*17c00*/  @!P2 IMAD.IADD R203, R203, 0x1, -R124.reuse ;  /* 0x00000001cbcba824 */ /* 0x100fe200078e0a7c */
[----:B------:R-:W-:Y:S01]  /*17c10*/  ISETP.GE.AND P2, PT, R120, RZ, PT ;  /* 0x000000ff7800720c */ /* 0x000fe20003f46270 */
[C---:B------:R-:W-:Y:S01]  /*17c20*/  VIADD R122, R0.reuse, 0x1d9 ;  /* 0x000001d9007a7836 */ /* 0x040fe20000000000 */
[----:B------:R-:W-:Y:S01]  /*17c30*/  IADD3 R120, R0, 0x1da, RZ ;  /* 0x000001da00787810 */ /* 0x000fe20007ffe0ff */
[----:B------:R-:W-:Y:S01]  /*17c40*/  IMAD.HI.U32 R209, R246, R207, RZ ;  /* 0x000000cff6d17227 */ /* 0x000fe200078e00ff */
[----:B------:R-:W-:Y:S02]  /*17c50*/  ISETP.GT.U32.AND P3, PT, R124, R205, PT ;  /* 0x000000cd7c00720c */ /* 0x000fe40003f64070 */
[----:B------:R-:W-:Y:S01]  /*17c60*/  IABS R208, R122 ;  /* 0x0000007a00d07213 */ /* 0x000fe20000000000 */
[----:B------:R-:W-:Y:S01]  /*17c70*/  IMAD.MOV R209, RZ, RZ, -R209 ;  /* 0x000000ffffd17224 */ /* 0x000fe200078e0ad1 */
[----:B------:R-:W-:Y:S01]  /*17c80*/  IABS R210, R120 ;  /* 0x0000007800d27213 */ /* 0x000fe20000000000 */
[----:B------:R-:W-:Y:S01]  /*17c90*/  @!P1 IMAD.IADD R206, R206, 0x1, -R124 ;  /* 0x00000001cece9824 */ /* 0x000fe200078e0a7c */
[----:B------:R-:W-:Y:S01]  /*17ca0*/  @!P6 IADD3 R203, -R203, RZ, RZ ;  /* 0x000000ffcbcbe210 */ /* 0x000fe20007ffe1ff */
[C---:B------:R-:W-:Y:S01]  /*17cb0*/  IMAD R207, R124.reuse, R209, R207 ;  /* 0x000000d17ccf7224 */ /* 0x040fe200078e02cf */
[----:B------:R-:W-:Y:S01]  /*17cc0*/  MOV R209, R210 ;  /* 0x000000d200d17202 */ /* 0x000fe20000000f00 */
[----:B------:R-:W-:Y:S01]  /*17cd0*/  @!P4 IMAD.MOV R202, RZ, RZ, -R202 ;  /* 0x000000ffffcac224 */ /* 0x000fe200078e0aca */
[----:B------:R-:W-:Y:S01]  /*17ce0*/  ISETP.GT.U32.AND P4, PT, R124, R206, PT ;  /* 0x000000ce7c00720c */ /* 0x000fe20003f84070 */
[----:B------:R-:W-:Y:S01]  /*17cf0*/  IMAD.HI.U32 R210, R246, R208, RZ ;  /* 0x000000d0f6d27227 */ /* 0x000fe200078e00ff */
[----:B------:R-:W-:-:S03]  /*17d00*/  ISETP.GT.U32.AND P6, PT, R124, R207, PT ;  /* 0x000000cf7c00720c */ /* 0x000fc60003fc4070 */
[----:B------:R-:W-:Y:S02]  /*17d10*/  IMAD.MOV R210, RZ, RZ, -R210 ;  /* 0x000000ffffd27224 */ /* 0x000fe400078e0ad2 */
[----:B------:R-:W-:Y:S01]  /*17d20*/  @!P3 IMAD.IADD R205, R205, 0x1, -R124 ;  /* 0x00000001cdcdb824 */ /* 0x000fe200078e0a7c */
[----:B------:R-:W-:Y:S01]  /*17d30*/  ISETP.GE.AND P3, PT, R121, RZ, PT ;  /* 0x000000ff7900720c */ /* 0x000fe20003f66270 */
[----:B------:R-:W-:Y:S02]  /*17d40*/  IMAD R208, R124, R210, R208 ;  /* 0x000000d27cd07224 */ /* 0x000fe400078e02d0 */
[----:B------:R-:W-:Y:S01]  /*17d50*/  VIADD R121, R0, 0x1db ;  /* 0x000001db00797836 */ /* 0x000fe20000000000 */
[----:B------:R-:W-:Y:S01]  /*17d60*/  ISETP.GT.U32.AND P1, PT, R124, R205, PT ;  /* 0x000000cd7c00720c */ /* 0x000fe20003f24070 */
[----:B------:R-:W-:Y:S01]  /*17d70*/  IMAD.HI.U32 R211, R246, R209, RZ ;  /* 0x000000d1f6d37227 */ /* 0x000fe200078e00ff */
[----:B------:R-:W-:Y:S02]  /*17d80*/  @!P4 IADD3 R206, R206, -R124, RZ ;  /* 0x8000007ccecec210 */ /* 0x000fe40007ffe0ff */
[----:B------:R-:W-:Y:S01]  /*17d90*/  ISETP.GT.U32.AND P4, PT, R124, R208, PT ;  /* 0x000000d07c00720c */ /* 0x000fe20003f84070 */
[----:B------:R-:W-:Y:S01]  /*17da0*/  @!P5 IMAD.MOV R204, RZ, RZ, -R204 ;  /* 0x000000ffffccd224 */ /* 0x000fe200078e0acc */
[----:B------:R-:W-:Y:S01]  /*17db0*/  ISETP.GE.AND P5, PT, R123, RZ, PT ;  /* 0x000000ff7b00720c */ /* 0x000fe20003fa6270 */
[----:B------:R-:W-:Y:S01]  /*17dc0*/  IMAD.MOV R123, RZ, RZ, -R211 ;  /* 0x000000ffff7b7224 */ /* 0x000fe200078e0ad3 */
[----:B------:R-:W-:Y:S01]  /*17dd0*/  IABS R210, R121 ;  /* 0x0000007900d27213 */ /* 0x000fe20000000000 */
[----:B------:R-:W-:-:S02]  /*17de0*/  @!P6 IMAD.IADD R207, R207, 0x1, -R124 ;  /* 0x00000001cfcfe824 */ /* 0x000fc400078e0a7c */
[----:B------:R-:W-:Y:S02]  /*17df0*/  IMAD R209, R124, R123, R209 ;  /* 0x0000007b7cd17224 */ /* 0x000fe400078e02d1 */
[----:B------:R-:W-:Y:S01]  /*17e00*/  IMAD.HI.U32 R123, R246, R210, RZ ;  /* 0x000000d2f67b7227 */ /* 0x000fe200078e00ff */
[----:B------:R-:W-:-:S03]  /*17e10*/  ISETP.GT.U32.AND P6, PT, R124, R207, PT ;  /* 0x000000cf7c00720c */ /* 0x000fc60003fc4070 */
[--C-:B------:R-:W-:Y:S01]  /*17e20*/  @!P1 IMAD.IADD R205, R205, 0x1, -R124.reuse ;  /* 0x00000001cdcd9824 */ /* 0x100fe200078e0a7c */
[----:B------:R-:W-:Y:S01]  /*17e30*/  ISETP.GE.AND P1, PT, R122, RZ, PT ;  /* 0x000000ff7a00720c */ /* 0x000fe20003f26270 */
[----:B------:R-:W-:Y:S01]  /*17e40*/  @!P4 IMAD.IADD R208, R208, 0x1, -R124 ;  /* 0x00000001d0d0c824 */ /* 0x000fe200078e0a7c */
[----:B------:R-:W-:Y:S01]  /*17e50*/  IADD3 R123, -R123, RZ, RZ ;  /* 0x000000ff7b7b7210 */ /* 0x000fe20007ffe1ff */
[----:B------:R-:W-:Y:S02]  /*17e60*/  VIADD R122, R0, 0x1dc ;  /* 0x000001dc007a7836 */ /* 0x000fe40000000000 */
[----:B------:R-:W-:Y:S01]  /*17e70*/  @!P2 IMAD.MOV R205, RZ, RZ, -R205 ;  /* 0x000000ffffcda224 */ /* 0x000fe200078e0acd */
[C---:B------:R-:W-:Y:S01]  /*17e80*/  ISETP.GT.U32.AND P4, PT, R124.reuse, R208, PT ;  /* 0x000000d07c00720c */ /* 0x040fe20003f84070 */
[----:B------:R-:W-:Y:S01]  /*17e90*/  IMAD R210, R124, R123, R210 ;  /* 0x0000007b7cd27224 */ /* 0x000fe200078e02d2 */
[----:B------:R-:W-:Y:S01]  /*17ea0*/  IABS R211, R122 ;  /* 0x0000007a00d37213 */ /* 0x000fe20000000000 */
[----:B------:R-:W-:Y:S01]  /*17eb0*/  @!P3 IMAD.MOV R206, RZ, RZ, -R206 ;  /* 0x000000ffffceb224 */ /* 0x000fe200078e0ace */
[----:B------:R-:W-:-:S02]  /*17ec0*/  @!P6 IADD3 R207, R207, -R124, RZ ;  /* 0x8000007ccfcfe210 */ /* 0x000fc40007ffe0ff */
[----:B------:R-:W-:Y:S01]  /*17ed0*/  ISETP.GT.U32.AND P6, PT, R124, R210, PT ;  /* 0x000000d27c00720c */ /* 0x000fe20003fc4070 */
[----:B------:R-:W-:Y:S01]  /*17ee0*/  IMAD.HI.U32 R123, R246, R211, RZ ;  /* 0x000000d3f67b7227 */ /* 0x000fe200078e00ff */
[----:B------:R-:W-:Y:S02]  /*17ef0*/  ISETP.GT.U32.AND P2, PT, R124, R209, PT ;  /* 0x000000d17c00720c */ /* 0x000fe40003f44070 */
[----:B------:R-:W-:Y:S01]  /*17f00*/  ISETP.GE.AND P3, PT, R120, RZ, PT ;  /* 0x000000ff7800720c */ /* 0x000fe20003f66270 */
[----:B------:R-:W-:Y:S01]  /*17f10*/  @!P5 IMAD.MOV R207, RZ, RZ, -R207 ;  /* 0x000000ffffcfd224 */ /* 0x000fe200078e0acf */
[----:B------:R-:W-:Y:S01]  /*17f20*/  ISETP.GE.AND P5, PT, R121, RZ, PT ;  /* 0x000000ff7900720c */ /* 0x000fe20003fa6270 */
[----:B------:R-:W-:Y:S01]  /*17f30*/  IMAD.MOV R121, RZ, RZ, -R123 ;  /* 0x000000ffff797224 */ /* 0x000fe200078e0a7b */
[----:B------:R-:W-:Y:S01]  /*17f40*/  @!P4 IADD3 R208, R208, -R124, RZ ;  /* 0x8000007cd0d0c210 */ /* 0x000fe20007ffe0ff */
[----:B------:R-:W-:Y:S01]  /*17f50*/  VIADD R120, R0, 0x1dd ;  /* 0x000001dd00787836 */ /* 0x000fe20000000000 */
[----:B------:R-:W-:Y:S01]  /*17f60*/  ISETP.GE.AND P4, PT, R122, RZ, PT ;  /* 0x000000ff7a00720c */ /* 0x000fe20003f86270 */
[----:B------:R-:W-:-:S02]  /*17f70*/  IMAD R211, R124, R121, R211 ;  /* 0x000000797cd37224 */ /* 0x000fc400078e02d3 */
[----:B------:R-:W-:Y:S01]  /*17f80*/  @!P6 IMAD.IADD R210, R210, 0x1, -R124 ;  /* 0x00000001d2d2e824 */ /* 0x000fe200078e0a7c */
[----:B------:R-:W-:Y:S01]  /*17f90*/  IABS R212, R120 ;  /* 0x0000007800d47213 */ /* 0x000fe20000000000 */
[----:B------:R-:W-:Y:S01]  /*17fa0*/  @!P1 IMAD.MOV R208, RZ, RZ, -R208 ;  /* 0x000000ffffd09224 */ /* 0x000fe200078e0ad0 */
[C---:B------:R-:W-:Y:S01]  /*17fb0*/  ISETP.GT.U32.AND P1, PT, R124.reuse, R211, PT ;  /* 0x000000d37c00720c */ /* 0x040fe20003f24070 */
[----:B------:R-:W-:Y:S01]  /*17fc0*/  @!P2 IMAD.IADD R209, R209, 0x1, -R124 ;  /* 0x00000001d1d1a824 */ /* 0x000fe200078e0a7c */
[----:B------:R-:W-:Y:S01]  /*17fd0*/  ISETP.GT.U32.AND P6, PT, R124, R210, PT ;  /* 0x000000d27c00720c */ /* 0x000fe20003fc4070 */
[----:B------:R-:W-:-:S03]  /*17fe0*/  IMAD.HI.U32 R122, R246, R212, RZ ;  /* 0x000000d4f67a7227 */ /* 0x000fc600078e00ff */
[----:B------:R-:W-:Y:S01]  /*17ff0*/  ISETP.GT.U32.AND P2, PT, R124, R209, PT ;  /* 0x000000d17c00720c */ /* 0x000fe20003f44070 */
[----:B------:R-:W-:Y:S02]  /*18000*/  VIADD R121, R0, 0x1de ;  /* 0x000001de00797836 */ /* 0x000fe40000000000 */
[----:B------:R-:W-:-:S03]  /*18010*/  IMAD.MOV R122, RZ, RZ, -R122 ;  /* 0x000000ffff7a7224 */ /* 0x000fc600078e0a7a */
[----:B------:R-:W-:Y:S01]  /*18020*/  IABS R213, R121 ;  /* 0x0000007900d57213 */ /* 0x000fe20000000000 */
[----:B------:R-:W-:Y:S02]  /*18030*/  IMAD R212, R124, R122, R212 ;  /* 0x0000007a7cd47224 */ /* 0x000fe400078e02d4 */
[----:B------:R-:W-:Y:S01]  /*18040*/  @!P1 IMAD.IADD R211, R211, 0x1, -R124 ;  /* 0x00000001d3d39824 */ /* 0x000fe200078e0a7c */
[----:B------:R-:W-:Y:S01]  /*18050*/  @!P6 IADD3 R210, R210, -R124, RZ ;  /* 0x8000007cd2d2e210 */ /* 0x000fe20007ffe0ff */
[----:B------:R-:W-:Y:S01]  /*18060*/  IMAD.HI.U32 R122, R246, R213, RZ ;  /* 0x000000d5f67a7227 */ /* 0x000fe200078e00ff */
[C---:B------:R-:W-:Y:S02]  /*18070*/  ISETP.GT.U32.AND P6, PT, R124.reuse, R212, PT ;  /* 0x000000d47c00720c */ /* 0x040fe40003fc4070 */
[----:B------:R-:W-:Y:S01]  /*18080*/  ISETP.GT.U32.AND P1, PT, R124, R211, PT ;  /* 0x000000d37c00720c */ /* 0x000fe20003f24070 */
[----:B------:R-:W-:Y:S01]  /*18090*/  IMAD.MOV R122, RZ, RZ, -R122 ;  /* 0x000000ffff7a7224 */ /* 0x000fe200078e0a7a */
[----:B------:R-:W-:-:S02]  /*180a0*/  @!P2 IADD3 R209, R209, -R124, RZ ;  /* 0x8000007cd1d1a210 */ /* 0x000fc40007ffe0ff */
[----:B------:R-:W-:Y:S01]  /*180b0*/  ISETP.GE.AND P2, PT, R120, RZ, PT ;  /* 0x000000ff7800720c */ /* 0x000fe20003f46270 */
[----:B------:R-:W-:Y:S01]  /*180c0*/  VIADD R120, R0, 0x1df ;  /* 0x000001df00787836 */ /* 0x000fe20000000000 */
[----:B------:R-:W-:Y:S01]  /*180d0*/  @!P5 IADD3 R210, -R210, RZ, RZ ;  /* 0x000000ffd2d2d210 */ /* 0x000fe20007ffe1ff */
[----:B------:R-:W-:Y:S02]  /*180e0*/  IMAD R213, R124, R122, R213 ;  /* 0x0000007a7cd57224 */ /* 0x000fe400078e02d5 */
[----:B------:R-:W-:Y:S01]  /*180f0*/  @!P3 IMAD.MOV R209, RZ, RZ, -R209 ;  /* 0x000000ffffd1b224 */ /* 0x000fe200078e0ad1 */
[----:B------:R-:W-:Y:S01]  /*18100*/  IABS R214, R120 ;  /* 0x0000007800d67213 */ /* 0x000fe20000000000 */
[----:B------:R-:W-:Y:S01]  /*18110*/  @!P6 IMAD.IADD R212, R212, 0x1, -R124 ;  /* 0x00000001d4d4e824 */ /* 0x000fe200078e0a7c */
[----:B------:R-:W-:Y:S01]  /*18120*/  ISETP.GE.AND P5, PT, R120, RZ, PT ;  /* 0x000000ff7800720c */ /* 0x000fe20003fa6270 */
[----:B------:R-:W-:Y:S01]  /*18130*/  VIADD R120, R0, 0x1e5 ;  /* 0x000001e500787836 */ /* 0x000fe20000000000 */
[----:B------:R-:W-:Y:S01]  /*18140*/  @!P1 IADD3 R211, R211, -R124, RZ ;  /* 0x8000007cd3d39210 */ /* 0x000fe20007ffe0ff */
[----:B------:R-:W-:Y:S01]  /*18150*/  IMAD.HI.U32 R123, R246, R214, RZ ;  /* 0x000000d6f67b7227 */ /* 0x000fe200078e00ff */
[----:B------:R-:W-:-:S02]  /*18160*/  ISETP.GT.U32.AND P1, PT, R124, R213, PT ;  /* 0x000000d57c00720c */ /* 0x000fc40003f24070 */
[----:B------:R-:W-:Y:S01]  /*18170*/  ISETP.GT.U32.AND P6, PT, R124, R212, PT ;  /* 0x000000d47c00720c */ /* 0x000fe20003fc4070 */
[----:B------:R-:W-:Y:S01]  /*18180*/  IMAD.MOV R122, RZ, RZ, -R123 ;  /* 0x000000ffff7a7224 */ /* 0x000fe200078e0a7b */
[----:B------:R-:W-:Y:S01]  /*18190*/  ISETP.GE.AND P3, PT, R121, RZ, PT ;  /* 0x000000ff7900720c */ /* 0x000fe20003f66270 */
[----:B------:R-:W-:Y:S01]  /*181a0*/  VIADD R121, R0, 0x1e0 ;  /* 0x000001e000797836 */ /* 0x000fe20000000000 */
[----:B------:R-:W-:Y:S01]  /*181b0*/  IABS R216, R120 ;  /* 0x0000007800d87213 */ /* 0x000fe20000000000 */
[----:B------:R-:W-:Y:S02]  /*181c0*/  IMAD R214, R124, R122, R214 ;  /* 0x0000007a7cd67224 */ /* 0x000fe400078e02d6 */
[----:B------:R-:W-:Y:S01]  /*181d0*/  @!P4 IMAD.MOV R211, RZ, RZ, -R211 ;  /* 0x000000ffffd3c224 */ /* 0x000fe200078e0ad3 */
[----:B------:R-:W-:Y:S01]  /*181e0*/  IABS R215, R121 ;  /* 0x0000007900d77213 */ /* 0x000fe20000000000 */
[----:B------:R-:W-:Y:S01]  /*181f0*/  VIADD R122, R0, 0x1e1 ;  /* 0x000001e1007a7836 */ /* 0x000fe20000000000 */
[----:B------:R-:W-:Y:S01]  /*18200*/  ISETP.GT.U32.AND P4, PT, R124, R214, PT ;  /* 0x000000d67c00720c */ /* 0x000fe20003f84070 */
[----:B------:R-:W-:-:S02]  /*18210*/  @!P1 IMAD.IADD R213, R213, 0x1, -R124 ;  /* 0x00000001d5d59824 */ /* 0x000fc400078e0a7c */
[----:B------:R-:W-:Y:S01]  /*18220*/  @!P6 IADD3 R212, R212, -R124, RZ ;  /* 0x8000007cd4d4e210 */ /* 0x000fe20007ffe0ff */
[----:B------:R-:W-:Y:S01]  /*18230*/  IMAD.HI.U32 R123, R246, R215, RZ ;  /* 0x000000d7f67b7227 */ /* 0x000fe200078e00ff */
[----:B------:R-:W-:Y:S02]  /*18240*/  ISETP.GE.AND P6, PT, R121, RZ, PT ;  /* 0x000000ff7900720c */ /* 0x000fe40003fc6270 */
[----:B------:R-:W-:Y:S01]  /*18250*/  ISETP.GT.U32.AND P1, PT, R124, R213, PT ;  /* 0x000000d57c00720c */ /* 0x000fe20003f24070 */
[----:B------:R-:W-:Y:S01]  /*18260*/  IMAD.HI.U32 R121, R246, R216, RZ ;  /* 0x000000d8f6797227 */ /* 0x000fe200078e00ff */
[----:B------:R-:W-:Y:S02]  /*18270*/  IABS R217, R122 ;  /* 0x0000007a00d97213 */ /* 0x000fe40000000000 */
[----:B------:R-:W-:Y:S01]  /*18280*/  @!P2 IADD3 R212, -R212, RZ, RZ ;  /* 0x000000ffd4d4a210 */ /* 0x000fe20007ffe1ff */
[----:B------:R-:W-:Y:S02]  /*18290*/  IMAD.MOV R121, RZ, RZ, -R121 ;  /* 0x000000ffff797224 */ /* 0x000fe400078e0a79 */
[----:B------:R-:W-:-:S02]  /*182a0*/  IMAD.MOV R123, RZ, RZ, -R123 ;  /* 0x000000ffff7b7224 */ /* 0x000fc400078e0a7b */
[----:B------:R-:W-:Y:S02]  /*182b0*/  IMAD R216, R124, R121, R216 ;  /* 0x000000797cd87224 */ /* 0x000fe400078e02d8 */
[----:B------:R-:W-:Y:S02]  /*182c0*/  @!P4 IMAD.IADD R214, R214, 0x1, -R124 ;  /* 0x00000001d6d6c824 */ /* 0x000fe400078e0a7c */
[----:B------:R-:W-:Y:S01]  /*182d0*/  @!P1 IADD3 R213, R213, -R124, RZ ;  /* 0x8000007cd5d59210 */ /* 0x000fe20007ffe0ff */
[C---:B------:R-:W-:Y:S01]  /*182e0*/  IMAD R215, R124.reuse, R123, R215 ;  /* 0x0000007b7cd77224 */ /* 0x040fe200078e02d7 */
[----:B------:R-:W-:Y:S01]  /*182f0*/  ISETP.GT.U32.AND P1, PT, R124, R216, PT ;  /* 0x000000d87c00720c */ /* 0x000fe20003f24070 */
[----:B------:R-:W-:Y:S01]  /*18300*/  VIADD R121, R0, 0x1e3 ;  /* 0x000001e300797836 */ /* 0x000fe20000000000 */
[----:B------:R-:W-:Y:S01]  /*18310*/  ISETP.GT.U32.AND P4, PT, R124, R214, PT ;  /* 0x000000d67c00720c */ /* 0x000fe20003f84070 */
[----:B------:R-:W-:Y:S01]  /*18320*/  IMAD.HI.U32 R219, R246, R217, RZ ;  /* 0x000000d9f6db7227 */ /* 0x000fe200078e00ff */
[----:B------:R-:W-:-:S02]  /*18330*/  ISETP.GT.U32.AND P2, PT, R124, R215, PT ;  /* 0x000000d77c00720c */ /* 0x000fc40003f44070 */
[----:B------:R-:W-:Y:S01]  /*18340*/  IABS R220, R121 ;  /* 0x0000007900dc7213 */ /* 0x000fe20000000000 */
[----:B------:R-:W-:Y:S02]  /*18350*/  IMAD.MOV R219, RZ, RZ, -R219 ;  /* 0x000000ffffdb7224 */ /* 0x000fe400078e0adb */
[----:B------:R-:W-:Y:S02]  /*18360*/  VIADD R123, R0, 0x1e2 ;  /* 0x000001e2007b7836 */ /* 0x000fe40000000000 */
[----:B------:R-:W-:Y:S02]  /*18370*/  IMAD R217, R124, R219, R217 ;  /* 0x000000db7cd97224 */ /* 0x000fe400078e02d9 */
[----:B------:R-:W-:Y:S01]  /*18380*/  IMAD.MOV.U32 R219, RZ, RZ, R220 ;  /* 0x000000ffffdb7224 */ /* 0x000fe200078e00dc */
[----:B------:R-:W-:Y:S01]  /*18390*/  IABS R218, R123 ;  /* 0x0000007b00da7213 */ /* 0x000fe20000000000 */
[----:B------:R-:W-:Y:S01]  /*183a0*/  @!P1 IMAD.IADD R216, R216, 0x1, -R124 ;  /* 0x00000001d8d89824 */ /* 0x000fe200078e0a7c */
[----:B------:R-:W-:Y:S01]  /*183b0*/  @!P4 IADD3 R214, R214, -R124, RZ ;  /* 0x8000007cd6d6c210 */ /* 0x000fe20007ffe0ff */
[----:B------:R-:W-:Y:S01]  /*183c0*/  IMAD.HI.U32 R221, R246, R219, RZ ;  /* 0x000000dbf6dd7227 */ /* 0x000fe200078e00ff */
[----:B------:R-:W-:-:S02]  /*183d0*/  ISETP.GT.U32.AND P4, PT, R124, R217, PT ;  /* 0x000000d97c00720c */ /* 0x000fc40003f84070 */
[----:B------:R-:W-:Y:S01]  /*183e0*/  ISETP.GE.AND P1, PT, R120, RZ, PT ;  /* 0x000000ff7800720c */ /* 0x000fe20003f26270 */
[----:B------:R-:W-:Y:S01]  /*183f0*/  @!P3 IMAD.MOV R213, RZ, RZ, -R213 ;  /* 0x000000ffffd5b224 */ /* 0x000fe200078e0ad5 */
[----:B------:R-:W-:Y:S01]  /*18400*/  ISETP.GT.U32.AND P3, PT, R124, R216, PT ;  /* 0x000000d87c00720c */ /* 0x000fe20003f64070 */
[----:B------:R-:W-:Y:S01]  /*18410*/  @!P2 IMAD.IADD R215, R215, 0x1, -R124 ;  /* 0x00000001d7d7a824 */ /* 0x000fe200078e0a7c */
[----:B------:R-:W-:Y:S01]  /*18420*/  IADD3 R120, -R221, RZ, RZ ;  /* 0x000000ffdd787210 */ /* 0x000fe20007ffe1ff */
[----:B------:R-:W-:-:S03]  /*18430*/  IMAD.HI.U32 R220, R246, R218, RZ ;  /* 0x000000daf6dc7227 */ /* 0x000fc600078e00ff */
[C---:B------:R-:W-:Y:S01]  /*18440*/  ISETP.GT.U32.AND P2, PT, R124.reuse, R215, PT ;  /* 0x000000d77c00720c */ /* 0x040fe20003f44070 */
[----:B------:R-:W-:Y:S01]  /*18450*/  IMAD R219, R124, R120, R219 ;  /* 0x000000787cdb7224 */ /* 0x000fe200078e02db */
[----:B------:R-:W-:Y:S01]  /*18460*/  IADD3 R120, R0, 0x1e6, RZ ;  /* 0x000001e600787810 */ /* 0x000fe20007ffe0ff */
[----:B------:R-:W-:Y:S02]  /*18470*/  IMAD.MOV R220, RZ, RZ, -R220 ;  /* 0x000000ffffdc7224 */ /* 0x000fe400078e0adc */
[--C-:B------:R-:W-:Y:S01]  /*18480*/  @!P4 IMAD.IADD R217, R217, 0x1, -R124.reuse ;  /* 0x00000001d9d9c824 */ /* 0x100fe200078e0a7c */
[----:B------:R-:W-:Y:S01]  /*18490*/  IABS R221, R120 ;  /* 0x0000007800dd7213 */ /* 0x000fe20000000000 */
[----:B------:R-:W-:Y:S01]  /*184a0*/  @!P3 IMAD.IADD R216, R216, 0x1, -R124 ;  /* 0x00000001d8d8b824 */ /* 0x000fe200078e0a7c */
[C---:B------:R-:W-:Y:S01]  /*184b0*/  ISETP.GT.U32.AND P3, PT, R124.reuse, R219, PT ;  /* 0x000000db7c00720c */ /* 0x040fe20003f64070 */
[C---:B------:R-:W-:Y:S01]  /*184c0*/  IMAD R218, R124.reuse, R220, R218 ;  /* 0x000000dc7cda7224 */ /* 0x040fe200078e02da */
[C---:B------:R-:W-:Y:S01]  /*184d0*/  ISETP.GT.U32.AND P4, PT, R124.reuse, R217, PT ;  /* 0x000000d97c00720c */ /* 0x040fe20003f84070 */
[----:B------:R-:W-:Y:S01]  /*184e0*/  @!P5 IMAD.MOV R214, RZ, RZ, -R214 ;  /* 0x000000ffffd6d224 */ /* 0x000fe200078e0ad6 */
[----:B------:R-:W-:Y:S01]  /*184f0*/  IABS R220, R222 ;  /* 0x000000de00dc7213 */ /* 0x000fe20000000000 */
[----:B------:R-:W-:Y:S01]  /*18500*/  @!P2 IMAD.IADD R215, R215, 0x1, -R124 ;  /* 0x00000001d7d7a824 */ /* 0x000fe200078e0a7c */
[----:B------:R-:W-:Y:S01]  /*18510*/  ISETP.GT.U32.AND P2, PT, R124, R218, PT ;  /* 0x000000da7c00720c */ /* 0x000fe20003f44070 */
[----:B------:R-:W-:Y:S01]  /*18520*/  @!P1 IMAD.MOV R216, RZ, RZ, -R216 ;  /* 0x000000ffffd89224 */ /* 0x000fe200078e0ad8 */
[----:B------:R-:W-:Y:S01]  /*18530*/  ISETP.GE.AND P5, PT, R122, RZ, PT ;  /* 0x000000ff7a00720c */ /* 0x000fe20003fa6270 */
[----:B------:R-:W-:Y:S01]  /*18540*/  IMAD.HI.U32 R122, R246, R220, RZ ;  /* 0x000000dcf67a7227 */ /* 0x000fe200078e00ff */
[----:B------:R-:W-:-:S03]  /*18550*/  ISETP.GE.AND P1, PT, R222, RZ, PT ;  /* 0x000000ffde00720c */ /* 0x000fc60003f26270 */
[--C-:B------:R-:W-:Y:S01]  /*18560*/  @!P3 IMAD.IADD R219, R219, 0x1, -R124.reuse ;  /* 0x00000001dbdbb824 */ /* 0x100fe200078e0a7c */
[----:B------:R-:W-:Y:S01]  /*18570*/  IADD3 R122, -R122, RZ, RZ ;  /* 0x000000ff7a7a7210 */ /* 0x000fe20007ffe1ff */
[----:B------:R-:W-:Y:S01]  /*18580*/  @!P4 IMAD.IADD R217, R217, 0x1, -R124 ;  /* 0x00000001d9d9c824 */ /* 0x000fe200078e0a7c */
[----:B------:R-:W-:Y:S01]  /*18590*/  ISETP.GE.AND P4, PT, R121, RZ, PT ;  /* 0x000000ff7900720c */ /* 0x000fe20003f86270 */
[----:B------:R-:W-:Y:S01]  /*185a0*/  IMAD.HI.U32 R121, R246, R221, RZ ;  /* 0x000000ddf6797227 */ /* 0x000fe200078e00ff */
[----:B------:R-:W-:-:S03]  /*185b0*/  ISETP.GT.U32.AND P3, PT, R124, R219, PT ;  /* 0x000000db7c00720c */ /* 0x000fc60003f64070 */
[----:B------:R-:W-:Y:S01]  /*185c0*/  @!P2 IMAD.IADD R218, R218, 0x1, -R124 ;  /* 0x00000001dadaa824 */ /* 0x000fe200078e0a7c */
[----:B------:R-:W-:Y:S01]  /*185d0*/  @!P5 IADD3 R217, -R217, RZ, RZ ;  /* 0x000000ffd9d9d210 */ /* 0x000fe20007ffe1ff */
[----:B------:R-:W-:Y:S02]  /*185e0*/  IMAD.MOV R121, RZ, RZ, -R121 ;  /* 0x000000ffff797224 */ /* 0x000fe400078e0a79 */
[C---:B------:R-:W-:Y:S01]  /*185f0*/  IMAD R220, R124.reuse, R122, R220 ;  /* 0x0000007a7cdc7224 */ /* 0x040fe200078e02dc */
[C---:B------:R-:W-:Y:S01]  /*18600*/  ISETP.GT.U32.AND P2, PT, R124.reuse, R218, PT ;  /* 0x000000da7c00720c */ /* 0x040fe20003f44070 */
[----:B------:R-:W-:Y:S01]  /*18610*/  IMAD R221, R124, R121, R221 ;  /* 0x000000797cdd7224 */ /* 0x000fe200078e02dd */
[----:B------:R-:W-:Y:S01]  /*18620*/  IADD3 R122, R0, 0x1e8, RZ ;  /* 0x000001e8007a7810 */ /* 0x000fe20007ffe0ff */
[----:B------:R-:W-:Y:S01]  /*18630*/  @!P6 IMAD.MOV R215, RZ, RZ, -R215 ;  /* 0x000000ffffd7e224 */ /* 0x000fe200078e0ad7 */
[C---:B------:R-:W-:Y:S01]  /*18640*/  ISETP.GT.U32.AND P5, PT, R124.reuse, R220, PT ;  /* 0x000000dc7c00720c */ /* 0x040fe20003fa4070 */
[----:B------:R-:W-:Y:S01]  /*18650*/  @!P3 IMAD.IADD R219, R219, 0x1, -R124 ;  /* 0x00000001dbdbb824 */ /* 0x000fe200078e0a7c */
[----:B------:R-:W-:Y:S01]  /*18660*/  ISETP.GT.U32.AND P3, PT, R124, R221, PT ;  /* 0x000000dd7c00720c */ /* 0x000fe20003f64070 */
[----:B------:R-:W-:Y:S01]  /*18670*/  VIADD R121, R0, 0x1e9 ;  /* 0x000001e900797836 */ /* 0x000fe20000000000 */
[----:B------:R-:W-:Y:S01]  /*18680*/  ISETP.GE.AND P6, PT, R123, RZ, PT ;  /* 0x000000ff7b00720c */ /* 0x000fe20003fc6270 */
[----:B------:R-:W-:Y:S01]  /*18690*/  @!P4 IMAD.MOV R219, RZ, RZ, -R219 ;  /* 0x000000ffffdbc224 */ /* 0x000fe200078e0adb */
[----:B------:R-:W-:-:S02]  /*186a0*/  IABS R223, R122 ;  /* 0x0000007a00df7213 */ /* 0x000fc40000000000 */
[----:B------:R-:W-:Y:S01]  /*186b0*/  IABS R224, R121 ;  /* 0x0000007900e07213 */ /* 0x000fe20000000000 */
[--C-:B------:R-:W-:Y:S01]  /*186c0*/  @!P2 IMAD.IADD R218, R218, 0x1, -R124.reuse ;  /* 0x00000001dadaa824 */ /* 0x100fe200078e0a7c */
[----:B------:R-:W-:Y:S01]  /*186d0*/  ISETP.GE.AND P2, PT, R120, RZ, PT ;  /* 0x000000ff7800720c */ /* 0x000fe20003f46270 */
[----:B------:R-:W-:Y:S01]  /*186e0*/  VIADD R120, R0, 0x1e7 ;  /* 0x000001e700787836 */ /* 0x000fe20000000000 */
[----:B------:R-:W-:Y:S01]  /*186f0*/  ISETP.GE.AND P4, PT, R122, RZ, PT ;  /* 0x000000ff7a00720c */ /* 0x000fe20003f86270 */
[--C-:B------:R-:W-:Y:S02]  /*18700*/  @!P5 IMAD.IADD R220, R220, 0x1, -R124.reuse ;  /* 0x00000001dcdcd824 */ /* 0x100fe400078e0a7c */
[----:B------:R-:W-:Y:S01]  /*18710*/  @!P3 IMAD.IADD R221, R221, 0x1, -R124 ;  /* 0x00000001ddddb824 */ /* 0x000fe200078e0a7c */
[----:B------:R-:W-:Y:S01]  /*18720*/  IABS R222, R120 ;  /* 0x0000007800de7213 */ /* 0x000fe20000000000 */
[----:B------:R-:W-:Y:S01]  /*18730*/  IMAD.HI.U32 R123, R246, R223, RZ ;  /* 0x000000dff67b7227 */ /* 0x000fe200078e00ff */
[----:B------:R-:W-:-:S02]  /*18740*/  ISETP.GE.AND P5, PT, R120, RZ, PT ;  /* 0x000000ff7800720c */ /* 0x000fc40003fa6270 */
[----:B------:R-:W-:Y:S01]  /*18750*/  ISETP.GT.U32.AND P3, PT, R124, R221, PT ;  /* 0x000000dd7c00720c */ /* 0x000fe20003f64070 */
[----:B------:R-:W-:Y:S01]  /*18760*/  IMAD.HI.U32 R120, R246, R222, RZ ;  /* 0x000000def6787227 */ /* 0x000fe200078e00ff */
[----:B------:R-:W-:Y:S02]  /*18770*/  @!P6 IADD3 R218, -R218, RZ, RZ ;  /* 0x000000ffdadae210 */ /* 0x000fe40007ffe1ff */
[----:B------:R-:W-:Y:S01]  /*18780*/  ISETP.GT.U32.AND P6, PT, R124, R220, PT ;  /* 0x000000dc7c00720c */ /* 0x000fe20003fc4070 */
[----:B------:R-:W-:Y:S01]  /*18790*/  IMAD.MOV R120, RZ, RZ, -R120 ;  /* 0x000000ffff787224 */ /* 0x000fe200078e0a78 */
[----:B------:R-:W-:Y:S01]  /*187a0*/  IADD3 R122, -R123, RZ, RZ ;  /* 0x000000ff7b7a7210 */ /* 0x000fe20007ffe1ff */
[----:B------:R-:W-:Y:S02]  /*187b0*/  VIADD R123, R0, 0x1eb ;  /* 0x000001eb007b7836 */ /* 0x000fe40000000000 */
[----:B------:R-:W-:Y:S02]  /*187c0*/  IMAD R222, R124, R120, R222 ;  /* 0x000000787cde7224 */ /* 0x000fe400078e02de */
[----:B------:R-:W-:Y:S01]  /*187d0*/  VIADD R120, R0, 0x1ea ;  /* 0x000001ea00787836 */ /* 0x000fe20000000000 */
[----:B------:R-:W-:Y:S01]  /*187e0*/  IABS R226, R123 ;  /* 0x0000007b00e27213 */ /* 0x000fe20000000000 */
[--C-:B------:R-:W-:Y:S01]  /*187f0*/  @!P3 IMAD.IADD R221, R221, 0x1, -R124.reuse ;  /* 0x00000001ddddb824 */ /* 0x100fe200078e0a7c */
[C---:B------:R-:W-:Y:S01]  /*18800*/  ISETP.GT.U32.AND P3, PT, R124.reuse, R222, PT ;  /* 0x000000de7c00720c */ /* 0x040fe20003f64070 */
[----:B------:R-:W-:Y:S01]  /*18810*/  IMAD R223, R124, R122, R223 ;  /* 0x0000007a7cdf7224 */ /* 0x000fe200078e02df */
[----:B------:R-:W-:Y:S01]  /*18820*/  IABS R225, R120 ;  /* 0x0000007800e17213 */ /* 0x000fe20000000000 */
[----:B------:R-:W-:Y:S01]  /*18830*/  @!P6 IMAD.IADD R220, R220, 0x1, -R124 ;  /* 0x00000001dcdce824 */ /* 0x000fe200078e0a7c */
[----:B------:R-:W-:Y:S01]  /*18840*/  ISETP.GE.AND P6, PT, R121, RZ, PT ;  /* 0x000000ff7900720c */ /* 0x000fe20003fc6270 */
[----:B------:R-:W-:-:S04]  /*18850*/  IMAD.HI.U32 R121, R246, R224, RZ ;  /* 0x000000e0f6797227 */ /* 0x000fc800078e00ff */
[----:B------:R-:W-:Y:S01]  /*18860*/  @!P1 IMAD.MOV R220, RZ, RZ, -R220 ;  /* 0x000000ffffdc9224 */ /* 0x000fe200078e0adc */
[----:B------:R-:W-:Y:S01]  /*18870*/  IADD3 R121, -R121, RZ, RZ ;  /* 0x000000ff79797210 */ /* 0x000fe20007ffe1ff */
[----:B------:R-:W-:Y:S01]  /*18880*/  @!P2 IMAD.MOV R221, RZ, RZ, -R221 ;  /* 0x000000ffffdda224 */ /* 0x000fe200078e0add */
[----:B------:R-:W-:Y:S01]  /*18890*/  ISETP.GE.AND P1, PT, R120, RZ, PT ;  /* 0x000000ff7800720c */ /* 0x000fe20003f26270 */
[----:B------:R-:W-:Y:S01]  /*188a0*/  @!P3 IMAD.IADD R222, R222, 0x1, -R124 ;  /* 0x00000001dedeb824 */ /* 0x000fe200078e0a7c */
[----:B------:R-:W-:Y:S01]  /*188b0*/  ISETP.GT.U32.AND P2, PT, R124, R223, PT ;  /* 0x000000df7c00720c */ /* 0x000fe20003f44070 */
[----:B------:R-:W-:-:S03]  /*188c0*/  IMAD.HI.U32 R120, R246, R225, RZ ;  /* 0x000000e1f6787227 */ /* 0x000fc600078e00ff */
[C---:B------:R-:W-:Y:S01]  /*188d0*/  ISETP.GT.U32.AND P3, PT, R124.reuse, R222, PT ;  /* 0x000000de7c00720c */ /* 0x040fe20003f64070 */
[----:B------:R-:W-:Y:S02]  /*188e0*/  IMAD R224, R124, R121, R224 ;  /* 0x000000797ce07224 */ /* 0x000fe400078e02e0 */
[----:B------:R-:W-:Y:S02]  /*188f0*/  IMAD.MOV R120, RZ, RZ, -R120 ;  /* 0x000000ffff787224 */ /* 0x000fe400078e0a78 */
[----:B------:R-:W-:-:S04]  /*18900*/  IMAD.HI.U32 R121, R246, R226, RZ ;  /* 0x000000e2f6797227 */ /* 0x000fc800078e00ff */
[----:B------:R-:W-:Y:S01]  /*18910*/  IMAD R225, R124, R120, R225 ;  /* 0x000000787ce17224 */ /* 0x000fe200078e02e1 */
[----:B------:R-:W-:Y:S01]  /*18920*/  IADD3 R120, -R121, RZ, RZ ;  /* 0x000000ff79787210 */ /* 0x000fe20007ffe1ff */
[----:B------:R-:W-:-:S04]  /*18930*/  IMAD.HI.U32 R121, R246, R227, RZ ;  /* 0x000000e3f6797227 */ /* 0x000fc800078e00ff */
[----:B------:R-:W-:Y:S01]  /*18940*/  @!P3 IMAD.IADD R222, R222, 0x1, -R124 ;  /* 0x00000001dedeb824 */ /* 0x000fe200078e0a7c */
[C---:B------:R-:W-:Y:S01]  /*18950*/  ISETP.GT.U32.AND P3, PT, R124.reuse, R224, PT ;  /* 0x000000e07c00720c */ /* 0x040fe20003f64070 */
[----:B------:R-:W-:Y:S02]  /*18960*/  IMAD R226, R124, R120, R226 ;  /* 0x000000787ce27224 */ /* 0x000fe400078e02e2 */
[----:B------:R-:W-:Y:S02]  /*18970*/  @!P2 IMAD.IADD R223, R223, 0x1, -R124 ;  /* 0x00000001dfdfa824 */ /* 0x000fe400078e0a7c */
[----:B------:R-:W-:Y:S02]  /*18980*/  IMAD.MOV R120, RZ, RZ, -R121 ;  /* 0x000000ffff787224 */ /* 0x000fe400078e0a79 */
[----:B------:R-:W-:Y:S01]  /*18990*/  IMAD.HI.U32 R122, R246, R228, RZ ;  /* 0x000000e4f67a7227 */ /* 0x000fe200078e00ff */
[----:B------:R-:W-:-:S03]  /*189a0*/  ISETP.GT.U32.AND P2, PT, R124, R223, PT ;  /* 0x000000df7c00720c */ /* 0x000fc60003f44070 */
[----:B------:R-:W-:Y:S01]  /*189b0*/  IMAD R227, R124, R120, R227 ;  /* 0x000000787ce37224 */ /* 0x000fe200078e02e3 */
[----:B------:R-:W-:Y:S01]  /*189c0*/  IADD3 R121, -R122, RZ, RZ ;  /* 0x000000ff7a797210 */ /* 0x000fe20007ffe1ff */
[----:B------:R-:W-:Y:S01]  /*189d0*/  IMAD.HI.U32 R120, R246, R229, RZ ;  /* 0x000000e5f6787227 */ /* 0x000fe200078e00ff */
[----:B------:R-:W-:Y:S02]  /*189e0*/  @!P3 IADD3 R224, R224, -R124, RZ ;  /* 0x8000007ce0e0b210 */ /* 0x000fe40007ffe0ff */
[----:B------:R-:W-:Y:S01]  /*189f0*/  ISETP.GT.U32.AND P3, PT, R124, R227, PT ;  /* 0x000000e37c00720c */ /* 0x000fe20003f64070 */
[----:B------:R-:W-:Y:S02]  /*18a00*/  VIADD R122, R0, 0x1ef ;  /* 0x000001ef007a7836 */ /* 0x000fe40000000000 */
[----:B------:R-:W-:Y:S01]  /*18a10*/  @!P5 IMAD.MOV R222, RZ, RZ, -R222 ;  /* 0x000000ffffded224 */ /* 0x000fe200078e0ade */
[----:B------:R-:W-:Y:S01]  /*18a20*/  ISETP.GT.U32.AND P5, PT, R124, R225, PT ;  /* 0x000000e17c00720c */ /* 0x000fe20003fa4070 */
[----:B------:R-:W-:Y:S01]  /*18a30*/  IMAD.MOV R230, RZ, RZ, -R120 ;  /* 0x000000ffffe67224 */ /* 0x000fe200078e0a78 */
[----:B------:R-:W-:Y:S01]  /*18a40*/  IABS R232, R122 ;  /* 0x0000007a00e87213 */ /* 0x000fe20000000000 */
[----:B------:R-:W-:-:S02]  /*18a50*/  VIADD R120, R0, 0x1f1 ;  /* 0x000001f100787836 */ /* 0x000fc40000000000 */
[----:B------:R-:W-:Y:S01]  /*18a60*/  @!P2 IMAD.IADD R223, R223, 0x1, -R124 ;  /* 0x00000001dfdfa824 */ /* 0x000fe200078e0a7c */
[C---:B------:R-:W-:Y:S01]  /*18a70*/  ISETP.GT.U32.AND P2, PT, R124.reuse, R226, PT ;  /* 0x000000e27c00720c */ /* 0x040fe20003f44070 */
[----:B------:R-:W-:Y:S01]  /*18a80*/  IMAD R229, R124, R230, R229 ;  /* 0x000000e67ce57224 */ /* 0x000fe200078e02e5 */
[----:B------:R-:W-:Y:S01]  /*18a90*/  IABS R236, R120 ;  /* 0x0000007800ec7213 */ /* 0x000fe20000000000 */
[----:B------:R-:W-:Y:S02]  /*18aa0*/  IMAD.MOV.U32 R230, RZ, RZ, R232 ;  /* 0x000000ffffe67224 */ /* 0x000fe400078e00e8 */
[----:B------:R-:W-:Y:S01]  /*18ab0*/  @!P3 IMAD.IADD R227, R227, 0x1, -R124 ;  /* 0x00000001e3e3b824 */ /* 0x000fe200078e0a7c */
[----:B------:R-:W-:Y:S01]  /*18ac0*/  MOV R232, R236 ;  /* 0x000000ec00e87202 */ /* 0x000fe20000000f00 */
[----:B------:R-:W-:-:S03]  /*18ad0*/  IMAD.HI.U32 R236, R246, R230, RZ ;  /* 0x000000e6f6ec7227 */ /* 0x000fc600078e00ff */
[----:B------:R-:W-:Y:S01]  /*18ae0*/  ISETP.GT.U32.AND P3, PT, R124, R227, PT ;  /* 0x000000e37c00720c */ /* 0x000fe20003f64070 */
[--C-:B------:R-:W-:Y:S01]  /*18af0*/  @!P5 IMAD.IADD R225, R225, 0x1, -R124.reuse ;  /* 0x00000001e1e1d824 */ /* 0x100fe200078e0a7c */
[----:B------:R-:W-:Y:S01]  /*18b00*/  IADD3 R236, -R236, RZ, RZ ;  /* 0x000000ffecec7210 */ /* 0x000fe20007ffe1ff */
[----:B------:R-:W-:Y:S01]  /*18b10*/  @!P2 IMAD.IADD R226, R226, 0x1, -R124 ;  /* 0x00000001e2e2a824 */ /* 0x000fe200078e0a7c */
[----:B------:R-:W-:Y:S01]  /*18b20*/  ISETP.GT.U32.AND P5, PT, R124, R224, PT ;  /* 0x000000e07c00720c */ /* 0x000fe20003fa4070 */
[----:B------:R-:W-:Y:S01]  /*18b30*/  IMAD.HI.U32 R238, R246, R232, RZ ;  /* 0x000000e8f6ee7227 */ /* 0x000fe200078e00ff */
[----:B------:R-:W-:-:S03]  /*18b40*/  ISETP.GT.U32.AND P2, PT, R124, R225, PT ;  /* 0x000000e17c00720c */ /* 0x000fc60003f44070 */
[C---:B------:R-:W-:Y:S01]  /*18b50*/  IMAD R230, R124.reuse, R236, R230 ;  /* 0x000000ec7ce67224 */ /* 0x040fe200078e02e6 */
[----:B------:R-:W-:Y:S01]  /*18b60*/  IABS R236, R184 ;  /* 0x000000b800ec7213 */ /* 0x000fe20000000000 */
[----:B------:R-:W-:Y:S02]  /*18b70*/  IMAD.MOV R238, RZ, RZ, -R238 ;  /* 0x000000ffffee7224 */ /* 0x000fe400078e0aee */
[----:B------:R-:W-:Y:S01]  /*18b80*/  @!P3 IMAD.IADD R227, R227, 0x1, -R124 ;  /* 0x00000001e3e3b824 */ /* 0x000fe200078e0a7c */
[C---:B------:R-:W-:Y:S01]  /*18b90*/  ISETP.GT.U32.AND P3, PT, R124.reuse, R230, PT ;  /* 0x000000e67c00720c */ /* 0x040fe20003f64070 */
[----:B------:R-:W-:Y:S01]  /*18ba0*/  IMAD R228, R124, R121, R228 ;  /* 0x000000797ce47224 */ /* 0x000fe200078e02e4 */
[----:B------:R-:W-:Y:S01]  /*18bb0*/  IADD3 R121, R0, 0x1f0, RZ ;  /* 0x000001f000797810 */ /* 0x000fe20007ffe0ff */
[----:B------:R-:W-:Y:S01]  /*18bc0*/  @!P4 IMAD.MOV R223, RZ, RZ, -R223 ;  /* 0x000000ffffdfc224 */ /* 0x000fe200078e0adf */
[C---:B------:R-:W-:Y:S01]  /*18bd0*/  ISETP.GT.U32.AND P4, PT, R124.reuse, R226, PT ;  /* 0x000000e27c00720c */ /* 0x040fe20003f84070 */
[----:B------:R-:W-:Y:S01]  /*18be0*/  @!P2 IMAD.IADD R225, R225, 0x1, -R124 ;  /* 0x00000001e1e1a824 */ /* 0x000fe200078e0a7c */
[----:B------:R-:W-:Y:S01]  /*18bf0*/  IABS R231, R121 ;  /* 0x0000007900e77213 */ /* 0x000fe20000000000 */
[C---:B------:R-:W-:Y:S01]  /*18c00*/  IMAD R232, R124.reuse, R238, R232 ;  /* 0x000000ee7ce87224 */ /* 0x040fe200078e02e8 */
[----:B------:R-:W-:Y:S01]  /*18c10*/  ISETP.GT.U32.AND P2, PT, R124, R229, PT ;  /* 0x000000e57c00720c */ /* 0x000fe20003f44070 */
[----:B------:R-:W-:Y:S01]  /*18c20*/  @!P1 IMAD.MOV R225, RZ, RZ, -R225 ;  /* 0x000000ffffe19224 */ /* 0x000fe200078e0ae1 */
[----:B------:R-:W-:Y:S01]  /*18c30*/  IABS R238, R182 ;  /* 0x000000b600ee7213 */ /* 0x000fe20000000000 */
[--C-:B------:R-:W-:Y:S01]  /*18c40*/  @!P5 IMAD.IADD R224, R224, 0x1, -R124.reuse ;  /* 0x00000001e0e0d824 */ /* 0x100fe200078e0a7c */
[----:B------:R-:W-:Y:S01]  /*18c50*/  ISETP.GT.U32.AND P1, PT, R124, R232, PT ;  /* 0x000000e87c00720c */ /* 0x000fe20003f24070 */
[----:B------:R-:W-:Y:S01]  /*18c60*/  @!P3 IMAD.IADD R230, R230, 0x1, -R124 ;  /* 0x00000001e6e6b824 */ /* 0x000fe200078e0a7c */
[----:B------:R-:W-:Y:S01]  /*18c70*/  ISETP.GT.U32.AND P5, PT, R124, R228, PT ;  /* 0x000000e47c00720c */ /* 0x000fe20003fa4070 */
[----:B------:R-:W-:Y:S01]  /*18c80*/  IMAD.HI.U32 R237, R246, R231, RZ ;  /* 0x000000e7f6ed7227 */ /* 0x000fe200078e00ff */
[----:B------:R-:W-:-:S02]  /*18c90*/  ISETP.GE.AND P3, PT, R233, RZ, PT ;  /* 0x000000ffe900720c */ /* 0x000fc40003f66270 */
[----:B------:R-:W-:Y:S01]  /*18ca0*/  @!P4 IADD3 R226, R226, -R124, RZ ;  /* 0x8000007ce2e2c210 */ /* 0x000fe20007ffe0ff */
[----:B------:R-:W-:Y:S01]  /*18cb0*/  IMAD.MOV R237, RZ, RZ, -R237 ;  /* 0x000000ffffed7224 */ /* 0x000fe200078e0aed */
[----:B------:R-:W-:Y:S01]  /*18cc0*/  ISETP.GE.AND P4, PT, R123, RZ, PT ;  /* 0x000000ff7b00720c */ /* 0x000fe20003f86270 */
[----:B------:R-:W-:Y:S01]  /*18cd0*/  @!P6 IMAD.MOV R224, RZ, RZ, -R224 ;  /* 0x000000ffffe0e224 */ /* 0x000fe200078e0ae0 */
[----:B------:R-:W-:Y:S01]  /*18ce0*/  IABS R123, R126 ;  /* 0x0000007e007b7213 */ /* 0x000fe20000000000 */
[----:B------:R-:W-:Y:S01]  /*18cf0*/  IMAD R231, R124, R237, R231 ;  /* 0x000000ed7ce77224 */ /* 0x000fe200078e02e7 */
[----:B------:R-:W-:Y:S01]  /*18d00*/  @!P2 IADD3 R229, R229, -R124, RZ ;  /* 0x8000007ce5e5a210 */ /* 0x000fe20007ffe0ff */
[--C-:B------:R-:W-:Y:S01]  /*18d10*/  @!P1 IMAD.IADD R232, R232, 0x1, -R124.reuse ;  /* 0x00000001e8e89824 */ /* 0x100fe200078e0a7c */
[----:B------:R-:W-:Y:S01]  /*18d20*/  ISETP.GE.AND P1, PT, R122, RZ, PT ;  /* 0x000000ff7a00720c */ /* 0x000fe20003f26270 */
[----:B------:R-:W-:Y:S01]  /*18d30*/  IMAD.MOV.U32 R233, RZ, RZ, R123 ;  /* 0x000000ffffe97224 */ /* 0x000fe200078e007b */
[----:B------:R-:W-:Y:S01]  /*18d40*/  ISETP.GT.U32.AND P6, PT, R124, R229, PT ;  /* 0x000000e57c00720c */ /* 0x000fe20003fc4070 */
[----:B------:R-:W-:Y:S01]  /*18d50*/  @!P5 IMAD.IADD R228, R228, 0x1, -R124 ;  /* 0x00000001e4e4d824 */ /* 0x000fe200078e0a7c */
[C---:B------:R-:W-:Y:S01]  /*18d60*/  ISETP.GT.U32.AND P5, PT, R124.reuse, R231, PT ;  /* 0x000000e77c00720c */ /* 0x040fe20003fa4070 */
[----:B------:R-:W-:Y:S01]  /*18d70*/  @!P3 IMAD.MOV R227, RZ, RZ, -R227 ;  /* 0x000000ffffe3b224 */ /* 0x000fe200078e0ae3 */
[----:B------:R-:W-:Y:S01]  /*18d80*/  ISETP.GT.U32.AND P3, PT, R124, R232, PT ;  /* 0x000000e87c00720c */ /* 0x000fe20003f64070 */
[----:B------:R-:W-:Y:S01]  /*18d90*/  IMAD.HI.U32 R123, R246, R233, RZ ;  /* 0x000000e9f67b7227 */ /* 0x000fe200078e00ff */
[----:B------:R-:W-:-:S02]  /*18da0*/  ISETP.GT.U32.AND P2, PT, R124, R228, PT ;  /* 0x000000e47c00720c */ /* 0x000fc40003f44070 */
[----:B------:R-:W-:Y:S01]  /*18db0*/  IABS R237, R183 ;  /* 0x000000b700ed7213 */ /* 0x000fe20000000000 */
[----:B------:R-:W-:Y:S02]  /*18dc0*/  IMAD.MOV R122, RZ, RZ, -R123 ;  /* 0x000000ffff7a7224 */ /* 0x000fe400078e0a7b */
[----:B------:R-:W-:Y:S02]  /*18dd0*/  @!P4 IMAD.MOV R226, RZ, RZ, -R226 ;  /* 0x000000ffffe2c224 */ /* 0x000fe400078e0ae2 */
[----:B------:R-:W-:Y:S01]  /*18de0*/  IMAD R233, R124, R122, R233 ;  /* 0x0000007a7ce97224 */ /* 0x000fe200078e02e9 */
[----:B------:R-:W-:Y:S01]  /*18df0*/  @!P6 IADD3 R229, R229, -R124, RZ ;  /* 0x8000007ce5e5e210 */ /* 0x000fe20007ffe0ff */
[----:B------:R-:W-:Y:S01]  /*18e00*/  IMAD.HI.U32 R240, R246, R238, RZ ;  /* 0x000000eef6f07227 */ /* 0x000fe200078e00ff */
[----:B------:R-:W-:Y:S02]  /*18e10*/  @!P5 IADD3 R231, R231, -R124, RZ ;  /* 0x8000007ce7e7d210 */ /* 0x000fe40007ffe0ff */
[----:B------:R-:W-:Y:S01]  /*18e20*/  ISETP.GT.U32.AND P5, PT, R124, R230, PT ;  /* 0x000000e67c00720c */ /* 0x000fe20003fa4070 */
[--C-:B------:R-:W-:Y:S01]  /*18e30*/  @!P3 IMAD.IADD R232, R232, 0x1, -R124.reuse ;  /* 0x00000001e8e8b824 */ /* 0x100fe200078e0a7c */
[----:B------:R-:W-:Y:S01]  /*18e40*/  ISETP.GT.U32.AND P3, PT, R124, R233, PT ;  /* 0x000000e97c00720c */ /* 0x000fe20003f64070 */
[----:B------:R-:W-:Y:S01]  /*18e50*/  @!P2 IMAD.IADD R228, R228, 0x1, -R124 ;  /* 0x00000001e4e4a824 */ /* 0x000fe200078e0a7c */
[----:B------:R-:W-:Y:S01]  /*18e60*/  ISETP.GT.U32.AND P4, PT, R124, R231, PT ;  /* 0x000000e77c00720c */ /* 0x000fe20003f84070 */
[----:B------:R-:W-:Y:S01]  /*18e70*/  IMAD.HI.U32 R122, R246, R236, RZ ;  /* 0x000000ecf67a7227 */ /* 0x000fe200078e00ff */
[----:B------:R-:W-:-:S02]  /*18e80*/  ISETP.GE.AND P2, PT, R235, RZ, PT ;  /* 0x000000ffeb00720c */ /* 0x000fc40003f46270 */
[----:B------:R-:W-:Y:S01]  /*18e90*/  ISETP.GE.AND P6, PT, R234, RZ, PT ;  /* 0x000000ffea00720c */ /* 0x000fe20003fc6270 */
[----:B------:R-:W-:Y:S01]  /*18ea0*/  IMAD.HI.U32 R239, R246, R237, RZ ;  /* 0x000000edf6ef7227 */ /* 0x000fe200078e00ff */
[----:B------:R-:W-:Y:S02]  /*18eb0*/  IABS R234, R186 ;  /* 0x000000ba00ea7213 */ /* 0x000fe40000000000 */
[----:B------:R-:W-:Y:S01]  /*18ec0*/  IABS R235, R185 ;  /* 0x000000b900eb7213 */ /* 0x000fe20000000000 */
[----:B------:R-:W-:Y:S01]  /*18ed0*/  IMAD.MOV R123, RZ, RZ, -R122 ;  /* 0x000000ffff7b7224 */ /* 0x000fe200078e0a7a */
[-C--:B------:R-:W-:Y:S02]  /*18ee0*/  @!P5 IADD3 R230, R230, -R124.reuse, RZ ;  /* 0x8000007ce6e6d210 */ /* 0x080fe40007ffe0ff */
[----:B------:R-:W-:Y:S01]  /*18ef0*/  @!P3 IADD3 R233, R233, -R124, RZ ;  /* 0x8000007ce9e9b210 */ /* 0x000fe20007ffe0ff */
[----:B------:R-:W-:Y:S01]  /*18f00*/  @!P4 IMAD.IADD R231, R231, 0x1, -R124 ;  /* 0x00000001e7e7c824 */ /* 0x000fe200078e0a7c */
[----:B------:R-:W-:Y:S01]  /*18f10*/  ISETP.GE.AND P5, PT, R121, RZ, PT ;  /* 0x000000ff7900720c */ /* 0x000fe20003fa6270 */
[----:B------:R-:W-:Y:S01]  /*18f20*/  IMAD.HI.U32 R121, R246, R235, RZ ;  /* 0x000000ebf6797227 */ /* 0x000fe200078e00ff */
[----:B------:R-:W-:-:S02]  /*18f30*/  ISETP.GE.AND P4, PT, R120, RZ, PT ;  /* 0x000000ff7800720c */ /* 0x000fc40003f86270 */
[----:B------:R-:W-:Y:S01]  /*18f40*/  ISETP.GT.U32.AND P3, PT, R124, R233, PT ;  /* 0x000000e97c00720c */ /* 0x000fe20003f64070 */
[----:B------:R-:W-:Y:S01]  /*18f50*/  IMAD.HI.U32 R120, R246, R234, RZ ;  /* 0x000000eaf6787227 */ /* 0x000fe200078e00ff */
[----:B------:R-:W-:Y:S02]  /*18f60*/  IADD3 R122, -R239, RZ, RZ ;  /* 0x000000ffef7a7210 */ /* 0x000fe40007ffe1ff */
[----:B------:R-:W-:Y:S01]  /*18f70*/  IABS R239, R181 ;  /* 0x000000b500ef7213 */ /* 0x000fe20000000000 */
[----:B------:R-:W-:Y:S02]  /*18f80*/  IMAD.MOV R120, RZ, RZ, -R120 ;  /* 0x000000ffff787224 */ /* 0x000fe400078e0a78 */
[----:B------:R-:W-:Y:S02]  /*18f90*/  IMAD.MOV R121, RZ, RZ, -R121 ;  /* 0x000000ffff797224 */ /* 0x000fe400078e0a79 */
[C---:B------:R-:W-:Y:S02]  /*18fa0*/  IMAD R234, R124.reuse, R120, R234 ;  /* 0x000000787cea7224 */ /* 0x040fe400078e02ea */
[----:B------:R-:W-:-:S02]  /*18fb0*/  IMAD R235, R124, R121, R235 ;  /* 0x000000797ceb7224 */ /* 0x000fc400078e02eb */
[----:B------:R-:W-:Y:S01]  /*18fc0*/  IMAD.MOV R120, RZ, RZ, -R240 ;  /* 0x000000ffff787224 */ /* 0x000fe200078e0af0 */
[----:B------:R-:W-:Y:S01]  /*18fd0*/  IABS R240, R180 ;  /* 0x000000b400f07213 */ /* 0x000fe20000000000 */
[----:B------:R-:W-:Y:S02]  /*18fe0*/  IMAD R121, R11, UR5, RZ ;  /* 0x000000050b797c24 */ /* 0x000fe4000f8e02ff */
[----:B------:R-:W-:Y:S02]  /*18ff0*/  IMAD R238, R124, R120, R238 ;  /* 0x000000787cee7224 */ /* 0x000fe400078e02ee */
[----:B------:R-:W-:Y:S01]  /*19000*/  @!P3 IMAD.IADD R233, R233, 0x1, -R124 ;  /* 0x00000001e9e9b824 */ /* 0x000fe200078e0a7c */
[C---:B------:R-:W-:Y:S01]  /*19010*/  LEA R120, P3, R121.reuse, UR6, 0x2 ;  /* 0x0000000679787c11 */ /* 0x040fe2000f8610ff */
[----:B------:R-:W-:Y:S02]  /*19020*/  IMAD R244, R2, 0x20, R121 ;  /* 0x0000002002f47824 */ /* 0x000fe400078e0279 */
[C---:B------:R-:W-:Y:S01]  /*19030*/  IMAD R237, R124.reuse, R122, R237 ;  /* 0x0000007a7ced7224 */ /* 0x040fe200078e02ed */
[----:B------:R-:W-:Y:S01]  /*19040*/  LEA.HI.X.SX32 R121, R121, UR7, 0x2, P3 ;  /* 0x0000000779797c11 */ /* 0x000fe200098f16ff */
[----:B------:R-:W-:Y:S01]  /*19050*/  IMAD R236, R124, R123, R236 ;  /* 0x0000007b7cec7224 */ /* 0x000fe200078e02ec */
[----:B------:R-:W-:Y:S01]  /*19060*/  LEA R122, P3, R244, UR6, 0x2 ;  /* 0x00000006f47a7c11 */ /* 0x000fe2000f8610ff */
[----:B------:R-:W-:Y:S01]  /*19070*/  IMAD.HI.U32 R243, R246, R240, RZ ;  /* 0x000000f0f6f37227 */ /* 0x000fe200078e00ff */
[----:B------:R1:W-:Y:S02]  /*19080*/  STL [R1+0x8730], R120 ;  /* 0x0087307801007387 */ /* 0x0003e40000100800 */
[----:B------:R-:W-:Y:S01]  /*19090*/  LEA.HI.X.SX32 R123, R244, UR7, 0x2, P3 ;  /* 0x00000007f47b7c11 */ /* 0x000fe200098f16ff */
[----:B------:R-:W-:Y:S01]  /*190a0*/  IMAD.MOV R245, RZ, RZ, -R243 ;  /* 0x000000fffff57224 */ /* 0x000fe200078e0af3 */
[----:B------:R-:W-:Y:S01]  /*190b0*/  ISETP.GT.U32.AND P3, PT, R124, R235, PT ;  /* 0x000000eb7c00720c */ /* 0x000fe20003f64070 */
[----:B------:R-:W-:Y:S01]  /*190c0*/  IMAD.HI.U32 R242, R246, R239, RZ ;  /* 0x000000eff6f27227 */ /* 0x000fe200078e00ff */
[----:B------:R-:W-:Y:S03]  /*190d0*/  STL [R1+0x8064], R181 ;  /* 0x008064b501007387 */ /* 0x000fe60000100800 */
[----:B------:R-:W-:Y:S01]  /*190e0*/  IMAD R240, R124, R245, R240 ;  /* 0x000000f57cf07224 */ /* 0x000fe200078e02f0 */
[----:B------:R2:W-:Y:S01]  /*190f0*/  STL [R1+0x872c], R121 ;  /* 0x00872c7901007387 */ /* 0x0005e20000100800 */
[----:B------:R-:W-:-:S02]  /*19100*/  IMAD.MOV R242, RZ, RZ, -R242 ;  /* 0x000000fffff27224 */ /* 0x000fc400078e0af2 */
[----:B------:R-:W-:Y:S01]  /*19110*/  @!P2 IMAD.MOV R228, RZ, RZ, -R228 ;  /* 0x000000ffffe4a224 */ /* 0x000fe200078e0ae4 */
[----:B------:R-:W-:Y:S01]  /*19120*/  STL [R1+0x8060], R180 ;  /* 0x008060b401007387 */ /* 0x000fe20000100800 */
[C---:B------:R-:W-:Y:S01]  /*19130*/  IMAD R239, R124.reuse, R242, R239 ;  /* 0x000000f27cef7224 */ /* 0x040fe200078e02ef */
[----:B------:R-:W-:Y:S01]  /*19140*/  MOV R242, R3 ;  /* 0x0000000300f27202 */ /* 0x000fe20000000f00 */
[--C-:B------:R-:W-:Y:S01]  /*19150*/  @!P3 IMAD.IADD R235, R235, 0x1, -R124.reuse ;  /* 0x00000001ebebb824 */ /* 0x100fe200078e0a7c */
[----:B------:R-:W-:Y:S01]  /*19160*/  ISETP.GT.U32.AND P3, PT, R124, R237, PT ;  /* 0x000000ed7c00720c */ /* 0x000fe20003f64070 */
[----:B------:R-:W-:Y:S01]  /*19170*/  STL [R1+0x805c], R14 ;  /* 0x00805c0e01007387 */ /* 0x000fe20000100800 */
[C---:B------:R-:W-:Y:S01]  /*19180*/  VIADD R3, R0.reuse, 0x1fd ;  /* 0x000001fd00037836 */ /* 0x040fe20000000000 */
[----:B------:R-:W-:Y:S01]  /*19190*/  IADD3 R0, R0, 0x1fe, RZ ;  /* 0x000001fe00007810 */ /* 0x000fe20007ffe0ff */
[----:B------:R-:W-:Y:S01]  /*191a0*/  IMAD.MOV R243, RZ, RZ, -R247 ;  /* 0x000000fffff37224 */ /* 0x000fe200078e0af7 */
[----:B------:R-:W-:Y:S01]  /*191b0*/  STL [R1+0x8734], R122 ;  /* 0x0087347a01007387 */ /* 0x000fe20000100800 */
[----:B------:R-:W-:Y:S01]  /*191c0*/  ISETP.GT.U32.AND P2, PT, R124, R234, PT ;  /* 0x000000ea7c00720c */ /* 0x000fe20003f44070 */
[----:B------:R-:W-:Y:S01]  /*191d0*/  IMAD.HI.U32 R245, R246, R242, RZ ;  /* 0x000000f2f6f57227 */ /* 0x000fe200078e00ff */
[----:B------:R-:W-:Y:S01]  /*191e0*/  IABS R247, R3 ;  /* 0x0000000300f77213 */ /* 0x000fe20000000000 */
[----:B------:R-:W-:Y:S01]  /*191f0*/  STL [R1+0x8728], R123 ;  /* 0x0087287b01007387 */ /* 0x000fe20000100800 */
[----:B-1----:R-:W-:Y:S01]  /*19200*/  IABS R120, R0 ;  /* 0x0000000000787213 */ /* 0x002fe20000000000 */
[C---:B------:R-:W-:Y:S01]  /*19210*/  IMAD R241, R124.reuse, R243, R241 ;  /* 0x000000f37cf17224 */ /* 0x040fe200078e02f1 */
[----:B------:R-:W-:Y:S01]  /*19220*/  IABS R243, R12 ;  /* 0x0000000c00f37213 */ /* 0x000fe20000000000 */
[----:B------:R-:W-:Y:S01]  /*19230*/  @!P3 IMAD.IADD R237, R237, 0x1, -R124 ;  /* 0x00000001ededb824 */ /* 0x000fe200078e0a7c */
[----:B------:R-:W-:Y:S01]  /*19240*/  ISETP.GT.U32.AND P3, PT, R124, R235, PT ;  /* 0x000000eb7c00720c */ /* 0x000fe20003f64070 */
[----:B------:R-:W-:Y:S01]  /*19250*/  STL [R1+0x8058], R13 ;  /* 0x0080580d01007387 */ /* 0x000fe20000100800 */
[----:B------:R-:W-:-:S02]  /*19260*/  @!P6 IMAD.MOV R229, RZ, RZ, -R229 ;  /* 0x000000ffffe5e224 */ /* 0x000fc400078e0ae5 */
[----:B------:R-:W-:Y:S01]  /*19270*/  @!P1 IMAD.MOV R230, RZ, RZ, -R230 ;  /* 0x000000ffffe69224 */ /* 0x000fe200078e0ae6 */
[----:B------:R1:W-:Y:S01]  /*19280*/  STL [R1+0x8054], R12 ;  /* 0x0080540c01007387 */ /* 0x0003e20000100800 */
[--C-:B------:R-:W-:Y:S01]  /*19290*/  @!P2 IMAD.IADD R234, R234, 0x1, -R124.reuse ;  /* 0x00000001eaeaa824 */ /* 0x100fe200078e0a7c */
[----:B------:R-:W-:Y:S01]  /*192a0*/  ISETP.GT.U32.AND P2, PT, R124, R236, PT ;  /* 0x000000ec7c00720c */ /* 0x000fe20003f44070 */
[----:B--2---:R-:W-:Y:S01]  /*192b0*/  IMAD.HI.U32 R121, R246, R243, RZ ;  /* 0x000000f3f6797227 */ /* 0x004fe200078e00ff */
[----:B------:R-:W-:Y:S02]  /*192c0*/  STL [R1+0x8050], R3 ;  /* 0x0080500301007387 */ /* 0x000fe40000100800 */
[C---:B------:R-:W-:Y:S01]  /*192d0*/  ISETP.GT.U32.AND P6, PT, R124.reuse, R234, PT ;  /* 0x000000ea7c00720c */ /* 0x040fe20003fc4070 */
[----:B------:R-:W-:Y:S01]  /*192e0*/  IMAD.MOV R245, RZ, RZ, -R245 ;  /* 0x000000fffff57224 */ /* 0x000fe200078e0af5 */
[----:B------:R2:W-:Y:S01]  /*192f0*/  STL [R1+0x6a7c], R0 ;  /* 0x006a7c0001007387 */ /* 0x0005e20000100800 */
[----:B------:R-:W-:Y:S01]  /*19300*/  @!P3 IMAD.IADD R235, R235, 0x1, -R124 ;  /* 0x00000001ebebb824 */ /* 0x000fe200078e0a7c */
[----:B------:R-:W-:Y:S01]  /*19310*/  ISETP.GT.U32.AND P3, PT, R124, R240, PT ;  /* 0x000000f07c00720c */ /* 0x000fe20003f64070 */
[----:B------:R-:W-:-:S02]  /*19320*/  IMAD.MOV R121, RZ, RZ, -R121 ;  /* 0x000000ffff797224 */ /* 0x000fc400078e0a79 */
[----:B------:R-:W-:Y:S01]  /*19330*/  IMAD R242, R124, R245, R242 ;  /* 0x000000f57cf27224 */ /* 0x000fe200078e02f2 */
[----:B------:R-:W-:Y:S01]  /*19340*/  MOV R245, R247 ;  /* 0x000000f700f57202 */ /* 0x000fe20000000f00 */
[----:B------:R-:W-:Y:S01]  /*19350*/  @!P2 IMAD.IADD R236, R236, 0x1, -R124 ;  /* 0x00000001ececa824 */ /* 0x000fe200078e0a7c */
[C---:B------:R-:W-:Y:S01]  /*19360*/  ISETP.GT.U32.AND P2, PT, R124.reuse, R238, PT ;  /* 0x000000ee7c00720c */ /* 0x040fe20003f44070 */
[C---:B------:R-:W-:Y:S02]  /*19370*/  IMAD R243, R124.reuse, R121, R243 ;  /* 0x000000797cf37224 */ /* 0x040fe400078e02f3 */
[----:B------:R-:W-:Y:S01]  /*19380*/  IMAD.MOV.U32 R247, RZ, RZ, R120 ;  /* 0x000000fffff77224 */ /* 0x000fe200078e0078 */
[----:B------:R-:W-:Y:S01]  /*19390*/  ISETP.GT.U32.AND P1, PT, R124, R236, PT ;  /* 0x000000ec7c00720c */ /* 0x000fe20003f24070 */
[----:B------:R-:W-:Y:S02]  /*193a0*/  IMAD.HI.U32 R120, R246, R245, RZ ;  /* 0x000000f5f6787227 */ /* 0x000fe400078e00ff */
[----:B------:R-:W-:-:S02]  /*193b0*/  @!P3 IADD3 R240, R240, -R124, RZ ;  /* 0x8000007cf0f0b210 */ /* 0x000fc40007ffe0ff */
[----:B------:R-:W-:Y:S01]  /*193c0*/  ISETP.GE.AND P3, PT, R126, RZ, PT ;  /* 0x000000ff7e00720c */ /* 0x000fe20003f66270 */
[----:B------:R-:W-:Y:S01]  /*193d0*/  @!P5 IMAD.MOV R231, RZ, RZ, -R231 ;  /* 0x000000ffffe7d224 */ /* 0x000fe200078e0ae7 */
[----:B------:R-:W3:Y:S01]  /*193e0*/  LDL.LU R126, [R1+0x87ac] ;  /* 0x0087ac00017e7983 */ /* 0x000ee20000300800 */
[--C-:B------:R-:W-:Y:S01]  /*193f0*/  @!P6 IMAD.IADD R234, R234, 0x1, -R124.reuse ;  /* 0x00000001eaeae824 */ /* 0x100fe200078e0a7c */
[----:B------:R-:W-:Y:S01]  /*19400*/  @!P2 IADD3 R238, R238, -R124, RZ ;  /* 0x8000007ceeeea210 */ /* 0x000fe20007ffe0ff */
[----:B------:R-:W-:Y:S01]  /*19410*/  IMAD.HI.U32 R246, R246, R247, RZ ;  /* 0x000000f7f6f67227 */ /* 0x000fe200078e00ff */
[C---:B------:R-:W-:Y:S02]  /*19420*/  ISETP.GT.U32.AND P5, PT, R124.reuse, R237, PT ;  /* 0x000000ed7c00720c */ /* 0x040fe40003fa4070 */
[----:B------:R-:W-:Y:S01]  /*19430*/  ISETP.GT.U32.AND P2, PT, R124, R238, PT ;  /* 0x000000ee7c00720c */ /* 0x000fe20003f44070 */
[----:B------:R-:W-:Y:S01]  /*19440*/  @!P1 IMAD.IADD R236, R236, 0x1, -R124 ;  /* 0x00000001ecec9824 */ /* 0x000fe200078e0a7c */
[C---:B------:R-:W-:Y:S01]  /*19450*/  ISETP.GT.U32.AND P6, PT, R124.reuse, R239, PT ;  /* 0x000000ef7c00720c */ /* 0x040fe20003fc4070 */
[----:B------:R-:W-:Y:S01]  /*19460*/  @!P4 IMAD.MOV R232, RZ, RZ, -R232 ;  /* 0x000000ffffe8c224 */ /* 0x000fe200078e0ae8 */
[----:B------:R-:W-:-:S02]  /*19470*/  ISETP.GT.U32.AND P1, PT, R124, R241, PT ;  /* 0x000000f17c00720c */ /* 0x000fc40003f24070 */
[----:B------:R-:W-:Y:S01]  /*19480*/  IADD3 R120, -R120, RZ, RZ ;  /* 0x000000ff78787210 */ /* 0x000fe20007ffe1ff */
[----:B------:R-:W-:Y:S01]  /*19490*/  @!P3 IMAD.MOV R233, RZ, RZ, -R233 ;  /* 0x000000ffffe9b224 */ /* 0x000fe200078e0ae9 */
[----:B------:R-:W-:Y:S01]  /*194a0*/  LOP3.LUT R121, R11, 0x40, RZ, 0xfc, !PT ;  /* 0x000000400b797812 */ /* 0x000fe200078efcff */
[----:B------:R-:W-:Y:S02]  /*194b0*/  IMAD.MOV R246, RZ, RZ, -R246 ;  /* 0x000000fffff67224 */ /* 0x000fe400078e0af6 */
[----:B------:R-:W-:Y:S01]  /*194c0*/  IMAD R245, R124, R120, R245 ;  /* 0x000000787cf57224 */ /* 0x000fe200078e02f5 */
[----:B------:R-:W-:Y:S01]  /*194d0*/  @!P5 IADD3 R237, R237, -R124, RZ ;  /* 0x8000007cededd210 */ /* 0x000fe20007ffe0ff */
[--C-:B------:R-:W-:Y:S01]  /*194e0*/  @!P2 IMAD.IADD R238, R238, 0x1, -R124.reuse ;  /* 0x00000001eeeea824 */ /* 0x100fe200078e0a7c */
[C---:B------:R-:W-:Y:S01]  /*194f0*/  ISETP.GT.U32.AND P2, PT, R124.reuse, R243, PT ;  /* 0x000000f37c00720c */ /* 0x040fe20003f44070 */
[--C-:B------:R-:W-:Y:S01]  /*19500*/  @!P6 IMAD.IADD R239, R239, 0x1, -R124.reuse ;  /* 0x00000001efefe824 */ /* 0x100fe200078e0a7c */
[C---:B------:R-:W-:Y:S01]  /*19510*/  ISETP.GT.U32.AND P5, PT, R124.reuse, R242, PT ;  /* 0x000000f27c00720c */ /* 0x040fe20003fa4070 */
[----:B------:R-:W-:Y:S01]  /*19520*/  @!P1 IMAD.IADD R241, R241, 0x1, -R124 ;  /* 0x00000001f1f19824 */ /* 0x000fe200078e0a7c */
[----:B------:R-:W-:-:S02]  /*19530*/  ISETP.GT.U32.AND P6, PT, R124, R245, PT ;  /* 0x000000f57c00720c */ /* 0x000fc40003fc4070 */
[----:B------:R-:W-:Y:S02]  /*19540*/  ISETP.GE.AND P1, PT, R186, RZ, PT ;  /* 0x000000ffba00720c */ /* 0x000fe40003f26270 */
[----:B------:R-:W-:-:S05]  /*19550*/  ISETP.GT.U32.AND P3, PT, R124, R240, PT ;  /* 0x000000f07c00720c */ /* 0x000fca0003f64070 */
[--C-:B------:R-:W-:Y:S01]  /*19560*/  @!P2 IMAD.IADD R243, R243, 0x1, -R124.reuse ;  /* 0x00000001f3f3a824 */ /* 0x100fe200078e0a7c */
[----:B------:R-:W-:Y:S01]  /*19570*/  ISETP.GE.AND P2, PT, R184, RZ, PT ;  /* 0x000000ffb800720c */ /* 0x000fe20003f46270 */
[----:B------:R-:W-:Y:S01]  /*19580*/  @!P5 IMAD.IADD R242, R242, 0x1, -R124 ;  /* 0x00000001f2f2d824 */ /* 0x000fe200078e0a7c */
[----:B------:R-:W-:Y:S02]  /*19590*/  ISETP.GE.AND P5, PT, R185, RZ, PT ;  /* 0x000000ffb900720c */ /* 0x000fe40003fa6270 */
[----:B------:R-:W-:Y:S01]  /*195a0*/  @!P6 IADD3 R245, R245, -R124, RZ ;  /* 0x8000007cf5f5e210 */ /* 0x000fe20007ffe0ff */
[----:B------:R-:W-:Y:S01]  /*195b0*/  @!P1 IMAD.MOV R234, RZ, RZ, -R234 ;  /* 0x000000ffffea9224 */ /* 0x000fe200078e0aea */
[----:B------:R-:W-:Y:S01]  /*195c0*/  ISETP.GT.U32.AND P1, PT, R124, R241, PT ;  /* 0x000000f17c00720c */ /* 0x000fe20003f24070 */
[----:B------:R-:W-:Y:S01]  /*195d0*/  @!P3 IMAD.IADD R240, R240, 0x1, -R124 ;  /* 0x00000001f0f0b824 */ /* 0x000fe200078e0a7c */
[----:B------:R-:W-:-:S05]  /*195e0*/  ISETP.GT.U32.AND P6, PT, R124, R245, PT ;  /* 0x000000f57c00720c */ /* 0x000fca0003fc4070 */
[----:B------:R-:W-:Y:S01]  /*195f0*/  @!P2 IMAD.MOV R236, RZ, RZ, -R236 ;  /* 0x000000ffffeca224 */ /* 0x000fe200078e0aec */
[C---:B------:R-:W-:Y:S02]  /*19600*/  ISETP.GT.U32.AND P2, PT, R124.reuse, R243, PT ;  /* 0x000000f37c00720c */ /* 0x040fe40003f44070 */
[----:B------:R-:W-:Y:S02]  /*19610*/  ISETP.GE.AND P3, PT, R183, RZ, PT ;  /* 0x000000ffb700720c */ /* 0x000fe40003f66270 */
[C---:B------:R-:W-:Y:S02]  /*19620*/  ISETP.GT.U32.AND P4, PT, R124.reuse, R239, PT ;  /* 0x000000ef7c00720c */ /* 0x040fe40003f84070 */
[----:B------:R-:W-:Y:S02]  /*19630*/  @!P5 IADD3 R235, -R235, RZ, RZ ;  /* 0x000000ffebebd210 */ /* 0x000fe40007ffe1ff */
[----:B------:R-:W-:Y:S02]  /*19640*/  ISETP.GT.U32.AND P5, PT, R124, R242, PT ;  /* 0x000000f27c00720c */ /* 0x000fe40003fa4070 */
[----:B------:R-:W-:Y:S01]  /*19650*/  @!P1 IADD3 R241, R241, -R124, RZ ;  /* 0x8000007cf1f19210 */ /* 0x000fe20007ffe0ff */
[--C-:B------:R-:W-:Y:S01]  /*19660*/  @!P6 IMAD.IADD R245, R245, 0x1, -R124.reuse ;  /* 0x00000001f5f5e824 */ /* 0x100fe200078e0a7c */
[----:B------:R-:W-:Y:S01]  /*19670*/  ISETP.GE.AND P1, PT, R121, UR4, PT ;  /* 0x0000000479007c0c */ /* 0x000fe2000bf26270 */
[--C-:B------:R-:W-:Y:S01]  /*19680*/  @!P2 IMAD.IADD R243, R243, 0x1, -R124.reuse ;  /* 0x00000001f3f3a824 */ /* 0x100fe200078e0a7c */
[----:B------:R-:W-:Y:S01]  /*19690*/  ISETP.GE.AND P2, PT, R181, RZ, PT ;  /* 0x000000ffb500720c */ /* 0x000fe20003f46270 */
[----:B------:R-:W-:Y:S01]  /*196a0*/  @!P3 IMAD.MOV R237, RZ, RZ, -R237 ;  /* 0x000000ffffedb224 */ /* 0x000fe200078e0aed */
[----:B------:R-:W-:Y:S01]  /*196b0*/  ISETP.GE.AND P6, PT, R180, RZ, PT ;  /* 0x000000ffb400720c */ /* 0x000fe20003fc6270 */
[----:B------:R-:W-:Y:S01]  /*196c0*/  IMAD R247, R124, R246, R247 ;  /* 0x000000f67cf77224 */ /* 0x000fe200078e02f7 */
[----:B------:R-:W-:Y:S01]  /*196d0*/  ISETP.GE.AND P3, PT, R13, RZ, PT ;  /* 0x000000ff0d00720c */ /* 0x000fe20003f66270 */
[--C-:B------:R-:W-:Y:S01]  /*196e0*/  @!P4 IMAD.IADD R239, R239, 0x1, -R124.reuse ;  /* 0x00000001efefc824 */ /* 0x100fe200078e0a7c */
[----:B------:R-:W-:Y:S01]  /*196f0*/  LOP3.LUT R120, R11, 0x20, RZ, 0xfc, !PT ;  /* 0x000000200b787812 */ /* 0x000fe200078efcff */
[----:B------:R-:W-:Y:S01]  /*19700*/  @!P5 IMAD.IADD R242, R242, 0x1, -R124 ;  /* 0x00000001f2f2d824 */ /* 0x000fe200078e0a7c */
[----:B------:R-:W-:-:S05]  /*19710*/  ULDC UR4, c[0x0][0x22c] ;  /* 0x00008b0000047ab9 */ /* 0x000fca0000000800 */
[----:B------:R-:W-:Y:S01]  /*19720*/  @!P2 IMAD.MOV R239, RZ, RZ, -R239 ;  /* 0x000000ffffefa224 */ /* 0x000fe200078e0aef */
[----:B------:R-:W-:Y:S01]  /*19730*/  ISETP.GE.AND P2, PT, R12, RZ, PT ;  /* 0x000000ff0c00720c */ /* 0x000fe20003f46270 */
[----:B-1----:R-:W-:Y:S01]  /*19740*/  IMAD.MOV.U32 R12, RZ, RZ, R4 ;  /* 0x000000ffff0c7224 */ /* 0x002fe200078e0004 */
[----:B------:R-:W-:Y:S01]  /*19750*/  @!P6 IADD3 R240, -R240, RZ, RZ ;  /* 0x000000fff0f0e210 */ /* 0x000fe20007ffe1ff */
[----:B------:R-:W-:Y:S01]  /*19760*/  @!P3 IMAD.MOV R242, RZ, RZ, -R242 ;  /* 0x000000fffff2b224 */ /* 0x000fe200078e0af2 */
[----:B------:R-:W-:Y:S01]  /*19770*/  ISETP.GE.AND P6, PT, R11, UR10, PT ;  /* 0x0000000a0b007c0c */ /* 0x000fe2000bfc6270 */
[----:B------:R-:W4:Y:S01]  /*19780*/  LDL.LU R4, [R1+0x90] ;  /* 0x0000900001047983 */ /* 0x000f220000300800 */
[----:B------:R-:W-:Y:S01]  /*19790*/  ISETP.GE.AND P3, PT, R0, RZ, PT ;  /* 0x000000ff0000720c */ /* 0x000fe20003f66270 */
[----:B--2---:R-:W-:Y:S01]  /*197a0*/  IMAD.MOV.U32 R0, RZ, RZ, R10 ;  /* 0x000000ffff007224 */ /* 0x004fe200078e000a */
[----:B------:R-:W-:Y:S01]  /*197b0*/  MOV R11, R248 ;  /* 0x000000f8000b7202 */ /* 0x000fe20000000f00 */
[----:B------:R-:W-:Y:S01]  /*197c0*/  IMAD.MOV.U32 R10, RZ, RZ, R249 ;  /* 0x000000ffff0a7224 */ /* 0x000fe200078e00f9 */
[----:B------:R-:W2:Y:S01]  /*197d0*/  LDL.LU R248, [R1+0x8c] ;  /* 0x00008c0001f87983 */ /* 0x000ea20000300800 */
[----:B------:R-:W-:Y:S01]  /*197e0*/  IMAD.MOV.U32 R13, RZ, RZ, R7 ;  /* 0x000000ffff0d7224 */ /* 0x000fe200078e0007 */
[----:B---3--:R-:W-:-:S02]  /*197f0*/  SEL R246, R126, RZ, !P1 ;  /* 0x000000ff7ef67207 */ /* 0x008fc40004800000 */
[----:B------:R-:W3:Y:S01]  /*19800*/  LDL.LU R249, [R1+0x88] ;  /* 0x0000880001f97983 */ /* 0x000ee20000300800 */
[----:B------:R-:W-:Y:S01]  /*19810*/  ISETP.GE.AND P1, PT, R14, RZ, PT ;  /* 0x000000ff0e00720c */ /* 0x000fe20003f26270 */
[----:B------:R-:W-:Y:S01]  /*19820*/  IMAD.MOV.U32 R14, RZ, RZ, R8 ;  /* 0x000000ffff0e7224 */ /* 0x000fe200078e0008 */
[----:B------:R-:W-:Y:S01]  /*19830*/  ISETP.GT.U32.AND P4, PT, R124, R247, PT ;  /* 0x000000f77c00720c */ /* 0x000fe20003f84070 */
[----:B------:R-:W-:Y:S01]  /*19840*/  IMAD.MOV.U32 R8, RZ, RZ, R251 ;  /* 0x000000ffff087224 */ /* 0x000fe200078e00fb */
[----:B------:R-:W-:Y:S01]  /*19850*/  ISETP.GE.AND P5, PT, R182, RZ, PT ;  /* 0x000000ffb600720c */ /* 0x000fe20003fa6270 */
[----:B------:R-:W-:Y:S01]  /*19860*/  IMAD R244, R2, 0x20, R244 ;  /* 0x0000002002f47824 */ /* 0x000fe200078e02f4 */
[----:B------:R-:W-:-:S07]  /*19870*/  ULDC UR10, c[0x0][0x240] ;  /* 0x00009000000a7ab9 */ /* 0x000fce0000000800 */
[----:B------:R-:W-:Y:S01]  /*19880*/  @!P1 IMAD.MOV R241, RZ, RZ, -R241 ;  /* 0x000000fffff19224 */ /* 0x000fe200078e0af1 */
[----:B------:R-:W-:Y:S02]  /*19890*/  ISETP.GE.AND P1, PT, R3, RZ, PT ;  /* 0x000000ff0300720c */ /* 0x000fe40003f26270 */
[----:B------:R-:W-:Y:S01]  /*198a0*/  MOV R3, R9 ;  /* 0x0000000900037202 */ /* 0x000fe20000000f00 */
[----:B------:R-:W-:Y:S02]  /*198b0*/  IMAD.MOV.U32 R9, RZ, RZ, R250 ;  /* 0x000000ffff097224 */ /* 0x000fe400078e00fa */
[----:B------:R-:W3:Y:S04]  /*198c0*/  LDL.LU R250, [R1+0x84] ;  /* 0x0000840001fa7983 */ /* 0x000ee80000300800 */
[----:B------:R-:W3:Y:S01]  /*198d0*/  LDL.LU R251, [R1+0x7c] ;  /* 0x00007c0001fb7983 */ /* 0x000ee20000300800 */
[----:B------:R-:W-:-:S03]  /*198e0*/  MOV R7, R252 ;  /* 0x000000fc00077202 */ /* 0x000fc60000000f00 */
[----:B------:R-:W3:Y:S01]  /*198f0*/  LDL.LU R252, [R1+0x78] ;  /* 0x0000780001fc7983 */ /* 0x000ee20000300800 */
[----:B------:R-:W-:Y:S02]  /*19900*/  @!P4 IADD3 R247, R247, -R124, RZ ;  /* 0x8000007cf7f7c210 */ /* 0x000fe40007ffe0ff */
[----:B------:R-:W-:Y:S01]  /*19910*/  ISETP.GE.AND P4, PT, R120, UR9, PT ;  /* 0x0000000978007c0c */ /* 0x000fe2000bf86270 */
[----:B------:R-:W-:Y:S01]  /*19920*/  @!P5 IMAD.MOV R238, RZ, RZ, -R238 ;  /* 0x000000ffffeed224 */ /* 0x000fe200078e0aee */
[----:B------:R-:W-:Y:S02]  /*19930*/  ISETP.NE.U32.AND P5, PT, R246, RZ, PT ;  /* 0x000000fff600720c */ /* 0x000fe40003fa5070 */
[----:B------:R-:W-:Y:S01]  /*19940*/  LEA R2, R2, R244, 0x5 ;  /* 0x000000f402027211 */ /* 0x000fe200078e28ff */
[----:B------:R-:W-:Y:S01]  /*19950*/  @!P2 IMAD.MOV R243, RZ, RZ, -R243 ;  /* 0x000000fffff3a224 */ /* 0x000fe200078e0af3 */
[----:B------:R-:W-:Y:S01]  /*19960*/  SEL R246, R126, RZ, !P4 ;  /* 0x000000ff7ef67207 */ /* 0x000fe20006000000 */
[----:B------:R-:W-:Y:S01]  /*19970*/  @!P1 IMAD.MOV R245, RZ, RZ, -R245 ;  /* 0x000000fffff59224 */ /* 0x000fe200078e0af5 */
[----:B------:R-:W-:Y:S01]  /*19980*/  ISETP.GT.U32.AND P4, PT, R124, R247, PT ;  /* 0x000000f77c00720c */ /* 0x000fe20003f84070 */
[----:B------:R-:W-:Y:S01]  /*19990*/  ULDC UR9, c[0x0][0x240] ;  /* 0x0000900000097ab9 */ /* 0x000fe20000000800 */
[----:B------:R-:W-:-:S02]  /*199a0*/  SEL R126, R126, RZ, !P6 ;  /* 0x000000ff7e7e7207 */ /* 0x000fc40007000000 */
[----:B------:R-:W-:Y:S02]  /*199b0*/  ISETP.NE.U32.AND P6, PT, R246, RZ, PT ;  /* 0x000000fff600720c */ /* 0x000fe40003fc5070 */
[----:B------:R-:W-:Y:S01]  /*199c0*/  LOP3.LUT R246, RZ, UR4, RZ, 0x33, !PT ;  /* 0x00000004fff67c12 */ /* 0x000fe2000f8e33ff */
[----:B------:R1:W-:Y:S01]  /*199d0*/  STL [R1+0x80], R2 ;  /* 0x0000800201007387 */ /* 0x0003e20000100800 */
[----:B------:R-:W-:-:S05]  /*199e0*/  ISETP.NE.U32.AND P2, PT, R126, RZ, PT ;  /* 0x000000ff7e00720c */ /* 0x000fca0003f45070 */
[----:B------:R-:W-:Y:S01]  /*199f0*/  @!P4 IMAD.IADD R247, R247, 0x1, -R124 ;  /* 0x00000001f7f7c824 */ /* 0x000fe200078e0a7c */
[----:B------:R-:W-:Y:S01]  /*19a00*/  ISETP.NE.AND P4, PT, RZ, UR4, PT ;  /* 0x00000004ff007c0c */ /* 0x000fe2000bf85270 */
[----:B------:R-:W-:Y:S02]  /*19a10*/  ULDC UR4, c[0x0][0x240] ;  /* 0x0000900000047ab9 */ /* 0x000fe40000000800 */
[----:B------:R-:W-:Y:S01]  /*19a20*/  @!P3 IMAD.MOV R247, RZ, RZ, -R247 ;  /* 0x000000fffff7b224 */ /* 0x000fe200078e0af7 */
[----:B------:R-:W-:Y:S02]  /*19a30*/  LEA R126, P3, R2, UR6, 0x2 ;  /* 0x00000006027e7c11 */ /* 0x000fe4000f8610ff */
[C---:B-1----:R-:W-:Y:S02]  /*19a40*/  SEL R2, R246.reuse, R0, !P4 ;  /* 0x00000000f6027207 */ /* 0x042fe40006000000 */
[C---:B------:R-:W-:Y:S02]  /*19a50*/  SEL R0, R246.reuse, R3, !P4 ;  /* 0x00000003f6007207 */ /* 0x040fe40006000000 */
[C---:B------:R-:W-:Y:S01]  /*19a60*/  SEL R3, R246.reuse, R14, !P4 ;  /* 0x0000000ef6037207 */ /* 0x040fe20006000000 */
[----:B------:R1:W-:Y:S04]  /*19a70*/  STL [R1+0x850], R2 ;  /* 0x0008500201007387 */ /* 0x0003e80000100800 */
[----:B------:R4:W-:Y:S01]  /*19a80*/  STL [R1+0x7f8], R0 ;  /* 0x0007f80001007387 */ /* 0x0009e20000100800 */
[----:B-1----:R-:W-:-:S03]  /*19a90*/  SEL R2, R246, R13, !P4 ;  /* 0x0000000df6027207 */ /* 0x002fc60006000000 */
[----:B------:R1:W-:Y:S01]  /*19aa0*/  STL [R1+0x778], R3 ;  /* 0x0007780301007387 */ /* 0x0003e20000100800 */
[----:B----4-:R-:W-:-:S03]  /*19ab0*/  SEL R0, R246, R12, !P4 ;  /* 0x0000000cf6007207 */ /* 0x010fc60006000000 */
        /* <DEDUP_REMOVED lines=17> */
[----:B--2---:R-:W-:-:S03]  /*19bd0*/  SEL R0, R246, R248, !P4 ;  /* 0x000000f8f6007207 */ /* 0x004fc60006000000 */
[----:B------:R1:W-:Y:S04]  /*19be0*/  STL [R1+0x90], R2 ;  /* 0x0000900201007387 */ /* 0x0003e80000100800 */
[----:B------:R2:W-:Y:S01]  /*19bf0*/  STL [R1+0x8c], R0 ;  /* 0x00008c0001007387 */ /* 0x0005e20000100800 */
[----:B---3--:R-:W-:-:S05]  /*19c00*/  SEL R3, R246, R249, !P4 ;  /* 0x000000f9f6037207 */ /* 0x008fca0006000000 */
[----:B------:R-:W-:Y:S04]  /*19c10*/  STL [R1+0x88], R3 ;  /* 0x0000880301007387 */ /* 0x000fe80000100800 */
[----:B------:R-:W3:Y:S01]  /*19c20*/  LDL.LU R14, [R1+0x74] ;  /* 0x00007400010e7983 */ /* 0x000ee20000300800 */
[C---:B-1----:R-:W-:Y:S02]  /*19c30*/  SEL R2, R246.reuse, R250, !P4 ;  /* 0x000000faf6027207 */ /* 0x042fe40006000000 */
[----:B--2---:R-:W-:-:S03]  /*19c40*/  SEL R0, R246, R251, !P4 ;  /* 0x000000fbf6007207 */ /* 0x004fc60006000000 */
[----:B------:R-:W-:Y:S04]  /*19c50*/  STL [R1+0x840], R2 ;  /* 0x0008400201007387 */ /* 0x000fe80000100800 */
[----:B------:R-:W2:Y:S04]  /*19c60*/  LDL.LU R13, [R1+0x70] ;  /* 0x00007000010d7983 */ /* 0x000ea80000300800 */
[----:B------:R1:W-:Y:S04]  /*19c70*/  STL [R1+0x83c], R0 ;  /* 0x00083c0001007387 */ /* 0x0003e80000100800 */
[----:B------:R-:W4:Y:S04]  /*19c80*/  LDL.LU R12, [R1+0x6c] ;  /* 0x00006c00010c7983 */ /* 0x000f280000300800 */
[----:B------:R-:W4:Y:S04]  /*19c90*/  LDL.LU R11, [R1+0x68] ;  /* 0x00006800010b7983 */ /* 0x000f280000300800 */
[----:B------:R-:W4:Y:S01]  /*19ca0*/  LDL.LU R10, [R1+0x64] ;  /* 0x00006400010a7983 */ /* 0x000f220000300800 */
[----:B-1----:R-:W-:-:S03]  /*19cb0*/  SEL R0, R246, R252, !P4 ;  /* 0x000000fcf6007207 */ /* 0x002fc60006000000 */
[----:B------:R-:W4:Y:S04]  /*19cc0*/  LDL.LU R9, [R1+0x60] ;  /* 0x0000600001097983 */ /* 0x000f280000300800 */
[----:B------:R-:W4:Y:S04]  /*19cd0*/  LDL.LU R3, [R1+0x5c] ;  /* 0x00005c0001037983 */ /* 0x000f280000300800 */
[----:B------:R-:W4:Y:S04]  /*19ce0*/  LDL.LU R8, [R1+0x58] ;  /* 0x0000580001087983 */ /* 0x000f280000300800 */
[----:B------:R-:W4:Y:S04]  /*19cf0*/  LDL.LU R7, [R1+0x54] ;  /* 0x0000540001077983 */ /* 0x000f280000300800 */
[----:B------:R1:W-:Y:S04]  /*19d00*/  STL [R1+0x838], R0 ;  /* 0x0008380001007387 */ /* 0x0003e80000100800 */
[----:B------:R-:W4:Y:S04]  /*19d10*/  LDL.LU R6, [R1+0x50] ;  /* 0x0000500001067983 */ /* 0x000f280000300800 */
        /* <DEDUP_REMOVED lines=19> */
[----:B-1----:R-:W4:Y:S01]  /*19e50*/  LDL.LU R0, [R1] ;  /* 0x0000000001007983 */ /* 0x002f220000300800 */
[----:B---3--:R-:W-:-:S05]  /*19e60*/  SEL R14, R246, R14, !P4 ;  /* 0x0000000ef60e7207 */ /* 0x008fca0006000000 */
[----:B------:R1:W-:Y:S04]  /*19e70*/  STL [R1+0xc4], R14 ;  /* 0x0000c40e01007387 */ /* 0x0003e80000100800 */
[----:B-1----:R-:W3:Y:S01]  /*19e80*/  LDL.LU R14, [R1+0x87a8] ;  /* 0x0087a800010e7983 */ /* 0x002ee20000300800 */
[----:B--2---:R-:W-:-:S05]  /*19e90*/  SEL R13, R246, R13, !P4 ;  /* 0x0000000df60d7207 */ /* 0x004fca0006000000 */
[----:B------:R1:W-:Y:S01]  /*19ea0*/  STL [R1+0x834], R13 ;  /* 0x0008340d01007387 */ /* 0x0003e20000100800 */
[C---:B----4-:R-:W-:Y:S02]  /*19eb0*/  SEL R12, R246.reuse, R12, !P4 ;  /* 0x0000000cf60c7207 */ /* 0x050fe40006000000 */
[C---:B------:R-:W-:Y:S01]  /*19ec0*/  SEL R11, R246.reuse, R11, !P4 ;  /* 0x0000000bf60b7207 */ /* 0x040fe20006000000 */
[----:B-1----:R-:W2:Y:S01]  /*19ed0*/  LDL.LU R13, [R1+0x87a4] ;  /* 0x0087a400010d7983 */ /* 0x002ea20000300800 */
[----:B------:R-:W-:-:S03]  /*19ee0*/  SEL R10, R246, R10, !P4 ;  /* 0x0000000af60a7207 */ /* 0x000fc60006000000 */
[----:B------:R1:W-:Y:S01]  /*19ef0*/  STL [R1+0x6c], R12 ;  /* 0x00006c0c01007387 */ /* 0x0003e20000100800 */
[C---:B------:R-:W-:Y:S02]  /*19f00*/  SEL R9, R246.reuse, R9, !P4 ;  /* 0x00000009f6097207 */ /* 0x040fe40006000000 */
[C---:B------:R-:W-:Y:S01]  /*19f10*/  SEL R3, R246.reuse, R3, !P4 ;  /* 0x00000003f6037207 */ /* 0x040fe20006000000 */
[----:B-1----:R-:W4:Y:S01]  /*19f20*/  LDL.LU R12, [R1+0x87a0] ;  /* 0x0087a000010c7983 */ /* 0x002f220000300800 */
[----:B------:R-:W-:-:S03]  /*19f30*/  SEL R8, R246, R8, !P4 ;  /* 0x00000008f6087207 */ /* 0x000fc60006000000 */
[----:B------:R1:W-:Y:S01]  /*19f40*/  STL [R1+0x830], R11 ;  /* 0x0008300b01007387 */ /* 0x0003e20000100800 */
[----:B------:R-:W-:-:S03]  /*19f50*/  SEL R7, R246, R7, !P4 ;  /* 0x00000007f6077207 */ /* 0x000fc60006000000 */
[----:B-1----:R-:W4:Y:S04]  /*19f60*/  LDL.LU R11, [R1+0x879c] ;  /* 0x00879c00010b7983 */ /* 0x002f280000300800 */
[----:B------:R1:W-:Y:S01]  /*19f70*/  STL [R1+0x64], R10 ;  /* 0x0000640a01007387 */ /* 0x0003e20000100800 */
[C---:B------:R-:W-:Y:S02]  /*19f80*/  SEL R6, R246.reuse, R6, !P4 ;  /* 0x00000006f6067207 */ /* 0x040fe40006000000 */
[C---:B------:R-:W-:Y:S01]  /*19f90*/  SEL R5, R246.reuse, R5, !P4 ;  /* 0x00000005f6057207 */ /* 0x040fe20006000000 */
[----:B-1----:R-:W3:Y:S04]  /*19fa0*/  LDL.LU R10, [R1+0x8798] ;  /* 0x00879800010a7983 */ /* 0x002ee80000300800 */
[----:B------:R1:W-:Y:S01]  /*19fb0*/  STL [R1+0x82c], R9 ;  /* 0x00082c0901007387 */ /* 0x0003e20000100800 */
[----:B------:R-:W-:-:S03]  /*19fc0*/  SEL R4, R246, R4, !P4 ;  /* 0x00000004f6047207 */ /* 0x000fc60006000000 */
[----:B-1----:R-:W2:Y:S04]  /*19fd0*/  LDL.LU R9, [R1+0x8794] ;  /* 0x0087940001097983 */ /* 0x002ea80000300800 */
[----:B------:R1:W-:Y:S01]  /*19fe0*/  STL [R1+0x808], R3 ;  /* 0x0008080301007387 */ /* 0x0003e20000100800 */
[----:B------:R-:W-:-:S03]  /*19ff0*/  SEL R248, R246, R248, !P4 ;  /* 0x000000f8f6f87207 */ /* 0x000fc60006000000 */
[----:B-1----:R-:W4:Y:S04]  /*1a000*/  LDL.LU R3, [R1+0xcc] ;  /* 0x0000cc0001037983 */ /* 0x002f280000300800 */
[----:B------:R1:W-:Y:S01]  /*1a010*/  STL [R1+0x7b4], R8 ;  /* 0x0007b40801007387 */ /* 0x0003e20000100800 */
[----:B------:R-:W-:-:S03]  /*1a020*/  SEL R249, R246, R249, !P4 ;  /* 0x000000f9f6f97207 */ /* 0x000fc60006000000 */
[----:B-1----:R-:W3:Y:S04]  /*1a030*/  LDL.LU R8, [R1+0x8790] ;  /* 0x0087900001087983 */ /* 0x002ee80000300800 */
[----:B------:R1:W-:Y:S01]  /*1a040*/  STL [R1+0x828], R7 ;  /* 0x0008280701007387 */ /* 0x0003e20000100800 */
[----:B------:R-:W-:-:S03]  /*1a050*/  SEL R250, R246, R250, !P4 ;  /* 0x000000faf6fa7207 */ /* 0x000fc60006000000 */
[----:B-1----:R-:W2:Y:S04]  /*1a060*/  LDL.LU R7, [R1+0x878c] ;  /* 0x00878c0001077983 */ /* 0x002ea80000300800 */
[----:B------:R1:W-:Y:S01]  /*1a070*/  STL [R1+0x94], R6 ;  /* 0x0000940601007387 */ /* 0x0003e20000100800 */
[----:B------:R-:W-:-:S03]  /*1a080*/  SEL R251, R246, R251, !P4 ;  /* 0x000000fbf6fb7207 */ /* 0x000fc60006000000 */
[----:B-1----:R-:W3:Y:S04]  /*1a090*/  LDL.LU R6, [R1+0x8788] ;  /* 0x0087880001067983 */ /* 0x002ee80000300800 */
[----:B------:R1:W-:Y:S01]  /*1a0a0*/  STL [R1+0x4c], R5 ;  /* 0x00004c0501007387 */ /* 0x0003e20000100800 */
[----:B------:R-:W-:-:S03]  /*1a0b0*/  SEL R252, R246, R252, !P4 ;  /* 0x000000fcf6fc7207 */ /* 0x000fc60006000000 */
[----:B-1----:R-:W2:Y:S04]  /*1a0c0*/  LDL.LU R5, [R1+0x8784] ;  /* 0x0087840001057983 */ /* 0x002ea80000300800 */
[----:B------:R1:W-:Y:S04]  /*1a0d0*/  STL [R1+0x48], R4 ;  /* 0x0000480401007387 */ /* 0x0003e80000100800 */
[----:B-1----:R-:W2:Y:S04]  /*1a0e0*/  LDL.LU R4, [R1+0x8780] ;  /* 0x0087800001047983 */ /* 0x002ea80000300800 */
[----:B------:R1:W-:Y:S04]  /*1a0f0*/  STL [R1+0x44], R248 ;  /* 0x000044f801007387 */ /* 0x0003e80000100800 */
[----:B-1----:R-:W3:Y:S04]  /*1a100*/  LDL.LU R248, [R1+0x877c] ;  /* 0x00877c0001f87983 */ /* 0x002ee80000300800 */
[----:B------:R1:W-:Y:S04]  /*1a110*/  STL [R1+0x824], R249 ;  /* 0x000824f901007387 */ /* 0x0003e80000100800 */
[----:B-1----:R-:W2:Y:S04]  /*1a120*/  LDL.LU R249, [R1+0x8778] ;  /* 0x0087780001f97983 */ /* 0x002ea80000300800 */
[----:B------:R1:W-:Y:S04]  /*1a130*/  STL [R1+0x820], R250 ;  /* 0x000820fa01007387 */ /* 0x0003e80000100800 */
[----:B-1----:R-:W3:Y:S04]  /*1a140*/  LDL.LU R250, [R1+0x8774] ;  /* 0x0087740001fa7983 */ /* 0x002ee80000300800 */
[----:B------:R1:W-:Y:S04]  /*1a150*/  STL [R1+0x784], R251 ;  /* 0x000784fb01007387 */ /* 0x0003e80000100800 */
[----:B-1----:R-:W2:Y:S04]  /*1a160*/  LDL.LU R251, [R1+0x8770] ;  /* 0x0087700001fb7983 */ /* 0x002ea80000300800 */
[----:B------:R1:W-:Y:S04]  /*1a170*/  STL [R1+0x81c], R252 ;  /* 0x00081cfc01007387 */ /* 0x0003e80000100800 */
[----:B-1----:R-:W2:Y:S01]  /*1a180*/  LDL.LU R252, [R1+0x876c] ;  /* 0x00876c0001fc7983 */ /* 0x002ea20000300800 */
[----:B------:R-:W-:-:S02]  /*1a190*/  SEL R123, R246, R123, !P4 ;  /* 0x0000007bf67b7207 */ /* 0x000fc40006000000 */
[C---:B------:R-:W-:Y:S02]  /*1a1a0*/  SEL R122, R246.reuse, R122, !P4 ;  /* 0x0000007af67a7207 */ /* 0x040fe40006000000 */
[C---:B------:R-:W-:Y:S02]  /*1a1b0*/  SEL R121, R246.reuse, R121, !P4 ;  /* 0x00000079f6797207 */ /* 0x040fe40006000000 */
[C---:B------:R-:W-:Y:S01]  /*1a1c0*/  SEL R120, R246.reuse, R120, !P4 ;  /* 0x00000078f6787207 */ /* 0x040fe20006000000 */
[----:B------:R-:W-:Y:S04]  /*1a1d0*/  STL [R1+0x818], R123 ;  /* 0x0008187b01007387 */ /* 0x000fe80000100800 */
[----:B------:R1:W-:Y:S04]  /*1a1e0*/  STL [R1+0x814], R122 ;  /* 0x0008147a01007387 */ /* 0x0003e80000100800 */
[----:B------:R1:W-:Y:S04]  /*1a1f0*/  STL [R1+0x28], R121 ;  /* 0x0000287901007387 */ /* 0x0003e80000100800 */
[----:B------:R1:W-:Y:S02]  /*1a200*/  STL [R1+0x24], R120 ;  /* 0x0000247801007387 */ /* 0x0003e40000100800 */
[----:B-1----:R-:W-:-:S02]  /*1a210*/  SEL R122, R246, R186, !P4 ;  /* 0x000000baf67a7207 */ /* 0x002fc40006000000 */
[----:B------:R-:W-:-:S03]  /*1a220*/  SEL R121, R246, R185, !P4 ;  /* 0x000000b9f6797207 */ /* 0x000fc60006000000 */
[----:B------:R1:W-:Y:S01]  /*1a230*/  STL [R1+0x810], R122 ;  /* 0x0008107a01007387 */ /* 0x0003e20000100800 */
[----:B------:R-:W-:-:S03]  /*1a240*/  SEL R120, R246, R184, !P4 ;  /* 0x000000b8f6787207 */ /* 0x000fc60006000000 */
[----:B------:R1:W-:Y:S04]  /*1a250*/  STL [R1+0x80c], R121 ;  /* 0x00080c7901007387 */ /* 0x0003e80000100800 */
[----:B------:R1:W-:Y:S02]  /*1a260*/  STL [R1+0x74c], R120 ;  /* 0x00074c7801007387 */ /* 0x0003e40000100800 */
[C---:B-1----:R-:W-:Y:S02]  /*1a270*/  SEL R122, R246.reuse, R183, !P4 ;  /* 0x000000b7f67a7207 */ /* 0x042fe40006000000 */
[----:B------:R-:W-:-:S03]  /*1a280*/  SEL R121, R246, R182, !P4 ;  /* 0x000000b6f6797207 */ /* 0x000fc60006000000 */
[----:B------:R1:W-:Y:S01]  /*1a290*/  STL [R1+0xb8], R122 ;  /* 0x0000b87a01007387 */ /* 0x0003e20000100800 */
[----:B------:R-:W-:-:S03]  /*1a2a0*/  SEL R120, R246, R181, !P4 ;  /* 0x000000b5f6787207 */ /* 0x000fc60006000000 */
[----:B------:R1:W-:Y:S04]  /*1a2b0*/  STL [R1+0x70], R121 ;  /* 0x0000707901007387 */ /* 0x0003e80000100800 */
[----:B------:R1:W-:Y:S02]  /*1a2c0*/  STL [R1+0x804], R120 ;  /* 0x0008047801007387 */ /* 0x0003e40000100800 */
[C---:B-1----:R-:W-:Y:S02]  /*1a2d0*/  SEL R122, R246.reuse, R180, !P4 ;  /* 0x000000b4f67a7207 */ /* 0x042fe40006000000 */
[----:B------:R-:W-:-:S03]  /*1a2e0*/  SEL R121, R246, R2, !P4 ;  /* 0x00000002f6797207 */ /* 0x000fc60006000000 */
[----:B------:R-:W-:Y:S01]  /*1a2f0*/  STL [R1+0x8], R122 ;  /* 0x0000087a01007387 */ /* 0x000fe20000100800 */
[----:B------:R-:W-:-:S03]  /*1a300*/  SEL R120, R246, R0, !P4 ;  /* 0x00000000f6787207 */ /* 0x000fc60006000000 */
[----:B------:R-:W-:Y:S04]  /*1a310*/  STL [R1+0x4], R121 ;  /* 0x0000047901007387 */ /* 0x000fe80000100800 */
[----:B------:R3:W-:Y:S01]  /*1a320*/  STL [R1+0x800], R120 ;  /* 0x0008007801007387 */ /* 0x0007e20000100800 */
[C---:B----4-:R-:W-:Y:S02]  /*1a330*/  SEL R3, R246.reuse, R3, !P4 ;  /* 0x00000003f6037207 */ /* 0x050fe40006000000 */
[C---:B---3--:R-:W-:Y:S02]  /*1a340*/  SEL R120, R246.reuse, R250, !P4 ;  /* 0x000000faf6787207 */ /* 0x048fe40006000000 */
[C---:B--2---:R-:W-:Y:S02]  /*1a350*/  SEL R0, R246.reuse, R251, !P4 ;  /* 0x000000fbf6007207 */ /* 0x044fe40006000000 */
[----:B------:R-:W-:-:S05]  /*1a360*/  SEL R2, R246, R252, !P4 ;  /* 0x000000fcf6027207 */ /* 0x000fca0006000000 */
[----:B------:R1:W-:Y:S04]  /*1a370*/  STL [R1+0x7fc], R2 ;  /* 0x0007fc0201007387 */ /* 0x0003e80000100800 */
[----:B------:R2:W-:Y:S01]  /*1a380*/  STL [R1+0xc8], R0 ;  /* 0x0000c80001007387 */ /* 0x0005e20000100800 */
[----:B-1----:R-:W-:-:S03]  /*1a390*/  SEL R2, R246, R249, !P4 ;  /* 0x000000f9f6027207 */ /* 0x002fc60006000000 */
[----:B------:R-:W-:Y:S01]  /*1a3a0*/  STL [R1+0x9c], R120 ;  /* 0x00009c7801007387 */ /* 0x000fe20000100800 */
[----:B--2---:R-:W-:-:S03]  /*1a3b0*/  SEL R0, R246, R248, !P4 ;  /* 0x000000f8f6007207 */ /* 0x004fc60006000000 */
[----:B------:R1:W-:Y:S04]  /*1a3c0*/  STL [R1+0x5c], R2 ;  /* 0x00005c0201007387 */ /* 0x0003e80000100800 */
[----:B------:R2:W-:Y:S01]  /*1a3d0*/  STL [R1+0x2c], R0 ;  /* 0x00002c0001007387 */ /* 0x0005e20000100800 */
[----:B-1----:R-:W-:-:S03]  /*1a3e0*/  SEL R2, R246, R6, !P4 ;  /* 0x00000006f6027207 */ /* 0x002fc60006000000 */
[----:B------:R1:W-:Y:S01]  /*1a3f0*/  STL [R1+0x7f4], R3 ;  /* 0x0007f40301007387 */ /* 0x0003e20000100800 */
[----:B--2---:R-:W-:-:S03]  /*1a400*/  SEL R0, R246, R7, !P4 ;  /* 0x00000007f6007207 */ /* 0x004fc60006000000 */
[----:B------:R2:W-:Y:S04]  /*1a410*/  STL [R1+0x7f0], R2 ;  /* 0x0007f00201007387 */ /* 0x0005e80000100800 */
[----:B------:R3:W-:Y:S01]  /*1a420*/  STL [R1+0xc0], R0 ;  /* 0x0000c00001007387 */ /* 0x0007e20000100800 */
[C---:B-1----:R-:W-:Y:S02]  /*1a430*/  SEL R3, R246.reuse, R8, !P4 ;  /* 0x00000008f6037207 */ /* 0x042fe40006000000 */
[----:B--2---:R-:W-:-:S03]  /*1a440*/  SEL R2, R246, R9, !P4 ;  /* 0x00000009f6027207 */ /* 0x004fc60006000000 */
[----:B------:R1:W-:Y:S01]  /*1a450*/  STL [R1+0x7ec], R3 ;  /* 0x0007ec0301007387 */ /* 0x0003e20000100800 */
[----:B---3--:R-:W-:-:S03]  /*1a460*/  SEL R0, R246, R10, !P4 ;  /* 0x0000000af6007207 */ /* 0x008fc60006000000 */
        /* <DEDUP_REMOVED lines=27> */
[C---:B--2---:R-:W-:Y:S02]  /*1a620*/  SEL R2, R246.reuse, R30, !P4 ;  /* 0x0000001ef6027207 */ /* 0x044fe40006000000 */
[----:B---3--:R-:W-:-:S05]  /*1a630*/  SEL R0, R246, R29, !P4 ;  /* 0x0000001df6007207 */ /* 0x008fca0006000000 */
        /* <DEDUP_REMOVED lines=8> */
[C---:B--2---:R-:W-:Y:S02]  /*1a6c0*/  SEL R0, R246.reuse, R35, !P4 ;  /* 0x00000023f6007207 */ /* 0x044fe40006000000 */
[----:B---3--:R-:W-:-:S03]  /*1a6d0*/  SEL R2, R246, R37, !P4 ;  /* 0x00000025f6027207 */ /* 0x008fc60006000000 */
[----:B------:R1:W-:Y:S04]  /*1a6e0*/  STL [R1+0x7cc], R0 ;  /* 0x0007cc0001007387 */ /* 0x0003e80000100800 */
[----:B------:R2:W-:Y:S01]  /*1a6f0*/  STL [R1+0x7c8], R3 ;  /* 0x0007c80301007387 */ /* 0x0005e20000100800 */
[----:B-1----:R-:W-:-:S03]  /*1a700*/  SEL R0, R246, R38, !P4 ;  /* 0x00000026f6007207 */ /* 0x002fc60006000000 */
[----:B------:R1:W-:Y:S01]  /*1a710*/  STL [R1+0x7c4], R2 ;  /* 0x0007c40201007387 */ /* 0x0003e20000100800 */
[----:B--2---:R-:W-:-:S03]  /*1a720*/  SEL R3, R246, R39, !P4 ;  /* 0x00000027f6037207 */ /* 0x004fc60006000000 */
        /* <DEDUP_REMOVED lines=52> */
[----:B------:R-:W-:Y:S04]  /*1aa70*/  STL [R1+0x768], R2 ;  /* 0x0007680201007387 */ /* 0x000fe80000100800 */
[----:B------:R2:W-:Y:S01]  /*1aa80*/  STL [R1+0x764], R0 ;  /* 0x0007640001007387 */ /* 0x0005e20000100800 */
[C---:B-1----:R-:W-:Y:S02]  /*1aa90*/  SEL R3, R246.reuse, R77, !P4 ;  /* 0x0000004df6037207 */ /* 0x042fe40006000000 */
[C---:B--2---:R-:W-:Y:S02]  /*1aaa0*/  SEL R0, R246.reuse, R76, !P4 ;  /* 0x0000004cf6007207 */ /* 0x044fe40006000000 */
[----:B------:R-:W-:-:S03]  /*1aab0*/  SEL R2, R246, R78, !P4 ;  /* 0x0000004ef6027207 */ /* 0x000fc60006000000 */
        /* <DEDUP_REMOVED lines=19> */
[----:B------:R-:W-:Y:S01]  /*1abf0*/  STL [R1+0x3c], R3 ;  /* 0x00003c0301007387 */ /* 0x000fe20000100800 */
[----:B---3--:R-:W-:-:S03]  /*1ac00*/  SEL R0, R246, R89, !P4 ;  /* 0x00000059f6007207 */ /* 0x008fc60006000000 */
[----:B------:R1:W-:Y:S04]  /*1ac10*/  STL [R1+0x14], R2 ;  /* 0x0000140201007387 */ /* 0x0003e80000100800 */
[----:B------:R2:W-:Y:S01]  /*1ac20*/  STL [R1+0x734], R0 ;  /* 0x0007340001007387 */ /* 0x0005e20000100800 */
[C---:B-1----:R-:W-:Y:S02]  /*1ac30*/  SEL R2, R246.reuse, R92, !P4 ;  /* 0x0000005cf6027207 */ /* 0x042fe40006000000 */
[----:B--2---:R-:W-:-:S03]  /*1ac40*/  SEL R0, R246, R93, !P4 ;  /* 0x0000005df6007207 */ /* 0x004fc60006000000 */
[----:B------:R1:W-:Y:S01]  /*1ac50*/  STL [R1+0x730], R2 ;  /* 0x0007300201007387 */ /* 0x0003e20000100800 */
[----:B------:R-:W-:-:S03]  /*1ac60*/  SEL R3, R246, R94, !P4 ;  /* 0x0000005ef6037207 */ /* 0x000fc60006000000 */
[----:B------:R2:W-:Y:S01]  /*1ac70*/  STL [R1+0x72c], R0 ;  /* 0x00072c0001007387 */ /* 0x0005e20000100800 */
[----:B-1----:R-:W-:-:S03]  /*1ac80*/  SEL R2, R246, R95, !P4 ;  /* 0x0000005ff6027207 */ /* 0x002fc60006000000 */
[----:B------:R-:W-:Y:S01]  /*1ac90*/  STL [R1+0x68], R3 ;  /* 0x0000680301007387 */ /* 0x000fe20000100800 */
[----:B--2---:R-:W-:-:S03]  /*1aca0*/  SEL R0, R246, R96, !P4 ;  /* 0x00000060f6007207 */ /* 0x004fc60006000000 */
[----:B------:R1:W-:Y:S04]  /*1acb0*/  STL [R1+0x728], R2 ;  /* 0x0007280201007387 */ /* 0x0003e80000100800 */
[----:B------:R2:W-:Y:S01]  /*1acc0*/  STL [R1], R0 ;  /* 0x0000000001007387 */ /* 0x0005e20000100800 */
[C---:B-1----:R-:W-:Y:S02]  /*1acd0*/  SEL R2, R246.reuse, R100, !P4 ;  /* 0x00000064f6027207 */ /* 0x042fe40006000000 */
[----:B--2---:R-:W-:-:S03]  /*1ace0*/  SEL R0, R246, R101, !P4 ;  /* 0x00000065f6007207 */ /* 0x004fc60006000000 */
[----:B------:R1:W-:Y:S01]  /*1acf0*/  STL [R1+0x720], R2 ;  /* 0x0007200201007387 */ /* 0x0003e20000100800 */
[----:B------:R-:W-:-:S03]  /*1ad00*/  SEL R3, R246, R102, !P4 ;  /* 0x00000066f6037207 */ /* 0x000fc60006000000 */
        /* <DEDUP_REMOVED lines=22> */
[----:B------:R-:W-:Y:S01]  /*1ae70*/  STL [R1+0x6f8], R3 ;  /* 0x0006f80301007387 */ /* 0x000fe20000100800 */
[----:B-1----:R-:W-:-:S03]  /*1ae80*/  SEL R0, R246, R118, !P4 ;  /* 0x00000076f6007207 */ /* 0x002fc60006000000 */
[----:B------:R1:W-:Y:S04]  /*1ae90*/  STL [R1+0x6f4], R2 ;  /* 0x0006f40201007387 */ /* 0x0003e80000100800 */
[----:B------:R2:W-:Y:S01]  /*1aea0*/  STL [R1+0x6f0], R0 ;  /* 0x0006f00001007387 */ /* 0x0005e20000100800 */
[C---:B-1----:R-:W-:Y:S02]  /*1aeb0*/  SEL R2, R246.reuse, R125, !P4 ;  /* 0x0000007df6027207 */ /* 0x042fe40006000000 */
[----:B--2---:R-:W-:-:S03]  /*1aec0*/  SEL R0, R246, R127, !P4 ;  /* 0x0000007ff6007207 */ /* 0x004fc60006000000 */
[----:B------:R-:W-:Y:S04]  /*1aed0*/  STL [R1+0x6ec], R2 ;  /* 0x0006ec0201007387 */ /* 0x000fe80000100800 */
[----:B------:R1:W-:Y:S02]  /*1aee0*/  STL [R1+0x6e8], R0 ;  /* 0x0006e80001007387 */ /* 0x0003e40000100800 */
[C---:B-1----:R-:W-:Y:S02]  /*1aef0*/  SEL R0, R246.reuse, R130, !P4 ;  /* 0x00000082f6007207 */ /* 0x042fe40006000000 */
[----:B------:R-:W-:-:S03]  /*1af00*/  SEL R2, R246, R131, !P4 ;  /* 0x00000083f6027207 */ /* 0x000fc60006000000 */
[----:B------:R1:W-:Y:S01]  /*1af10*/  STL [R1+0x6e4], R0 ;  /* 0x0006e40001007387 */ /* 0x0003e20000100800 */
[----:B------:R-:W-:-:S03]  /*1af20*/  SEL R3, R246, R138, !P4 ;  /* 0x0000008af6037207 */ /* 0x000fc60006000000 */
[----:B------:R2:W-:Y:S01]  /*1af30*/  STL [R1+0x6e0], R2 ;  /* 0x0006e00201007387 */ /* 0x0005e20000100800 */
[----:B-1----:R-:W-:-:S05]  /*1af40*/  SEL R0, R246, R133, !P4 ;  /* 0x00000085f6007207 */ /* 0x002fca0006000000 */
[----:B------:R1:W-:Y:S01]  /*1af50*/  STL [R1+0x6dc], R0 ;  /* 0x0006dc0001007387 */ /* 0x0003e20000100800 */
[----:B--2---:R-:W-:-:S03]  /*1af60*/  SEL R2, R246, R140, !P4 ;  /* 0x0000008cf6027207 */ /* 0x004fc60006000000 */
[----:B------:R-:W-:Y:S01]  /*1af70*/  STL [R1+0x68c], R3 ;  /* 0x00068c0301007387 */ /* 0x000fe20000100800 */
[----:B-1----:R-:W-:-:S05]  /*1af80*/  SEL R0, R246, R139, !P4 ;  /* 0x0000008bf6007207 */ /* 0x002fca0006000000 */
[----:B------:R1:W-:Y:S04]  /*1af90*/  STL [R1+0x688], R0 ;  /* 0x0006880001007387 */ /* 0x0003e80000100800 */
[----:B------:R2:W-:Y:S01]  /*1afa0*/  STL [R1+0x670], R2 ;  /* 0x0006700201007387 */ /* 0x0005e20000100800 */
[C---:B-1----:R-:W-:Y:S02]  /*1afb0*/  SEL R0, R246.reuse, R142, !P4 ;  /* 0x0000008ef6007207 */ /* 0x042fe40006000000 */
[----:B--2---:R-:W-:-:S03]  /*1afc0*/  SEL R2, R246, R146, !P4 ;  /* 0x00000092f6027207 */ /* 0x004fc60006000000 */
[----:B------:R1:W-:Y:S04]  /*1afd0*/  STL [R1+0x63c], R0 ;  /* 0x00063c0001007387 */ /* 0x0003e80000100800 */
[----:B------:R2:W-:Y:S01]  /*1afe0*/  STL [R1+0x5d8], R2 ;  /* 0x0005d80201007387 */ /* 0x0005e20000100800 */
[C---:B-1----:R-:W-:Y:S02]  /*1aff0*/  SEL R0, R246.reuse, R147, !P4 ;  /* 0x00000093f6007207 */ /* 0x042fe40006000000 */
[----:B--2---:R-:W-:-:S03]  /*1b000*/  SEL R2, R246, R149, !P4 ;  /* 0x00000095f6027207 */ /* 0x004fc60006000000 */
[----:B------:R-:W-:Y:S04]  /*1b010*/  STL [R1+0x5d4], R0 ;  /* 0x0005d40001007387 */ /* 0x000fe80000100800 */
[----:B------:R1:W-:Y:S04]  /*1b020*/  STL [R1+0x5c4], R2 ;  /* 0x0005c40201007387 */ /* 0x0003e80000100800 */
[----:B------:R-:W2:Y:S04]  /*1b030*/  LDL.LU R181, [R1+0x35c] ;  /* 0x00035c0001b57983 */ /* 0x000ea80000300800 */
[----:B-1----:R-:W3:Y:S01]  /*1b040*/  LDL.LU R2, [R1+0x360] ;  /* 0x0003600001027983 */ /* 0x002ee20000300800 */
[----:B------:R-:W-:-:S05]  /*1b050*/  SEL R0, R246, R151, !P4 ;  /* 0x00000097f6007207 */ /* 0x000fca0006000000 */
[----:B------:R1:W-:Y:S04]  /*1b060*/  STL [R1+0x59c], R0 ;  /* 0x00059c0001007387 */ /* 0x0003e80000100800 */
[----:B-1----:R-:W4:Y:S04]  /*1b070*/  LDL.LU R0, [R1+0x364] ;  /* 0x0003640001007983 */ /* 0x002f280000300800 */
[----:B------:R-:W2:Y:S04]  /*1b080*/  LDL.LU R3, [R1+0x440] ;  /* 0x0004400001037983 */ /* 0x000ea80000300800 */
[----:B------:R-:W2:Y:S04]  /*1b090*/  LDL.LU R180, [R1+0x448] ;  /* 0x0004480001b47983 */ /* 0x000ea80000300800 */
[----:B------:R-:W2:Y:S04]  /*1b0a0*/  LDL.LU R21, [R1+0x444] ;  /* 0x0004440001157983 */ /* 0x000ea80000300800 */
[----:B------:R-:W2:Y:S04]  /*1b0b0*/  LDL.LU R18, [R1+0x430] ;  /* 0x0004300001127983 */ /* 0x000ea80000300800 */
[----:B------:R-:W2:Y:S04]  /*1b0c0*/  LDL.LU R17, [R1+0x434] ;  /* 0x0004340001117983 */ /* 0x000ea80000300800 */
[----:B------:R-:W2:Y:S04]  /*1b0d0*/  LDL.LU R16, [R1+0x438] ;  /* 0x0004380001107983 */ /* 0x000ea80000300800 */
[----:B------:R-:W2:Y:S01]  /*1b0e0*/  LDL.LU R8, [R1+0x43c] ;  /* 0x00043c0001087983 */ /* 0x000ea20000300800 */
[----:B---3--:R-:W-:-:S03]  /*1b0f0*/  SEL R118, R246, R2, !P4 ;  /* 0x00000002f6767207 */ /* 0x008fc60006000000 */
[----:B------:R-:W3:Y:S01]  /*1b100*/  LDL.LU R2, [R1+0x390] ;  /* 0x0003900001027983 */ /* 0x000ee20000300800 */
[C---:B------:R-:W-:Y:S02]  /*1b110*/  SEL R248, R246.reuse, R11, !P4 ;  /* 0x0000000bf6f87207 */ /* 0x040fe40006000000 */
[C---:B------:R-:W-:Y:S02]  /*1b120*/  SEL R250, R246.reuse, R4, !P4 ;  /* 0x00000004f6fa7207 */ /* 0x040fe40006000000 */
[C---:B----4-:R-:W-:Y:S02]  /*1b130*/  SEL R131, R246.reuse, R0, !P4 ;  /* 0x00000000f6837207 */ /* 0x050fe40006000000 */
        /* <DEDUP_REMOVED lines=8> */
[----:B------:R-:W4:Y:S01]  /*1b1c0*/  LDL.LU R6, [R1+0x41c] ;  /* 0x00041c0001067983 */ /* 0x000f220000300800 */
[----:B--2---:R-:W-:-:S03]  /*1b1d0*/  SEL R25, R246, R3, !P4 ;  /* 0x00000003f6197207 */ /* 0x004fc60006000000 */
[----:B------:R-:W2:Y:S04]  /*1b1e0*/  LDL.LU R4, [R1+0x414] ;  /* 0x0004140001047983 */ /* 0x000ea80000300800 */
[----:B------:R-:W2:Y:S04]  /*1b1f0*/  LDL.LU R123, [R1+0x418] ;  /* 0x00041800017b7983 */ /* 0x000ea80000300800 */
[----:B------:R-:W2:Y:S04]  /*1b200*/  LDL.LU R3, [R1+0x410] ;  /* 0x0004100001037983 */ /* 0x000ea80000300800 */
[----:B------:R-:W2:Y:S04]  /*1b210*/  LDL.LU R122, [R1+0x40c] ;  /* 0x00040c00017a7983 */ /* 0x000ea80000300800 */
[----:B------:R-:W2:Y:S04]  /*1b220*/  LDL.LU R121, [R1+0x408] ;  /* 0x0004080001797983 */ /* 0x000ea80000300800 */
[----:B------:R-:W2:Y:S04]  /*1b230*/  LDL.LU R120, [R1+0x404] ;  /* 0x0004040001787983 */ /* 0x000ea80000300800 */
[----:B------:R-:W2:Y:S04]  /*1b240*/  LDL.LU R186, [R1+0x400] ;  /* 0x0004000001ba7983 */ /* 0x000ea80000300800 */
[----:B------:R-:W2:Y:S04]  /*1b250*/  LDL.LU R185, [R1+0x3d4] ;  /* 0x0003d40001b97983 */ /* 0x000ea80000300800 */
[----:B------:R-:W2:Y:S01]  /*1b260*/  LDL.LU R184, [R1+0x3dc] ;  /* 0x0003dc0001b87983 */ /* 0x000ea20000300800 */
[----:B------:R-:W-:-:S03]  /*1b270*/  SEL R130, R246, R181, !P4 ;  /* 0x000000b5f6827207 */ /* 0x000fc60006000000 */
[----:B------:R-:W2:Y:S01]  /*1b280*/  LDL.LU R183, [R1+0x3e0] ;  /* 0x0003e00001b77983 */ /* 0x000ea20000300800 */
[----:B------:R-:W-:-:S03]  /*1b290*/  SEL R133, R246, R180, !P4 ;  /* 0x000000b4f6857207 */ /* 0x000fc60006000000 */
[----:B------:R-:W2:Y:S04]  /*1b2a0*/  LDL.LU R182, [R1+0x3f0] ;  /* 0x0003f00001b67983 */ /* 0x000ea80000300800 */
[----:B------:R-:W2:Y:S04]  /*1b2b0*/  LDL.LU R181, [R1+0x3f4] ;  /* 0x0003f40001b57983 */ /* 0x000ea80000300800 */
[----:B------:R-:W2:Y:S01]  /*1b2c0*/  LDL.LU R180, [R1+0x3ec] ;  /* 0x0003ec0001b47983 */ /* 0x000ea20000300800 */
[C---:B------:R-:W-:Y:S02]  /*1b2d0*/  SEL R140, R246.reuse, R8, !P4 ;  /* 0x00000008f68c7207 */ /* 0x040fe40006000000 */
[----:B---3--:R-:W-:-:S02]  /*1b2e0*/  SEL R8, R246, R2, !P4 ;  /* 0x00000002f6087207 */ /* 0x008fc40006000000 */
[----:B------:R-:W3:Y:S01]  /*1b2f0*/  LDL.LU R2, [R1+0x3e8] ;  /* 0x0003e80001027983 */ /* 0x000ee20000300800 */
[----:B----4-:R-:W-:-:S03]  /*1b300*/  SEL R142, R246, R0, !P4 ;  /* 0x00000000f68e7207 */ /* 0x010fc60006000000 */
[----:B------:R-:W4:Y:S01]  /*1b310*/  LDL.LU R0, [R1+0x3e4] ;  /* 0x0003e40001007983 */ /* 0x000f220000300800 */
[C---:B------:R-:W-:Y:S02]  /*1b320*/  SEL R151, R246.reuse, R7, !P4 ;  /* 0x00000007f6977207 */ /* 0x040fe40006000000 */
[C---:B------:R-:W-:Y:S02]  /*1b330*/  SEL R26, R246.reuse, R6, !P4 ;  /* 0x00000006f61a7207 */ /* 0x040fe40006000000 */
[C---:B--2---:R-:W-:Y:S02]  /*1b340*/  SEL R7, R246.reuse, R4, !P4 ;  /* 0x00000004f6077207 */ /* 0x044fe40006000000 */
[----:B------:R-:W-:-:S03]  /*1b350*/  SEL R6, R246, R123, !P4 ;  /* 0x0000007bf6067207 */ /* 0x000fc60006000000 */
[----:B------:R1:W-:Y:S01]  /*1b360*/  STL [R1+0x560], R7 ;  /* 0x0005600701007387 */ /* 0x0003e20000100800 */
[----:B------:R-:W-:-:S03]  /*1b370*/  SEL R4, R246, R3, !P4 ;  /* 0x00000003f6047207 */ /* 0x000fc60006000000 */
[----:B------:R-:W2:Y:S04]  /*1b380*/  LDL.LU R3, [R1+0x3d8] ;  /* 0x0003d80001037983 */ /* 0x000ea80000300800 */
[----:B------:R1:W-:Y:S02]  /*1b390*/  STL [R1+0x598], R6 ;  /* 0x0005980601007387 */ /* 0x0003e40000100800 */
[C---:B-1----:R-:W-:Y:S02]  /*1b3a0*/  SEL R7, R246.reuse, R122, !P4 ;  /* 0x0000007af6077207 */ /* 0x042fe40006000000 */
[----:B------:R1:W-:Y:S01]  /*1b3b0*/  STL [R1+0x5c0], R4 ;  /* 0x0005c00401007387 */ /* 0x0003e20000100800 */
[----:B------:R-:W-:-:S03]  /*1b3c0*/  SEL R6, R246, R121, !P4 ;  /* 0x00000079f6067207 */ /* 0x000fc60006000000 */
[----:B------:R-:W-:Y:S01]  /*1b3d0*/  STL [R1+0x5d0], R7 ;  /* 0x0005d00701007387 */ /* 0x000fe20000100800 */
[----:B-1----:R-:W-:-:S03]  /*1b3e0*/  SEL R4, R246, R120, !P4 ;  /* 0x00000078f6047207 */ /* 0x002fc60006000000 */
[----:B------:R1:W-:Y:S04]  /*1b3f0*/  STL [R1+0x5f4], R6 ;  /* 0x0005f40601007387 */ /* 0x0003e80000100800 */
[----:B------:R1:W-:Y:S02]  /*1b400*/  STL [R1+0x620], R4 ;  /* 0x0006200401007387 */ /* 0x0003e40000100800 */
[C---:B-1----:R-:W-:Y:S02]  /*1b410*/  SEL R6, R246.reuse, R185, !P4 ;  /* 0x000000b9f6067207 */ /* 0x042fe40006000000 */
[----:B------:R-:W-:-:S03]  /*1b420*/  SEL R4, R246, R183, !P4 ;  /* 0x000000b7f6047207 */ /* 0x000fc60006000000 */
[----:B------:R1:W-:Y:S04]  /*1b430*/  STL [R1+0x628], R6 ;  /* 0x0006280601007387 */ /* 0x0003e80000100800 */
[----:B------:R1:W-:Y:S01]  /*1b440*/  STL [R1+0x638], R4 ;  /* 0x0006380401007387 */ /* 0x0003e20000100800 */
[----:B------:R-:W-:-:S03]  /*1b450*/  SEL R59, R246, R21, !P4 ;  /* 0x00000015f63b7207 */ /* 0x000fc60006000000 */
[----:B------:R-:W2:Y:S01]  /*1b460*/  LDL.LU R23, [R1+0x3d0] ;  /* 0x0003d00001177983 */ /* 0x000ea20000300800 */
[C---:B-1----:R-:W-:Y:S02]  /*1b470*/  SEL R6, R246.reuse, R181, !P4 ;  /* 0x000000b5f6067207 */ /* 0x042fe40006000000 */
[----:B------:R-:W-:-:S03]  /*1b480*/  SEL R4, R246, R180, !P4 ;  /* 0x000000b4f6047207 */ /* 0x000fc60006000000 */
[----:B------:R1:W-:Y:S01]  /*1b490*/  STL [R1+0x644], R6 ;  /* 0x0006440601007387 */ /* 0x0003e20000100800 */
[----:B------:R-:W-:-:S03]  /*1b4a0*/  SEL R78, R246, R18, !P4 ;  /* 0x00000012f64e7207 */ /* 0x000fc60006000000 */
[----:B------:R-:W2:Y:S04]  /*1b4b0*/  LDL.LU R22, [R1+0x3cc] ;  /* 0x0003cc0001167983 */ /* 0x000ea80000300800 */
[----:B------:R1:W-:Y:S04]  /*1b4c0*/  STL [R1+0x64c], R4 ;  /* 0x00064c0401007387 */ /* 0x0003e80000100800 */
[----:B------:R-:W2:Y:S01]  /*1b4d0*/  LDL.LU R21, [R1+0x3c8] ;  /* 0x0003c80001157983 */ /* 0x000ea20000300800 */
[----:B------:R-:W-:-:S03]  /*1b4e0*/  SEL R149, R246, R10, !P4 ;  /* 0x0000000af6957207 */ /* 0x000fc60006000000 */
[----:B------:R-:W2:Y:S04]  /*1b4f0*/  LDL.LU R18, [R1+0x3c4] ;  /* 0x0003c40001127983 */ /* 0x000ea80000300800 */
[----:B------:R-:W2:Y:S04]  /*1b500*/  LDL.LU R10, [R1+0x3c0] ;  /* 0x0003c000010a7983 */ /* 0x000ea80000300800 */
[----:B------:R-:W2:Y:S01]  /*1b510*/  LDL.LU R180, [R1+0x3bc] ;  /* 0x0003bc0001b47983 */ /* 0x000ea20000300800 */
[----:B---3--:R-:W-:-:S03]  /*1b520*/  SEL R116, R246, R2, !P4 ;  /* 0x00000002f6747207 */ /* 0x008fc60006000000 */
[----:B------:R-:W3:Y:S01]  /*1b530*/  LDL.LU R2, [R1+0x3ac] ;  /* 0x0003ac0001027983 */ /* 0x000ee20000300800 */
[C---:B------:R-:W-:Y:S02]  /*1b540*/  SEL R138, R246.reuse, R17, !P4 ;  /* 0x00000011f68a7207 */ /* 0x040fe40006000000 */
[C---:B------:R-:W-:Y:S01]  /*1b550*/  SEL R139, R246.reuse, R16, !P4 ;  /* 0x00000010f68b7207 */ /* 0x040fe20006000000 */
[----:B------:R-:W3:Y:S01]  /*1b560*/  LDL.LU R17, [R1+0x3b0] ;  /* 0x0003b00001117983 */ /* 0x000ee20000300800 */
[----:B------:R-:W-:-:S03]  /*1b570*/  SEL R41, R246, R15, !P4 ;  /* 0x0000000ff6297207 */ /* 0x000fc60006000000 */
[----:B------:R-:W3:Y:S01]  /*1b580*/  LDL.LU R16, [R1+0x3b4] ;  /* 0x0003b40001107983 */ /* 0x000ee20000300800 */
[C---:B----4-:R-:W-:Y:S02]  /*1b590*/  SEL R0, R246.reuse, R0, !P4 ;  /* 0x00000000f6007207 */ /* 0x050fe40006000000 */
[----:B------:R-:W-:-:S03]  /*1b5a0*/  SEL R60, R246, R14, !P4 ;  /* 0x0000000ef63c7207 */ /* 0x000fc60006000000 */
[----:B------:R4:W-:Y:S01]  /*1b5b0*/  STL [R1+0x66c], R0 ;  /* 0x00066c0001007387 */ /* 0x0009e20000100800 */
[----:B------:R-:W-:-:S03]  /*1b5c0*/  SEL R79, R246, R13, !P4 ;  /* 0x0000000df64f7207 */ /* 0x000fc60006000000 */
[----:B------:R-:W3:Y:S01]  /*1b5d0*/  LDL.LU R15, [R1+0x3b8] ;  /* 0x0003b800010f7983 */ /* 0x000ee20000300800 */
[----:B------:R-:W-:-:S03]  /*1b5e0*/  SEL R146, R246, R11, !P4 ;  /* 0x0000000bf6927207 */ /* 0x000fc60006000000 */
[----:B------:R-:W3:Y:S04]  /*1b5f0*/  LDL.LU R14, [R1+0x3a8] ;  /* 0x0003a800010e7983 */ /* 0x000ee80000300800 */
[----:B------:R-:W3:Y:S04]  /*1b600*/  LDL.LU R13, [R1+0x3a0] ;  /* 0x0003a000010d7983 */ /* 0x000ee80000300800 */
[----:B------:R-:W3:Y:S04]  /*1b610*/  LDL.LU R11, [R1+0x39c] ;  /* 0x00039c00010b7983 */ /* 0x000ee80000300800 */
[----:B------:R-:W3:Y:S04]  /*1b620*/  LDL.LU R7, [R1+0x398] ;  /* 0x0003980001077983 */ /* 0x000ee80000300800 */
[----:B-1----:R-:W3:Y:S04]  /*1b630*/  LDL.LU R6, [R1+0x38c] ;  /* 0x00038c0001067983 */ /* 0x002ee80000300800 */
[----:B------:R-:W3:Y:S04]  /*1b640*/  LDL.LU R4, [R1+0x388] ;  /* 0x0003880001047983 */ /* 0x000ee80000300800 */
[----:B------:R-:W3:Y:S04]  /*1b650*/  LDL.LU R123, [R1+0x384] ;  /* 0x00038400017b7983 */ /* 0x000ee80000300800 */
[----:B----4-:R-:W4:Y:S04]  /*1b660*/  LDL.LU R0, [R1+0x380] ;  /* 0x0003800001007983 */ /* 0x010f280000300800 */
[----:B------:R-:W4:Y:S01]  /*1b670*/  LDL.LU R122, [R1+0x37c] ;  /* 0x00037c00017a7983 */ /* 0x000f220000300800 */
[----:B------:R-:W-:-:S02]  /*1b680*/  SEL R117, R246, R9, !P4 ;  /* 0x00000009f6757207 */ /* 0x000fc40006000000 */
[C---:B------:R-:W-:Y:S01]  /*1b690*/  SEL R9, R246.reuse, R186, !P4 ;  /* 0x000000baf6097207 */ /* 0x040fe20006000000 */
[----:B------:R-:W4:Y:S04]  /*1b6a0*/  LDL.LU R121, [R1+0x378] ;  /* 0x0003780001797983 */ /* 0x000f280000300800 */
[----:B------:R-:W4:Y:S01]  /*1b6b0*/  LDL.LU R120, [R1+0x374] ;  /* 0x0003740001787983 */ /* 0x000f220000300800 */
[----:B------:R-:W-:-:S03]  /*1b6c0*/  SEL R249, R246, R42, !P4 ;  /* 0x0000002af6f97207 */ /* 0x000fc60006000000 */
[----:B------:R-:W4:Y:S01]  /*1b6d0*/  LDL.LU R186, [R1+0x370] ;  /* 0x0003700001ba7983 */ /* 0x000f220000300800 */
[----:B------:R-:W-:-:S03]  /*1b6e0*/  SEL R42, R246, R184, !P4 ;  /* 0x000000b8f62a7207 */ /* 0x000fc60006000000 */
[----:B------:R-:W4:Y:S04]  /*1b6f0*/  LDL.LU R185, [R1+0x36c] ;  /* 0x00036c0001b97983 */ /* 0x000f280000300800 */
[----:B------:R-:W4:Y:S04]  /*1b700*/  LDL.LU R184, [R1+0x368] ;  /* 0x0003680001b87983 */ /* 0x000f280000300800 */
[----:B------:R-:W4:Y:S01]  /*1b710*/  LDL.LU R183, [R1+0x358] ;  /* 0x0003580001b77983 */ /* 0x000f220000300800 */
[C---:B------:R-:W-:Y:S02]  /*1b720*/  SEL R80, R246.reuse, R182, !P4 ;  /* 0x000000b6f6507207 */ /* 0x040fe40006000000 */
[C---:B--2---:R-:W-:Y:S01]  /*1b730*/  SEL R29, R246.reuse, R3, !P4 ;  /* 0x00000003f61d7207 */ /* 0x044fe20006000000 */
[----:B------:R-:W2:Y:S04]  /*1b740*/  LDL.LU R182, [R1+0x354] ;  /* 0x0003540001b67983 */ /* 0x000ea80000300800 */
[----:B------:R-:W2:Y:S04]  /*1b750*/  LDL.LU R181, [R1+0x350] ;  /* 0x0003500001b57983 */ /* 0x000ea80000300800 */
[----:B------:R-:W2:Y:S01]  /*1b760*/  LDL.LU R3, [R1+0x34c] ;  /* 0x00034c0001037983 */ /* 0x000ea20000300800 */
[----:B------:R-:W-:-:S05]  /*1b770*/  SEL R23, R246, R23, !P4 ;  /* 0x00000017f6177207 */ /* 0x000fca0006000000 */
[----:B------:R-:W-:Y:S01]  /*1b780*/  STL [R1+0x6a0], R23 ;  /* 0x0006a01701007387 */ /* 0x000fe20000100800 */
[C---:B------:R-:W-:Y:S02]  /*1b790*/  SEL R81, R246.reuse, R21, !P4 ;  /* 0x00000015f6517207 */ /* 0x040fe40006000000 */
[C---:B------:R-:W-:Y:S02]  /*1b7a0*/  SEL R21, R246.reuse, R18, !P4 ;  /* 0x00000012f6157207 */ /* 0x040fe40006000000 */
[----:B------:R-:W-:-:S03]  /*1b7b0*/  SEL R10, R246, R10, !P4 ;  /* 0x0000000af60a7207 */ /* 0x000fc60006000000 */
[----:B------:R-:W-:Y:S01]  /*1b7c0*/  STL [R1+0x6a4], R21 ;  /* 0x0006a41501007387 */ /* 0x000fe20000100800 */
[----:B------:R-:W-:-:S03]  /*1b7d0*/  SEL R18, R246, R180, !P4 ;  /* 0x000000b4f6127207 */ /* 0x000fc60006000000 */
[----:B------:R-:W2:Y:S04]  /*1b7e0*/  LDL.LU R180, [R1+0x348] ;  /* 0x0003480001b47983 */ /* 0x000ea80000300800 */
[----:B------:R3:W-:Y:S04]  /*1b7f0*/  STL [R1+0x6a8], R10 ;  /* 0x0006a80a01007387 */ /* 0x0007e80000100800 */
[----:B------:R-:W-:Y:S01]  /*1b800*/  STL [R1+0x6c8], R18 ;  /* 0x0006c81201007387 */ /* 0x000fe20000100800 */
[----:B---3--:R-:W-:-:S03]  /*1b810*/  SEL R10, R246, R2, !P4 ;  /* 0x00000002f60a7207 */ /* 0x008fc60006000000 */
[----:B------:R-:W3:Y:S01]  /*1b820*/  LDL.LU R2, [R1+0x344] ;  /* 0x0003440001027983 */ /* 0x000ee20000300800 */
[C---:B------:R-:W-:Y:S02]  /*1b830*/  SEL R17, R246.reuse, R17, !P4 ;  /* 0x00000011f6117207 */ /* 0x040fe40006000000 */
[----:B------:R-:W-:-:S03]  /*1b840*/  SEL R16, R246, R16, !P4 ;  /* 0x00000010f6107207 */ /* 0x000fc60006000000 */
[----:B------:R-:W-:Y:S04]  /*1b850*/  STL [R1+0x854], R17 ;  /* 0x0008541101007387 */ /* 0x000fe80000100800 */
[----:B------:R-:W-:Y:S01]  /*1b860*/  STL [R1+0x6d8], R16 ;  /* 0x0006d81001007387 */ /* 0x000fe20000100800 */
[C---:B------:R-:W-:Y:S02]  /*1b870*/  SEL R13, R246.reuse, R13, !P4 ;  /* 0x0000000df60d7207 */ /* 0x040fe40006000000 */
[----:B------:R-:W-:-:S03]  /*1b880*/  SEL R11, R246, R11, !P4 ;  /* 0x0000000bf60b7207 */ /* 0x000fc60006000000 */
[----:B------:R-:W-:Y:S01]  /*1b890*/  STL [R1+0x6d4], R13 ;  /* 0x0006d40d01007387 */ /* 0x000fe20000100800 */
[----:B------:R-:W-:-:S03]  /*1b8a0*/  SEL R7, R246, R7, !P4 ;  /* 0x00000007f6077207 */ /* 0x000fc60006000000 */
[----:B------:R-:W-:Y:S01]  /*1b8b0*/  STL [R1+0x6d0], R11 ;  /* 0x0006d00b01007387 */ /* 0x000fe20000100800 */
[C---:B------:R-:W-:Y:S02]  /*1b8c0*/  SEL R114, R246.reuse, R6, !P4 ;  /* 0x00000006f6727207 */ /* 0x040fe40006000000 */
[C---:B------:R-:W-:Y:S01]  /*1b8d0*/  SEL R4, R246.reuse, R4, !P4 ;  /* 0x00000004f6047207 */ /* 0x040fe20006000000 */
[----:B------:R-:W-:Y:S04]  /*1b8e0*/  STL [R1+0x6cc], R7 ;  /* 0x0006cc0701007387 */ /* 0x000fe80000100800 */
[----:B------:R1:W-:Y:S01]  /*1b8f0*/  STL [R1+0x6c4], R4 ;  /* 0x0006c40401007387 */ /* 0x0003e20000100800 */
[----:B----4-:R-:W-:-:S03]  /*1b900*/  SEL R6, R246, R0, !P4 ;  /* 0x00000000f6067207 */ /* 0x010fc60006000000 */
[----:B------:R-:W4:Y:S01]  /*1b910*/  LDL.LU R0, [R1+0x310] ;  /* 0x0003100001007983 */ /* 0x000f220000300800 */
[----:B-1----:R-:W-:-:S03]  /*1b920*/  SEL R4, R246, R122, !P4 ;  /* 0x0000007af6047207 */ /* 0x002fc60006000000 */
[----:B------:R-:W-:Y:S01]  /*1b930*/  STL [R1+0x6c0], R6 ;  /* 0x0006c00601007387 */ /* 0x000fe20000100800 */
[----:B------:R-:W-:-:S03]  /*1b940*/  SEL R7, R246, R120, !P4 ;  /* 0x00000078f6077207 */ /* 0x000fc60006000000 */
[----:B------:R1:W-:Y:S04]  /*1b950*/  STL [R1+0x6bc], R4 ;  /* 0x0006bc0401007387 */ /* 0x0003e80000100800 */
[----:B------:R-:W-:Y:S01]  /*1b960*/  STL [R1+0x6b8], R7 ;  /* 0x0006b80701007387 */ /* 0x000fe20000100800 */
[C---:B-1----:R-:W-:Y:S02]  /*1b970*/  SEL R4, R246.reuse, R186, !P4 ;  /* 0x000000baf6047207 */ /* 0x042fe40006000000 */
[----:B------:R-:W-:-:S03]  /*1b980*/  SEL R6, R246, R185, !P4 ;  /* 0x000000b9f6067207 */ /* 0x000fc60006000000 */
[----:B------:R1:W-:Y:S04]  /*1b990*/  STL [R1+0x6b4], R4 ;  /* 0x0006b40401007387 */ /* 0x0003e80000100800 */
[----:B------:R-:W-:Y:S01]  /*1b9a0*/  STL [R1+0x6b0], R6 ;  /* 0x0006b00601007387 */ /* 0x000fe20000100800 */
[C---:B-1----:R-:W-:Y:S02]  /*1b9b0*/  SEL R4, R246.reuse, R183, !P4 ;  /* 0x000000b7f6047207 */ /* 0x042fe40006000000 */
[----:B------:R-:W-:-:S03]  /*1b9c0*/  SEL R61, R246, R22, !P4 ;  /* 0x00000016f63d7207 */ /* 0x000fc60006000000 */
[----:B------:R1:W-:Y:S04]  /*1b9d0*/  STL [R1+0x6ac], R4 ;  /* 0x0006ac0401007387 */ /* 0x0003e80000100800 */
[----:B------:R-:W4:Y:S01]  /*1b9e0*/  LDL.LU R31, [R1+0x260] ;  /* 0x00026000011f7983 */ /* 0x000f220000300800 */
[----:B--2---:R-:W-:-:S03]  /*1b9f0*/  SEL R84, R246, R3, !P4 ;  /* 0x00000003f6547207 */ /* 0x004fc60006000000 */
[----:B------:R-:W2:Y:S04]  /*1ba00*/  LDL.LU R24, [R1+0x23c] ;  /* 0x00023c0001187983 */ /* 0x000ea80000300800 */
[----:B------:R-:W2:Y:S04]  /*1ba10*/  LDL.LU R23, [R1+0x308] ;  /* 0x0003080001177983 */ /* 0x000ea80000300800 */
[----:B------:R-:W2:Y:S04]  /*1ba20*/  LDL.LU R22, [R1+0x2a8] ;  /* 0x0002a80001167983 */ /* 0x000ea80000300800 */
[----:B------:R-:W2:Y:S04]  /*1ba30*/  LDL.LU R21, [R1+0x340] ;  /* 0x0003400001157983 */ /* 0x000ea80000300800 */
[----:B------:R-:W2:Y:S01]  /*1ba40*/  LDL.LU R3, [R1+0x33c] ;  /* 0x00033c0001037983 */ /* 0x000ea20000300800 */
[----:B-1----:R-:W-:-:S03]  /*1ba50*/  SEL R4, R246, R180, !P4 ;  /* 0x000000b4f6047207 */ /* 0x002fc60006000000 */
[----:B------:R-:W2:Y:S04]  /*1ba60*/  LDL.LU R180, [R1+0x338] ;  /* 0x0003380001b47983 */ /* 0x000ea80000300800 */
[----:B------:R1:W-:Y:S04]  /*1ba70*/  STL [R1+0x69c], R4 ;  /* 0x00069c0401007387 */ /* 0x0003e80000100800 */
[----:B------:R-:W2:Y:S01]  /*1ba80*/  LDL.LU R18, [R1+0x32c] ;  /* 0x00032c0001127983 */ /* 0x000ea20000300800 */
[----:B------:R-:W-:-:S03]  /*1ba90*/  SEL R44, R246, R15, !P4 ;  /* 0x0000000ff62c7207 */ /* 0x000fc60006000000 */
[----:B------:R-:W2:Y:S01]  /*1baa0*/  LDL.LU R13, [R1+0x328] ;  /* 0x00032800010d7983 */ /* 0x000ea20000300800 */
[C---:B------:R-:W-:Y:S02]  /*1bab0*/  SEL R62, R246.reuse, R14, !P4 ;  /* 0x0000000ef63e7207 */ /* 0x040fe40006000000 */
[C---:B------:R-:W-:Y:S02]  /*1bac0*/  SEL R30, R246.reuse, R123, !P4 ;  /* 0x0000007bf61e7207 */ /* 0x040fe40006000000 */
[----:B---3--:R-:W-:-:S05]  /*1bad0*/  SEL R2, R246, R2, !P4 ;  /* 0x00000002f6027207 */ /* 0x008fca0006000000 */
[----:B------:R3:W-:Y:S04]  /*1bae0*/  STL [R1+0x698], R2 ;  /* 0x0006980201007387 */ /* 0x0007e80000100800 */
[----:B------:R-:W2:Y:S04]  /*1baf0*/  LDL.LU R17, [R1+0x334] ;  /* 0x0003340001117983 */ /* 0x000ea80000300800 */
[----:B------:R-:W2:Y:S04]  /*1bb00*/  LDL.LU R16, [R1+0x330] ;  /* 0x0003300001107983 */ /* 0x000ea80000300800 */
[----:B------:R-:W2:Y:S04]  /*1bb10*/  LDL.LU R15, [R1+0x318] ;  /* 0x00031800010f7983 */ /* 0x000ea80000300800 */
[----:B------:R-:W2:Y:S04]  /*1bb20*/  LDL.LU R14, [R1+0x314] ;  /* 0x00031400010e7983 */ /* 0x000ea80000300800 */
[----:B------:R-:W2:Y:S04]  /*1bb30*/  LDL.LU R7, [R1+0x320] ;  /* 0x0003200001077983 */ /* 0x000ea80000300800 */
[----:B------:R-:W2:Y:S04]  /*1bb40*/  LDL.LU R6, [R1+0x31c] ;  /* 0x00031c0001067983 */ /* 0x000ea80000300800 */
[----:B-1----:R-:W2:Y:S04]  /*1bb50*/  LDL.LU R4, [R1+0x30c] ;  /* 0x00030c0001047983 */ /* 0x002ea80000300800 */
[----:B------:R-:W2:Y:S04]  /*1bb60*/  LDL.LU R123, [R1+0x2c8] ;  /* 0x0002c800017b7983 */ /* 0x000ea80000300800 */
[----:B---3--:R-:W3:Y:S01]  /*1bb70*/  LDL.LU R2, [R1+0x2c4] ;  /* 0x0002c40001027983 */ /* 0x008ee20000300800 */
[----:B------:R-:W-:-:S03]  /*1bb80*/  SEL R82, R246, R121, !P4 ;  /* 0x00000079f6527207 */ /* 0x000fc60006000000 */
[----:B------:R-:W3:Y:S04]  /*1bb90*/  LDL.LU R122, [R1+0x2e4] ;  /* 0x0002e400017a7983 */ /* 0x000ee80000300800 */
[----:B------:R-:W3:Y:S04]  /*1bba0*/  LDL.LU R121, [R1+0x2e0] ;  /* 0x0002e00001797983 */ /* 0x000ee80000300800 */
[----:B------:R-:W3:Y:S04]  /*1bbb0*/  LDL.LU R120, [R1+0x2f4] ;  /* 0x0002f40001787983 */ /* 0x000ee80000300800 */
[----:B------:R-:W3:Y:S01]  /*1bbc0*/  LDL.LU R186, [R1+0x304] ;  /* 0x0003040001ba7983 */ /* 0x000ee20000300800 */
[----:B------:R-:W-:-:S03]  /*1bbd0*/  SEL R11, R246, R184, !P4 ;  /* 0x000000b8f60b7207 */ /* 0x000fc60006000000 */
[----:B------:R-:W3:Y:S01]  /*1bbe0*/  LDL.LU R185, [R1+0x300] ;  /* 0x0003000001b97983 */ /* 0x000ee20000300800 */
[----:B------:R-:W-:-:S03]  /*1bbf0*/  SEL R45, R246, R182, !P4 ;  /* 0x000000b6f62d7207 */ /* 0x000fc60006000000 */
[----:B------:R-:W3:Y:S01]  /*1bc00*/  LDL.LU R184, [R1+0x2fc] ;  /* 0x0002fc0001b87983 */ /* 0x000ee20000300800 */
[----:B------:R-:W-:-:S03]  /*1bc10*/  SEL R63, R246, R181, !P4 ;  /* 0x000000b5f63f7207 */ /* 0x000fc60006000000 */
[----:B------:R-:W3:Y:S01]  /*1bc20*/  LDL.LU R183, [R1+0x2f8] ;  /* 0x0002f80001b77983 */ /* 0x000ee20000300800 */
[----:B----4-:R-:W-:-:S03]  /*1bc30*/  SEL R111, R246, R0, !P4 ;  /* 0x00000000f66f7207 */ /* 0x010fc60006000000 */
[----:B------:R-:W4:Y:S04]  /*1bc40*/  LDL.LU R182, [R1+0x2ec] ;  /* 0x0002ec0001b67983 */ /* 0x000f280000300800 */
[----:B------:R-:W4:Y:S04]  /*1bc50*/  LDL.LU R181, [R1+0x2e8] ;  /* 0x0002e80001b57983 */ /* 0x000f280000300800 */
[----:B------:R-:W4:Y:S01]  /*1bc60*/  LDL.LU R0, [R1+0x2f0] ;  /* 0x0002f00001007983 */ /* 0x000f220000300800 */
[C---:B------:R-:W-:Y:S02]  /*1bc70*/  SEL R32, R246.reuse, R31, !P4 ;  /* 0x0000001ff6207207 */ /* 0x040fe40006000000 */
[----:B--2---:R-:W-:-:S03]  /*1bc80*/  SEL R23, R246, R23, !P4 ;  /* 0x00000017f6177207 */ /* 0x004fc60006000000 */
[----:B------:R3:W-:Y:S01]  /*1bc90*/  STL [R1+0x694], R32 ;  /* 0x0006942001007387 */ /* 0x0007e20000100800 */
[----:B------:R-:W-:-:S03]  /*1bca0*/  SEL R64, R246, R22, !P4 ;  /* 0x00000016f6407207 */ /* 0x000fc60006000000 */
[----:B------:R-:W-:Y:S01]  /*1bcb0*/  STL [R1+0x690], R23 ;  /* 0x0006901701007387 */ /* 0x000fe20000100800 */
[C---:B------:R-:W-:Y:S02]  /*1bcc0*/  SEL R85, R246.reuse, R21, !P4 ;  /* 0x00000015f6557207 */ /* 0x040fe40006000000 */
[C---:B------:R-:W-:Y:S02]  /*1bcd0*/  SEL R22, R246.reuse, R3, !P4 ;  /* 0x00000003f6167207 */ /* 0x040fe40006000000 */
[----:B------:R-:W2:Y:S04]  /*1bce0*/  LDL.LU R3, [R1+0x2cc] ;  /* 0x0002cc0001037983 */ /* 0x000ea80000300800 */
[----:B------:R-:W-:Y:S01]  /*1bcf0*/  STL [R1+0x684], R22 ;  /* 0x0006841601007387 */ /* 0x000fe20000100800 */
[----:B------:R-:W-:-:S03]  /*1bd00*/  SEL R21, R246, R180, !P4 ;  /* 0x000000b4f6157207 */ /* 0x000fc60006000000 */
[----:B------:R-:W2:Y:S01]  /*1bd10*/  LDL.LU R180, [R1+0x2dc] ;  /* 0x0002dc0001b47983 */ /* 0x000ea20000300800 */
        /* <DEDUP_REMOVED lines=8> */
[----:B------:R-:W-:-:S03]  /*1bda0*/  SEL R6, R246, R6, !P4 ;  /* 0x00000006f6067207 */ /* 0x000fc60006000000 */
[----:B------:R-:W-:Y:S04]  /*1bdb0*/  STL [R1+0x668], R7 ;  /* 0x0006680701007387 */ /* 0x000fe80000100800 */
[----:B------:R-:W-:Y:S01]  /*1bdc0*/  STL [R1+0x664], R6 ;  /* 0x0006640601007387 */ /* 0x000fe20000100800 */
[----:B---3--:R-:W-:-:S03]  /*1bdd0*/  SEL R32, R246, R2, !P4 ;  /* 0x00000002f6207207 */ /* 0x008fc60006000000 */
[----:B------:R-:W3:Y:S01]  /*1bde0*/  LDL.LU R2, [R1+0x2d8] ;  /* 0x0002d80001027983 */ /* 0x000ee20000300800 */
[C---:B------:R-:W-:Y:S02]  /*1bdf0*/  SEL R110, R246.reuse, R4, !P4 ;  /* 0x00000004f66e7207 */ /* 0x040fe40006000000 */
[----:B------:R-:W-:-:S05]  /*1be00*/  SEL R4, R246, R123, !P4 ;  /* 0x0000007bf6047207 */ /* 0x000fca0006000000 */
[----:B------:R1:W-:Y:S02]  /*1be10*/  STL [R1+0x660], R4 ;  /* 0x0006600401007387 */ /* 0x0003e40000100800 */
[C---:B-1----:R-:W-:Y:S02]  /*1be20*/  SEL R4, R246.reuse, R122, !P4 ;  /* 0x0000007af6047207 */ /* 0x042fe40006000000 */
[----:B------:R-:W-:-:S03]  /*1be30*/  SEL R7, R246, R186, !P4 ;  /* 0x000000baf6077207 */ /* 0x000fc60006000000 */
[----:B------:R1:W-:Y:S01]  /*1be40*/  STL [R1+0x65c], R4 ;  /* 0x00065c0401007387 */ /* 0x0003e20000100800 */
[----:B------:R-:W-:-:S03]  /*1be50*/  SEL R6, R246, R184, !P4 ;  /* 0x000000b8f6067207 */ /* 0x000fc60006000000 */
[----:B------:R-:W-:Y:S01]  /*1be60*/  STL [R1+0x658], R7 ;  /* 0x0006580701007387 */ /* 0x000fe20000100800 */
[----:B-1----:R-:W-:-:S05]  /*1be70*/  SEL R4, R246, R185, !P4 ;  /* 0x000000b9f6047207 */ /* 0x002fca0006000000 */
[----:B------:R1:W-:Y:S01]  /*1be80*/  STL [R1+0x654], R4 ;  /* 0x0006540401007387 */ /* 0x0003e20000100800 */
[----:B----4-:R-:W-:-:S03]  /*1be90*/  SEL R0, R246, R0, !P4 ;  /* 0x00000000f6007207 */ /* 0x010fc60006000000 */
[----:B------:R-:W-:Y:S01]  /*1bea0*/  STL [R1+0x650], R6 ;  /* 0x0006500601007387 */ /* 0x000fe20000100800 */
[C---:B-1----:R-:W-:Y:S02]  /*1beb0*/  SEL R4, R246.reuse, R182, !P4 ;  /* 0x000000b6f6047207 */ /* 0x042fe40006000000 */
[----:B------:R-:W-:-:S03]  /*1bec0*/  SEL R251, R246, R34, !P4 ;  /* 0x00000022f6fb7207 */ /* 0x000fc60006000000 */
[----:B------:R-:W-:Y:S01]  /*1bed0*/  STL [R1+0x648], R4 ;  /* 0x0006480401007387 */ /* 0x000fe20000100800 */
[----:B------:R-:W-:-:S03]  /*1bee0*/  SEL R31, R246, R24, !P4 ;  /* 0x00000018f61f7207 */ /* 0x000fc60006000000 */
[----:B------:R-:W4:Y:S04]  /*1bef0*/  LDL.LU R35, [R1+0x2d4] ;  /* 0x0002d40001237983 */ /* 0x000f280000300800 */
[----:B------:R-:W4:Y:S04]  /*1bf00*/  LDL.LU R34, [R1+0x2d0] ;  /* 0x0002d00001227983 */ /* 0x000f280000300800 */
[----:B------:R1:W-:Y:S04]  /*1bf10*/  STL [R1+0x640], R0 ;  /* 0x0006400001007387 */ /* 0x0003e80000100800 */
[----:B------:R-:W4:Y:S04]  /*1bf20*/  LDL.LU R33, [R1+0x2c0] ;  /* 0x0002c00001217983 */ /* 0x000f280000300800 */
[----:B------:R-:W4:Y:S04]  /*1bf30*/  LDL.LU R24, [R1+0x2bc] ;  /* 0x0002bc0001187983 */ /* 0x000f280000300800 */
[----:B------:R-:W4:Y:S04]  /*1bf40*/  LDL.LU R23, [R1+0x2b8] ;  /* 0x0002b80001177983 */ /* 0x000f280000300800 */
[----:B-1----:R-:W4:Y:S01]  /*1bf50*/  LDL.LU R0, [R1+0x2b4] ;  /* 0x0002b40001007983 */ /* 0x002f220000300800 */
[----:B--2---:R-:W-:-:S03]  /*1bf60*/  SEL R88, R246, R3, !P4 ;  /* 0x00000003f6587207 */ /* 0x004fc60006000000 */
[----:B------:R-:W2:Y:S04]  /*1bf70*/  LDL.LU R3, [R1+0x2b0] ;  /* 0x0002b00001037983 */ /* 0x000ea80000300800 */
[----:B------:R-:W2:Y:S01]  /*1bf80*/  LDL.LU R22, [R1+0x2ac] ;  /* 0x0002ac0001167983 */ /* 0x000ea20000300800 */
[----:B------:R-:W-:-:S03]  /*1bf90*/  SEL R4, R246, R180, !P4 ;  /* 0x000000b4f6047207 */ /* 0x000fc60006000000 */
[----:B------:R-:W2:Y:S01]  /*1bfa0*/  LDL.LU R21, [R1+0x274] ;  /* 0x0002740001157983 */ /* 0x000ea20000300800 */
[----:B------:R-:W-:-:S03]  /*1bfb0*/  SEL R46, R246, R16, !P4 ;  /* 0x00000010f62e7207 */ /* 0x000fc60006000000 */
        /* <DEDUP_REMOVED lines=9> */
[----:B------:R-:W2:Y:S01]  /*1c050*/  LDL.LU R180, [R1+0x2a0] ;  /* 0x0002a00001b47983 */ /* 0x000ea20000300800 */
[----:B------:R-:W-:-:S02]  /*1c060*/  SEL R252, R246, R65, !P4 ;  /* 0x00000041f6fc7207 */ /* 0x000fc40006000000 */
[C---:B------:R-:W-:Y:S01]  /*1c070*/  SEL R65, R246.reuse, R121, !P4 ;  /* 0x00000079f6417207 */ /* 0x040fe20006000000 */
[----:B------:R-:W2:Y:S01]  /*1c080*/  LDL.LU R122, [R1+0x294] ;  /* 0x00029400017a7983 */ /* 0x000ea20000300800 */
[----:B------:R-:W-:-:S03]  /*1c090*/  SEL R87, R246, R120, !P4 ;  /* 0x00000078f6577207 */ /* 0x000fc60006000000 */
[----:B------:R-:W2:Y:S01]  /*1c0a0*/  LDL.LU R121, [R1+0x298] ;  /* 0x0002980001797983 */ /* 0x000ea20000300800 */
[C---:B------:R-:W-:Y:S02]  /*1c0b0*/  SEL R86, R246.reuse, R14, !P4 ;  /* 0x0000000ef6567207 */ /* 0x040fe40006000000 */
[C---:B------:R-:W-:Y:S02]  /*1c0c0*/  SEL R14, R246.reuse, R183, !P4 ;  /* 0x000000b7f60e7207 */ /* 0x040fe40006000000 */
[C---:B------:R-:W-:Y:S02]  /*1c0d0*/  SEL R47, R246.reuse, R181, !P4 ;  /* 0x000000b5f62f7207 */ /* 0x040fe40006000000 */
[----:B---3--:R-:W-:-:S05]  /*1c0e0*/  SEL R2, R246, R2, !P4 ;  /* 0x00000002f6027207 */ /* 0x008fca0006000000 */
[----:B------:R1:W-:Y:S04]  /*1c0f0*/  STL [R1+0x630], R2 ;  /* 0x0006300201007387 */ /* 0x0003e80000100800 */
[----:B------:R-:W3:Y:S04]  /*1c100*/  LDL.LU R120, [R1+0x290] ;  /* 0x0002900001787983 */ /* 0x000ee80000300800 */
[----:B------:R-:W3:Y:S04]  /*1c110*/  LDL.LU R186, [R1+0x280] ;  /* 0x0002800001ba7983 */ /* 0x000ee80000300800 */
[----:B------:R-:W3:Y:S04]  /*1c120*/  LDL.LU R185, [R1+0x270] ;  /* 0x0002700001b97983 */ /* 0x000ee80000300800 */
[----:B------:R-:W3:Y:S04]  /*1c130*/  LDL.LU R184, [R1+0x26c] ;  /* 0x00026c0001b87983 */ /* 0x000ee80000300800 */
[----:B------:R-:W3:Y:S04]  /*1c140*/  LDL.LU R183, [R1+0x264] ;  /* 0x0002640001b77983 */ /* 0x000ee80000300800 */
[----:B------:R-:W3:Y:S04]  /*1c150*/  LDL.LU R182, [R1+0x25c] ;  /* 0x00025c0001b67983 */ /* 0x000ee80000300800 */
[----:B------:R-:W3:Y:S04]  /*1c160*/  LDL.LU R181, [R1+0x258] ;  /* 0x0002580001b57983 */ /* 0x000ee80000300800 */
[----:B-1----:R-:W3:Y:S01]  /*1c170*/  LDL.LU R2, [R1+0x254] ;  /* 0x0002540001027983 */ /* 0x002ee20000300800 */
[----:B----4-:R-:W-:-:S05]  /*1c180*/  SEL R34, R246, R34, !P4 ;  /* 0x00000022f6227207 */ /* 0x010fca0006000000 */
[----:B------:R-:W-:Y:S01]  /*1c190*/  STL [R1+0x62c], R34 ;  /* 0x00062c2201007387 */ /* 0x000fe20000100800 */
[----:B------:R-:W-:-:S05]  /*1c1a0*/  SEL R24, R246, R24, !P4 ;  /* 0x00000018f6187207 */ /* 0x000fca0006000000 */
[----:B------:R-:W-:Y:S01]  /*1c1b0*/  STL [R1+0x624], R24 ;  /* 0x0006241801007387 */ /* 0x000fe20000100800 */
[----:B------:R-:W-:-:S03]  /*1c1c0*/  SEL R89, R246, R0, !P4 ;  /* 0x00000000f6597207 */ /* 0x000fc60006000000 */
[----:B------:R-:W4:Y:S01]  /*1c1d0*/  LDL.LU R0, [R1+0x250] ;  /* 0x0002500001007983 */ /* 0x000f220000300800 */
[C---:B------:R-:W-:Y:S02]  /*1c1e0*/  SEL R68, R246.reuse, R23, !P4 ;  /* 0x00000017f6447207 */ /* 0x040fe40006000000 */
[C---:B--2---:R-:W-:Y:S02]  /*1c1f0*/  SEL R23, R246.reuse, R3, !P4 ;  /* 0x00000003f6177207 */ /* 0x044fe40006000000 */
[----:B------:R-:W2:Y:S01]  /*1c200*/  LDL.LU R3, [R1+0x24c] ;  /* 0x00024c0001037983 */ /* 0x000ea20000300800 */
[C---:B------:R-:W-:Y:S02]  /*1c210*/  SEL R22, R246.reuse, R22, !P4 ;  /* 0x00000016f6167207 */ /* 0x040fe40006000000 */
[C---:B------:R-:W-:Y:S01]  /*1c220*/  SEL R21, R246.reuse, R21, !P4 ;  /* 0x00000015f6157207 */ /* 0x040fe20006000000 */
[----:B------:R-:W-:Y:S04]  /*1c230*/  STL [R1+0x61c], R23 ;  /* 0x00061c1701007387 */ /* 0x000fe80000100800 */
[----:B------:R-:W-:Y:S01]  /*1c240*/  STL [R1+0x618], R22 ;  /* 0x0006181601007387 */ /* 0x000fe20000100800 */
[----:B------:R-:W-:-:S02]  /*1c250*/  SEL R18, R246, R18, !P4 ;  /* 0x00000012f6127207 */ /* 0x000fc40006000000 */
[C---:B------:R-:W-:Y:S01]  /*1c260*/  SEL R48, R246.reuse, R17, !P4 ;  /* 0x00000011f6307207 */ /* 0x040fe20006000000 */
[----:B------:R-:W-:Y:S01]  /*1c270*/  STL [R1+0x614], R21 ;  /* 0x0006141501007387 */ /* 0x000fe20000100800 */
[----:B------:R-:W-:-:S03]  /*1c280*/  SEL R17, R246, R16, !P4 ;  /* 0x00000010f6117207 */ /* 0x000fc60006000000 */
[----:B------:R-:W-:Y:S01]  /*1c290*/  STL [R1+0x610], R18 ;  /* 0x0006101201007387 */ /* 0x000fe20000100800 */
[----:B------:R-:W-:-:S03]  /*1c2a0*/  SEL R16, R246, R7, !P4 ;  /* 0x00000007f6107207 */ /* 0x000fc60006000000 */
[----:B------:R-:W-:Y:S01]  /*1c2b0*/  STL [R1+0x60c], R17 ;  /* 0x00060c1101007387 */ /* 0x000fe20000100800 */
[----:B------:R-:W-:-:S03]  /*1c2c0*/  SEL R7, R246, R6, !P4 ;  /* 0x00000006f6077207 */ /* 0x000fc60006000000 */
[----:B------:R-:W-:Y:S01]  /*1c2d0*/  STL [R1+0x608], R16 ;  /* 0x0006081001007387 */ /* 0x000fe20000100800 */
[----:B------:R-:W-:-:S03]  /*1c2e0*/  SEL R6, R246, R4, !P4 ;  /* 0x00000004f6067207 */ /* 0x000fc60006000000 */
[----:B------:R-:W-:Y:S04]  /*1c2f0*/  STL [R1+0x604], R7 ;  /* 0x0006040701007387 */ /* 0x000fe80000100800 */
[----:B------:R-:W-:Y:S01]  /*1c300*/  STL [R1+0x600], R6 ;  /* 0x0006000601007387 */ /* 0x000fe20000100800 */
[----:B------:R-:W-:-:S03]  /*1c310*/  SEL R4, R246, R180, !P4 ;  /* 0x000000b4f6047207 */ /* 0x000fc60006000000 */
[----:B------:R-:W2:Y:S04]  /*1c320*/  LDL.LU R180, [R1+0x248] ;  /* 0x0002480001b47983 */ /* 0x000ea80000300800 */
[----:B------:R1:W-:Y:S02]  /*1c330*/  STL [R1+0x5f8], R4 ;  /* 0x0005f80401007387 */ /* 0x0003e40000100800 */
[----:B-1----:R-:W-:-:S05]  /*1c340*/  SEL R4, R246, R121, !P4 ;  /* 0x00000079f6047207 */ /* 0x002fca0006000000 */
[----:B------:R1:W-:Y:S01]  /*1c350*/  STL [R1+0x5f0], R4 ;  /* 0x0005f00401007387 */ /* 0x0003e20000100800 */
[C---:B------:R-:W-:Y:S02]  /*1c360*/  SEL R109, R246.reuse, R35, !P4 ;  /* 0x00000023f66d7207 */ /* 0x040fe40006000000 */
[C---:B---3--:R-:W-:Y:S02]  /*1c370*/  SEL R7, R246.reuse, R185, !P4 ;  /* 0x000000b9f6077207 */ /* 0x048fe40006000000 */
[----:B-1----:R-:W-:-:S03]  /*1c380*/  SEL R4, R246, R184, !P4 ;  /* 0x000000b8f6047207 */ /* 0x002fc60006000000 */
[----:B------:R-:W-:Y:S01]  /*1c390*/  STL [R1+0x5ec], R7 ;  /* 0x0005ec0701007387 */ /* 0x000fe20000100800 */
[----:B------:R-:W-:-:S03]  /*1c3a0*/  SEL R6, R246, R183, !P4 ;  /* 0x000000b7f6067207 */ /* 0x000fc60006000000 */
[----:B------:R1:W-:Y:S04]  /*1c3b0*/  STL [R1+0x5e8], R4 ;  /* 0x0005e80401007387 */ /* 0x0003e80000100800 */
[----:B------:R-:W-:Y:S04]  /*1c3c0*/  STL [R1+0x5e4], R6 ;  /* 0x0005e40601007387 */ /* 0x000fe80000100800 */
[----:B------:R-:W3:Y:S01]  /*1c3d0*/  LDL.LU R39, [R1+0x244] ;  /* 0x0002440001277983 */ /* 0x000ee20000300800 */
[----:B-1----:R-:W-:-:S05]  /*1c3e0*/  SEL R4, R246, R181, !P4 ;  /* 0x000000b5f6047207 */ /* 0x002fca0006000000 */
[----:B------:R4:W-:Y:S04]  /*1c3f0*/  STL [R1+0x5e0], R4 ;  /* 0x0005e00401007387 */ /* 0x0009e80000100800 */
[----:B------:R-:W3:Y:S04]  /*1c400*/  LDL.LU R38, [R1+0x234] ;  /* 0x0002340001267983 */ /* 0x000ee80000300800 */
[----:B------:R-:W3:Y:S01]  /*1c410*/  LDL.LU R37, [R1+0x240] ;  /* 0x0002400001257983 */ /* 0x000ee20000300800 */
[----:B------:R-:W-:-:S03]  /*1c420*/  SEL R49, R246, R2, !P4 ;  /* 0x00000002f6317207 */ /* 0x000fc60006000000 */
[----:B------:R-:W3:Y:S04]  /*1c430*/  LDL.LU R35, [R1+0x238] ;  /* 0x0002380001237983 */ /* 0x000ee80000300800 */
[----:B------:R-:W3:Y:S04]  /*1c440*/  LDL.LU R36, [R1+0x230] ;  /* 0x0002300001247983 */ /* 0x000ee80000300800 */
[----:B------:R-:W3:Y:S01]  /*1c450*/  LDL.LU R2, [R1+0x22c] ;  /* 0x00022c0001027983 */ /* 0x000ee20000300800 */
[C---:B------:R-:W-:Y:S02]  /*1c460*/  SEL R108, R246.reuse, R123, !P4 ;  /* 0x0000007bf66c7207 */ /* 0x040fe40006000000 */
[----:B----4-:R-:W-:-:S02]  /*1c470*/  SEL R4, R246, R0, !P4 ;  /* 0x00000000f6047207 */ /* 0x010fc40006000000 */
        /* <DEDUP_REMOVED lines=10> */
[----:B-1----:R-:W4:Y:S01]  /*1c520*/  LDL.LU R4, [R1+0x218] ;  /* 0x0002180001047983 */ /* 0x002f220000300800 */
[----:B--2---:R-:W-:-:S03]  /*1c530*/  SEL R93, R246, R3, !P4 ;  /* 0x00000003f65d7207 */ /* 0x004fc60006000000 */
[----:B------:R-:W2:Y:S04]  /*1c540*/  LDL.LU R123, [R1+0x214] ;  /* 0x00021400017b7983 */ /* 0x000ea80000300800 */
[----:B------:R-:W2:Y:S01]  /*1c550*/  LDL.LU R3, [R1+0x210] ;  /* 0x0002100001037983 */ /* 0x000ea20000300800 */
[C---:B------:R-:W-:Y:S02]  /*1c560*/  SEL R40, R246.reuse, R180, !P4 ;  /* 0x000000b4f6287207 */ /* 0x040fe40006000000 */
[C---:B------:R-:W-:Y:S02]  /*1c570*/  SEL R34, R246.reuse, R122, !P4 ;  /* 0x0000007af6227207 */ /* 0x040fe40006000000 */
[----:B------:R-:W2:Y:S01]  /*1c580*/  LDL.LU R122, [R1+0x204] ;  /* 0x00020400017a7983 */ /* 0x000ea20000300800 */
[----:B------:R-:W-:-:S03]  /*1c590*/  SEL R69, R246, R120, !P4 ;  /* 0x00000078f6457207 */ /* 0x000fc60006000000 */
[----:B------:R-:W2:Y:S01]  /*1c5a0*/  LDL.LU R121, [R1+0x200] ;  /* 0x0002000001797983 */ /* 0x000ea20000300800 */
[----:B------:R-:W-:-:S03]  /*1c5b0*/  SEL R92, R246, R186, !P4 ;  /* 0x000000baf65c7207 */ /* 0x000fc60006000000 */
[----:B------:R-:W-:Y:S04]  /*1c5c0*/  STL [R1+0x5cc], R40 ;  /* 0x0005cc2801007387 */ /* 0x000fe80000100800 */
[----:B------:R-:W2:Y:S04]  /*1c5d0*/  LDL.LU R120, [R1+0x20c] ;  /* 0x00020c0001787983 */ /* 0x000ea80000300800 */
[----:B------:R-:W2:Y:S04]  /*1c5e0*/  LDL.LU R186, [R1+0x208] ;  /* 0x0002080001ba7983 */ /* 0x000ea80000300800 */
[----:B------:R-:W2:Y:S01]  /*1c5f0*/  LDL.LU R185, [R1+0x1f0] ;  /* 0x0001f00001b97983 */ /* 0x000ea20000300800 */
[----:B------:R-:W-:-:S03]  /*1c600*/  SEL R16, R246, R182, !P4 ;  /* 0x000000b6f6107207 */ /* 0x000fc60006000000 */
[----:B------:R-:W2:Y:S04]  /*1c610*/  LDL.LU R184, [R1+0x1fc] ;  /* 0x0001fc0001b87983 */ /* 0x000ea80000300800 */
[----:B------:R-:W2:Y:S04]  /*1c620*/  LDL.LU R183, [R1+0x1f8] ;  /* 0x0001f80001b77983 */ /* 0x000ea80000300800 */
[----:B------:R-:W2:Y:S04]  /*1c630*/  LDL.LU R182, [R1+0x1f4] ;  /* 0x0001f40001b67983 */ /* 0x000ea80000300800 */
[----:B------:R-:W2:Y:S04]  /*1c640*/  LDL.LU R181, [R1+0x1e8] ;  /* 0x0001e80001b57983 */ /* 0x000ea80000300800 */
[----:B------:R-:W2:Y:S01]  /*1c650*/  LDL.LU R180, [R1+0x19c] ;  /* 0x00019c0001b47983 */ /* 0x000ea20000300800 */
[----:B---3--:R-:W-:-:S05]  /*1c660*/  SEL R39, R246, R39, !P4 ;  /* 0x00000027f6277207 */ /* 0x008fca0006000000 */
[----:B------:R-:W-:Y:S01]  /*1c670*/  STL [R1+0x5c8], R39 ;  /* 0x0005c82701007387 */ /* 0x000fe20000100800 */
[----:B------:R-:W-:-:S05]  /*1c680*/  SEL R37, R246, R37, !P4 ;  /* 0x00000025f6257207 */ /* 0x000fca0006000000 */
[----:B------:R-:W-:Y:S01]  /*1c690*/  STL [R1+0x5bc], R37 ;  /* 0x0005bc2501007387 */ /* 0x000fe20000100800 */
[----:B------:R-:W-:-:S03]  /*1c6a0*/  SEL R70, R246, R2, !P4 ;  /* 0x00000002f6467207 */ /* 0x000fc60006000000 */
[----:B------:R-:W3:Y:S01]  /*1c6b0*/  LDL.LU R2, [R1+0x198] ;  /* 0x0001980001027983 */ /* 0x000ee20000300800 */
[----:B------:R-:W-:-:S05]  /*1c6c0*/  SEL R36, R246, R36, !P4 ;  /* 0x00000024f6247207 */ /* 0x000fca0006000000 */
[----:B------:R4:W-:Y:S02]  /*1c6d0*/  STL [R1+0x5b8], R36 ;  /* 0x0005b82401007387 */ /* 0x0009e40000100800 */
[C---:B----4-:R-:W-:Y:S02]  /*1c6e0*/  SEL R36, R246.reuse, R0, !P4 ;  /* 0x00000000f6247207 */ /* 0x050fe40006000000 */
[----:B------:R-:W4:Y:S01]  /*1c6f0*/  LDL.LU R0, [R1+0x1e0] ;  /* 0x0001e00001007983 */ /* 0x000f220000300800 */
[----:B------:R-:W-:-:S03]  /*1c700*/  SEL R24, R246, R24, !P4 ;  /* 0x00000018f6187207 */ /* 0x000fc60006000000 */
[----:B------:R-:W-:Y:S01]  /*1c710*/  STL [R1+0x5b4], R36 ;  /* 0x0005b42401007387 */ /* 0x000fe20000100800 */
[----:B------:R-:W-:-:S03]  /*1c720*/  SEL R23, R246, R23, !P4 ;  /* 0x00000017f6177207 */ /* 0x000fc60006000000 */
[----:B------:R-:W-:Y:S01]  /*1c730*/  STL [R1+0x5b0], R24 ;  /* 0x0005b01801007387 */ /* 0x000fe20000100800 */
[----:B------:R-:W-:-:S03]  /*1c740*/  SEL R22, R246, R22, !P4 ;  /* 0x00000016f6167207 */ /* 0x000fc60006000000 */
[----:B------:R-:W-:Y:S01]  /*1c750*/  STL [R1+0x5ac], R23 ;  /* 0x0005ac1701007387 */ /* 0x000fe20000100800 */
[----:B------:R-:W-:-:S03]  /*1c760*/  SEL R21, R246, R21, !P4 ;  /* 0x00000015f6157207 */ /* 0x000fc60006000000 */
[----:B------:R-:W-:Y:S01]  /*1c770*/  STL [R1+0x5a8], R22 ;  /* 0x0005a81601007387 */ /* 0x000fe20000100800 */
[C---:B------:R-:W-:Y:S02]  /*1c780*/  SEL R7, R246.reuse, R7, !P4 ;  /* 0x00000007f6077207 */ /* 0x040fe40006000000 */
[C---:B------:R-:W-:Y:S01]  /*1c790*/  SEL R94, R246.reuse, R6, !P4 ;  /* 0x00000006f65e7207 */ /* 0x040fe20006000000 */
[----:B------:R-:W-:Y:S01]  /*1c7a0*/  STL [R1+0x5a4], R21 ;  /* 0x0005a41501007387 */ /* 0x000fe20000100800 */
[----:B------:R-:W-:-:S03]  /*1c7b0*/  SEL R6, R246, R4, !P4 ;  /* 0x00000004f6067207 */ /* 0x000fc60006000000 */
[----:B------:R-:W-:Y:S04]  /*1c7c0*/  STL [R1+0x5a0], R7 ;  /* 0x0005a00701007387 */ /* 0x000fe80000100800 */
[----:B------:R1:W-:Y:S01]  /*1c7d0*/  STL [R1+0x594], R6 ;  /* 0x0005940601007387 */ /* 0x0003e20000100800 */
[----:B--2---:R-:W-:-:S03]  /*1c7e0*/  SEL R106, R246, R3, !P4 ;  /* 0x00000003f66a7207 */ /* 0x004fc60006000000 */
[----:B------:R-:W2:Y:S01]  /*1c7f0*/  LDL.LU R3, [R1+0x1d8] ;  /* 0x0001d80001037983 */ /* 0x000ea20000300800 */
[C---:B------:R-:W-:Y:S02]  /*1c800*/  SEL R4, R246.reuse, R123, !P4 ;  /* 0x0000007bf6047207 */ /* 0x040fe40006000000 */
[----:B-1----:R-:W-:-:S03]  /*1c810*/  SEL R6, R246, R122, !P4 ;  /* 0x0000007af6067207 */ /* 0x002fc60006000000 */
[----:B------:R1:W-:Y:S04]  /*1c820*/  STL [R1+0x590], R4 ;  /* 0x0005900401007387 */ /* 0x0003e80000100800 */
[----:B------:R-:W-:Y:S01]  /*1c830*/  STL [R1+0x58c], R6 ;  /* 0x00058c0601007387 */ /* 0x000fe20000100800 */
[----:B-1----:R-:W-:-:S05]  /*1c840*/  SEL R4, R246, R120, !P4 ;  /* 0x00000078f6047207 */ /* 0x002fca0006000000 */
[----:B------:R1:W-:Y:S01]  /*1c850*/  STL [R1+0x588], R4 ;  /* 0x0005880401007387 */ /* 0x0003e20000100800 */
[C---:B------:R-:W-:Y:S02]  /*1c860*/  SEL R7, R246.reuse, R184, !P4 ;  /* 0x000000b8f6077207 */ /* 0x040fe40006000000 */
[----:B-1----:R-:W-:-:S03]  /*1c870*/  SEL R4, R246, R183, !P4 ;  /* 0x000000b7f6047207 */ /* 0x002fc60006000000 */
[----:B------:R-:W-:Y:S01]  /*1c880*/  STL [R1+0x584], R7 ;  /* 0x0005840701007387 */ /* 0x000fe20000100800 */
[----:B------:R-:W-:-:S03]  /*1c890*/  SEL R6, R246, R182, !P4 ;  /* 0x000000b6f6067207 */ /* 0x000fc60006000000 */
[----:B------:R1:W-:Y:S04]  /*1c8a0*/  STL [R1+0x580], R4 ;  /* 0x0005800401007387 */ /* 0x0003e80000100800 */
[----:B------:R-:W-:Y:S04]  /*1c8b0*/  STL [R1+0x57c], R6 ;  /* 0x00057c0601007387 */ /* 0x000fe80000100800 */
[----:B------:R-:W2:Y:S01]  /*1c8c0*/  LDL.LU R56, [R1+0x1d0] ;  /* 0x0001d00001387983 */ /* 0x000ea20000300800 */
[----:B-1----:R-:W-:-:S03]  /*1c8d0*/  SEL R4, R246, R180, !P4 ;  /* 0x000000b4f6047207 */ /* 0x002fc60006000000 */
[----:B------:R-:W2:Y:S04]  /*1c8e0*/  LDL.LU R55, [R1+0x1bc] ;  /* 0x0001bc0001377983 */ /* 0x000ea80000300800 */
[----:B------:R1:W-:Y:S04]  /*1c8f0*/  STL [R1+0x578], R4 ;  /* 0x0005780401007387 */ /* 0x0003e80000100800 */
[----:B-1----:R-:W2:Y:S04]  /*1c900*/  LDL.LU R4, [R1+0x1a0] ;  /* 0x0001a00001047983 */ /* 0x002ea80000300800 */
[----:B------:R-:W2:Y:S04]  /*1c910*/  LDL.LU R54, [R1+0x1dc] ;  /* 0x0001dc0001367983 */ /* 0x000ea80000300800 */
[----:B------:R-:W2:Y:S04]  /*1c920*/  LDL.LU R37, [R1+0x1d4] ;  /* 0x0001d40001257983 */ /* 0x000ea80000300800 */
[----:B------:R-:W2:Y:S01]  /*1c930*/  LDL.LU R180, [R1+0x1c8] ;  /* 0x0001c80001b47983 */ /* 0x000ea20000300800 */
[----:B---3--:R-:W-:-:S03]  /*1c940*/  SEL R53, R246, R2, !P4 ;  /* 0x00000002f6357207 */ /* 0x008fc60006000000 */
[----:B------:R-:W3:Y:S01]  /*1c950*/  LDL.LU R2, [R1+0x1c4] ;  /* 0x0001c40001027983 */ /* 0x000ee20000300800 */
[----:B------:R-:W-:-:S03]  /*1c960*/  SEL R107, R246, R38, !P4 ;  /* 0x00000026f66b7207 */ /* 0x000fc60006000000 */
[----:B------:R-:W3:Y:S04]  /*1c970*/  LDL.LU R40, [R1+0x1cc] ;  /* 0x0001cc0001287983 */ /* 0x000ee80000300800 */
[----:B------:R-:W3:Y:S01]  /*1c980*/  LDL.LU R39, [R1+0x1c0] ;  /* 0x0001c00001277983 */ /* 0x000ee20000300800 */
[----:B----4-:R-:W-:-:S05]  /*1c990*/  SEL R0, R246, R0, !P4 ;  /* 0x00000000f6007207 */ /* 0x010fca0006000000 */
[----:B------:R2:W-:Y:S04]  /*1c9a0*/  STL [R1+0x574], R0 ;  /* 0x0005740001007387 */ /* 0x0005e80000100800 */
[----:B------:R-:W4:Y:S04]  /*1c9b0*/  LDL.LU R38, [R1+0x1b4] ;  /* 0x0001b40001267983 */ /* 0x000f280000300800 */
[----:B------:R-:W4:Y:S04]  /*1c9c0*/  LDL.LU R24, [R1+0x1a8] ;  /* 0x0001a80001187983 */ /* 0x000f280000300800 */
[----:B------:R-:W4:Y:S04]  /*1c9d0*/  LDL.LU R21, [R1+0x1a4] ;  /* 0x0001a40001157983 */ /* 0x000f280000300800 */
[----:B------:R-:W4:Y:S04]  /*1c9e0*/  LDL.LU R23, [R1+0x1b8] ;  /* 0x0001b80001177983 */ /* 0x000f280000300800 */
[----:B------:R-:W4:Y:S04]  /*1c9f0*/  LDL.LU R22, [R1+0x1ac] ;  /* 0x0001ac0001167983 */ /* 0x000f280000300800 */
[----:B------:R-:W4:Y:S01]  /*1ca00*/  LDL.LU R7, [R1+0x1b0] ;  /* 0x0001b00001077983 */ /* 0x000f220000300800 */
[----:B------:R-:W-:-:S03]  /*1ca10*/  SEL R36, R246, R121, !P4 ;  /* 0x00000079f6247207 */ /* 0x000fc60006000000 */
[----:B------:R-:W4:Y:S04]  /*1ca20*/  LDL.LU R6, [R1+0x194] ;  /* 0x0001940001067983 */ /* 0x000f280000300800 */
[----:B------:R-:W4:Y:S04]  /*1ca30*/  LDL.LU R123, [R1+0x190] ;  /* 0x00019000017b7983 */ /* 0x000f280000300800 */
[----:B------:R-:W4:Y:S01]  /*1ca40*/  LDL.LU R122, [R1+0x18c] ;  /* 0x00018c00017a7983 */ /* 0x000f220000300800 */
[----:B------:R-:W-:-:S03]  /*1ca50*/  SEL R71, R246, R186, !P4 ;  /* 0x000000baf6477207 */ /* 0x000fc60006000000 */
[----:B------:R-:W4:Y:S01]  /*1ca60*/  LDL.LU R121, [R1+0x174] ;  /* 0x0001740001797983 */ /* 0x000f220000300800 */
[----:B--2---:R-:W-:-:S03]  /*1ca70*/  SEL R0, R246, R3, !P4 ;  /* 0x00000003f6007207 */ /* 0x004fc60006000000 */
[----:B------:R-:W2:Y:S01]  /*1ca80*/  LDL.LU R120, [R1+0x170] ;  /* 0x0001700001787983 */ /* 0x000ea20000300800 */
[----:B------:R-:W-:-:S03]  /*1ca90*/  SEL R95, R246, R185, !P4 ;  /* 0x000000b9f65f7207 */ /* 0x000fc60006000000 */
[----:B------:R1:W-:Y:S04]  /*1caa0*/  STL [R1+0x570], R0 ;  /* 0x0005700001007387 */ /* 0x0003e80000100800 */
[----:B------:R-:W2:Y:S04]  /*1cab0*/  LDL.LU R186, [R1+0x17c] ;  /* 0x00017c0001ba7983 */ /* 0x000ea80000300800 */
[----:B------:R-:W2:Y:S01]  /*1cac0*/  LDL.LU R185, [R1+0x178] ;  /* 0x0001780001b97983 */ /* 0x000ea20000300800 */
[----:B------:R-:W-:-:S03]  /*1cad0*/  SEL R52, R246, R18, !P4 ;  /* 0x00000012f6347207 */ /* 0x000fc60006000000 */
[----:B------:R-:W2:Y:S01]  /*1cae0*/  LDL.LU R184, [R1+0x128] ;  /* 0x0001280001b87983 */ /* 0x000ea20000300800 */
[----:B------:R-:W-:-:S03]  /*1caf0*/  SEL R18, R246, R181, !P4 ;  /* 0x000000b5f6127207 */ /* 0x000fc60006000000 */
[----:B------:R-:W2:Y:S04]  /*1cb00*/  LDL.LU R183, [R1+0x13c] ;  /* 0x00013c0001b77983 */ /* 0x000ea80000300800 */
[----:B------:R-:W2:Y:S04]  /*1cb10*/  LDL.LU R182, [R1+0x138] ;  /* 0x0001380001b67983 */ /* 0x000ea80000300800 */
[----:B------:R-:W2:Y:S04]  /*1cb20*/  LDL.LU R181, [R1+0x134] ;  /* 0x0001340001b57983 */ /* 0x000ea80000300800 */
[----:B-1----:R-:W2:Y:S04]  /*1cb30*/  LDL.LU R0, [R1+0x12c] ;  /* 0x00012c0001007983 */ /* 0x002ea80000300800 */
[----:B------:R-:W2:Y:S01]  /*1cb40*/  LDL.LU R3, [R1+0x16c] ;  /* 0x00016c0001037983 */ /* 0x000ea20000300800 */
[----:B------:R-:W-:-:S02]  /*1cb50*/  SEL R57, R246, R56, !P4 ;  /* 0x00000038f6397207 */ /* 0x000fc40006000000 */
[----:B------:R-:W-:-:S03]  /*1cb60*/  SEL R56, R246, R55, !P4 ;  /* 0x00000037f6387207 */ /* 0x000fc60006000000 */
[----:B------:R-:W-:Y:S04]  /*1cb70*/  STL [R1+0x56c], R57 ;  /* 0x00056c3901007387 */ /* 0x000fe80000100800 */
[----:B------:R-:W-:Y:S01]  /*1cb80*/  STL [R1+0x568], R56 ;  /* 0x0005683801007387 */ /* 0x000fe20000100800 */
[----:B------:R-:W-:-:S05]  /*1cb90*/  SEL R55, R246, R54, !P4 ;  /* 0x00000036f6377207 */ /* 0x000fca0006000000 */
[----:B------:R-:W-:Y:S01]  /*1cba0*/  STL [R1+0x564], R55 ;  /* 0x0005643701007387 */ /* 0x000fe20000100800 */
[----:B------:R-:W-:-:S03]  /*1cbb0*/  SEL R54, R246, R180, !P4 ;  /* 0x000000b4f6367207 */ /* 0x000fc60006000000 */
[----:B------:R-:W2:Y:S04]  /*1cbc0*/  LDL.LU R180, [R1+0x144] ;  /* 0x0001440001b47983 */ /* 0x000ea80000300800 */
[----:B------:R1:W-:Y:S01]  /*1cbd0*/  STL [R1+0x55c], R54 ;  /* 0x00055c3601007387 */ /* 0x0003e20000100800 */
[----:B---3--:R-:W-:-:S03]  /*1cbe0*/  SEL R72, R246, R2, !P4 ;  /* 0x00000002f6487207 */ /* 0x008fc60006000000 */
[----:B------:R-:W3:Y:S01]  /*1cbf0*/  LDL.LU R2, [R1+0x168] ;  /* 0x0001680001027983 */ /* 0x000ee20000300800 */
[----:B------:R-:W-:-:S05]  /*1cc00*/  SEL R39, R246, R39, !P4 ;  /* 0x00000027f6277207 */ /* 0x000fca0006000000 */
[----:B------:R-:W-:Y:S01]  /*1cc10*/  STL [R1+0x558], R39 ;  /* 0x0005582701007387 */ /* 0x000fe20000100800 */
[C---:B----4-:R-:W-:Y:S02]  /*1cc20*/  SEL R38, R246.reuse, R38, !P4 ;  /* 0x00000026f6267207 */ /* 0x050fe40006000000 */
[----:B------:R-:W-:-:S03]  /*1cc30*/  SEL R24, R246, R24, !P4 ;  /* 0x00000018f6187207 */ /* 0x000fc60006000000 */
[----:B------:R-:W-:Y:S01]  /*1cc40*/  STL [R1+0x554], R38 ;  /* 0x0005542601007387 */ /* 0x000fe20000100800 */
[C---:B------:R-:W-:Y:S02]  /*1cc50*/  SEL R23, R246.reuse, R23, !P4 ;  /* 0x00000017f6177207 */ /* 0x040fe40006000000 */
[C---:B-1----:R-:W-:Y:S01]  /*1cc60*/  SEL R54, R246.reuse, R22, !P4 ;  /* 0x00000016f6367207 */ /* 0x042fe20006000000 */
[----:B------:R-:W-:Y:S01]  /*1cc70*/  STL [R1+0x550], R24 ;  /* 0x0005501801007387 */ /* 0x000fe20000100800 */
[----:B------:R-:W-:-:S03]  /*1cc80*/  SEL R22, R246, R7, !P4 ;  /* 0x00000007f6167207 */ /* 0x000fc60006000000 */
[----:B------:R-:W-:Y:S01]  /*1cc90*/  STL [R1+0x54c], R23 ;  /* 0x00054c1701007387 */ /* 0x000fe20000100800 */
[C---:B------:R-:W-:Y:S02]  /*1cca0*/  SEL R100, R246.reuse, R6, !P4 ;  /* 0x00000006f6647207 */ /* 0x040fe40006000000 */
[C---:B------:R-:W-:Y:S01]  /*1ccb0*/  SEL R7, R246.reuse, R123, !P4 ;  /* 0x0000007bf6077207 */ /* 0x040fe20006000000 */
[----:B------:R-:W-:Y:S01]  /*1ccc0*/  STL [R1+0x548], R22 ;  /* 0x0005481601007387 */ /* 0x000fe20000100800 */
[----:B------:R-:W-:-:S03]  /*1ccd0*/  SEL R6, R246, R122, !P4 ;  /* 0x0000007af6067207 */ /* 0x000fc60006000000 */
[----:B------:R1:W-:Y:S04]  /*1cce0*/  STL [R1+0x544], R7 ;  /* 0x0005440701007387 */ /* 0x0003e80000100800 */
[----:B------:R2:W-:Y:S01]  /*1ccf0*/  STL [R1+0x540], R6 ;  /* 0x0005400601007387 */ /* 0x0005e20000100800 */
[C---:B-1----:R-:W-:Y:S02]  /*1cd00*/  SEL R7, R246.reuse, R121, !P4 ;  /* 0x00000079f6077207 */ /* 0x042fe40006000000 */
[----:B--2---:R-:W-:-:S03]  /*1cd10*/  SEL R6, R246, R186, !P4 ;  /* 0x000000baf6067207 */ /* 0x004fc60006000000 */
[----:B------:R1:W-:Y:S04]  /*1cd20*/  STL [R1+0x53c], R7 ;  /* 0x00053c0701007387 */ /* 0x0003e80000100800 */
[----:B------:R2:W-:Y:S01]  /*1cd30*/  STL [R1+0x538], R6 ;  /* 0x0005380601007387 */ /* 0x0005e20000100800 */
[C---:B------:R-:W-:Y:S02]  /*1cd40*/  SEL R22, R246.reuse, R183, !P4 ;  /* 0x000000b7f6167207 */ /* 0x040fe40006000000 */
[----:B-1----:R-:W-:-:S03]  /*1cd50*/  SEL R7, R246, R182, !P4 ;  /* 0x000000b6f6077207 */ /* 0x002fc60006000000 */
[----:B------:R1:W-:Y:S01]  /*1cd60*/  STL [R1+0x534], R22 ;  /* 0x0005341601007387 */ /* 0x0003e20000100800 */
[----:B--2---:R-:W-:-:S03]  /*1cd70*/  SEL R6, R246, R181, !P4 ;  /* 0x000000b5f6067207 */ /* 0x004fc60006000000 */
[----:B------:R-:W-:Y:S01]  /*1cd80*/  STL [R1+0x530], R7 ;  /* 0x0005300701007387 */ /* 0x000fe20000100800 */
[C---:B-1----:R-:W-:Y:S02]  /*1cd90*/  SEL R22, R246.reuse, R0, !P4 ;  /* 0x00000000f6167207 */ /* 0x042fe40006000000 */
[C---:B------:R-:W-:Y:S01]  /*1cda0*/  SEL R0, R246.reuse, R3, !P4 ;  /* 0x00000003f6007207 */ /* 0x040fe20006000000 */
[----:B------:R-:W-:Y:S04]  /*1cdb0*/  STL [R1+0x52c], R6 ;  /* 0x00052c0601007387 */ /* 0x000fe80000100800 */
[----:B------:R-:W2:Y:S04]  /*1cdc0*/  LDL.LU R102, [R1+0x148] ;  /* 0x0001480001667983 */ /* 0x000ea80000300800 */
[----:B------:R-:W4:Y:S04]  /*1cdd0*/  LDL.LU R186, [R1+0x164] ;  /* 0x0001640001ba7983 */ /* 0x000f280000300800 */
[----:B------:R1:W-:Y:S01]  /*1cde0*/  STL [R1+0x528], R0 ;  /* 0x0005280001007387 */ /* 0x0003e20000100800 */
[----:B------:R-:W-:-:S02]  /*1cdf0*/  SEL R73, R246, R185, !P4 ;  /* 0x000000b9f6497207 */ /* 0x000fc40006000000 */
[C---:B------:R-:W-:Y:S01]  /*1ce00*/  SEL R101, R246.reuse, R184, !P4 ;  /* 0x000000b8f6657207 */ /* 0x040fe20006000000 */
[----:B-1----:R-:W2:Y:S04]  /*1ce10*/  LDL.LU R0, [R1+0x158] ;  /* 0x0001580001007983 */ /* 0x002ea80000300800 */
        /* <DEDUP_REMOVED lines=14> */
[----:B---3--:R-:W-:-:S03]  /*1cf00*/  SEL R147, R246, R2, !P4 ;  /* 0x00000002f6937207 */ /* 0x008fc60006000000 */
[----:B------:R-:W3:Y:S01]  /*1cf10*/  LDL.LU R2, [R1+0x114] ;  /* 0x0001140001027983 */ /* 0x000ee20000300800 */
[----:B------:R-:W-:-:S03]  /*1cf20*/  SEL R96, R246, R40, !P4 ;  /* 0x00000028f6607207 */ /* 0x000fc60006000000 */
[----:B------:R-:W3:Y:S04]  /*1cf30*/  LDL.LU R7, [R1+0xe4] ;  /* 0x0000e40001077983 */ /* 0x000ee80000300800 */
[----:B------:R-:W3:Y:S04]  /*1cf40*/  LDL.LU R127, [R1+0x11c] ;  /* 0x00011c00017f7983 */ /* 0x000ee80000300800 */
[----:B------:R-:W3:Y:S04]  /*1cf50*/  LDL.LU R40, [R1+0x10c] ;  /* 0x00010c0001287983 */ /* 0x000ee80000300800 */
[----:B------:R-:W3:Y:S04]  /*1cf60*/  LDL.LU R125, [R1+0x110] ;  /* 0x00011000017d7983 */ /* 0x000ee80000300800 */
[----:B------:R-:W3:Y:S04]  /*1cf70*/  LDL.LU R77, [R1+0x108] ;  /* 0x00010800014d7983 */ /* 0x000ee80000300800 */
[----:B------:R-:W3:Y:S04]  /*1cf80*/  LDL.LU R104, [R1+0x104] ;  /* 0x0001040001687983 */ /* 0x000ee80000300800 */
[----:B------:R-:W3:Y:S01]  /*1cf90*/  LDL.LU R57, [R1+0x100] ;  /* 0x0001000001397983 */ /* 0x000ee20000300800 */
[----:B------:R-:W-:-:S03]  /*1cfa0*/  SEL R38, R246, R120, !P4 ;  /* 0x00000078f6267207 */ /* 0x000fc60006000000 */
[----:B------:R-:W3:Y:S04]  /*1cfb0*/  LDL.LU R24, [R1+0xfc] ;  /* 0x0000fc0001187983 */ /* 0x000ee80000300800 */
[----:B------:R-:W3:Y:S04]  /*1cfc0*/  LDL.LU R123, [R1+0xf8] ;  /* 0x0000f800017b7983 */ /* 0x000ee80000300800 */
[----:B------:R-:W3:Y:S04]  /*1cfd0*/  LDL.LU R122, [R1+0xf4] ;  /* 0x0000f400017a7983 */ /* 0x000ee80000300800 */
[----:B------:R-:W3:Y:S04]  /*1cfe0*/  LDL.LU R121, [R1+0xe8] ;  /* 0x0000e80001797983 */ /* 0x000ee80000300800 */
[----:B------:R-:W3:Y:S01]  /*1cff0*/  LDL.LU R120, [R1+0xe0] ;  /* 0x0000e00001787983 */ /* 0x000ee20000300800 */
[----:B----4-:R-:W-:-:S05]  /*1d000*/  SEL R186, R246, R186, !P4 ;  /* 0x000000baf6ba7207 */ /* 0x010fca0006000000 */
[----:B------:R1:W-:Y:S01]  /*1d010*/  STL [R1+0x524], R186 ;  /* 0x000524ba01007387 */ /* 0x0003e20000100800 */
[----:B--2---:R-:W-:-:S03]  /*1d020*/  SEL R0, R246, R0, !P4 ;  /* 0x00000000f6007207 */ /* 0x004fc60006000000 */
[----:B-1----:R-:W2:Y:S04]  /*1d030*/  LDL.LU R186, [R1+0x8768] ;  /* 0x0087680001ba7983 */ /* 0x002ea80000300800 */
[----:B------:R1:W-:Y:S01]  /*1d040*/  STL [R1+0x520], R0 ;  /* 0x0005200001007387 */ /* 0x0003e20000100800 */
[----:B------:R-:W-:-:S03]  /*1d050*/  SEL R3, R246, R3, !P4 ;  /* 0x00000003f6037207 */ /* 0x000fc60006000000 */
[----:B-1----:R-:W4:Y:S01]  /*1d060*/  LDL.LU R0, [R1+0x8764] ;  /* 0x0087640001007983 */ /* 0x002f220000300800 */
[----:B------:R-:W-:-:S03]  /*1d070*/  SEL R185, R246, R185, !P4 ;  /* 0x000000b9f6b97207 */ /* 0x000fc60006000000 */
[----:B------:R1:W-:Y:S01]  /*1d080*/  STL [R1+0x51c], R3 ;  /* 0x00051c0301007387 */ /* 0x0003e20000100800 */
[C---:B------:R-:W-:Y:S02]  /*1d090*/  SEL R184, R246.reuse, R184, !P4 ;  /* 0x000000b8f6b87207 */ /* 0x040fe40006000000 */
[C---:B------:R-:W-:Y:S01]  /*1d0a0*/  SEL R183, R246.reuse, R183, !P4 ;  /* 0x000000b7f6b77207 */ /* 0x040fe20006000000 */
[----:B-1----:R-:W4:Y:S04]  /*1d0b0*/  LDL.LU R3, [R1+0x8760] ;  /* 0x0087600001037983 */ /* 0x002f280000300800 */
[----:B------:R1:W-:Y:S01]  /*1d0c0*/  STL [R1+0x518], R185 ;  /* 0x000518b901007387 */ /* 0x0003e20000100800 */
[----:B------:R-:W-:-:S03]  /*1d0d0*/  SEL R182, R246, R182, !P4 ;  /* 0x000000b6f6b67207 */ /* 0x000fc60006000000 */
[----:B-1----:R-:W4:Y:S01]  /*1d0e0*/  LDL.LU R185, [R1+0x875c] ;  /* 0x00875c0001b97983 */ /* 0x002f220000300800 */
[----:B------:R-:W-:-:S03]  /*1d0f0*/  SEL R181, R246, R181, !P4 ;  /* 0x000000b5f6b57207 */ /* 0x000fc60006000000 */
[----:B------:R1:W-:Y:S01]  /*1d100*/  STL [R1+0x514], R184 ;  /* 0x000514b801007387 */ /* 0x0003e20000100800 */
[----:B------:R-:W-:-:S03]  /*1d110*/  SEL R180, R246, R180, !P4 ;  /* 0x000000b4f6b47207 */ /* 0x000fc60006000000 */
[----:B-1----:R-:W2:Y:S04]  /*1d120*/  LDL.LU R184, [R1+0x8758] ;  /* 0x0087580001b87983 */ /* 0x002ea80000300800 */
[----:B------:R1:W-:Y:S04]  /*1d130*/  STL [R1+0x510], R183 ;  /* 0x000510b701007387 */ /* 0x0003e80000100800 */
[----:B-1----:R-:W4:Y:S04]  /*1d140*/  LDL.LU R183, [R1+0x8754] ;  /* 0x0087540001b77983 */ /* 0x002f280000300800 */
[----:B------:R1:W-:Y:S04]  /*1d150*/  STL [R1+0x508], R182 ;  /* 0x000508b601007387 */ /* 0x0003e80000100800 */
[----:B-1----:R-:W2:Y:S04]  /*1d160*/  LDL.LU R182, [R1+0x8750] ;  /* 0x0087500001b67983 */ /* 0x002ea80000300800 */
[----:B------:R1:W-:Y:S04]  /*1d170*/  STL [R1+0x500], R181 ;  /* 0x000500b501007387 */ /* 0x0003e80000100800 */
[----:B-1----:R-:W4:Y:S04]  /*1d180*/  LDL.LU R181, [R1+0x874c] ;  /* 0x00874c0001b57983 */ /* 0x002f280000300800 */
[----:B------:R1:W-:Y:S04]  /*1d190*/  STL [R1+0x4fc], R180 ;  /* 0x0004fcb401007387 */ /* 0x0003e80000100800 */
[----:B-1----:R-:W2:Y:S01]  /*1d1a0*/  LDL.LU R180, [R1+0x8748] ;  /* 0x0087480001b47983 */ /* 0x002ea20000300800 */
[----:B---3--:R-:W-:-:S05]  /*1d1b0*/  SEL R2, R246, R2, !P4 ;  /* 0x00000002f6027207 */ /* 0x008fca0006000000 */
[----:B------:R1:W-:Y:S04]  /*1d1c0*/  STL [R1+0x4f8], R2 ;  /* 0x0004f80201007387 */ /* 0x0003e80000100800 */
[----:B-1----:R-:W3:Y:S01]  /*1d1d0*/  LDL.LU R2, [R1+0x8744] ;  /* 0x0087440001027983 */ /* 0x002ee20000300800 */
[C---:B------:R-:W-:Y:S02]  /*1d1e0*/  SEL R127, R246.reuse, R127, !P4 ;  /* 0x0000007ff67f7207 */ /* 0x040fe40006000000 */
[----:B------:R-:W-:-:S03]  /*1d1f0*/  SEL R125, R246, R125, !P4 ;  /* 0x0000007df67d7207 */ /* 0x000fc60006000000 */
[----:B------:R1:W-:Y:S04]  /*1d200*/  STL [R1+0x4f4], R127 ;  /* 0x0004f47f01007387 */ /* 0x0003e80000100800 */
[----:B------:R1:W-:Y:S02]  /*1d210*/  STL [R1+0x4f0], R125 ;  /* 0x0004f07d01007387 */ /* 0x0003e40000100800 */
[C---:B-1----:R-:W-:Y:S02]  /*1d220*/  SEL R127, R246.reuse, R57, !P4 ;  /* 0x00000039f67f7207 */ /* 0x042fe40006000000 */
[C---:B------:R-:W-:Y:S02]  /*1d230*/  SEL R125, R246.reuse, R24, !P4 ;  /* 0x00000018f67d7207 */ /* 0x040fe40006000000 */
[C---:B------:R-:W-:Y:S01]  /*1d240*/  SEL R57, R246.reuse, R123, !P4 ;  /* 0x0000007bf6397207 */ /* 0x040fe20006000000 */
[----:B------:R-:W-:Y:S04]  /*1d250*/  STL [R1+0x4ec], R127 ;  /* 0x0004ec7f01007387 */ /* 0x000fe80000100800 */
[----:B------:R-:W-:Y:S01]  /*1d260*/  STL [R1+0x4e8], R125 ;  /* 0x0004e87d01007387 */ /* 0x000fe20000100800 */
[----:B------:R-:W-:-:S03]  /*1d270*/  SEL R121, R246, R121, !P4 ;  /* 0x00000079f6797207 */ /* 0x000fc60006000000 */
[----:B------:R1:W-:Y:S04]  /*1d280*/  STL [R1+0x4e4], R57 ;  /* 0x0004e43901007387 */ /* 0x0003e80000100800 */
[----:B------:R4:W-:Y:S01]  /*1d290*/  STL [R1+0x4e0], R121 ;  /* 0x0004e07901007387 */ /* 0x0009e20000100800 */
[C---:B-1----:R-:W-:Y:S02]  /*1d2a0*/  SEL R57, R246.reuse, R120, !P4 ;  /* 0x00000078f6397207 */ /* 0x042fe40006000000 */
[C---:B------:R-:W-:Y:S02]  /*1d2b0*/  SEL R24, R246.reuse, R122, !P4 ;  /* 0x0000007af6187207 */ /* 0x040fe40006000000 */
[C---:B------:R-:W-:Y:S02]  /*1d2c0*/  SEL R122, R246.reuse, R189, !P4 ;  /* 0x000000bdf67a7207 */ /* 0x040fe40006000000 */
[----:B------:R-:W-:-:S02]  /*1d2d0*/  SEL R125, R246, R243, !P4 ;  /* 0x000000f3f67d7207 */ /* 0x000fc40006000000 */
[C---:B----4-:R-:W-:Y:S02]  /*1d2e0*/  SEL R121, R246.reuse, R181, !P4 ;  /* 0x000000b5f6797207 */ /* 0x050fe40006000000 */
[C---:B---3--:R-:W-:Y:S02]  /*1d2f0*/  SEL R120, R246.reuse, R2, !P4 ;  /* 0x00000002f6787207 */ /* 0x048fe40006000000 */
[----:B------:R-:W3:Y:S04]  /*1d300*/  LDL.LU R2, [R1+0x8740] ;  /* 0x0087400001027983 */ /* 0x000ee80000300800 */
[----:B------:R2:W-:Y:S04]  /*1d310*/  STL [R1+0x4dc], R120 ;  /* 0x0004dc7801007387 */ /* 0x0005e80000100800 */
[----:B------:R1:W-:Y:S01]  /*1d320*/  STL [R1+0x4d8], R121 ;  /* 0x0004d87901007387 */ /* 0x0003e20000100800 */
[----:B--2---:R-:W-:-:S02]  /*1d330*/  SEL R120, R246, R182, !P4 ;  /* 0x000000b6f6787207 */ /* 0x004fc40006000000 */
[----:B-1----:R-:W-:-:S03]  /*1d340*/  SEL R121, R246, R184, !P4 ;  /* 0x000000b8f6797207 */ /* 0x002fc60006000000 */
[----:B------:R1:W-:Y:S04]  /*1d350*/  STL [R1+0x4d4], R120 ;  /* 0x0004d47801007387 */ /* 0x0003e80000100800 */
        /* <DEDUP_REMOVED lines=18> */
[----:B------:R1:W-:Y:S01]  /*1d480*/  STL [R1+0x4ac], R120 ;  /* 0x0004ac7801007387 */ /* 0x0003e20000100800 */
[----:B------:R-:W-:-:S03]  /*1d490*/  SEL R122, R246, R205, !P4 ;  /* 0x000000cdf67a7207 */ /* 0x000fc60006000000 */
[----:B------:R2:W-:Y:S01]  /*1d4a0*/  STL [R1+0x4a8], R121 ;  /* 0x0004a87901007387 */ /* 0x0005e20000100800 */
[C---:B-1----:R-:W-:Y:S02]  /*1d4b0*/  SEL R120, R246.reuse, R204, !P4 ;  /* 0x000000ccf6787207 */ /* 0x042fe40006000000 */
[----:B--2---:R-:W-:-:S03]  /*1d4c0*/  SEL R121, R246, R206, !P4 ;  /* 0x000000cef6797207 */ /* 0x004fc60006000000 */
[----:B------:R1:W-:Y:S04]  /*1d4d0*/  STL [R1+0x4a4], R120 ;  /* 0x0004a47801007387 */ /* 0x0003e80000100800 */
[----:B------:R-:W-:Y:S01]  /*1d4e0*/  STL [R1+0x4a0], R122 ;  /* 0x0004a07a01007387 */ /* 0x000fe20000100800 */
[----:B-1----:R-:W-:-:S03]  /*1d4f0*/  SEL R120, R246, R207, !P4 ;  /* 0x000000cff6787207 */ /* 0x002fc60006000000 */
[----:B------:R1:W-:Y:S04]  /*1d500*/  STL [R1+0x49c], R121 ;  /* 0x00049c7901007387 */ /* 0x0003e80000100800 */
[----:B------:R2:W-:Y:S01]  /*1d510*/  STL [R1+0x498], R120 ;  /* 0x0004987801007387 */ /* 0x0005e20000100800 */
[C---:B-1----:R-:W-:Y:S02]  /*1d520*/  SEL R121, R246.reuse, R209, !P4 ;  /* 0x000000d1f6797207 */ /* 0x042fe40006000000 */
[----:B--2---:R-:W-:-:S03]  /*1d530*/  SEL R120, R246, R211, !P4 ;  /* 0x000000d3f6787207 */ /* 0x004fc60006000000 */
[----:B------:R1:W-:Y:S04]  /*1d540*/  STL [R1+0x494], R121 ;  /* 0x0004947901007387 */ /* 0x0003e80000100800 */
[----:B------:R2:W-:Y:S04]  /*1d550*/  STL [R1+0x490], R120 ;  /* 0x0004907801007387 */ /* 0x0005e80000100800 */
[----:B------:R-:W4:Y:S01]  /*1d560*/  LDL.LU R127, [R1+0x80] ;  /* 0x00008000017f7983 */ /* 0x000f220000300800 */
        /* <DEDUP_REMOVED lines=8> */
[----:B------:R2:W-:Y:S04]  /*1d5f0*/  STL [R1+0x480], R120 ;  /* 0x0004807801007387 */ /* 0x0005e80000100800 */
[----:B------:R2:W-:Y:S01]  /*1d600*/  STL [R1+0x47c], R122 ;  /* 0x00047c7a01007387 */ /* 0x0005e20000100800 */
[C---:B-1----:R-:W-:Y:S02]  /*1d610*/  SEL R121, R246.reuse, R223, !P4 ;  /* 0x000000dff6797207 */ /* 0x042fe40006000000 */
[----:B--2---:R-:W-:-:S05]  /*1d620*/  SEL R120, R246, R222, !P4 ;  /* 0x000000def6787207 */ /* 0x004fca0006000000 */
[----:B------:R1:W-:Y:S01]  /*1d630*/  STL [R1+0x478], R120 ;  /* 0x0004787801007387 */ /* 0x0003e20000100800 */
[----:B------:R-:W-:-:S03]  /*1d640*/  SEL R122, R246, R228, !P4 ;  /* 0x000000e4f67a7207 */ /* 0x000fc60006000000 */
[----:B------:R2:W-:Y:S01]  /*1d650*/  STL [R1+0x474], R121 ;  /* 0x0004747901007387 */ /* 0x0005e20000100800 */
[C---:B-1----:R-:W-:Y:S02]  /*1d660*/  SEL R120, R246.reuse, R225, !P4 ;  /* 0x000000e1f6787207 */ /* 0x042fe40006000000 */
[----:B--2---:R-:W-:-:S03]  /*1d670*/  SEL R121, R246, R227, !P4 ;  /* 0x000000e3f6797207 */ /* 0x004fc60006000000 */
[----:B------:R1:W-:Y:S04]  /*1d680*/  STL [R1+0x470], R120 ;  /* 0x0004707801007387 */ /* 0x0003e80000100800 */
[----:B------:R2:W-:Y:S01]  /*1d690*/  STL [R1+0x46c], R121 ;  /* 0x00046c7901007387 */ /* 0x0005e20000100800 */
[----:B-1----:R-:W-:-:S03]  /*1d6a0*/  SEL R120, R246, R229, !P4 ;  /* 0x000000e5f6787207 */ /* 0x002fc60006000000 */
[----:B------:R-:W-:Y:S01]  /*1d6b0*/  STL [R1+0x468], R122 ;  /* 0x0004687a01007387 */ /* 0x000fe20000100800 */
[C---:B------:R-:W-:Y:S02]  /*1d6c0*/  SEL R181, R246.reuse, R241, !P4 ;  /* 0x000000f1f6b57207 */ /* 0x040fe40006000000 */
[C---:B--2---:R-:W-:Y:S01]  /*1d6d0*/  SEL R121, R246.reuse, R230, !P4 ;  /* 0x000000e6f6797207 */ /* 0x044fe20006000000 */
[----:B------:R1:W-:Y:S01]  /*1d6e0*/  STL [R1+0x464], R120 ;  /* 0x0004647801007387 */ /* 0x0003e20000100800 */
[----:B------:R-:W-:-:S03]  /*1d6f0*/  SEL R182, R246, R245, !P4 ;  /* 0x000000f5f6b67207 */ /* 0x000fc60006000000 */
[----:B------:R-:W-:Y:S01]  /*1d700*/  STL [R1+0x460], R121 ;  /* 0x0004607901007387 */ /* 0x000fe20000100800 */
[----:B-1----:R-:W-:-:S05]  /*1d710*/  SEL R120, R246, R232, !P4 ;  /* 0x000000e8f6787207 */ /* 0x002fca0006000000 */
[----:B------:R-:W-:Y:S04]  /*1d720*/  STL [R1+0x45c], R120 ;  /* 0x00045c7801007387 */ /* 0x000fe80000100800 */
[----:B------:R1:W-:Y:S04]  /*1d730*/  STL [R1+0x448], R181 ;  /* 0x000448b501007387 */ /* 0x0003e80000100800 */
[----:B------:R-:W-:Y:S01]  /*1d740*/  STL [R1+0x444], R125 ;  /* 0x0004447d01007387 */ /* 0x000fe20000100800 */
[----:B-1----:R-:W-:-:S03]  /*1d750*/  SEL R181, R246, R247, !P4 ;  /* 0x000000f7f6b57207 */ /* 0x002fc60006000000 */
[----:B------:R1:W-:Y:S04]  /*1d760*/  STL [R1+0x440], R182 ;  /* 0x000440b601007387 */ /* 0x0003e80000100800 */
[----:B------:R2:W-:Y:S04]  /*1d770*/  STL [R1+0x43c], R181 ;  /* 0x00043cb501007387 */ /* 0x0005e80000100800 */
[----:B------:R-:W4:Y:S04]  /*1d780*/  LDL.LU R190, [R1+0x4] ;  /* 0x0000040001be7983 */ /* 0x000f280000300800 */
[----:B------:R-:W4:Y:S04]  /*1d790*/  LDL.LU R189, [R1+0x24] ;  /* 0x0000240001bd7983 */ /* 0x000f280000300800 */
[----:B------:R-:W4:Y:S04]  /*1d7a0*/  LDL.LU R186, [R1+0x44] ;  /* 0x0000440001ba7983 */ /* 0x000f280000300800 */
[----:B------:R-:W4:Y:S04]  /*1d7b0*/  LDL.LU R184, [R1+0x64] ;  /* 0x0000640001b87983 */ /* 0x000f280000300800 */
[----:B-1----:R-:W4:Y:S04]  /*1d7c0*/  LDL.LU R182, [R1+0x88] ;  /* 0x0000880001b67983 */ /* 0x002f280000300800 */
[----:B--2---:R-:W2:Y:S01]  /*1d7d0*/  LDL.LU R181, [R1+0xa8] ;  /* 0x0000a80001b57983 */ /* 0x004ea20000300800 */
[----:B------:R-:W-:Y:S01]  /*1d7e0*/  LEA R124, P1, R244, UR6, 0x2 ;  /* 0x00000006f47c7c11 */ /* 0x000fe2000f8210ff */
[----:B------:R-:W-:Y:S01]  /*1d7f0*/  ULDC UR6, c[0x0][0x240] ;  /* 0x0000900000067ab9 */ /* 0x000fe20000000800 */
[----:B------:R-:W-:-:S02]  /*1d800*/  SEL R28, R246, R28, !P4 ;  /* 0x0000001cf61c7207 */ /* 0x000fc40006000000 */
[C---:B------:R-:W-:Y:S02]  /*1d810*/  SEL R20, R246.reuse, R20, !P4 ;  /* 0x00000014f6147207 */ /* 0x040fe40006000000 */
[----:B------:R-:W-:Y:S01]  /*1d820*/  SEL R12, R246, R12, !P4 ;  /* 0x0000000cf60c7207 */ /* 0x000fe20006000000 */
[----:B------:R-:W-:Y:S01]  /*1d830*/  IMAD R28, R28, UR6, RZ ;  /* 0x000000061c1c7c24 */ /* 0x000fe2000f8e02ff */
[----:B------:R-:W-:Y:S02]  /*1d840*/  LEA.HI.X.SX32 R125, R244, UR7, 0x2, P1 ;  /* 0x00000007f47d7c11 */ /* 0x000fe400088f16ff */
[----:B------:R-:W-:Y:S01]  /*1d850*/  SEL R5, R246, R5, !P4 ;  /* 0x00000005f6057207 */ /* 0x000fe20006000000 */
[----:B------:R-:W-:-:S04]  /*1d860*/  IMAD R12, R12, UR6, RZ ;  /* 0x000000060c0c7c24 */ /* 0x000fc8000f8e02ff */
[----:B------:R-:W-:Y:S01]  /*1d870*/  IMAD R5, R5, UR6, RZ ;  /* 0x0000000605057c24 */ /* 0x000fe2000f8e02ff */
[----:B---3--:R-:W-:Y:S02]  /*1d880*/  LOP3.LUT R193, RZ, R2, RZ, 0x33, !PT ;  /* 0x00000002ffc17212 */ /* 0x008fe400078e33ff */
[----:B------:R-:W-:Y:S01]  /*1d890*/  ISETP.NE.AND P1, PT, R2, RZ, PT ;  /* 0x000000ff0200720c */ /* 0x000fe20003f25270 */
[----:B------:R-:W-:Y:S02]  /*1d8a0*/  IMAD R2, R20, UR6, RZ ;  /* 0x0000000614027c24 */ /* 0x000fe4000f8e02ff */
[----:B------:R1:W-:Y:S04]  /*1d8b0*/  STL [R1+0x8320], R193 ;  /* 0x008320c101007387 */ /* 0x0003e80000100800 */
[----:B------:R-:W-:Y:S04]  /*1d8c0*/  STL [R1+0x438], R28 ;  /* 0x0004381c01007387 */ /* 0x000fe80000100800 */
[----:B------:R4:W-:Y:S04]  /*1d8d0*/  STL [R1+0x434], R2 ;  /* 0x0004340201007387 */ /* 0x0009e80000100800 */
[----:B------:R3:W-:Y:S01]  /*1d8e0*/  STL [R1+0x430], R12 ;  /* 0x0004300c01007387 */ /* 0x0007e20000100800 */
[----:B------:R-:W-:-:S03]  /*1d8f0*/  SEL R212, R246, R212, !P4 ;  /* 0x000000d4f6d47207 */ /* 0x000fc60006000000 */
[----:B------:R3:W-:Y:S01]  /*1d900*/  STL [R1+0x42c], R5 ;  /* 0x00042c0501007387 */ /* 0x0007e20000100800 */
[C---:B------:R-:W-:Y:S02]  /*1d910*/  SEL R216, R246.reuse, R216, !P4 ;  /* 0x000000d8f6d87207 */ /* 0x040fe40006000000 */
[----:B------:R-:W-:Y:S01]  /*1d920*/  SEL R196, R246, R196, !P4 ;  /* 0x000000c4f6c47207 */ /* 0x000fe20006000000 */
[----:B-1----:R-:W-:Y:S01]  /*1d930*/  IMAD R193, R212, UR6, RZ ;  /* 0x00000006d4c17c24 */ /* 0x002fe2000f8e02ff */
[C---:B------:R-:W-:Y:S02]  /*1d940*/  SEL R188, R246.reuse, R188, !P4 ;  /* 0x000000bcf6bc7207 */ /* 0x040fe40006000000 */
[C---:B------:R-:W-:Y:S02]  /*1d950*/  SEL R180, R246.reuse, R180, !P4 ;  /* 0x000000b4f6b47207 */ /* 0x040fe40006000000 */
[C---:B------:R-:W-:Y:S02]  /*1d960*/  SEL R104, R246.reuse, R104, !P4 ;  /* 0x00000068f6687207 */ /* 0x040fe40006000000 */
[----:B------:R-:W-:-:S02]  /*1d970*/  SEL R103, R246, R103, !P4 ;  /* 0x00000067f6677207 */ /* 0x000fc40006000000 */
[----:B------:R-:W-:Y:S01]  /*1d980*/  SEL R102, R246, R102, !P4 ;  /* 0x00000066f6667207 */ /* 0x000fe20006000000 */
[----:B----4-:R-:W-:Y:S02]  /*1d990*/  IMAD R2, R190, UR6, RZ ;  /* 0x00000006be027c24 */ /* 0x010fe4000f8e02ff */
[----:B---3--:R-:W-:-:S03]  /*1d9a0*/  IMAD R12, R189, UR6, RZ ;  /* 0x00000006bd0c7c24 */ /* 0x008fc6000f8e02ff */
[----:B------:R1:W-:Y:S01]  /*1d9b0*/  STL [R1+0x428], R2 ;  /* 0x0004280201007387 */ /* 0x0003e20000100800 */
[----:B------:R-:W-:-:S03]  /*1d9c0*/  IMAD R5, R186, UR6, RZ ;  /* 0x00000006ba057c24 */ /* 0x000fc6000f8e02ff */
[----:B------:R3:W-:Y:S01]  /*1d9d0*/  STL [R1+0x424], R12 ;  /* 0x0004240c01007387 */ /* 0x0007e20000100800 */
[----:B-1----:R-:W-:-:S03]  /*1d9e0*/  IMAD R2, R184, UR6, RZ ;  /* 0x00000006b8027c24 */ /* 0x002fc6000f8e02ff */
[----:B------:R2:W-:Y:S01]  /*1d9f0*/  STL [R1+0x420], R5 ;  /* 0x0004200501007387 */ /* 0x0005e20000100800 */
[----:B---3--:R-:W-:-:S03]  /*1da00*/  IMAD R12, R182, UR6, RZ ;  /* 0x00000006b60c7c24 */ /* 0x008fc6000f8e02ff */
[----:B------:R1:W-:Y:S01]  /*1da10*/  STL [R1+0x41c], R2 ;  /* 0x00041c0201007387 */ /* 0x0003e20000100800 */
[----:B--2---:R-:W-:-:S03]  /*1da20*/  IMAD R5, R181, UR6, RZ ;  /* 0x00000006b5057c24 */ /* 0x004fc6000f8e02ff */
[----:B------:R2:W-:Y:S01]  /*1da30*/  STL [R1+0x418], R12 ;  /* 0x0004180c01007387 */ /* 0x0005e20000100800 */
[----:B-1----:R-:W-:-:S03]  /*1da40*/  IMAD R2, R216, UR6, RZ ;  /* 0x00000006d8027c24 */ /* 0x002fc6000f8e02ff */
[----:B------:R1:W-:Y:S04]  /*1da50*/  STL [R1+0x414], R5 ;  /* 0x0004140501007387 */ /* 0x0003e80000100800 */
[----:B------:R-:W-:Y:S01]  /*1da60*/  STL [R1+0x86b8], R193 ;  /* 0x0086b8c101007387 */ /* 0x000fe20000100800 */
[----:B--2---:R-:W-:-:S03]  /*1da70*/  IMAD R12, R196, UR6, RZ ;  /* 0x00000006c40c7c24 */ /* 0x004fc6000f8e02ff */
[----:B------:R2:W-:Y:S01]  /*1da80*/  STL [R1+0x410], R2 ;  /* 0x0004100201007387 */ /* 0x0005e20000100800 */
[----:B-1----:R-:W-:-:S03]  /*1da90*/  IMAD R5, R188, UR6, RZ ;  /* 0x00000006bc057c24 */ /* 0x002fc6000f8e02ff */
[----:B------:R1:W-:Y:S01]  /*1daa0*/  STL [R1+0x408], R12 ;  /* 0x0004080c01007387 */ /* 0x0003e20000100800 */
[----:B--2---:R-:W-:-:S03]  /*1dab0*/  IMAD R2, R180, UR6, RZ ;  /* 0x00000006b4027c24 */ /* 0x004fc6000f8e02ff */
[----:B------:R2:W-:Y:S01]  /*1dac0*/  STL [R1+0x404], R5 ;  /* 0x0004040501007387 */ /* 0x0005e20000100800 */
[----:B-1----:R-:W-:-:S03]  /*1dad0*/  IMAD R12, R104, UR6, RZ ;  /* 0x00000006680c7c24 */ /* 0x002fc6000f8e02ff */
[----:B------:R1:W-:Y:S01]  /*1dae0*/  STL [R1+0x400], R2 ;  /* 0x0004000201007387 */ /* 0x0003e20000100800 */
[----:B------:R-:W-:Y:S02]  /*1daf0*/  IMAD R193, R101, UR6, RZ ;  /* 0x0000000665c17c24 */ /* 0x000fe4000f8e02ff */
[----:B--2---:R-:W-:Y:S01]  /*1db00*/  IMAD R5, R103, UR6, RZ ;  /* 0x0000000667057c24 */ /* 0x004fe2000f8e02ff */
[----:B------:R2:W-:Y:S01]  /*1db10*/  STL [R1+0x3fc], R12 ;  /* 0x0003fc0c01007387 */ /* 0x0005e20000100800 */
[----:B-1----:R-:W-:-:S03]  /*1db20*/  IMAD R2, R102, UR6, RZ ;  /* 0x0000000666027c24 */ /* 0x002fc6000f8e02ff */
[----:B------:R1:W-:Y:S01]  /*1db30*/  STL [R1+0x3f8], R5 ;  /* 0x0003f80501007387 */ /* 0x0003e20000100800 */
[----:B--2---:R-:W-:-:S03]  /*1db40*/  IMAD R12, R100, UR6, RZ ;  /* 0x00000006640c7c24 */ /* 0x004fc6000f8e02ff */
[----:B------:R2:W-:Y:S01]  /*1db50*/  STL [R1+0x3f4], R2 ;  /* 0x0003f40201007387 */ /* 0x0005e20000100800 */
[----:B-1----:R-:W-:-:S03]  /*1db60*/  IMAD R5, R96, UR6, RZ ;  /* 0x0000000660057c24 */ /* 0x002fc6000f8e02ff */
[----:B------:R1:W-:Y:S04]  /*1db70*/  STL [R1+0x3ec], R12 ;  /* 0x0003ec0c01007387 */ /* 0x0003e80000100800 */
[----:B------:R-:W-:Y:S01]  /*1db80*/  STL [R1+0x3f0], R193 ;  /* 0x0003f0c101007387 */ /* 0x000fe20000100800 */
[----:B--2---:R-:W-:-:S03]  /*1db90*/  IMAD R2, R95, UR6, RZ ;  /* 0x000000065f027c24 */ /* 0x004fc6000f8e02ff */
[----:B------:R2:W-:Y:S04]  /*1dba0*/  STL [R1+0x3e8], R5 ;  /* 0x0003e80501007387 */ /* 0x0005e80000100800 */
[----:B------:R3:W-:Y:S01]  /*1dbb0*/  STL [R1+0x86bc], R193 ;  /* 0x0086bcc101007387 */ /* 0x0007e20000100800 */
[----:B-1----:R-:W-:-:S03]  /*1dbc0*/  IMAD R12, R92, UR6, RZ ;  /* 0x000000065c0c7c24 */ /* 0x002fc6000f8e02ff */
[----:B------:R1:W-:Y:S01]  /*1dbd0*/  STL [R1+0x3e4], R2 ;  /* 0x0003e40201007387 */ /* 0x0003e20000100800 */
[----:B--2---:R-:W-:Y:S02]  /*1dbe0*/  IMAD R5, R89, UR6, RZ ;  /* 0x0000000659057c24 */ /* 0x004fe4000f8e02ff */
[----:B---3--:R-:W-:Y:S02]  /*1dbf0*/  IMAD R193, R93, UR6, RZ ;  /* 0x000000065dc17c24 */ /* 0x008fe4000f8e02ff */
[----:B-1----:R-:W-:-:S05]  /*1dc00*/  IMAD R2, R94, UR6, RZ ;  /* 0x000000065e027c24 */ /* 0x002fca000f8e02ff */
[----:B------:R1:W-:Y:S04]  /*1dc10*/  STL [R1+0x3dc], R2 ;  /* 0x0003dc0201007387 */ /* 0x0003e80000100800 */
[----:B------:R-:W-:Y:S04]  /*1dc20*/  STL [R1+0x3d0], R12 ;  /* 0x0003d00c01007387 */ /* 0x000fe80000100800 */
[----:B------:R-:W-:Y:S01]  /*1dc30*/  STL [R1+0x3d4], R193 ;  /* 0x0003d4c101007387 */ /* 0x000fe20000100800 */
[----:B-1----:R-:W-:-:S03]  /*1dc40*/  IMAD R2, R88, UR6, RZ ;  /* 0x0000000658027c24 */ /* 0x002fc6000f8e02ff */
[----:B------:R1:W-:Y:S04]  /*1dc50*/  STL [R1+0x3cc], R5 ;  /* 0x0003cc0501007387 */ /* 0x0003e80000100800 */
[----:B------:R-:W-:Y:S01]  /*1dc60*/  STL [R1+0x86d0], R193 ;  /* 0x0086d0c101007387 */ /* 0x000fe20000100800 */
[----:B-1----:R-:W-:-:S03]  /*1dc70*/  IMAD R5, R87, UR6, RZ ;  /* 0x0000000657057c24 */ /* 0x002fc6000f8e02ff */
[----:B------:R1:W-:Y:S04]  /*1dc80*/  STL [R1+0x3c8], R2 ;  /* 0x0003c80201007387 */ /* 0x0003e80000100800 */
[----:B------:R2:W-:Y:S04]  /*1dc90*/  STL [R1+0x3c4], R5 ;  /* 0x0003c40501007387 */ /* 0x0005e80000100800 */
[----:B------:R-:W3:Y:S01]  /*1dca0*/  LDL.LU R189, [R1+0x8] ;  /* 0x0000080001bd7983 */ /* 0x000ee20000300800 */
[----:B-1----:R-:W-:-:S03]  /*1dcb0*/  IMAD R2, R85, UR6, RZ ;  /* 0x0000000655027c24 */ /* 0x002fc6000f8e02ff */
[----:B------:R-:W4:Y:S04]  /*1dcc0*/  LDL.LU R186, [R1+0x28] ;  /* 0x0000280001ba7983 */ /* 0x000f280000300800 */
[----:B------:R1:W-:Y:S04]  /*1dcd0*/  STL [R1+0x3ac], R2 ;  /* 0x0003ac0201007387 */ /* 0x0003e80000100800 */
[----:B------:R-:W4:Y:S04]  /*1dce0*/  LDL.LU R184, [R1+0x48] ;  /* 0x0000480001b87983 */ /* 0x000f280000300800 */
[----:B------:R-:W4:Y:S04]  /*1dcf0*/  LDL.LU R182, [R1+0x8c] ;  /* 0x00008c0001b67983 */ /* 0x000f280000300800 */
[----:B------:R-:W4:Y:S01]  /*1dd00*/  LDL.LU R181, [R1+0xac] ;  /* 0x0000ac0001b57983 */ /* 0x000f220000300800 */
[----:B------:R-:W-:-:S02]  /*1dd10*/  IMAD R193, R86, UR6, RZ ;  /* 0x0000000656c17c24 */ /* 0x000fc4000f8e02ff */
[----:B--2---:R-:W-:Y:S02]  /*1dd20*/  IMAD R5, R84, UR6, RZ ;  /* 0x0000000654057c24 */ /* 0x004fe4000f8e02ff */
[----:B-1----:R-:W-:Y:S01]  /*1dd30*/  IMAD R2, R82, UR6, RZ ;  /* 0x0000000652027c24 */ /* 0x002fe2000f8e02ff */
[----:B------:R-:W-:Y:S04]  /*1dd40*/  STL [R1+0x3b4], R193 ;  /* 0x0003b4c101007387 */ /* 0x000fe80000100800 */
[----:B------:R1:W-:Y:S01]  /*1dd50*/  STL [R1+0x3a8], R5 ;  /* 0x0003a80501007387 */ /* 0x0003e20000100800 */
[----:B------:R-:W-:-:S03]  /*1dd60*/  SEL R169, R246, R169, !P4 ;  /* 0x000000a9f6a97207 */ /* 0x000fc60006000000 */
[----:B------:R-:W-:Y:S01]  /*1dd70*/  STL [R1+0x86e0], R193 ;  /* 0x0086e0c101007387 */ /* 0x000fe20000100800 */
[----:B------:R-:W-:-:S03]  /*1dd80*/  IMAD R12, R79, UR6, RZ ;  /* 0x000000064f0c7c24 */ /* 0x000fc6000f8e02ff */
[----:B------:R2:W-:Y:S01]  /*1dd90*/  STL [R1+0x3a4], R2 ;  /* 0x0003a40201007387 */ /* 0x0005e20000100800 */
[----:B-1----:R-:W-:Y:S01]  /*1dda0*/  IMAD R5, R81, UR6, RZ ;  /* 0x0000000651057c24 */ /* 0x002fe2000f8e02ff */
[C---:B------:R-:W-:Y:S02]  /*1ddb0*/  SEL R161, R246.reuse, R161, !P4 ;  /* 0x000000a1f6a17207 */ /* 0x040fe40006000000 */
[----:B------:R-:W-:Y:S02]  /*1ddc0*/  SEL R153, R246, R153, !P4 ;  /* 0x00000099f6997207 */ /* 0x000fe40006000000 */
[----:B------:R1:W-:Y:S01]  /*1ddd0*/  STL [R1+0x39c], R5 ;  /* 0x00039c0501007387 */ /* 0x0003e20000100800 */
[----:B--2---:R-:W-:Y:S01]  /*1dde0*/  IMAD R2, R80, UR6, RZ ;  /* 0x0000000650027c24 */ /* 0x004fe2000f8e02ff */
[----:B------:R-:W-:-:S04]  /*1ddf0*/  SEL R145, R246, R145, !P4 ;  /* 0x00000091f6917207 */ /* 0x000fc80006000000 */
[----:B------:R2:W-:Y:S01]  /*1de00*/  STL [R1+0x390], R2 ;  /* 0x0003900201007387 */ /* 0x0005e20000100800 */
[----:B-1----:R-:W-:-:S03]  /*1de10*/  IMAD R5, R78, UR6, RZ ;  /* 0x000000064e057c24 */ /* 0x002fc6000f8e02ff */
[----:B------:R1:W-:Y:S01]  /*1de20*/  STL [R1+0x388], R12 ;  /* 0x0003880c01007387 */ /* 0x0003e20000100800 */
[C---:B------:R-:W-:Y:S01]  /*1de30*/  SEL R137, R246.reuse, R137, !P4 ;  /* 0x00000089f6897207 */ /* 0x040fe20006000000 */
[----:B--2---:R-:W-:Y:S02]  /*1de40*/  IMAD R2, R169, UR6, RZ ;  /* 0x00000006a9027c24 */ /* 0x004fe4000f8e02ff */
[----:B------:R2:W-:Y:S01]  /*1de50*/  STL [R1+0x37c], R5 ;  /* 0x00037c0501007387 */ /* 0x0005e20000100800 */
[----:B-1----:R-:W-:Y:S01]  /*1de60*/  IMAD R12, R161, UR6, RZ ;  /* 0x00000006a10c7c24 */ /* 0x002fe2000f8e02ff */
[C---:B------:R-:W-:Y:S02]  /*1de70*/  SEL R129, R246.reuse, R129, !P4 ;  /* 0x00000081f6817207 */ /* 0x040fe40006000000 */
[----:B------:R1:W-:Y:S01]  /*1de80*/  STL [R1+0x3e0], R2 ;  /* 0x0003e00201007387 */ /* 0x0003e20000100800 */
[----:B------:R-:W-:Y:S01]  /*1de90*/  SEL R115, R246, R115, !P4 ;  /* 0x00000073f6737207 */ /* 0x000fe20006000000 */
[----:B--2---:R-:W-:-:S02]  /*1dea0*/  IMAD R5, R153, UR6, RZ ;  /* 0x0000000699057c24 */ /* 0x004fc4000f8e02ff */
[----:B------:R2:W-:Y:S01]  /*1deb0*/  STL [R1+0x3d8], R12 ;  /* 0x0003d80c01007387 */ /* 0x0005e20000100800 */
[C---:B------:R-:W-:Y:S01]  /*1dec0*/  SEL R99, R246.reuse, R99, !P4 ;  /* 0x00000063f6637207 */ /* 0x040fe20006000000 */
[----:B-1----:R-:W-:Y:S02]  /*1ded0*/  IMAD R2, R145, UR6, RZ ;  /* 0x0000000691027c24 */ /* 0x002fe4000f8e02ff */
[----:B------:R1:W-:Y:S01]  /*1dee0*/  STL [R1+0x3c0], R5 ;  /* 0x0003c00501007387 */ /* 0x0003e20000100800 */
[C---:B------:R-:W-:Y:S01]  /*1def0*/  SEL R91, R246.reuse, R91, !P4 ;  /* 0x0000005bf65b7207 */ /* 0x040fe20006000000 */
[----:B--2---:R-:W-:Y:S02]  /*1df00*/  IMAD R12, R137, UR6, RZ ;  /* 0x00000006890c7c24 */ /* 0x004fe4000f8e02ff */
[----:B------:R2:W-:Y:S01]  /*1df10*/  STL [R1+0x3bc], R2 ;  /* 0x0003bc0201007387 */ /* 0x0005e20000100800 */
[----:B------:R-:W-:Y:S01]  /*1df20*/  SEL R83, R246, R83, !P4 ;  /* 0x00000053f6537207 */ /* 0x000fe20006000000 */
[----:B-1----:R-:W-:-:S02]  /*1df30*/  IMAD R5, R129, UR6, RZ ;  /* 0x0000000681057c24 */ /* 0x002fc4000f8e02ff */
[----:B------:R1:W-:Y:S01]  /*1df40*/  STL [R1+0x3b8], R12 ;  /* 0x0003b80c01007387 */ /* 0x0003e20000100800 */
[C---:B------:R-:W-:Y:S01]  /*1df50*/  SEL R75, R246.reuse, R75, !P4 ;  /* 0x0000004bf64b7207 */ /* 0x040fe20006000000 */
[----:B--2---:R-:W-:Y:S02]  /*1df60*/  IMAD R2, R115, UR6, RZ ;  /* 0x0000000673027c24 */ /* 0x004fe4000f8e02ff */
[----:B------:R2:W-:Y:S01]  /*1df70*/  STL [R1+0x3b0], R5 ;  /* 0x0003b00501007387 */ /* 0x0005e20000100800 */
[C---:B------:R-:W-:Y:S01]  /*1df80*/  SEL R67, R246.reuse, R67, !P4 ;  /* 0x00000043f6437207 */ /* 0x040fe20006000000 */
[----:B-1----:R-:W-:Y:S02]  /*1df90*/  IMAD R12, R99, UR6, RZ ;  /* 0x00000006630c7c24 */ /* 0x002fe4000f8e02ff */
        /* <DEDUP_REMOVED lines=25> */
[----:B------:R-:W-:-:S03]  /*1e130*/  SEL R220, R246, R220, !P4 ;  /* 0x000000dcf6dc7207 */ /* 0x000fc60006000000 */
[----:B------:R1:W-:Y:S01]  /*1e140*/  STL [R1+0x364], R5 ;  /* 0x0003640501007387 */ /* 0x0003e20000100800 */
[C---:B------:R-:W-:Y:S02]  /*1e150*/  SEL R203, R246.reuse, R203, !P4 ;  /* 0x000000cbf6cb7207 */ /* 0x040fe40006000000 */
[C---:B------:R-:W-:Y:S02]  /*1e160*/  SEL R77, R246.reuse, R77, !P4 ;  /* 0x0000004df64d7207 */ /* 0x040fe40006000000 */
[C---:B------:R-:W-:Y:S02]  /*1e170*/  SEL R187, R246.reuse, R187, !P4 ;  /* 0x000000bbf6bb7207 */ /* 0x040fe40006000000 */
[----:B------:R-:W-:-:S03]  /*1e180*/  SEL R76, R246, R76, !P4 ;  /* 0x0000004cf64c7207 */ /* 0x000fc60006000000 */
[----:B------:R-:W-:Y:S02]  /*1e190*/  IMAD R193, R187, UR6, RZ ;  /* 0x00000006bbc17c24 */ /* 0x000fe4000f8e02ff */
[----:B---3--:R-:W-:Y:S02]  /*1e1a0*/  IMAD R2, R189, UR6, RZ ;  /* 0x00000006bd027c24 */ /* 0x008fe4000f8e02ff */
[----:B----4-:R-:W-:-:S03]  /*1e1b0*/  IMAD R12, R186, UR6, RZ ;  /* 0x00000006ba0c7c24 */ /* 0x010fc6000f8e02ff */
[----:B------:R2:W-:Y:S04]  /*1e1c0*/  STL [R1+0x360], R2 ;  /* 0x0003600201007387 */ /* 0x0005e80000100800 */
[----:B------:R3:W-:Y:S01]  /*1e1d0*/  STL [R1+0x35c], R12 ;  /* 0x00035c0c01007387 */ /* 0x0007e20000100800 */
[----:B-1----:R-:W-:Y:S02]  /*1e1e0*/  IMAD R5, R184, UR6, RZ ;  /* 0x00000006b8057c24 */ /* 0x002fe4000f8e02ff */
[----:B--2---:R-:W-:-:S03]  /*1e1f0*/  IMAD R2, R182, UR6, RZ ;  /* 0x00000006b6027c24 */ /* 0x004fc6000f8e02ff */
[----:B------:R1:W-:Y:S01]  /*1e200*/  STL [R1+0x358], R5 ;  /* 0x0003580501007387 */ /* 0x0003e20000100800 */
[----:B---3--:R-:W-:-:S03]  /*1e210*/  IMAD R12, R181, UR6, RZ ;  /* 0x00000006b50c7c24 */ /* 0x008fc6000f8e02ff */
        /* <DEDUP_REMOVED lines=8> */
[----:B------:R2:W-:Y:S04]  /*1e2a0*/  STL [R1+0x33c], R12 ;  /* 0x00033c0c01007387 */ /* 0x0005e80000100800 */
[----:B------:R-:W-:Y:S01]  /*1e2b0*/  STL [R1+0x340], R193 ;  /* 0x000340c101007387 */ /* 0x000fe20000100800 */
[----:B-1----:R-:W-:-:S03]  /*1e2c0*/  IMAD R2, R73, UR6, RZ ;  /* 0x0000000649027c24 */ /* 0x002fc6000f8e02ff */
[----:B------:R1:W-:Y:S04]  /*1e2d0*/  STL [R1+0x338], R5 ;  /* 0x0003380501007387 */ /* 0x0003e80000100800 */
[----:B------:R3:W-:Y:S01]  /*1e2e0*/  STL [R1+0x86f0], R193 ;  /* 0x0086f0c101007387 */ /* 0x0007e20000100800 */
[----:B--2---:R-:W-:-:S03]  /*1e2f0*/  IMAD R12, R70, UR6, RZ ;  /* 0x00000006460c7c24 */ /* 0x004fc6000f8e02ff */
[----:B------:R2:W-:Y:S01]  /*1e300*/  STL [R1+0x334], R2 ;  /* 0x0003340201007387 */ /* 0x0005e20000100800 */
[----:B-1----:R-:W-:Y:S02]  /*1e310*/  IMAD R5, R69, UR6, RZ ;  /* 0x0000000645057c24 */ /* 0x002fe4000f8e02ff */
[----:B---3--:R-:W-:Y:S02]  /*1e320*/  IMAD R193, R71, UR6, RZ ;  /* 0x0000000647c17c24 */ /* 0x008fe4000f8e02ff */
[----:B--2---:R-:W-:-:S05]  /*1e330*/  IMAD R2, R72, UR6, RZ ;  /* 0x0000000648027c24 */ /* 0x004fca000f8e02ff */
[----:B------:R1:W-:Y:S04]  /*1e340*/  STL [R1+0x330], R2 ;  /* 0x0003300201007387 */ /* 0x0003e80000100800 */
[----:B------:R-:W-:Y:S04]  /*1e350*/  STL [R1+0x328], R12 ;  /* 0x0003280c01007387 */ /* 0x000fe80000100800 */
[----:B------:R-:W-:Y:S01]  /*1e360*/  STL [R1+0x32c], R193 ;  /* 0x00032cc101007387 */ /* 0x000fe20000100800 */
[----:B-1----:R-:W-:-:S03]  /*1e370*/  IMAD R2, R68, UR6, RZ ;  /* 0x0000000644027c24 */ /* 0x002fc6000f8e02ff */
[----:B------:R-:W-:Y:S04]  /*1e380*/  STL [R1+0x324], R5 ;  /* 0x0003240501007387 */ /* 0x000fe80000100800 */
[----:B------:R-:W-:Y:S04]  /*1e390*/  STL [R1+0x86f4], R193 ;  /* 0x0086f4c101007387 */ /* 0x000fe80000100800 */
[----:B------:R1:W-:Y:S04]  /*1e3a0*/  STL [R1+0x320], R2 ;  /* 0x0003200201007387 */ /* 0x0003e80000100800 */
[----:B------:R-:W2:Y:S04]  /*1e3b0*/  LDL.LU R191, [R1+0xc] ;  /* 0x00000c0001bf7983 */ /* 0x000ea80000300800 */
[----:B------:R-:W3:Y:S01]  /*1e3c0*/  LDL.LU R190, [R1+0x1c] ;  /* 0x00001c0001be7983 */ /* 0x000ee20000300800 */
[----:B-1----:R-:W-:-:S05]  /*1e3d0*/  IMAD R2, R65, UR6, RZ ;  /* 0x0000000641027c24 */ /* 0x002fca000f8e02ff */
[----:B------:R1:W-:Y:S04]  /*1e3e0*/  STL [R1+0x31c], R2 ;  /* 0x00031c0201007387 */ /* 0x0003e80000100800 */
[----:B------:R-:W4:Y:S04]  /*1e3f0*/  LDL.LU R189, [R1+0x2c] ;  /* 0x00002c0001bd7983 */ /* 0x000f280000300800 */
[----:B------:R-:W4:Y:S04]  /*1e400*/  LDL.LU R186, [R1+0x4c] ;  /* 0x00004c0001ba7983 */ /* 0x000f280000300800 */
[----:B------:R-:W4:Y:S04]  /*1e410*/  LDL.LU R184, [R1+0x6c] ;  /* 0x00006c0001b87983 */ /* 0x000f280000300800 */
[----:B------:R-:W4:Y:S04]  /*1e420*/  LDL.LU R182, [R1+0x90] ;  /* 0x0000900001b67983 */ /* 0x000f280000300800 */
[----:B------:R-:W4:Y:S01]  /*1e430*/  LDL.LU R181, [R1+0xb0] ;  /* 0x0000b00001b57983 */ /* 0x000f220000300800 */
[----:B-1----:R-:W-:-:S02]  /*1e440*/  IMAD R2, R64, UR6, RZ ;  /* 0x0000000640027c24 */ /* 0x002fc4000f8e02ff */
[----:B------:R-:W-:Y:S01]  /*1e450*/  IMAD R12, R63, UR6, RZ ;  /* 0x000000063f0c7c24 */ /* 0x000fe2000f8e02ff */
[----:B------:R-:W-:Y:S01]  /*1e460*/  SEL R168, R246, R168, !P4 ;  /* 0x000000a8f6a87207 */ /* 0x000fe20006000000 */
[----:B------:R-:W-:Y:S01]  /*1e470*/  IMAD R5, R62, UR6, RZ ;  /* 0x000000063e057c24 */ /* 0x000fe2000f8e02ff */
[----:B------:R1:W-:Y:S01]  /*1e480*/  STL [R1+0x318], R2 ;  /* 0x0003180201007387 */ /* 0x0003e20000100800 */
[----:B------:R-:W-:Y:S01]  /*1e490*/  SEL R160, R246, R160, !P4 ;  /* 0x000000a0f6a07207 */ /* 0x000fe20006000000 */
[----:B------:R-:W-:Y:S02]  /*1e4a0*/  IMAD R193, R60, UR6, RZ ;  /* 0x000000063cc17c24 */ /* 0x000fe4000f8e02ff */
[----:B------:R1:W-:Y:S02]  /*1e4b0*/  STL [R1+0x314], R12 ;  /* 0x0003140c01007387 */ /* 0x0003e40000100800 */
[----:B-1----:R-:W-:Y:S02]  /*1e4c0*/  IMAD R2, R61, UR6, RZ ;  /* 0x000000063d027c24 */ /* 0x002fe4000f8e02ff */
[----:B------:R1:W-:Y:S01]  /*1e4d0*/  STL [R1+0x310], R5 ;  /* 0x0003100501007387 */ /* 0x0003e20000100800 */
[----:B------:R-:W-:-:S03]  /*1e4e0*/  IMAD R12, R59, UR6, RZ ;  /* 0x000000063b0c7c24 */ /* 0x000fc6000f8e02ff */
[----:B------:R1:W-:Y:S01]  /*1e4f0*/  STL [R1+0x30c], R2 ;  /* 0x00030c0201007387 */ /* 0x0003e20000100800 */
[----:B------:R-:W-:Y:S01]  /*1e500*/  SEL R152, R246, R152, !P4 ;  /* 0x00000098f6987207 */ /* 0x000fe20006000000 */
[----:B-1----:R-:W-:Y:S02]  /*1e510*/  IMAD R5, R168, UR6, RZ ;  /* 0x00000006a8057c24 */ /* 0x002fe4000f8e02ff */
[----:B------:R1:W-:Y:S01]  /*1e520*/  STL [R1+0x304], R12 ;  /* 0x0003040c01007387 */ /* 0x0003e20000100800 */
[----:B------:R-:W-:-:S03]  /*1e530*/  IMAD R2, R160, UR6, RZ ;  /* 0x00000006a0027c24 */ /* 0x000fc6000f8e02ff */
[----:B------:R-:W-:Y:S01]  /*1e540*/  STL [R1+0x308], R193 ;  /* 0x000308c101007387 */ /* 0x000fe20000100800 */
[C---:B------:R-:W-:Y:S02]  /*1e550*/  SEL R136, R246.reuse, R136, !P4 ;  /* 0x00000088f6887207 */ /* 0x040fe40006000000 */
[C---:B------:R-:W-:Y:S01]  /*1e560*/  SEL R144, R246.reuse, R144, !P4 ;  /* 0x00000090f6907207 */ /* 0x040fe20006000000 */
[----:B------:R1:W-:Y:S01]  /*1e570*/  STL [R1+0x300], R5 ;  /* 0x0003000501007387 */ /* 0x0003e20000100800 */
[----:B------:R-:W-:-:S03]  /*1e580*/  SEL R128, R246, R128, !P4 ;  /* 0x00000080f6807207 */ /* 0x000fc60006000000 */
[----:B------:R1:W-:Y:S01]  /*1e590*/  STL [R1+0x86f8], R193 ;  /* 0x0086f8c101007387 */ /* 0x0003e20000100800 */
[----:B------:R-:W-:-:S03]  /*1e5a0*/  SEL R98, R246, R98, !P4 ;  /* 0x00000062f6627207 */ /* 0x000fc60006000000 */
[----:B------:R1:W-:Y:S02]  /*1e5b0*/  STL [R1+0x2fc], R2 ;  /* 0x0002fc0201007387 */ /* 0x0003e40000100800 */
[----:B-1----:R-:W-:Y:S02]  /*1e5c0*/  IMAD R12, R136, UR6, RZ ;  /* 0x00000006880c7c24 */ /* 0x002fe4000f8e02ff */
[----:B------:R-:W-:Y:S02]  /*1e5d0*/  IMAD R5, R128, UR6, RZ ;  /* 0x0000000680057c24 */ /* 0x000fe4000f8e02ff */
[----:B------:R-:W-:Y:S02]  /*1e5e0*/  IMAD R193, R144, UR6, RZ ;  /* 0x0000000690c17c24 */ /* 0x000fe4000f8e02ff */
[----:B------:R-:W-:Y:S01]  /*1e5f0*/  IMAD R2, R152, UR6, RZ ;  /* 0x0000000698027c24 */ /* 0x000fe2000f8e02ff */
[----:B------:R-:W-:-:S04]  /*1e600*/  SEL R90, R246, R90, !P4 ;  /* 0x0000005af65a7207 */ /* 0x000fc80006000000 */
[----:B------:R1:W-:Y:S01]  /*1e610*/  STL [R1+0x2f8], R2 ;  /* 0x0002f80201007387 */ /* 0x0003e20000100800 */
[----:B------:R-:W-:-:S03]  /*1e620*/  SEL R74, R246, R74, !P4 ;  /* 0x0000004af64a7207 */ /* 0x000fc60006000000 */
[----:B------:R1:W-:Y:S01]  /*1e630*/  STL [R1+0x2f0], R12 ;  /* 0x0002f00c01007387 */ /* 0x0003e20000100800 */
[----:B------:R-:W-:-:S03]  /*1e640*/  SEL R66, R246, R66, !P4 ;  /* 0x00000042f6427207 */ /* 0x000fc60006000000 */
[----:B------:R-:W-:Y:S01]  /*1e650*/  STL [R1+0x2f4], R193 ;  /* 0x0002f4c101007387 */ /* 0x000fe20000100800 */
[----:B-1----:R-:W-:-:S03]  /*1e660*/  IMAD R2, R98, UR6, RZ ;  /* 0x0000000662027c24 */ /* 0x002fc6000f8e02ff */
[----:B------:R1:W-:Y:S01]  /*1e670*/  STL [R1+0x2ec], R5 ;  /* 0x0002ec0501007387 */ /* 0x0003e20000100800 */
[----:B------:R-:W-:-:S03]  /*1e680*/  SEL R58, R246, R58, !P4 ;  /* 0x0000003af63a7207 */ /* 0x000fc60006000000 */
[----:B------:R-:W-:Y:S01]  /*1e690*/  STL [R1+0x86fc], R193 ;  /* 0x0086fcc101007387 */ /* 0x000fe20000100800 */
[----:B------:R-:W-:-:S03]  /*1e6a0*/  IMAD R12, R74, UR6, RZ ;  /* 0x000000064a0c7c24 */ /* 0x000fc6000f8e02ff */
[----:B------:R1:W-:Y:S01]  /*1e6b0*/  STL [R1+0x2e8], R2 ;  /* 0x0002e80201007387 */ /* 0x0003e20000100800 */
[----:B------:R-:W-:Y:S01]  /*1e6c0*/  SEL R50, R246, R50, !P4 ;  /* 0x00000032f6327207 */ /* 0x000fe20006000000 */
[----:B-1----:R-:W-:Y:S02]  /*1e6d0*/  IMAD R5, R66, UR6, RZ ;  /* 0x0000000642057c24 */ /* 0x002fe4000f8e02ff */
[----:B------:R-:W-:-:S05]  /*1e6e0*/  IMAD R2, R90, UR6, RZ ;  /* 0x000000065a027c24 */ /* 0x000fca000f8e02ff */
[----:B------:R1:W-:Y:S04]  /*1e6f0*/  STL [R1+0x2e4], R2 ;  /* 0x0002e40201007387 */ /* 0x0003e80000100800 */
[----:B------:R1:W-:Y:S04]  /*1e700*/  STL [R1+0x2e0], R12 ;  /* 0x0002e00c01007387 */ /* 0x0003e80000100800 */
[----:B------:R1:W-:Y:S02]  /*1e710*/  STL [R1+0x2dc], R5 ;  /* 0x0002dc0501007387 */ /* 0x0003e40000100800 */
[----:B-1----:R-:W-:-:S02]  /*1e720*/  IMAD R2, R58, UR6, RZ ;  /* 0x000000063a027c24 */ /* 0x002fc4000f8e02ff */
[----:B------:R-:W-:-:S03]  /*1e730*/  IMAD R12, R50, UR6, RZ ;  /* 0x00000006320c7c24 */ /* 0x000fc6000f8e02ff */
[----:B------:R1:W-:Y:S01]  /*1e740*/  STL [R1+0x2d8], R2 ;  /* 0x0002d80201007387 */ /* 0x0003e20000100800 */
[----:B------:R-:W-:-:S03]  /*1e750*/  IMAD R5, R249, UR6, RZ ;  /* 0x00000006f9057c24 */ /* 0x000fc6000f8e02ff */
[----:B------:R2:W-:Y:S04]  /*1e760*/  STL [R1+0x2d4], R12 ;  /* 0x0002d40c01007387 */ /* 0x0005e80000100800 */
[----:B------:R3:W-:Y:S01]  /*1e770*/  STL [R1+0x2d0], R5 ;  /* 0x0002d00501007387 */ /* 0x0007e20000100800 */
[----:B-1----:R-:W-:-:S05]  /*1e780*/  IMAD R2, R251, UR6, RZ ;  /* 0x00000006fb027c24 */ /* 0x002fca000f8e02ff */
[----:B------:R4:W-:Y:S01]  /*1e790*/  STL [R1+0x2cc], R2 ;  /* 0x0002cc0201007387 */ /* 0x0009e20000100800 */
[C---:B------:R-:W-:Y:S02]  /*1e7a0*/  SEL R226, R246.reuse, R226, !P4 ;  /* 0x000000e2f6e27207 */ /* 0x040fe40006000000 */
[C---:B------:R-:W-:Y:S02]  /*1e7b0*/  SEL R210, R246.reuse, R210, !P4 ;  /* 0x000000d2f6d27207 */ /* 0x040fe40006000000 */
[C---:B------:R-:W-:Y:S02]  /*1e7c0*/  SEL R194, R246.reuse, R194, !P4 ;  /* 0x000000c2f6c27207 */ /* 0x040fe40006000000 */
[----:B------:R-:W-:Y:S01]  /*1e7d0*/  SEL R56, R246, R56, !P4 ;  /* 0x00000038f6387207 */ /* 0x000fe20006000000 */
[----:B--2---:R-:W-:Y:S02]  /*1e7e0*/  IMAD R12, R191, UR6, RZ ;  /* 0x00000006bf0c7c24 */ /* 0x004fe4000f8e02ff */
[----:B---3--:R-:W-:-:S03]  /*1e7f0*/  IMAD R5, R190, UR6, RZ ;  /* 0x00000006be057c24 */ /* 0x008fc6000f8e02ff */
[----:B------:R1:W-:Y:S04]  /*1e800*/  STL [R1+0x2c8], R12 ;  /* 0x0002c80c01007387 */ /* 0x0003e80000100800 */
[----:B------:R2:W-:Y:S01]  /*1e810*/  STL [R1+0x2c4], R5 ;  /* 0x0002c40501007387 */ /* 0x0005e20000100800 */
[----:B----4-:R-:W-:Y:S02]  /*1e820*/  IMAD R2, R189, UR6, RZ ;  /* 0x00000006bd027c24 */ /* 0x010fe4000f8e02ff */
[----:B-1----:R-:W-:-:S03]  /*1e830*/  IMAD R12, R186, UR6, RZ ;  /* 0x00000006ba0c7c24 */ /* 0x002fc6000f8e02ff */
[----:B------:R1:W-:Y:S01]  /*1e840*/  STL [R1+0x2c0], R2 ;  /* 0x0002c00201007387 */ /* 0x0003e20000100800 */
[----:B--2---:R-:W-:-:S03]  /*1e850*/  IMAD R5, R184, UR6, RZ ;  /* 0x00000006b8057c24 */ /* 0x004fc6000f8e02ff */
[----:B------:R2:W-:Y:S04]  /*1e860*/  STL [R1+0x2bc], R12 ;  /* 0x0002bc0c01007387 */ /* 0x0005e80000100800 */
[----:B------:R3:W-:Y:S01]  /*1e870*/  STL [R1+0x2b8], R5 ;  /* 0x0002b80501007387 */ /* 0x0007e20000100800 */
[----:B-1----:R-:W-:Y:S02]  /*1e880*/  IMAD R2, R182, UR6, RZ ;  /* 0x00000006b6027c24 */ /* 0x002fe4000f8e02ff */
[----:B--2---:R-:W-:-:S03]  /*1e890*/  IMAD R12, R181, UR6, RZ ;  /* 0x00000006b50c7c24 */ /* 0x004fc6000f8e02ff */
[----:B------:R1:W-:Y:S01]  /*1e8a0*/  STL [R1+0x2b4], R2 ;  /* 0x0002b40201007387 */ /* 0x0003e20000100800 */
[----:B---3--:R-:W-:-:S03]  /*1e8b0*/  IMAD R5, R226, UR6, RZ ;  /* 0x00000006e2057c24 */ /* 0x008fc6000f8e02ff */
        /* <DEDUP_REMOVED lines=12> */
[----:B------:R-:W-:Y:S04]  /*1e980*/  STL [R1+0x294], R12 ;  /* 0x0002940c01007387 */ /* 0x000fe80000100800 */
[----:B------:R-:W2:Y:S01]  /*1e990*/  LDL.LU R197, [R1+0x10] ;  /* 0x0000100001c57983 */ /* 0x000ea20000300800 */
[----:B-1----:R-:W-:-:S03]  /*1e9a0*/  IMAD R2, R53, UR6, RZ ;  /* 0x0000000635027c24 */ /* 0x002fc6000f8e02ff */
[----:B------:R1:W-:Y:S04]  /*1e9b0*/  STL [R1+0x290], R5 ;  /* 0x0002900501007387 */ /* 0x0003e80000100800 */
[----:B------:R3:W-:Y:S04]  /*1e9c0*/  STL [R1+0x28c], R2 ;  /* 0x00028c0201007387 */ /* 0x0007e80000100800 */
[----:B------:R-:W4:Y:S01]  /*1e9d0*/  LDL.LU R195, [R1+0x30] ;  /* 0x0000300001c37983 */ /* 0x000f220000300800 */
[----:B-1----:R-:W-:Y:S02]  /*1e9e0*/  IMAD R5, R52, UR6, RZ ;  /* 0x0000000634057c24 */ /* 0x002fe4000f8e02ff */
[----:B---3--:R-:W-:-:S03]  /*1e9f0*/  IMAD R2, R49, UR6, RZ ;  /* 0x0000000631027c24 */ /* 0x008fc6000f8e02ff */
[----:B------:R1:W-:Y:S04]  /*1ea00*/  STL [R1+0x288], R5 ;  /* 0x0002880501007387 */ /* 0x0003e80000100800 */
[----:B------:R-:W3:Y:S01]  /*1ea10*/  LDL.LU R191, [R1+0x34] ;  /* 0x0000340001bf7983 */ /* 0x000ee20000300800 */
[----:B-1----:R-:W-:-:S03]  /*1ea20*/  IMAD R5, R48, UR6, RZ ;  /* 0x0000000630057c24 */ /* 0x002fc6000f8e02ff */
[----:B------:R1:W-:Y:S04]  /*1ea30*/  STL [R1+0x284], R2 ;  /* 0x0002840201007387 */ /* 0x0003e80000100800 */
[----:B------:R-:W3:Y:S04]  /*1ea40*/  LDL.LU R190, [R1+0x50] ;  /* 0x0000500001be7983 */ /* 0x000ee80000300800 */
[----:B------:R1:W-:Y:S02]  /*1ea50*/  STL [R1+0x280], R5 ;  /* 0x0002800501007387 */ /* 0x0003e40000100800 */
[----:B-1----:R-:W-:-:S02]  /*1ea60*/  IMAD R2, R47, UR6, RZ ;  /* 0x000000062f027c24 */ /* 0x002fc4000f8e02ff */
[----:B------:R-:W3:Y:S01]  /*1ea70*/  LDL.LU R189, [R1+0x5c] ;  /* 0x00005c0001bd7983 */ /* 0x000ee20000300800 */
[----:B------:R-:W-:-:S03]  /*1ea80*/  IMAD R5, R46, UR6, RZ ;  /* 0x000000062e057c24 */ /* 0x000fc6000f8e02ff */
        /* <DEDUP_REMOVED lines=8> */
[----:B------:R1:W-:Y:S04]  /*1eb10*/  STL [R1+0x270], R5 ;  /* 0x0002700501007387 */ /* 0x0003e80000100800 */
[----:B------:R-:W3:Y:S01]  /*1eb20*/  LDL.LU R181, [R1+0xbc] ;  /* 0x0000bc0001b57983 */ /* 0x000ee20000300800 */
[----:B------:R-:W-:Y:S01]  /*1eb30*/  SEL R175, R246, R175, !P4 ;  /* 0x000000aff6af7207 */ /* 0x000fe20006000000 */
[----:B-1----:R-:W-:Y:S01]  /*1eb40*/  IMAD R2, R42, UR6, RZ ;  /* 0x000000062a027c24 */ /* 0x002fe2000f8e02ff */
[C---:B------:R-:W-:Y:S01]  /*1eb50*/  SEL R159, R246.reuse, R159, !P4 ;  /* 0x0000009ff69f7207 */ /* 0x040fe20006000000 */
[----:B------:R-:W-:Y:S01]  /*1eb60*/  IMAD R12, R41, UR6, RZ ;  /* 0x00000006290c7c24 */ /* 0x000fe2000f8e02ff */
[C---:B------:R-:W-:Y:S01]  /*1eb70*/  SEL R143, R246.reuse, R143, !P4 ;  /* 0x0000008ff68f7207 */ /* 0x040fe20006000000 */
[----:B------:R-:W-:Y:S01]  /*1eb80*/  IMAD R5, R175, UR6, RZ ;  /* 0x00000006af057c24 */ /* 0x000fe2000f8e02ff */
[C---:B------:R-:W-:Y:S01]  /*1eb90*/  SEL R135, R246.reuse, R135, !P4 ;  /* 0x00000087f6877207 */ /* 0x040fe20006000000 */
[----:B------:R1:W-:Y:S01]  /*1eba0*/  STL [R1+0x26c], R2 ;  /* 0x00026c0201007387 */ /* 0x0003e20000100800 */
[----:B------:R-:W-:-:S03]  /*1ebb0*/  SEL R113, R246, R113, !P4 ;  /* 0x00000071f6717207 */ /* 0x000fc60006000000 */
[----:B------:R1:W-:Y:S01]  /*1ebc0*/  STL [R1+0x268], R12 ;  /* 0x0002680c01007387 */ /* 0x0003e20000100800 */
[----:B------:R-:W-:-:S03]  /*1ebd0*/  SEL R105, R246, R105, !P4 ;  /* 0x00000069f6697207 */ /* 0x000fc60006000000 */
[----:B------:R1:W-:Y:S02]  /*1ebe0*/  STL [R1+0x264], R5 ;  /* 0x0002640501007387 */ /* 0x0003e40000100800 */
[----:B-1----:R-:W-:Y:S01]  /*1ebf0*/  IMAD R2, R159, UR6, RZ ;  /* 0x000000069f027c24 */ /* 0x002fe2000f8e02ff */
[----:B------:R-:W-:Y:S01]  /*1ec00*/  SEL R97, R246, R97, !P4 ;  /* 0x00000061f6617207 */ /* 0x000fe20006000000 */
[----:B------:R-:W-:-:S03]  /*1ec10*/  IMAD R12, R143, UR6, RZ ;  /* 0x000000068f0c7c24 */ /* 0x000fc6000f8e02ff */
[----:B------:R1:W-:Y:S01]  /*1ec20*/  STL [R1+0x260], R2 ;  /* 0x0002600201007387 */ /* 0x0003e20000100800 */
[----:B------:R-:W-:-:S03]  /*1ec30*/  IMAD R5, R135, UR6, RZ ;  /* 0x0000000687057c24 */ /* 0x000fc6000f8e02ff */
        /* <DEDUP_REMOVED lines=8> */
[----:B------:R-:W-:Y:S01]  /*1ecc0*/  STL [R1+0x250], R12 ;  /* 0x0002500c01007387 */ /* 0x000fe20000100800 */
[----:B------:R-:W-:Y:S01]  /*1ecd0*/  IMAD R194, R234, UR6, RZ ;  /* 0x00000006eac27c24 */ /* 0x000fe2000f8e02ff */
[----:B------:R-:W-:Y:S02]  /*1ece0*/  SEL R242, R246, R242, !P4 ;  /* 0x000000f2f6f27207 */ /* 0x000fe40006000000 */
[----:B------:R1:W-:Y:S02]  /*1ecf0*/  STL [R1+0x24c], R5 ;  /* 0x00024c0501007387 */ /* 0x0003e40000100800 */
[----:B-1----:R-:W-:Y:S01]  /*1ed00*/  IMAD R2, R252, UR6, RZ ;  /* 0x00000006fc027c24 */ /* 0x002fe2000f8e02ff */
[----:B------:R-:W-:Y:S01]  /*1ed10*/  LEA.HI.X.SX32 R127, R127, UR7, 0x2, P3 ;  /* 0x000000077f7f7c11 */ /* 0x000fe200098f16ff */
[----:B------:R-:W-:Y:S01]  /*1ed20*/  STL [R1+0x8700], R194 ;  /* 0x008700c201007387 */ /* 0x000fe20000100800 */
[----:B------:R-:W-:Y:S01]  /*1ed30*/  ULDC UR7, c[0x0][0x240] ;  /* 0x0000900000077ab9 */ /* 0x000fe20000000800 */
[----:B------:R-:W-:-:S02]  /*1ed40*/  IMAD R5, R236, UR6, RZ ;  /* 0x00000006ec057c24 */ /* 0x000fc4000f8e02ff */
[----:B------:R1:W-:Y:S04]  /*1ed50*/  STL [R1+0x248], R2 ;  /* 0x0002480201007387 */ /* 0x0003e80000100800 */
[----:B------:R2:W-:Y:S01]  /*1ed60*/  STL [R1+0x34c], R5 ;  /* 0x00034c0501007387 */ /* 0x0005e20000100800 */
[----:B-1----:R-:W-:Y:S01]  /*1ed70*/  IMAD R2, R242, UR6, RZ ;  /* 0x00000006f2027c24 */ /* 0x002fe2000f8e02ff */
[----:B------:R-:W-:Y:S01]  /*1ed80*/  SEL R233, R246, R233, !P4 ;  /* 0x000000e9f6e97207 */ /* 0x000fe20006000000 */
[----:B------:R-:W-:-:S03]  /*1ed90*/  ULDC UR6, c[0x0][0x240] ;  /* 0x0000900000067ab9 */ /* 0x000fc60000000800 */
[----:B------:R4:W-:Y:S01]  /*1eda0*/  STL [R1+0x2ac], R2 ;  /* 0x0002ac0201007387 */ /* 0x0009e20000100800 */
[C---:B------:R-:W-:Y:S02]  /*1edb0*/  SEL R218, R246.reuse, R218, !P4 ;  /* 0x000000daf6da7207 */ /* 0x040fe40006000000 */
[C---:B------:R-:W-:Y:S02]  /*1edc0*/  SEL R201, R246.reuse, R201, !P4 ;  /* 0x000000c9f6c97207 */ /* 0x040fe40006000000 */
[C---:B------:R-:W-:Y:S02]  /*1edd0*/  SEL R185, R246.reuse, R185, !P4 ;  /* 0x000000b9f6b97207 */ /* 0x040fe40006000000 */
[C---:B------:R-:W-:Y:S02]  /*1ede0*/  SEL R40, R246.reuse, R40, !P4 ;  /* 0x00000028f6287207 */ /* 0x040fe40006000000 */
[C---:B------:R-:W-:Y:S02]  /*1edf0*/  SEL R39, R246.reuse, R39, !P4 ;  /* 0x00000027f6277207 */ /* 0x040fe40006000000 */
[----:B------:R-:W-:-:S02]  /*1ee00*/  SEL R37, R246, R37, !P4 ;  /* 0x00000025f6257207 */ /* 0x000fc40006000000 */
[C---:B------:R-:W-:Y:S02]  /*1ee10*/  SEL R35, R246.reuse, R35, !P4 ;  /* 0x00000023f6237207 */ /* 0x040fe40006000000 */
[C---:B------:R-:W-:Y:S01]  /*1ee20*/  SEL R33, R246.reuse, R33, !P4 ;  /* 0x00000021f6217207 */ /* 0x040fe20006000000 */
[----:B--2---:R-:W-:Y:S01]  /*1ee30*/  IMAD R5, R197, UR7, RZ ;  /* 0x00000007c5057c24 */ /* 0x004fe2000f8e02ff */
[----:B------:R-:W-:Y:S01]  /*1ee40*/  SEL R166, R246, R166, !P4 ;  /* 0x000000a6f6a67207 */ /* 0x000fe20006000000 */
[----:B------:R-:W-:-:S03]  /*1ee50*/  ULDC UR7, c[0x0][0x240] ;  /* 0x0000900000077ab9 */ /* 0x000fc60000000800 */
[----:B------:R3:W-:Y:S01]  /*1ee60*/  STL [R1+0x244], R5 ;  /* 0x0002440501007387 */ /* 0x0007e20000100800 */
[----:B----4-:R-:W-:Y:S01]  /*1ee70*/  IMAD R2, R195, UR9, RZ ;  /* 0x00000009c3027c24 */ /* 0x010fe2000f8e02ff */
[----:B------:R-:W-:Y:S01]  /*1ee80*/  SEL R150, R246, R150, !P4 ;  /* 0x00000096f6967207 */ /* 0x000fe20006000000 */
[----:B------:R-:W-:-:S03]  /*1ee90*/  ULDC UR9, c[0x0][0x240] ;  /* 0x0000900000097ab9 */ /* 0x000fc60000000800 */
[----:B------:R1:W-:Y:S01]  /*1eea0*/  STL [R1+0x240], R2 ;  /* 0x0002400201007387 */ /* 0x0003e20000100800 */
[----:B---3--:R-:W-:Y:S01]  /*1eeb0*/  IMAD R5, R191, UR10, RZ ;  /* 0x0000000abf057c24 */ /* 0x008fe2000f8e02ff */
[----:B------:R-:W-:Y:S01]  /*1eec0*/  SEL R134, R246, R134, !P4 ;  /* 0x00000086f6867207 */ /* 0x000fe20006000000 */
[----:B------:R-:W-:-:S03]  /*1eed0*/  ULDC UR10, c[0x0][0x240] ;  /* 0x00009000000a7ab9 */ /* 0x000fc60000000800 */
[----:B------:R2:W-:Y:S01]  /*1eee0*/  STL [R1+0x23c], R5 ;  /* 0x00023c0501007387 */ /* 0x0005e20000100800 */
[----:B-1----:R-:W-:Y:S01]  /*1eef0*/  IMAD R2, R190, UR11, RZ ;  /* 0x0000000bbe027c24 */ /* 0x002fe2000f8e02ff */
[C---:B------:R-:W-:Y:S01]  /*1ef00*/  SEL R112, R246.reuse, R112, !P4 ;  /* 0x00000070f6707207 */ /* 0x040fe20006000000 */
[----:B------:R-:W-:Y:S01]  /*1ef10*/  ULDC UR11, c[0x0][0x240] ;  /* 0x00009000000b7ab9 */ /* 0x000fe20000000800 */
[----:B--2---:R-:W-:Y:S02]  /*1ef20*/  IMAD R5, R189, UR12, RZ ;  /* 0x0000000cbd057c24 */ /* 0x004fe4000f8e02ff */
[----:B------:R1:W-:Y:S01]  /*1ef30*/  STL [R1+0x238], R2 ;  /* 0x0002380201007387 */ /* 0x0003e20000100800 */
[----:B------:R-:W-:Y:S01]  /*1ef40*/  SEL R240, R246, R240, !P4 ;  /* 0x000000f0f6f07207 */ /* 0x000fe20006000000 */
[----:B------:R-:W-:Y:S02]  /*1ef50*/  ULDC UR12, c[0x0][0x240] ;  /* 0x00009000000c7ab9 */ /* 0x000fe40000000800 */
[----:B------:R2:W-:Y:S01]  /*1ef60*/  STL [R1+0x234], R5 ;  /* 0x0002340501007387 */ /* 0x0005e20000100800 */
[----:B-1----:R-:W-:Y:S01]  /*1ef70*/  IMAD R2, R186, UR13, RZ ;  /* 0x0000000dba027c24 */ /* 0x002fe2000f8e02ff */
[----:B------:R-:W-:Y:S01]  /*1ef80*/  SEL R224, R246, R224, !P4 ;  /* 0x000000e0f6e07207 */ /* 0x000fe20006000000 */
[----:B------:R-:W-:Y:S01]  /*1ef90*/  ULDC UR13, c[0x0][0x240] ;  /* 0x00009000000d7ab9 */ /* 0x000fe20000000800 */
[----:B--2---:R-:W-:-:S02]  /*1efa0*/  IMAD R5, R184, UR14, RZ ;  /* 0x0000000eb8057c24 */ /* 0x004fc4000f8e02ff */
[----:B------:R1:W-:Y:S01]  /*1efb0*/  STL [R1+0x230], R2 ;  /* 0x0002300201007387 */ /* 0x0003e20000100800 */
[----:B------:R-:W-:Y:S01]  /*1efc0*/  SEL R208, R246, R208, !P4 ;  /* 0x000000d0f6d07207 */ /* 0x000fe20006000000 */
[----:B------:R-:W-:Y:S02]  /*1efd0*/  ULDC UR14, c[0x0][0x240] ;  /* 0x00009000000e7ab9 */ /* 0x000fe40000000800 */
[----:B------:R2:W-:Y:S01]  /*1efe0*/  STL [R1+0x22c], R5 ;  /* 0x00022c0501007387 */ /* 0x0005e20000100800 */
[----:B-1----:R-:W-:Y:S01]  /*1eff0*/  IMAD R2, R182, UR15, RZ ;  /* 0x0000000fb6027c24 */ /* 0x002fe2000f8e02ff */
[C---:B------:R-:W-:Y:S01]  /*1f000*/  SEL R192, R246.reuse, R192, !P4 ;  /* 0x000000c0f6c07207 */ /* 0x040fe20006000000 */
[----:B------:R-:W-:Y:S01]  /*1f010*/  ULDC UR15, c[0x0][0x240] ;  /* 0x00009000000f7ab9 */ /* 0x000fe20000000800 */
[----:B--2---:R-:W-:Y:S02]  /*1f020*/  IMAD R5, R181, UR16, RZ ;  /* 0x00000010b5057c24 */ /* 0x004fe4000f8e02ff */
[----:B------:R1:W-:Y:S01]  /*1f030*/  STL [R1+0x228], R2 ;  /* 0x0002280201007387 */ /* 0x0003e20000100800 */
[----:B------:R-:W-:Y:S01]  /*1f040*/  SEL R23, R246, R23, !P4 ;  /* 0x00000017f6177207 */ /* 0x000fe20006000000 */
[----:B------:R-:W-:-:S02]  /*1f050*/  ULDC UR16, c[0x0][0x240] ;  /* 0x0000900000107ab9 */ /* 0x000fc40000000800 */
[----:B------:R2:W-:Y:S01]  /*1f060*/  STL [R1+0x224], R5 ;  /* 0x0002240501007387 */ /* 0x0005e20000100800 */
[----:B-1----:R-:W-:Y:S01]  /*1f070*/  IMAD R2, R233, UR17, RZ ;  /* 0x00000011e9027c24 */ /* 0x002fe2000f8e02ff */
[----:B------:R-:W-:Y:S01]  /*1f080*/  SEL R21, R246, R21, !P4 ;  /* 0x00000015f6157207 */ /* 0x000fe20006000000 */
[----:B------:R-:W-:Y:S01]  /*1f090*/  ULDC UR17, c[0x0][0x240] ;  /* 0x0000900000117ab9 */ /* 0x000fe20000000800 */
[----:B--2---:R-:W-:Y:S02]  /*1f0a0*/  IMAD R5, R218, UR18, RZ ;  /* 0x00000012da057c24 */ /* 0x004fe4000f8e02ff */
[----:B------:R1:W-:Y:S01]  /*1f0b0*/  STL [R1+0x220], R2 ;  /* 0x0002200201007387 */ /* 0x0003e20000100800 */
[C---:B------:R-:W-:Y:S01]  /*1f0c0*/  SEL R17, R246.reuse, R17, !P4 ;  /* 0x00000011f6117207 */ /* 0x040fe20006000000 */
        /* <DEDUP_REMOVED lines=27> */
[----:B------:R-:W-:Y:S01]  /*1f280*/  ULDC UR25, c[0x0][0x240] ;  /* 0x0000900000197ab9 */ /* 0x000fe20000000800 */
[----:B--2---:R-:W-:-:S03]  /*1f290*/  IMAD R5, R35, UR26, RZ ;  /* 0x0000001a23057c24 */ /* 0x004fc6000f8e02ff */
[----:B------:R1:W-:Y:S01]  /*1f2a0*/  STL [R1+0x200], R2 ;  /* 0x0002000201007387 */ /* 0x0003e20000100800 */
[----:B------:R-:W-:-:S03]  /*1f2b0*/  ULDC UR26, c[0x0][0x240] ;  /* 0x00009000001a7ab9 */ /* 0x000fc60000000800 */
[----:B------:R2:W-:Y:S01]  /*1f2c0*/  STL [R1+0x1fc], R5 ;  /* 0x0001fc0501007387 */ /* 0x0005e20000100800 */
[----:B-1----:R-:W-:Y:S01]  /*1f2d0*/  IMAD R2, R34, UR27, RZ ;  /* 0x0000001b22027c24 */ /* 0x002fe2000f8e02ff */
[----:B------:R-:W-:Y:S01]  /*1f2e0*/  ULDC UR27, c[0x0][0x240] ;  /* 0x00009000001b7ab9 */ /* 0x000fe20000000800 */
[----:B--2---:R-:W-:-:S03]  /*1f2f0*/  IMAD R5, R33, UR28, RZ ;  /* 0x0000001c21057c24 */ /* 0x004fc6000f8e02ff */
[----:B------:R1:W-:Y:S01]  /*1f300*/  STL [R1+0x1f8], R2 ;  /* 0x0001f80201007387 */ /* 0x0003e20000100800 */
[----:B------:R-:W-:-:S03]  /*1f310*/  ULDC UR28, c[0x0][0x240] ;  /* 0x00009000001c7ab9 */ /* 0x000fc60000000800 */
[----:B------:R-:W-:Y:S04]  /*1f320*/  STL [R1+0x1f4], R5 ;  /* 0x0001f40501007387 */ /* 0x000fe80000100800 */
[----:B------:R-:W2:Y:S01]  /*1f330*/  LDL.LU R204, [R1] ;  /* 0x0000000001cc7983 */ /* 0x000ea20000300800 */
[----:B-1----:R-:W-:Y:S01]  /*1f340*/  IMAD R2, R32, UR29, RZ ;  /* 0x0000001d20027c24 */ /* 0x002fe2000f8e02ff */
[----:B------:R-:W-:Y:S01]  /*1f350*/  SEL R231, R246, R231, !P4 ;  /* 0x000000e7f6e77207 */ /* 0x000fe20006000000 */
[----:B------:R-:W-:-:S03]  /*1f360*/  ULDC UR29, c[0x0][0x240] ;  /* 0x00009000001d7ab9 */ /* 0x000fc60000000800 */
[----:B------:R1:W-:Y:S04]  /*1f370*/  STL [R1+0x1f0], R2 ;  /* 0x0001f00201007387 */ /* 0x0003e80000100800 */
[----:B------:R-:W3:Y:S04]  /*1f380*/  LDL.LU R202, [R1+0x14] ;  /* 0x0000140001ca7983 */ /* 0x000ee80000300800 */
[----:B------:R-:W4:Y:S01]  /*1f390*/  LDL.LU R200, [R1+0x18] ;  /* 0x0000180001c87983 */ /* 0x000f220000300800 */
[----:B-1----:R-:W-:Y:S01]  /*1f3a0*/  IMAD R2, R31, UR30, RZ ;  /* 0x0000001e1f027c24 */ /* 0x002fe2000f8e02ff */
[----:B------:R-:W-:-:S04]  /*1f3b0*/  ULDC UR30, c[0x0][0x240] ;  /* 0x00009000001e7ab9 */ /* 0x000fc80000000800 */
[----:B------:R1:W-:Y:S04]  /*1f3c0*/  STL [R1+0x1ec], R2 ;  /* 0x0001ec0201007387 */ /* 0x0003e80000100800 */
[----:B------:R-:W4:Y:S04]  /*1f3d0*/  LDL.LU R198, [R1+0x38] ;  /* 0x0000380001c67983 */ /* 0x000f280000300800 */
[----:B------:R-:W4:Y:S01]  /*1f3e0*/  LDL.LU R197, [R1+0x54] ;  /* 0x0000540001c57983 */ /* 0x000f220000300800 */
[----:B-1----:R-:W-:Y:S01]  /*1f3f0*/  IMAD R2, R30, UR31, RZ ;  /* 0x0000001f1e027c24 */ /* 0x002fe2000f8e02ff */
[----:B------:R-:W-:Y:S01]  /*1f400*/  SEL R215, R246, R215, !P4 ;  /* 0x000000d7f6d77207 */ /* 0x000fe20006000000 */
[----:B------:R-:W-:Y:S01]  /*1f410*/  IMAD R5, R134, UR37, RZ ;  /* 0x0000002586057c24 */ /* 0x000fe2000f8e02ff */
[C---:B------:R-:W-:Y:S01]  /*1f420*/  SEL R199, R246.reuse, R199, !P4 ;  /* 0x000000c7f6c77207 */ /* 0x040fe20006000000 */
[----:B------:R-:W-:Y:S01]  /*1f430*/  ULDC UR31, c[0x0][0x240] ;  /* 0x00009000001f7ab9 */ /* 0x000fe20000000800 */
[----:B------:R1:W-:Y:S01]  /*1f440*/  STL [R1+0x1e8], R2 ;  /* 0x0001e80201007387 */ /* 0x0003e20000100800 */
[----:B------:R-:W-:Y:S01]  /*1f450*/  SEL R183, R246, R183, !P4 ;  /* 0x000000b7f6b77207 */ /* 0x000fe20006000000 */
[----:B------:R-:W-:-:S02]  /*1f460*/  ULDC UR37, c[0x0][0x240] ;  /* 0x0000900000257ab9 */ /* 0x000fc40000000800 */
[----:B------:R-:W4:Y:S04]  /*1f470*/  LDL.LU R195, [R1+0x60] ;  /* 0x0000600001c37983 */ /* 0x000f280000300800 */
        /* <DEDUP_REMOVED lines=8> */
[----:B------:R-:W-:-:S03]  /*1f500*/  ULDC UR33, c[0x0][0x240] ;  /* 0x0000900000217ab9 */ /* 0x000fc60000000800 */
[----:B------:R1:W-:Y:S04]  /*1f510*/  STL [R1+0x1e0], R2 ;  /* 0x0001e00201007387 */ /* 0x0003e80000100800 */
        /* <DEDUP_REMOVED lines=10> */
[----:B------:R1:W-:Y:S02]  /*1f5c0*/  STL [R1+0x1d8], R2 ;  /* 0x0001d80201007387 */ /* 0x0003e40000100800 */
[----:B-1----:R-:W-:Y:S01]  /*1f5d0*/  IMAD R2, R150, UR36, RZ ;  /* 0x0000002496027c24 */ /* 0x002fe2000f8e02ff */
[----:B------:R-:W-:Y:S01]  /*1f5e0*/  SEL R179, R246, R179, !P4 ;  /* 0x000000b3f6b37207 */ /* 0x000fe20006000000 */
[----:B------:R-:W-:-:S03]  /*1f5f0*/  ULDC UR36, c[0x0][0x240] ;  /* 0x0000900000247ab9 */ /* 0x000fc60000000800 */
[----:B------:R1:W-:Y:S04]  /*1f600*/  STL [R1+0x1d4], R2 ;  /* 0x0001d40201007387 */ /* 0x0003e80000100800 */
[----:B------:R2:W-:Y:S01]  /*1f610*/  STL [R1+0x1d0], R5 ;  /* 0x0001d00501007387 */ /* 0x0005e20000100800 */
[----:B-1----:R-:W-:Y:S01]  /*1f620*/  IMAD R2, R112, UR38, RZ ;  /* 0x0000002670027c24 */ /* 0x002fe2000f8e02ff */
[----:B------:R-:W-:Y:S01]  /*1f630*/  SEL R4, R246, R4, !P4 ;  /* 0x00000004f6047207 */ /* 0x000fe20006000000 */
[----:B------:R-:W-:-:S03]  /*1f640*/  ULDC UR38, c[0x0][0x240] ;  /* 0x0000900000267ab9 */ /* 0x000fc60000000800 */
[----:B------:R3:W-:Y:S01]  /*1f650*/  STL [R1+0x1cc], R2 ;  /* 0x0001cc0201007387 */ /* 0x0007e20000100800 */
[----:B--2---:R-:W-:Y:S01]  /*1f660*/  IMAD R5, R204, UR39, RZ ;  /* 0x00000027cc057c24 */ /* 0x004fe2000f8e02ff */
[----:B------:R-:W-:-:S04]  /*1f670*/  ULDC UR39, c[0x0][0x240] ;  /* 0x0000900000277ab9 */ /* 0x000fc80000000800 */
[----:B------:R4:W-:Y:S01]  /*1f680*/  STL [R1+0x1c8], R5 ;  /* 0x0001c80501007387 */ /* 0x0009e20000100800 */
[----:B---3--:R-:W-:Y:S01]  /*1f690*/  IMAD R2, R202, UR40, RZ ;  /* 0x00000028ca027c24 */ /* 0x008fe2000f8e02ff */
[----:B------:R-:W-:Y:S01]  /*1f6a0*/  ULDC UR40, c[0x0][0x240] ;  /* 0x0000900000287ab9 */ /* 0x000fe20000000800 */
[----:B----4-:R-:W-:-:S03]  /*1f6b0*/  IMAD R5, R200, UR41, RZ ;  /* 0x00000029c8057c24 */ /* 0x010fc6000f8e02ff */
[----:B------:R1:W-:Y:S01]  /*1f6c0*/  STL [R1+0x1c4], R2 ;  /* 0x0001c40201007387 */ /* 0x0003e20000100800 */
[----:B------:R-:W-:Y:S01]  /*1f6d0*/  IMAD R4, R4, UR37, RZ ;  /* 0x0000002504047c24 */ /* 0x000fe2000f8e02ff */
[----:B------:R-:W-:Y:S01]  /*1f6e0*/  ULDC UR41, c[0x0][0x240] ;  /* 0x0000900000297ab9 */ /* 0x000fe20000000800 */
[C---:B------:R-:W-:Y:S01]  /*1f6f0*/  SEL R164, R246.reuse, R164, !P4 ;  /* 0x000000a4f6a47207 */ /* 0x040fe20006000000 */
[----:B------:R2:W-:Y:S01]  /*1f700*/  STL [R1+0x1c0], R5 ;  /* 0x0001c00501007387 */ /* 0x0005e20000100800 */
[----:B------:R-:W-:Y:S01]  /*1f710*/  SEL R148, R246, R148, !P4 ;  /* 0x00000094f6947207 */ /* 0x000fe20006000000 */
[----:B------:R-:W-:Y:S01]  /*1f720*/  ULDC UR37, c[0x0][0x240] ;  /* 0x0000900000257ab9 */ /* 0x000fe20000000800 */
        /* <DEDUP_REMOVED lines=21> */
[----:B------:R1:W-:Y:S04]  /*1f880*/  STL [R1+0x1a4], R2 ;  /* 0x0001a40201007387 */ /* 0x0003e80000100800 */
[----:B------:R2:W-:Y:S01]  /*1f890*/  STL [R1+0x1a0], R5 ;  /* 0x0001a00501007387 */ /* 0x0005e20000100800 */
[----:B-1----:R-:W-:Y:S01]  /*1f8a0*/  IMAD R2, R182, UR49, RZ ;  /* 0x00000031b6027c24 */ /* 0x002fe2000f8e02ff */
[----:B------:R-:W-:Y:S01]  /*1f8b0*/  ULDC UR49, c[0x0][0x240] ;  /* 0x0000900000317ab9 */ /* 0x000fe20000000800 */
[----:B--2---:R-:W-:-:S03]  /*1f8c0*/  IMAD R5, R181, UR50, RZ ;  /* 0x00000032b5057c24 */ /* 0x004fc6000f8e02ff */
        /* <DEDUP_REMOVED lines=40> */
[----:B------:R-:W2:Y:S01]  /*1fb50*/  LDL.LU R202, [R1+0x20] ;  /* 0x0000200001ca7983 */ /* 0x000ea20000300800 */
[----:B-1----:R-:W-:Y:S01]  /*1fb60*/  IMAD R2, R14, UR7, RZ ;  /* 0x000000070e027c24 */ /* 0x002fe2000f8e02ff */
[----:B------:R-:W-:Y:S02]  /*1fb70*/  ULDC UR7, c[0x0][0x240] ;  /* 0x0000900000077ab9 */ /* 0x000fe40000000800 */
[----:B------:R-:W3:Y:S04]  /*1fb80*/  LDL.LU R200, [R1+0x3c] ;  /* 0x00003c0001c87983 */ /* 0x000ee80000300800 */
        /* <DEDUP_REMOVED lines=25> */
[----:B------:R1:W-:Y:S01]  /*1fd20*/  STL [R1+0x150], R2 ;  /* 0x0001500201007387 */ /* 0x0003e20000100800 */
[----:B------:R-:W-:Y:S01]  /*1fd30*/  IMAD R5, R157, UR15, RZ ;  /* 0x0000000f9d057c24 */ /* 0x000fe2000f8e02ff */
[----:B------:R-:W-:Y:S01]  /*1fd40*/  ULDC UR15, c[0x0][0x240] ;  /* 0x00009000000f7ab9 */ /* 0x000fe20000000800 */
[----:B-1----:R-:W-:Y:S01]  /*1fd50*/  IMAD R2, R173, UR14, RZ ;  /* 0x0000000ead027c24 */ /* 0x002fe2000f8e02ff */
[----:B------:R-:W-:-:S04]  /*1fd60*/  ULDC UR14, c[0x0][0x240] ;  /* 0x00009000000e7ab9 */ /* 0x000fc80000000800 */
[----:B------:R1:W-:Y:S04]  /*1fd70*/  STL [R1+0x14c], R2 ;  /* 0x00014c0201007387 */ /* 0x0003e80000100800 */
[----:B------:R1:W-:Y:S02]  /*1fd80*/  STL [R1+0x148], R5 ;  /* 0x0001480501007387 */ /* 0x0003e40000100800 */
[----:B-1----:R-:W-:Y:S01]  /*1fd90*/  IMAD R2, R141, UR16, RZ ;  /* 0x000000108d027c24 */ /* 0x002fe2000f8e02ff */
[----:B------:R-:W-:Y:S01]  /*1fda0*/  ULDC UR16, c[0x0][0x240] ;  /* 0x0000900000107ab9 */ /* 0x000fe20000000800 */
[----:B------:R-:W-:-:S03]  /*1fdb0*/  IMAD R5, R119, UR17, RZ ;  /* 0x0000001177057c24 */ /* 0x000fc6000f8e02ff */
[----:B------:R2:W-:Y:S01]  /*1fdc0*/  STL [R1+0x144], R2 ;  /* 0x0001440201007387 */ /* 0x0005e20000100800 */
[----:B------:R-:W-:-:S03]  /*1fdd0*/  ULDC UR17, c[0x0][0x240] ;  /* 0x0000900000117ab9 */ /* 0x000fc60000000800 */
[----:B------:R3:W-:Y:S01]  /*1fde0*/  STL [R1+0x140], R5 ;  /* 0x0001400501007387 */ /* 0x0007e20000100800 */
[----:B--2---:R-:W-:Y:S01]  /*1fdf0*/  IMAD R2, R202, UR18, RZ ;  /* 0x00000012ca027c24 */ /* 0x004fe2000f8e02ff */
[----:B------:R-:W-:Y:S01]  /*1fe00*/  ULDC UR18, c[0x0][0x240] ;  /* 0x0000900000127ab9 */ /* 0x000fe20000000800 */
[----:B---3--:R-:W-:-:S03]  /*1fe10*/  IMAD R5, R200, UR19, RZ ;  /* 0x00000013c8057c24 */ /* 0x008fc6000f8e02ff */
[----:B------:R4:W-:Y:S01]  /*1fe20*/  STL [R1+0x13c], R2 ;  /* 0x00013c0201007387 */ /* 0x0009e20000100800 */
[----:B------:R-:W-:-:S03]  /*1fe30*/  ULDC UR19, c[0x0][0x240] ;  /* 0x0000900000137ab9 */ /* 0x000fc60000000800 */
[----:B------:R1:W-:Y:S01]  /*1fe40*/  STL [R1+0x138], R5 ;  /* 0x0001380501007387 */ /* 0x0003e20000100800 */
[----:B----4-:R-:W-:Y:S01]  /*1fe50*/  IMAD R2, R198, UR20, RZ ;  /* 0x00000014c6027c24 */ /* 0x010fe2000f8e02ff */
[----:B------:R-:W-:Y:S01]  /*1fe60*/  ULDC UR20, c[0x0][0x240] ;  /* 0x0000900000147ab9 */ /* 0x000fe20000000800 */
[----:B-1----:R-:W-:-:S03]  /*1fe70*/  IMAD R5, R197, UR21, RZ ;  /* 0x00000015c5057c24 */ /* 0x002fc6000f8e02ff */
        /* <DEDUP_REMOVED lines=44> */
[----:B------:R-:W-:Y:S01]  /*20140*/  STL [R1+0xf8], R5 ;  /* 0x0000f80501007387 */ /* 0x000fe20000100800 */
[----:B-1----:R-:W-:Y:S01]  /*20150*/  IMAD R2, R179, UR36, RZ ;  /* 0x00000024b3027c24 */ /* 0x002fe2000f8e02ff */
[----:B------:R-:W-:-:S04]  /*20160*/  ULDC UR36, c[0x0][0x240] ;  /* 0x0000900000247ab9 */ /* 0x000fc80000000800 */
[----:B------:R1:W-:Y:S04]  /*20170*/  STL [R1+0xf4], R2 ;  /* 0x0000f40201007387 */ /* 0x0003e80000100800 */
        /* <DEDUP_REMOVED lines=9> */
[----:B------:R-:W-:-:S04]  /*20210*/  ULDC UR40, c[0x0][0x240] ;  /* 0x0000900000287ab9 */ /* 0x000fc80000000800 */
[----:B------:R1:W-:Y:S04]  /*20220*/  STL [R1+0xe4], R2 ;  /* 0x0000e40201007387 */ /* 0x0003e80000100800 */
[----:B------:R-:W3:Y:S01]  /*20230*/  LDL.LU R191, [R1+0x68] ;  /* 0x0000680001bf7983 */ /* 0x000ee20000300800 */
[----:B-1----:R-:W-:Y:S01]  /*20240*/  IMAD R2, R109, UR41, RZ ;  /* 0x000000296d027c24 */ /* 0x002fe2000f8e02ff */
[----:B------:R-:W-:-:S04]  /*20250*/  ULDC UR41, c[0x0][0x240] ;  /* 0x0000900000297ab9 */ /* 0x000fc80000000800 */
[----:B------:R1:W-:Y:S04]  /*20260*/  STL [R1+0xe0], R2 ;  /* 0x0000e00201007387 */ /* 0x0003e80000100800 */
[----:B------:R-:W4:Y:S01]  /*20270*/  LDL.LU R200, [R1+0x84] ;  /* 0x0000840001c87983 */ /* 0x000f220000300800 */
        /* <DEDUP_REMOVED lines=34> */
[----:B------:R2:W-:Y:S02]  /*204a0*/  STL [R1+0xbc], R2 ;  /* 0x0000bc0201007387 */ /* 0x0005e40000100800 */
[----:B--2---:R-:W-:Y:S01]  /*204b0*/  IMAD R2, R181, UR51, RZ ;  /* 0x00000033b5027c24 */ /* 0x004fe2000f8e02ff */
[----:B------:R-:W-:Y:S01]  /*204c0*/  ULDC UR51, c[0x0][0x240] ;  /* 0x0000900000337ab9 */ /* 0x000fe20000000800 */
[----:B------:R-:W2:Y:S04]  /*204d0*/  LDL.LU R181, [R1+0x844] ;  /* 0x0008440001b57983 */ /* 0x000ea80000300800 */
[----:B------:R3:W-:Y:S02]  /*204e0*/  STL [R1+0xb8], R2 ;  /* 0x0000b80201007387 */ /* 0x0007e40000100800 */
[----:B---3--:R-:W-:Y:S01]  /*204f0*/  IMAD R2, R191, UR52, RZ ;  /* 0x00000034bf027c24 */ /* 0x008fe2000f8e02ff */
[----:B------:R-:W-:Y:S01]  /*20500*/  ULDC UR52, c[0x0][0x240] ;  /* 0x0000900000347ab9 */ /* 0x000fe20000000800 */
[----:B------:R-:W3:Y:S04]  /*20510*/  LDL.LU R191, [R1+0x840] ;  /* 0x0008400001bf7983 */ /* 0x000ee80000300800 */
[----:B------:R4:W-:Y:S02]  /*20520*/  STL [R1+0xb4], R2 ;  /* 0x0000b40201007387 */ /* 0x0009e40000100800 */
[----:B----4-:R-:W-:Y:S01]  /*20530*/  IMAD R2, R200, UR53, RZ ;  /* 0x00000035c8027c24 */ /* 0x010fe2000f8e02ff */
[----:B------:R-:W-:Y:S01]  /*20540*/  ULDC UR53, c[0x0][0x240] ;  /* 0x0000900000357ab9 */ /* 0x000fe20000000800 */
[----:B------:R-:W4:Y:S04]  /*20550*/  LDL.LU R200, [R1+0x83c] ;  /* 0x00083c0001c87983 */ /* 0x000f280000300800 */
[----:B------:R1:W-:Y:S02]  /*20560*/  STL [R1+0xb0], R2 ;  /* 0x0000b00201007387 */ /* 0x0003e40000100800 */
[----:B-1----:R-:W-:Y:S01]  /*20570*/  IMAD R2, R190, UR54, RZ ;  /* 0x00000036be027c24 */ /* 0x002fe2000f8e02ff */
        /* <DEDUP_REMOVED lines=70> */
[----:B------:R2:W-:Y:S01]  /*209e0*/  STL [R1+0x68], R2 ;  /* 0x0000680201007387 */ /* 0x0005e20000100800 */
[----:B------:R-:W-:Y:S01]  /*209f0*/  IMAD R4, R195, UR17, RZ ;  /* 0x00000011c3047c24 */ /* 0x000fe2000f8e02ff */
[----:B------:R-:W-:-:S04]  /*20a00*/  ULDC UR17, c[0x0][0x240] ;  /* 0x0000900000117ab9 */ /* 0x000fc80000000800 */
[----:B------:R-:W-:Y:S01]  /*20a10*/  STL [R1+0x64], R4 ;  /* 0x0000640401007387 */ /* 0x000fe20000100800 */
[----:B--2---:R-:W-:Y:S01]  /*20a20*/  IMAD R2, R181, UR18, RZ ;  /* 0x00000012b5027c24 */ /* 0x004fe2000f8e02ff */
[----:B------:R-:W-:Y:S02]  /*20a30*/  ULDC UR18, c[0x0][0x240] ;  /* 0x0000900000127ab9 */ /* 0x000fe40000000800 */
[----:B------:R-:W2:Y:S04]  /*20a40*/  LDL.LU R181, [R1+0x7e8] ;  /* 0x0007e80001b57983 */ /* 0x000ea80000300800 */
[----:B------:R3:W-:Y:S04]  /*20a50*/  STL [R1+0x60], R2 ;  /* 0x0000600201007387 */ /* 0x0007e80000100800 */
[----:B------:R-:W2:Y:S01]  /*20a60*/  LDL.LU R195, [R1+0x7e4] ;  /* 0x0007e40001c37983 */ /* 0x000ea20000300800 */
[----:B---3--:R-:W-:Y:S01]  /*20a70*/  IMAD R2, R191, UR19, RZ ;  /* 0x00000013bf027c24 */ /* 0x008fe2000f8e02ff */
[----:B------:R-:W-:-:S02]  /*20a80*/  ULDC UR19, c[0x0][0x240] ;  /* 0x0000900000137ab9 */ /* 0x000fc40000000800 */
[----:B------:R-:W3:Y:S04]  /*20a90*/  LDL.LU R191, [R1+0x7e0] ;  /* 0x0007e00001bf7983 */ /* 0x000ee80000300800 */
[----:B------:R1:W-:Y:S01]  /*20aa0*/  STL [R1+0x5c], R2 ;  /* 0x00005c0201007387 */ /* 0x0003e20000100800 */
[----:B----4-:R-:W-:Y:S01]  /*20ab0*/  IMAD R4, R200, UR20, RZ ;  /* 0x00000014c8047c24 */ /* 0x010fe2000f8e02ff */
[----:B------:R-:W-:-:S04]  /*20ac0*/  ULDC UR20, c[0x0][0x240] ;  /* 0x0000900000147ab9 */ /* 0x000fc80000000800 */
[----:B------:R-:W-:Y:S04]  /*20ad0*/  STL [R1+0x58], R4 ;  /* 0x0000580401007387 */ /* 0x000fe80000100800 */
[----:B------:R-:W4:Y:S01]  /*20ae0*/  LDL.LU R202, [R1+0x7dc] ;  /* 0x0007dc0001ca7983 */ /* 0x000f220000300800 */
[----:B-1----:R-:W-:Y:S01]  /*20af0*/  IMAD R2, R190, UR21, RZ ;  /* 0x00000015be027c24 */ /* 0x002fe2000f8e02ff */
[----:B------:R-:W-:Y:S02]  /*20b00*/  ULDC UR21, c[0x0][0x240] ;  /* 0x0000900000157ab9 */ /* 0x000fe40000000800 */
[----:B------:R-:W4:Y:S04]  /*20b10*/  LDL.LU R190, [R1+0x7d8] ;  /* 0x0007d80001be7983 */ /* 0x000f280000300800 */
[----:B------:R1:W-:Y:S04]  /*20b20*/  STL [R1+0x54], R2 ;  /* 0x0000540201007387 */ /* 0x0003e80000100800 */
[----:B------:R-:W4:Y:S01]  /*20b30*/  LDL.LU R200, [R1+0x7d4] ;  /* 0x0007d40001c87983 */ /* 0x000f220000300800 */
[----:B-1----:R-:W-:Y:S01]  /*20b40*/  IMAD R2, R198, UR22, RZ ;  /* 0x00000016c6027c24 */ /* 0x002fe2000f8e02ff */
[----:B------:R-:W-:-:S04]  /*20b50*/  ULDC UR22, c[0x0][0x240] ;  /* 0x0000900000167ab9 */ /* 0x000fc80000000800 */
[----:B------:R1:W-:Y:S02]  /*20b60*/  STL [R1+0x50], R2 ;  /* 0x0000500201007387 */ /* 0x0003e40000100800 */
[----:B-1----:R-:W-:Y:S01]  /*20b70*/  IMAD R2, R189, UR23, RZ ;  /* 0x00000017bd027c24 */ /* 0x002fe2000f8e02ff */
[----:B------:R-:W-:Y:S01]  /*20b80*/  ULDC UR23, c[0x0][0x240] ;  /* 0x0000900000177ab9 */ /* 0x000fe20000000800 */
        /* <DEDUP_REMOVED lines=9> */
[----:B------:R1:W-:Y:S02]  /*20c20*/  STL [R1+0x44], R2 ;  /* 0x0000440201007387 */ /* 0x0003e40000100800 */
[----:B-1----:R-:W-:Y:S01]  /*20c30*/  IMAD R2, R184, UR26, RZ ;  /* 0x0000001ab8027c24 */ /* 0x002fe2000f8e02ff */
[C---:B------:R-:W-:Y:S01]  /*20c40*/  SEL R154, R246.reuse, R154, !P4 ;  /* 0x0000009af69a7207 */ /* 0x040fe20006000000 */
[----:B------:R-:W4:Y:S01]  /*20c50*/  LDL.LU R184, [R1+0x7c4] ;  /* 0x0007c40001b87983 */ /* 0x000f220000300800 */
[----:B------:R-:W-:Y:S01]  /*20c60*/  SEL R155, R246, R155, !P4 ;  /* 0x0000009bf69b7207 */ /* 0x000fe20006000000 */
[----:B------:R-:W-:-:S02]  /*20c70*/  ULDC UR26, c[0x0][0x240] ;  /* 0x00009000001a7ab9 */ /* 0x000fc40000000800 */
[----:B------:R1:W-:Y:S04]  /*20c80*/  STL [R1+0x40], R2 ;  /* 0x0000400201007387 */ /* 0x0003e80000100800 */
[----:B------:R-:W4:Y:S01]  /*20c90*/  LDL.LU R197, [R1+0x7c0] ;  /* 0x0007c00001c57983 */ /* 0x000f220000300800 */
[----:B-1----:R-:W-:Y:S01]  /*20ca0*/  IMAD R2, R182, UR27, RZ ;  /* 0x0000001bb6027c24 */ /* 0x002fe2000f8e02ff */
[----:B------:R-:W-:Y:S02]  /*20cb0*/  ULDC UR27, c[0x0][0x240] ;  /* 0x00009000001b7ab9 */ /* 0x000fe40000000800 */
[----:B------:R-:W4:Y:S04]  /*20cc0*/  LDL.LU R182, [R1+0x7bc] ;  /* 0x0007bc0001b67983 */ /* 0x000f280000300800 */
[----:B------:R2:W-:Y:S02]  /*20cd0*/  STL [R1+0x3c], R2 ;  /* 0x00003c0201007387 */ /* 0x0005e40000100800 */
[----:B--2---:R-:W-:Y:S01]  /*20ce0*/  IMAD R2, R181, UR28, RZ ;  /* 0x0000001cb5027c24 */ /* 0x004fe2000f8e02ff */
[----:B------:R-:W-:Y:S01]  /*20cf0*/  ULDC UR28, c[0x0][0x240] ;  /* 0x00009000001c7ab9 */ /* 0x000fe20000000800 */
[----:B------:R-:W2:Y:S04]  /*20d00*/  LDL.LU R181, [R1+0x7b8] ;  /* 0x0007b80001b57983 */ /* 0x000ea80000300800 */
[----:B------:R3:W-:Y:S01]  /*20d10*/  STL [R1+0x38], R2 ;  /* 0x0000380201007387 */ /* 0x0007e20000100800 */
[----:B------:R-:W-:Y:S01]  /*20d20*/  IMAD R4, R195, UR29, RZ ;  /* 0x0000001dc3047c24 */ /* 0x000fe2000f8e02ff */
[----:B------:R-:W-:-:S04]  /*20d30*/  ULDC UR29, c[0x0][0x240] ;  /* 0x00009000001d7ab9 */ /* 0x000fc80000000800 */
[----:B------:R4:W-:Y:S01]  /*20d40*/  STL [R1+0x34], R4 ;  /* 0x0000340401007387 */ /* 0x0009e20000100800 */
[----:B---3--:R-:W-:-:S03]  /*20d50*/  IMAD R2, R191, UR30, RZ ;  /* 0x0000001ebf027c24 */ /* 0x008fc6000f8e02ff */
[----:B------:R-:W3:Y:S01]  /*20d60*/  LDL.LU R195, [R1+0x7b0] ;  /* 0x0007b00001c37983 */ /* 0x000ee20000300800 */
[----:B------:R-:W-:Y:S01]  /*20d70*/  SEL R156, R246, R156, !P4 ;  /* 0x0000009cf69c7207 */ /* 0x000fe20006000000 */
[----:B------:R-:W-:Y:S02]  /*20d80*/  ULDC UR30, c[0x0][0x240] ;  /* 0x00009000001e7ab9 */ /* 0x000fe40000000800 */
[----:B------:R-:W3:Y:S04]  /*20d90*/  LDL.LU R191, [R1+0x7ac] ;  /* 0x0007ac0001bf7983 */ /* 0x000ee80000300800 */
[----:B------:R1:W-:Y:S01]  /*20da0*/  STL [R1+0x30], R2 ;  /* 0x0000300201007387 */ /* 0x0003e20000100800 */
[----:B----4-:R-:W-:Y:S01]  /*20db0*/  IMAD R4, R202, UR31, RZ ;  /* 0x0000001fca047c24 */ /* 0x010fe2000f8e02ff */
[----:B------:R-:W-:-:S04]  /*20dc0*/  ULDC UR31, c[0x0][0x240] ;  /* 0x00009000001f7ab9 */ /* 0x000fc80000000800 */
[----:B------:R4:W-:Y:S01]  /*20dd0*/  STL [R1+0x2c], R4 ;  /* 0x00002c0401007387 */ /* 0x0009e20000100800 */
[----:B-1----:R-:W-:Y:S01]  /*20de0*/  IMAD R2, R190, UR32, RZ ;  /* 0x00000020be027c24 */ /* 0x002fe2000f8e02ff */
[----:B------:R-:W-:Y:S02]  /*20df0*/  ULDC UR32, c[0x0][0x240] ;  /* 0x0000900000207ab9 */ /* 0x000fe40000000800 */
[----:B------:R-:W3:Y:S04]  /*20e00*/  LDL.LU R190, [R1+0x7a8] ;  /* 0x0007a80001be7983 */ /* 0x000ee80000300800 */
[----:B------:R1:W-:Y:S01]  /*20e10*/  STL [R1+0x28], R2 ;  /* 0x0000280201007387 */ /* 0x0003e20000100800 */
[----:B----4-:R-:W-:Y:S01]  /*20e20*/  IMAD R4, R200, UR33, RZ ;  /* 0x00000021c8047c24 */ /* 0x010fe2000f8e02ff */
[----:B------:R-:W-:-:S04]  /*20e30*/  ULDC UR33, c[0x0][0x240] ;  /* 0x0000900000217ab9 */ /* 0x000fc80000000800 */
[----:B------:R-:W-:Y:S01]  /*20e40*/  STL [R1+0x24], R4 ;  /* 0x0000240401007387 */ /* 0x000fe20000100800 */
[----:B-1----:R-:W-:Y:S01]  /*20e50*/  IMAD R2, R189, UR34, RZ ;  /* 0x00000022bd027c24 */ /* 0x002fe2000f8e02ff */
[----:B------:R-:W-:Y:S02]  /*20e60*/  ULDC UR34, c[0x0][0x240] ;  /* 0x0000900000227ab9 */ /* 0x000fe40000000800 */
        /* <DEDUP_REMOVED lines=17> */
[----:B-1----:R-:W-:Y:S01]  /*20f80*/  IMAD R2, R182, UR39, RZ ;  /* 0x00000027b6027c24 */ /* 0x002fe2000f8e02ff */
[----:B------:R-:W-:Y:S02]  /*20f90*/  ULDC UR39, c[0x0][0x240] ;  /* 0x0000900000277ab9 */ /* 0x000fe40000000800 */
[----:B------:R-:W4:Y:S04]  /*20fa0*/  LDL.LU R182, [R1+0x794] ;  /* 0x0007940001b67983 */ /* 0x000f280000300800 */
[----:B------:R2:W-:Y:S04]  /*20fb0*/  STL [R1+0xc], R2 ;  /* 0x00000c0201007387 */ /* 0x0005e80000100800 */
[----:B------:R-:W4:Y:S01]  /*20fc0*/  LDL.LU R197, [R1+0x790] ;  /* 0x0007900001c57983 */ /* 0x000f220000300800 */
[----:B--2---:R-:W-:Y:S01]  /*20fd0*/  IMAD R2, R181, UR40, RZ ;  /* 0x00000028b5027c24 */ /* 0x004fe2000f8e02ff */
[----:B------:R-:W-:-:S02]  /*20fe0*/  ULDC UR40, c[0x0][0x240] ;  /* 0x0000900000287ab9 */ /* 0x000fc40000000800 */
[----:B------:R-:W2:Y:S04]  /*20ff0*/  LDL.LU R181, [R1+0x78c] ;  /* 0x00078c0001b57983 */ /* 0x000ea80000300800 */
[----:B------:R1:W-:Y:S01]  /*21000*/  STL [R1+0x8], R2 ;  /* 0x0000080201007387 */ /* 0x0003e20000100800 */
[----:B---3--:R-:W-:Y:S01]  /*21010*/  IMAD R194, R195, UR41, RZ ;  /* 0x00000029c3c27c24 */ /* 0x008fe2000f8e02ff */
[----:B------:R-:W-:Y:S02]  /*21020*/  ULDC UR41, c[0x0][0x240] ;  /* 0x0000900000297ab9 */ /* 0x000fe40000000800 */
[----:B------:R-:W3:Y:S01]  /*21030*/  LDL.LU R195, [R1+0x788] ;  /* 0x0007880001c37983 */ /* 0x000ee20000300800 */
[----:B------:R-:W-:Y:S01]  /*21040*/  IMAD R193, R191, UR42, RZ ;  /* 0x0000002abfc17c24 */ /* 0x000fe2000f8e02ff */
[----:B------:R-:W-:-:S02]  /*21050*/  ULDC UR42, c[0x0][0x240] ;  /* 0x00009000002a7ab9 */ /* 0x000fc40000000800 */
[----:B------:R-:W-:Y:S04]  /*21060*/  STL [R1+0x4], R194 ;  /* 0x000004c201007387 */ /* 0x000fe80000100800 */
[----:B------:R-:W3:Y:S01]  /*21070*/  LDL.LU R191, [R1+0x780] ;  /* 0x0007800001bf7983 */ /* 0x000ee20000300800 */
[----:B------:R-:W-:Y:S01]  /*21080*/  IMAD R252, R190, UR43, RZ ;  /* 0x0000002bbefc7c24 */ /* 0x000fe2000f8e02ff */
[----:B------:R-:W-:Y:S02]  /*21090*/  ULDC UR43, c[0x0][0x240] ;  /* 0x00009000002b7ab9 */ /* 0x000fe40000000800 */
[----:B------:R-:W3:Y:S04]  /*210a0*/  LDL.LU R190, [R1+0x77c] ;  /* 0x00077c0001be7983 */ /* 0x000ee80000300800 */
[----:B------:R-:W-:Y:S01]  /*210b0*/  STL [R1], R193 ;  /* 0x000000c101007387 */ /* 0x000fe20000100800 */
[----:B----4-:R-:W-:Y:S01]  /*210c0*/  IMAD R251, R189, UR44, RZ ;  /* 0x0000002cbdfb7c24 */ /* 0x010fe2000f8e02ff */
[----:B------:R-:W-:-:S02]  /*210d0*/  ULDC UR44, c[0x0][0x240] ;  /* 0x00009000002c7ab9 */ /* 0x000fc40000000800 */
[----:B------:R-:W4:Y:S01]  /*210e0*/  LDL.LU R189, [R1+0x774] ;  /* 0x0007740001bd7983 */ /* 0x000f220000300800 */
[----:B------:R-:W-:Y:S01]  /*210f0*/  IMAD R250, R198, UR45, RZ ;  /* 0x0000002dc6fa7c24 */ /* 0x000fe2000f8e02ff */
[----:B------:R-:W-:Y:S01]  /*21100*/  SEL R158, R246, R158, !P4 ;  /* 0x0000009ef69e7207 */ /* 0x000fe20006000000 */
[----:B------:R-:W-:-:S03]  /*21110*/  IMAD R84, R186, UR46, RZ ;  /* 0x0000002eba547c24 */ /* 0x000fc6000f8e02ff */
[----:B------:R-:W-:Y:S01]  /*21120*/  STL.64 [R1+0x8720], R250 ;  /* 0x008720fa01007387 */ /* 0x000fe20000100a00 */
[----:B------:R-:W-:-:S03]  /*21130*/  IMAD R85, R184, UR47, RZ ;  /* 0x0000002fb8557c24 */ /* 0x000fc6000f8e02ff */
[----:B------:R-:W4:Y:S01]  /*21140*/  LDL.LU R198, [R1+0x770] ;  /* 0x0007700001c67983 */ /* 0x000f220000300800 */
[----:B-1----:R-:W-:-:S03]  /*21150*/  IMAD R2, R182, UR48, RZ ;  /* 0x00000030b6027c24 */ /* 0x002fc6000f8e02ff */
[----:B------:R-:W4:Y:S01]  /*21160*/  LDL.LU R186, [R1+0x76c] ;  /* 0x00076c0001ba7983 */ /* 0x000f220000300800 */
[----:B------:R-:W-:-:S03]  /*21170*/  IMAD R86, R197, UR49, RZ ;  /* 0x00000031c5567c24 */ /* 0x000fc6000f8e02ff */
[----:B------:R-:W4:Y:S01]  /*21180*/  LDL.LU R184, [R1+0x768] ;  /* 0x0007680001b87983 */ /* 0x000f220000300800 */
[----:B--2---:R-:W-:-:S03]  /*21190*/  IMAD R87, R181, UR50, RZ ;  /* 0x00000032b5577c24 */ /* 0x004fc6000f8e02ff */
[----:B------:R1:W-:Y:S01]  /*211a0*/  STL.64 [R1+0x8708], R84 ;  /* 0x0087085401007387 */ /* 0x0003e20000100a00 */
[----:B---3--:R-:W-:-:S03]  /*211b0*/  IMAD R88, R195, UR51, RZ ;  /* 0x00000033c3587c24 */ /* 0x008fc6000f8e02ff */
[----:B------:R-:W2:Y:S01]  /*211c0*/  LDL.LU R182, [R1+0x764] ;  /* 0x0007640001b67983 */ /* 0x000ea20000300800 */
[----:B------:R-:W-:-:S03]  /*211d0*/  IMAD R23, R191, UR52, RZ ;  /* 0x00000034bf177c24 */ /* 0x000fc6000f8e02ff */
[----:B------:R-:W3:Y:S01]  /*211e0*/  LDL.LU R181, [R1+0x760] ;  /* 0x0007600001b57983 */ /* 0x000ee20000300800 */
[----:B------:R-:W-:-:S03]  /*211f0*/  IMAD R43, R190, UR53, RZ ;  /* 0x00000035be2b7c24 */ /* 0x000fc6000f8e02ff */
[----:B------:R-:W3:Y:S01]  /*21200*/  LDL.LU R197, [R1+0x75c] ;  /* 0x00075c0001c57983 */ /* 0x000ee20000300800 */
[----:B------:R-:W-:Y:S01]  /*21210*/  IMAD R110, R154, UR42, RZ ;  /* 0x0000002a9a6e7c24 */ /* 0x000fe2000f8e02ff */
[----:B------:R-:W-:Y:S01]  /*21220*/  ULDC UR45, c[0x0][0x240] ;  /* 0x00009000002d7ab9 */ /* 0x000fe20000000800 */
[----:B------:R-:W-:Y:S01]  /*21230*/  IMAD R111, R155, UR43, RZ ;  /* 0x0000002b9b6f7c24 */ /* 0x000fe2000f8e02ff */
[----:B------:R1:W-:Y:S01]  /*21240*/  STL.64 [R1+0x8710], R86 ;  /* 0x0087105601007387 */ /* 0x0003e20000100a00 */
[----:B------:R-:W-:Y:S01]  /*21250*/  IMAD R9, R156, UR44, RZ ;  /* 0x0000002c9c097c24 */ /* 0x000fe2000f8e02ff */
[----:B------:R-:W-:Y:S01]  /*21260*/  ULDC UR42, c[0x0][0x240] ;  /* 0x00009000002a7ab9 */ /* 0x000fe20000000800 */
[C---:B------:R-:W-:Y:S01]  /*21270*/  SEL R162, R246.reuse, R162, !P4 ;  /* 0x000000a2f6a27207 */ /* 0x040fe20006000000 */
[----:B------:R-:W3:Y:S01]  /*21280*/  LDL.LU R195, [R1+0x758] ;  /* 0x0007580001c37983 */ /* 0x000ee20000300800 */
[----:B------:R-:W-:Y:S01]  /*21290*/  ULDC UR46, c[0x0][0x240] ;  /* 0x00009000002e7ab9 */ /* 0x000fe20000000800 */
[C---:B------:R-:W-:Y:S01]  /*212a0*/  SEL R163, R246.reuse, R163, !P4 ;  /* 0x000000a3f6a37207 */ /* 0x040fe20006000000 */
[----:B------:R-:W-:Y:S01]  /*212b0*/  ULDC UR47, c[0x0][0x240] ;  /* 0x00009000002f7ab9 */ /* 0x000fe20000000800 */
[----:B------:R-:W3:Y:S01]  /*212c0*/  LDL.LU R191, [R1+0x754] ;  /* 0x0007540001bf7983 */ /* 0x000ee20000300800 */
[C---:B------:R-:W-:Y:S01]  /*212d0*/  SEL R165, R246.reuse, R165, !P4 ;  /* 0x000000a5f6a57207 */ /* 0x040fe20006000000 */
[----:B------:R-:W-:Y:S01]  /*212e0*/  ULDC UR48, c[0x0][0x240] ;  /* 0x0000900000307ab9 */ /* 0x000fe20000000800 */
[C---:B------:R-:W-:Y:S01]  /*212f0*/  SEL R167, R246.reuse, R167, !P4 ;  /* 0x000000a7f6a77207 */ /* 0x040fe20006000000 */
[----:B------:R-:W3:Y:S01]  /*21300*/  LDL.LU R202, [R1+0x750] ;  /* 0x0007500001ca7983 */ /* 0x000ee20000300800 */
[C---:B------:R-:W-:Y:S01]  /*21310*/  SEL R170, R246.reuse, R170, !P4 ;  /* 0x000000aaf6aa7207 */ /* 0x040fe20006000000 */
[----:B------:R-:W-:Y:S01]  /*21320*/  ULDC UR49, c[0x0][0x240] ;  /* 0x0000900000317ab9 */ /* 0x000fe20000000800 */
[C---:B------:R-:W-:Y:S01]  /*21330*/  SEL R171, R246.reuse, R171, !P4 ;  /* 0x000000abf6ab7207 */ /* 0x040fe20006000000 */
[----:B------:R-:W3:Y:S01]  /*21340*/  LDL.LU R190, [R1+0x744] ;  /* 0x0007440001be7983 */ /* 0x000ee20000300800 */
[C---:B------:R-:W-:Y:S01]  /*21350*/  SEL R172, R246.reuse, R172, !P4 ;  /* 0x000000acf6ac7207 */ /* 0x040fe20006000000 */
[----:B------:R-:W-:Y:S01]  /*21360*/  ULDC UR50, c[0x0][0x240] ;  /* 0x0000900000327ab9 */ /* 0x000fe20000000800 */
[----:B------:R-:W-:Y:S01]  /*21370*/  SEL R174, R246, R174, !P4 ;  /* 0x000000aef6ae7207 */ /* 0x000fe20006000000 */
[----:B------:R-:W-:Y:S01]  /*21380*/  ULDC UR51, c[0x0][0x240] ;  /* 0x0000900000337ab9 */ /* 0x000fe20000000800 */
[----:B------:R-:W-:Y:S01]  /*21390*/  ULDC UR52, c[0x0][0x240] ;  /* 0x0000900000347ab9 */ /* 0x000fe20000000800 */
[----:B------:R-:W-:Y:S01]  /*213a0*/  ULDC UR53, c[0x0][0x240] ;  /* 0x0000900000357ab9 */ /* 0x000fe20000000800 */
[----:B----4-:R-:W-:Y:S01]  /*213b0*/  IMAD R89, R189, UR54, RZ ;  /* 0x00000036bd597c24 */ /* 0x010fe2000f8e02ff */
[----:B------:R-:W-:Y:S01]  /*213c0*/  ULDC UR43, c[0x0][0x240] ;  /* 0x00009000002b7ab9 */ /* 0x000fe20000000800 */
[----:B------:R-:W4:Y:S01]  /*213d0*/  LDL.LU R189, [R1+0x740] ;  /* 0x0007400001bd7983 */ /* 0x000f220000300800 */
[----:B------:R-:W-:-:S03]  /*213e0*/  IMAD R4, R186, UR56, RZ ;  /* 0x00000038ba047c24 */ /* 0x000fc6000f8e02ff */
[----:B------:R-:W-:Y:S01]  /*213f0*/  STL.64 [R1+0x8718], R88 ;  /* 0x0087185801007387 */ /* 0x000fe20000100a00 */
[----:B------:R-:W-:Y:S01]  /*21400*/  IMAD R90, R198, UR55, RZ ;  /* 0x00000037c65a7c24 */ /* 0x000fe2000f8e02ff */
[----:B------:R-:W-:Y:S01]  /*21410*/  ULDC UR44, c[0x0][0x240] ;  /* 0x00009000002c7ab9 */ /* 0x000fe20000000800 */
[----:B------:R-:W-:Y:S01]  /*21420*/  IMAD R44, R184, UR57, RZ ;  /* 0x00000039b82c7c24 */ /* 0x000fe2000f8e02ff */
[----:B------:R-:W4:Y:S01]  /*21430*/  LDL.LU R200, [R1+0x73c] ;  /* 0x00073c0001c87983 */ /* 0x000f220000300800 */
[----:B--2---:R-:W-:-:S03]  /*21440*/  IMAD R62, R182, UR58, RZ ;  /* 0x0000003ab63e7c24 */ /* 0x004fc6000f8e02ff */
[----:B------:R-:W2:Y:S01]  /*21450*/  LDL.LU R186, [R1+0x734] ;  /* 0x0007340001ba7983 */ /* 0x000ea20000300800 */
[----:B---3--:R-:W-:-:S03]  /*21460*/  IMAD R91, R181, UR59, RZ ;  /* 0x0000003bb55b7c24 */ /* 0x008fc6000f8e02ff */
[----:B------:R-:W3:Y:S01]  /*21470*/  LDL.LU R184, [R1+0x730] ;  /* 0x0007300001b87983 */ /* 0x000ee20000300800 */
[----:B------:R-:W-:Y:S01]  /*21480*/  ULDC UR59, c[0x0][0x240] ;  /* 0x00009000003b7ab9 */ /* 0x000fe20000000800 */
[----:B------:R-:W-:Y:S02]  /*21490*/  IMAD R92, R197, UR60, RZ ;  /* 0x0000003cc55c7c24 */ /* 0x000fe4000f8e02ff */
[----:B------:R-:W3:Y:S01]  /*214a0*/  LDL.LU R198, [R1+0x72c] ;  /* 0x00072c0001c67983 */ /* 0x000ee20000300800 */
[----:B------:R-:W-:-:S03]  /*214b0*/  IMAD R24, R195, UR61, RZ ;  /* 0x0000003dc3187c24 */ /* 0x000fc6000f8e02ff */
[----:B------:R-:W3:Y:S01]  /*214c0*/  LDL.LU R182, [R1+0x728] ;  /* 0x0007280001b67983 */ /* 0x000ee20000300800 */
[----:B------:R-:W-:-:S03]  /*214d0*/  IMAD R63, R191, UR6, RZ ;  /* 0x00000006bf3f7c24 */ /* 0x000fc6000f8e02ff */
[----:B------:R-:W3:Y:S01]  /*214e0*/  LDL.LU R181, [R1+0x720] ;  /* 0x0007200001b57983 */ /* 0x000ee20000300800 */
[----:B------:R-:W-:-:S03]  /*214f0*/  IMAD R93, R190, UR9, RZ ;  /* 0x00000009be5d7c24 */ /* 0x000fc6000f8e02ff */
[----:B------:R-:W3:Y:S01]  /*21500*/  LDL.LU R197, [R1+0x71c] ;  /* 0x00071c0001c57983 */ /* 0x000ee20000300800 */
[----:B------:R-:W-:Y:S01]  /*21510*/  IMAD R81, R202, UR7, RZ ;  /* 0x00000007ca517c24 */ /* 0x000fe2000f8e02ff */
[----:B------:R-:W-:Y:S01]  /*21520*/  ULDC UR60, c[0x0][0x240] ;  /* 0x00009000003c7ab9 */ /* 0x000fe20000000800 */
[----:B------:R-:W-:Y:S01]  /*21530*/  IMAD R48, R158, UR45, RZ ;  /* 0x0000002d9e307c24 */ /* 0x000fe2000f8e02ff */
        /* <DEDUP_REMOVED lines=9> */
[----:B----4-:R-:W-:Y:S01]  /*215d0*/  IMAD R94, R189, UR10, RZ ;  /* 0x0000000abd5e7c24 */ /* 0x010fe2000f8e02ff */
[----:B------:R-:W-:Y:S01]  /*215e0*/  ULDC UR47, c[0x0][0x240] ;  /* 0x00009000002f7ab9 */ /* 0x000fe20000000800 */
[----:B------:R-:W-:Y:S01]  /*215f0*/  IMAD R114, R170, UR50, RZ ;  /* 0x00000032aa727c24 */ /* 0x000fe2000f8e02ff */
[----:B------:R-:W4:Y:S01]  /*21600*/  LDL.LU R189, [R1+0x70c] ;  /* 0x00070c0001bd7983 */ /* 0x000f220000300800 */
[----:B------:R-:W-:Y:S01]  /*21610*/  IMAD R115, R171, UR51, RZ ;  /* 0x00000033ab737c24 */ /* 0x000fe2000f8e02ff */
[----:B------:R-:W-:Y:S01]  /*21620*/  ULDC UR6, c[0x0][0x240] ;  /* 0x0000900000067ab9 */ /* 0x000fe20000000800 */
[----:B------:R-:W-:Y:S01]  /*21630*/  IMAD R10, R172, UR52, RZ ;  /* 0x00000034ac0a7c24 */ /* 0x000fe2000f8e02ff */
[----:B------:R-:W-:Y:S01]  /*21640*/  ULDC UR46, c[0x0][0x240] ;  /* 0x00009000002e7ab9 */ /* 0x000fe20000000800 */
[----:B------:R-:W-:Y:S01]  /*21650*/  IMAD R49, R174, UR53, RZ ;  /* 0x00000035ae317c24 */ /* 0x000fe2000f8e02ff */
[----:B------:R-:W-:Y:S01]  /*21660*/  ULDC UR48, c[0x0][0x240] ;  /* 0x0000900000307ab9 */ /* 0x000fe20000000800 */
[C---:B------:R-:W-:Y:S01]  /*21670*/  SEL R176, R246.reuse, R176, !P4 ;  /* 0x000000b0f6b07207 */ /* 0x040fe20006000000 */
[----:B------:R-:W-:Y:S01]  /*21680*/  ULDC UR54, c[0x0][0x240] ;  /* 0x0000900000367ab9 */ /* 0x000fe20000000800 */
[C---:B------:R-:W-:Y:S01]  /*21690*/  SEL R177, R246.reuse, R177, !P4 ;  /* 0x000000b1f6b17207 */ /* 0x040fe20006000000 */
[----:B------:R-:W-:Y:S01]  /*216a0*/  ULDC UR55, c[0x0][0x240] ;  /* 0x0000900000377ab9 */ /* 0x000fe20000000800 */
[----:B------:R-:W-:Y:S01]  /*216b0*/  SEL R178, R246, R178, !P4 ;  /* 0x000000b2f6b27207 */ /* 0x000fe20006000000 */
[----:B------:R-:W-:Y:S01]  /*216c0*/  ULDC UR56, c[0x0][0x240] ;  /* 0x0000900000387ab9 */ /* 0x000fe20000000800 */
[----:B------:R-:W-:Y:S01]  /*216d0*/  ULDC UR57, c[0x0][0x240] ;  /* 0x0000900000397ab9 */ /* 0x000fe20000000800 */
[----:B------:R-:W-:Y:S01]  /*216e0*/  ULDC UR58, c[0x0][0x240] ;  /* 0x00009000003a7ab9 */ /* 0x000fe20000000800 */
[----:B--2---:R-:W-:Y:S01]  /*216f0*/  IMAD R64, R186, UR12, RZ ;  /* 0x0000000cba407c24 */ /* 0x004fe2000f8e02ff */
[----:B------:R-:W-:Y:S01]  /*21700*/  ULDC UR12, c[0x0][0x240] ;  /* 0x00009000000c7ab9 */ /* 0x000fe20000000800 */
[----:B------:R-:W2:Y:S01]  /*21710*/  LDL.LU R186, [R1+0x708] ;  /* 0x0007080001ba7983 */ /* 0x000ea20000300800 */
[----:B---3--:R-:W-:Y:S01]  /*21720*/  IMAD R95, R184, UR13, RZ ;  /* 0x0000000db85f7c24 */ /* 0x008fe2000f8e02ff */
[----:B------:R-:W-:-:S02]  /*21730*/  ULDC UR13, c[0x0][0x240] ;  /* 0x00009000000d7ab9 */ /* 0x000fc40000000800 */
[----:B------:R-:W3:Y:S01]  /*21740*/  LDL.LU R184, [R1+0x704] ;  /* 0x0007040001b87983 */ /* 0x000ee20000300800 */
[----:B------:R-:W-:Y:S01]  /*21750*/  IMAD R5, R200, UR11, RZ ;  /* 0x0000000bc8057c24 */ /* 0x000fe2000f8e02ff */
[----:B------:R-:W-:Y:S01]  /*21760*/  ULDC UR49, c[0x0][0x240] ;  /* 0x0000900000317ab9 */ /* 0x000fe20000000800 */
[----:B------:R-:W-:Y:S01]  /*21770*/  IMAD R68, R133, UR59, RZ ;  /* 0x0000003b85447c24 */ /* 0x000fe2000f8e02ff */
[----:B------:R-:W-:Y:S01]  /*21780*/  ULDC UR50, c[0x0][0x240] ;  /* 0x0000900000327ab9 */ /* 0x000fe20000000800 */
[----:B------:R-:W-:Y:S01]  /*21790*/  ULDC UR7, c[0x0][0x240] ;  /* 0x0000900000077ab9 */ /* 0x000fe20000000800 */
[----:B------:R-:W-:Y:S01]  /*217a0*/  ULDC UR9, c[0x0][0x240] ;  /* 0x0000900000097ab9 */ /* 0x000fe20000000800 */
[----:B------:R-:W-:Y:S01]  /*217b0*/  IMAD R25, R182, UR15, RZ ;  /* 0x0000000fb6197c24 */ /* 0x000fe2000f8e02ff */
[----:B------:R-:W-:Y:S01]  /*217c0*/  ULDC UR15, c[0x0][0x240] ;  /* 0x00009000000f7ab9 */ /* 0x000fe20000000800 */
[----:B------:R-:W3:Y:S01]  /*217d0*/  LDL.LU R182, [R1+0x700] ;  /* 0x0007000001b67983 */ /* 0x000ee20000300800 */
[----:B------:R-:W-:Y:S01]  /*217e0*/  IMAD R97, R181, UR16, RZ ;  /* 0x00000010b5617c24 */ /* 0x000fe2000f8e02ff */
[----:B------:R-:W-:-:S02]  /*217f0*/  ULDC UR16, c[0x0][0x240] ;  /* 0x0000900000107ab9 */ /* 0x000fc40000000800 */
[----:B------:R-:W3:Y:S01]  /*21800*/  LDL.LU R181, [R1+0x6fc] ;  /* 0x0006fc0001b57983 */ /* 0x000ee20000300800 */
[----:B------:R-:W-:Y:S01]  /*21810*/  IMAD R96, R198, UR14, RZ ;  /* 0x0000000ec6607c24 */ /* 0x000fe2000f8e02ff */
[----:B------:R-:W-:Y:S01]  /*21820*/  ULDC UR14, c[0x0][0x240] ;  /* 0x00009000000e7ab9 */ /* 0x000fe20000000800 */
[----:B------:R-:W-:Y:S01]  /*21830*/  IMAD R98, R197, UR17, RZ ;  /* 0x00000011c5627c24 */ /* 0x000fe2000f8e02ff */
[----:B------:R-:W3:Y:S01]  /*21840*/  LDL.LU R207, [R1+0x6f8] ;  /* 0x0006f80001cf7983 */ /* 0x000ee20000300800 */
[----:B------:R-:W-:Y:S01]  /*21850*/  ULDC UR17, c[0x0][0x240] ;  /* 0x0000900000117ab9 */ /* 0x000fe20000000800 */
[----:B------:R-:W-:Y:S02]  /*21860*/  IMAD R6, R195, UR18, RZ ;  /* 0x00000012c3067c24 */ /* 0x000fe4000f8e02ff */
[----:B------:R-:W3:Y:S01]  /*21870*/  LDL.LU R206, [R1+0x6f4] ;  /* 0x0006f40001ce7983 */ /* 0x000ee20000300800 */
[----:B------:R-:W-:Y:S01]  /*21880*/  ULDC UR18, c[0x0][0x240] ;  /* 0x0000900000127ab9 */ /* 0x000fe20000000800 */
[----:B------:R-:W-:Y:S01]  /*21890*/  IMAD R128, R138, UR60, RZ ;  /* 0x0000003c8a807c24 */ /* 0x000fe2000f8e02ff */
[----:B------:R-:W-:Y:S01]  /*218a0*/  ULDC UR51, c[0x0][0x240] ;  /* 0x0000900000337ab9 */ /* 0x000fe20000000800 */
[----:B------:R-:W3:Y:S01]  /*218b0*/  LDL.LU R205, [R1+0x6f0] ;  /* 0x0006f00001cd7983 */ /* 0x000ee20000300800 */
[----:B------:R-:W-:Y:S01]  /*218c0*/  IMAD R45, R191, UR19, RZ ;  /* 0x00000013bf2d7c24 */ /* 0x000fe2000f8e02ff */
[----:B------:R-:W-:Y:S01]  /*218d0*/  ULDC UR19, c[0x0][0x240] ;  /* 0x0000900000137ab9 */ /* 0x000fe20000000800 */
[----:B------:R-:W-:Y:S01]  /*218e0*/  IMAD R82, R190, UR20, RZ ;  /* 0x00000014be527c24 */ /* 0x000fe2000f8e02ff */
[----:B------:R-:W3:Y:S01]  /*218f0*/  LDL.LU R204, [R1+0x6ec] ;  /* 0x0006ec0001cc7983 */ /* 0x000ee20000300800 */
[----:B------:R-:W-:Y:S01]  /*21900*/  ULDC UR20, c[0x0][0x240] ;  /* 0x0000900000147ab9 */ /* 0x000fe20000000800 */
[----:B------:R-:W-:Y:S01]  /*21910*/  IMAD R129, R139, UR61, RZ ;  /* 0x0000003d8b817c24 */ /* 0x000fe2000f8e02ff */
[----:B------:R-:W-:Y:S01]  /*21920*/  ULDC UR52, c[0x0][0x240] ;  /* 0x0000900000347ab9 */ /* 0x000fe20000000800 */
[----:B------:R-:W3:Y:S01]  /*21930*/  LDL.LU R202, [R1+0x6e8] ;  /* 0x0006e80001ca7983 */ /* 0x000ee20000300800 */
[----:B----4-:R-:W-:Y:S01]  /*21940*/  IMAD R99, R189, UR21, RZ ;  /* 0x00000015bd637c24 */ /* 0x010fe2000f8e02ff */
[----:B------:R-:W-:Y:S01]  /*21950*/  ULDC UR21, c[0x0][0x240] ;  /* 0x0000900000157ab9 */ /* 0x000fe20000000800 */
[----:B------:R-:W-:Y:S01]  /*21960*/  IMAD R11, R140, UR6, RZ ;  /* 0x000000068c0b7c24 */ /* 0x000fe2000f8e02ff */
[----:B------:R-:W4:Y:S01]  /*21970*/  LDL.LU R200, [R1+0x6e4] ;  /* 0x0006e40001c87983 */ /* 0x000f220000300800 */
[----:B------:R-:W-:Y:S01]  /*21980*/  ULDC UR53, c[0x0][0x240] ;  /* 0x0000900000357ab9 */ /* 0x000fe20000000800 */
[----:B------:R-:W-:Y:S01]  /*21990*/  IMAD R116, R176, UR54, RZ ;  /* 0x00000036b0747c24 */ /* 0x000fe2000f8e02ff */
[----:B------:R-:W-:Y:S01]  /*219a0*/  ULDC UR54, c[0x0][0x240] ;  /* 0x0000900000367ab9 */ /* 0x000fe20000000800 */
[----:B------:R-:W4:Y:S01]  /*219b0*/  LDL.LU R198, [R1+0x6e0] ;  /* 0x0006e00001c67983 */ /* 0x000f220000300800 */
[----:B------:R-:W-:Y:S01]  /*219c0*/  IMAD R117, R177, UR55, RZ ;  /* 0x00000037b1757c24 */ /* 0x000fe2000f8e02ff */
        /* <DEDUP_REMOVED lines=9> */
[----:B------:R-:W-:Y:S01]  /*21a60*/  ULDC UR59, c[0x0][0x240] ;  /* 0x00009000003b7ab9 */ /* 0x000fe20000000800 */
[----:B------:R-:W4:Y:S01]  /*21a70*/  LDL.LU R191, [R1+0x688] ;  /* 0x0006880001bf7983 */ /* 0x000f220000300800 */
[----:B------:R-:W-:Y:S01]  /*21a80*/  ULDC UR60, c[0x0][0x240] ;  /* 0x00009000003c7ab9 */ /* 0x000fe20000000800 */
[----:B------:R-:W-:Y:S01]  /*21a90*/  ULDC UR61, c[0x0][0x240] ;  /* 0x00009000003d7ab9 */ /* 0x000fe20000000800 */
[----:B------:R-:W-:Y:S01]  /*21aa0*/  ULDC UR6, c[0x0][0x240] ;  /* 0x0000900000067ab9 */ /* 0x000fe20000000800 */
[----:B------:R-:W4:Y:S01]  /*21ab0*/  LDL.LU R190, [R1+0x670] ;  /* 0x0006700001be7983 */ /* 0x000f220000300800 */
[----:B------:R-:W-:Y:S01]  /*21ac0*/  ULDC UR10, c[0x0][0x240] ;  /* 0x00009000000a7ab9 */ /* 0x000fe20000000800 */
[----:B------:R-:W-:-:S02]  /*21ad0*/  ULDC UR11, c[0x0][0x240] ;  /* 0x00009000000b7ab9 */ /* 0x000fc40000000800 */
[----:B------:R-:W4:Y:S01]  /*21ae0*/  LDL.LU R189, [R1+0x63c] ;  /* 0x00063c0001bd7983 */ /* 0x000f220000300800 */
[----:B--2---:R-:W-:Y:S01]  /*21af0*/  IMAD R100, R186, UR22, RZ ;  /* 0x00000016ba647c24 */ /* 0x004fe2000f8e02ff */
[----:B------:R-:W-:Y:S02]  /*21b00*/  ULDC UR22, c[0x0][0x240] ;  /* 0x0000900000167ab9 */ /* 0x000fe40000000800 */
[----:B------:R-:W2:Y:S01]  /*21b10*/  LDL.LU R186, [R1+0x5d8] ;  /* 0x0005d80001ba7983 */ /* 0x000ea20000300800 */
[----:B---3--:R-:W-:Y:S01]  /*21b20*/  IMAD R101, R184, UR23, RZ ;  /* 0x00000017b8657c24 */ /* 0x008fe2000f8e02ff */
[----:B------:R-:W-:Y:S02]  /*21b30*/  ULDC UR23, c[0x0][0x240] ;  /* 0x0000900000177ab9 */ /* 0x000fe40000000800 */
[----:B------:R-:W3:Y:S01]  /*21b40*/  LDL.LU R184, [R1+0x5d4] ;  /* 0x0005d40001b87983 */ /* 0x000ee20000300800 */
[----:B------:R-:W-:Y:S01]  /*21b50*/  IMAD R26, R182, UR24, RZ ;  /* 0x00000018b61a7c24 */ /* 0x000fe2000f8e02ff */
[----:B------:R-:W-:-:S02]  /*21b60*/  ULDC UR24, c[0x0][0x240] ;  /* 0x0000900000187ab9 */ /* 0x000fc40000000800 */
[----:B------:R-:W3:Y:S01]  /*21b70*/  LDL.LU R182, [R1+0x5c4] ;  /* 0x0005c40001b67983 */ /* 0x000ee20000300800 */
[----:B------:R-:W-:Y:S01]  /*21b80*/  IMAD R83, R181, UR25, RZ ;  /* 0x00000019b5537c24 */ /* 0x000fe2000f8e02ff */
[----:B------:R-:W-:Y:S02]  /*21b90*/  ULDC UR25, c[0x0][0x240] ;  /* 0x0000900000197ab9 */ /* 0x000fe40000000800 */
[----:B------:R-:W3:Y:S01]  /*21ba0*/  LDL.LU R181, [R1+0x59c] ;  /* 0x00059c0001b57983 */ /* 0x000ee20000300800 */
[----:B--2---:R-:W-:Y:S01]  /*21bb0*/  IMAD R108, R186, UR38, RZ ;  /* 0x00000026ba6c7c24 */ /* 0x004fe2000f8e02ff */
[----:B------:R-:W-:Y:S02]  /*21bc0*/  ULDC UR38, c[0x0][0x240] ;  /* 0x0000900000267ab9 */ /* 0x000fe40000000800 */
[----:B------:R-:W2:Y:S01]  /*21bd0*/  LDL.LU R186, [R1+0x560] ;  /* 0x0005600001ba7983 */ /* 0x000ea20000300800 */
        /* <DEDUP_REMOVED lines=14> */
[----:B---3--:R-:W-:Y:S01]  /*21cc0*/  IMAD R109, R184, UR39, RZ ;  /* 0x00000027b86d7c24 */ /* 0x008fe2000f8e02ff */
        /* <DEDUP_REMOVED lines=11> */
[----:B------:R-:W-:Y:S01]  /*21d80*/  ULDC UR39, c[0x0][0x240] ;  /* 0x0000900000277ab9 */ /* 0x000fe20000000800 */
[----:B------:R-:W-:Y:S01]  /*21d90*/  IMAD R28, R182, UR40, RZ ;  /* 0x00000028b61c7c24 */ /* 0x000fe2000f8e02ff */
[----:B------:R-:W-:Y:S01]  /*21da0*/  ULDC UR40, c[0x0][0x240] ;  /* 0x0000900000287ab9 */ /* 0x000fe20000000800 */
[----:B------:R-:W-:Y:S01]  /*21db0*/  IMAD R66, R181, UR41, RZ ;  /* 0x00000029b5427c24 */ /* 0x000fe2000f8e02ff */
[----:B------:R-:W-:Y:S01]  /*21dc0*/  ULDC UR41, c[0x0][0x240] ;  /* 0x0000900000297ab9 */ /* 0x000fe20000000800 */
[----:B------:R-:W3:Y:S04]  /*21dd0*/  LDL.LU R181, [R1+0x5c0] ;  /* 0x0005c00001b57983 */ /* 0x000ee80000300800 */
[----:B------:R-:W3:Y:S04]  /*21de0*/  LDL.LU R198, [R1+0x5d0] ;  /* 0x0005d00001c67983 */ /* 0x000ee80000300800 */
[----:B------:R-:W3:Y:S04]  /*21df0*/  LDL.LU R182, [R1+0x5f4] ;  /* 0x0005f40001b67983 */ /* 0x000ee80000300800 */
[----:B------:R-:W3:Y:S04]  /*21e00*/  LDL.LU R197, [R1+0x620] ;  /* 0x0006200001c57983 */ /* 0x000ee80000300800 */
[----:B------:R-:W3:Y:S04]  /*21e10*/  LDL.LU R195, [R1+0x628] ;  /* 0x0006280001c37983 */ /* 0x000ee80000300800 */
[----:B------:R-:W3:Y:S04]  /*21e20*/  LDL.LU R190, [R1+0x638] ;  /* 0x0006380001be7983 */ /* 0x000ee80000300800 */
[----:B------:R-:W3:Y:S04]  /*21e30*/  LDL.LU R191, [R1+0x644] ;  /* 0x0006440001bf7983 */ /* 0x000ee80000300800 */
[----:B------:R-:W3:Y:S04]  /*21e40*/  LDL.LU R189, [R1+0x64c] ;  /* 0x00064c0001bd7983 */ /* 0x000ee80000300800 */
[----:B------:R-:W3:Y:S01]  /*21e50*/  LDL.LU R184, [R1+0x66c] ;  /* 0x00066c0001b87983 */ /* 0x000ee20000300800 */
[----:B--2---:R-:W-:Y:S01]  /*21e60*/  IMAD R69, R186, UR12, RZ ;  /* 0x0000000cba457c24 */ /* 0x004fe2000f8e02ff */
[----:B------:R-:W-:-:S02]  /*21e70*/  ULDC UR12, c[0x0][0x240] ;  /* 0x00009000000c7ab9 */ /* 0x000fc40000000800 */
[----:B------:R-:W2:Y:S01]  /*21e80*/  LDL.LU R186, [R1+0x6a0] ;  /* 0x0006a00001ba7983 */ /* 0x000ea20000300800 */
[----:B----4-:R-:W-:Y:S01]  /*21e90*/  IMAD R132, R200, UR13, RZ ;  /* 0x0000000dc8847c24 */ /* 0x010fe2000f8e02ff */
[----:B------:R-:W-:Y:S02]  /*21ea0*/  ULDC UR13, c[0x0][0x240] ;  /* 0x00009000000d7ab9 */ /* 0x000fe40000000800 */
[----:B------:R-:W4:Y:S01]  /*21eb0*/  LDL.LU R200, [R1+0x6a4] ;  /* 0x0006a40001c87983 */ /* 0x000f220000300800 */
[----:B---3--:R-:W-:Y:S01]  /*21ec0*/  IMAD R133, R181, UR14, RZ ;  /* 0x0000000eb5857c24 */ /* 0x008fe2000f8e02ff */
[----:B------:R-:W-:Y:S02]  /*21ed0*/  ULDC UR14, c[0x0][0x240] ;  /* 0x00009000000e7ab9 */ /* 0x000fe40000000800 */
[----:B------:R-:W3:Y:S01]  /*21ee0*/  LDL.LU R181, [R1+0x6a8] ;  /* 0x0006a80001b57983 */ /* 0x000ee20000300800 */
[----:B------:R-:W-:Y:S01]  /*21ef0*/  IMAD R134, R198, UR15, RZ ;  /* 0x0000000fc6867c24 */ /* 0x000fe2000f8e02ff */
[----:B------:R-:W-:-:S02]  /*21f00*/  ULDC UR15, c[0x0][0x240] ;  /* 0x00009000000f7ab9 */ /* 0x000fc40000000800 */
[----:B------:R-:W4:Y:S01]  /*21f10*/  LDL.LU R198, [R1+0x6c8] ;  /* 0x0006c80001c67983 */ /* 0x000f220000300800 */
[----:B------:R-:W-:Y:S01]  /*21f20*/  IMAD R135, R182, UR16, RZ ;  /* 0x00000010b6877c24 */ /* 0x000fe2000f8e02ff */
[----:B------:R-:W-:Y:S02]  /*21f30*/  ULDC UR16, c[0x0][0x240] ;  /* 0x0000900000107ab9 */ /* 0x000fe40000000800 */
[----:B------:R-:W4:Y:S01]  /*21f40*/  LDL.LU R182, [R1+0x6d8] ;  /* 0x0006d80001b67983 */ /* 0x000f220000300800 */
[----:B------:R-:W-:Y:S01]  /*21f50*/  IMAD R12, R197, UR17, RZ ;  /* 0x00000011c50c7c24 */ /* 0x000fe2000f8e02ff */
[----:B------:R-:W-:Y:S02]  /*21f60*/  ULDC UR17, c[0x0][0x240] ;  /* 0x0000900000117ab9 */ /* 0x000fe40000000800 */
[----:B------:R-:W4:Y:S01]  /*21f70*/  LDL.LU R197, [R1+0x6d4] ;  /* 0x0006d40001c57983 */ /* 0x000f220000300800 */
        /* <DEDUP_REMOVED lines=15> */
[----:B--2---:R-:W-:Y:S01]  /*22070*/  IMAD R70, R186, UR23, RZ ;  /* 0x00000017ba467c24 */ /* 0x004fe2000f8e02ff */
[----:B------:R-:W-:Y:S02]  /*22080*/  ULDC UR23, c[0x0][0x240] ;  /* 0x0000900000177ab9 */ /* 0x000fe40000000800 */
[----:B------:R-:W2:Y:S01]  /*22090*/  LDL.LU R186, [R1+0x6b8] ;  /* 0x0006b80001ba7983 */ /* 0x000ea20000300800 */
[----:B---3--:R-:W-:Y:S01]  /*220a0*/  IMAD R154, R181, UR25, RZ ;  /* 0x00000019b59a7c24 */ /* 0x008fe2000f8e02ff */
[----:B------:R-:W-:-:S02]  /*220b0*/  ULDC UR25, c[0x0][0x240] ;  /* 0x0000900000197ab9 */ /* 0x000fc40000000800 */
[----:B------:R-:W3:Y:S01]  /*220c0*/  LDL.LU R181, [R1+0x6b4] ;  /* 0x0006b40001b57983 */ /* 0x000ee20000300800 */
[----:B----4-:R-:W-:Y:S01]  /*220d0*/  IMAD R13, R198, UR26, RZ ;  /* 0x0000001ac60d7c24 */ /* 0x010fe2000f8e02ff */
        /* <DEDUP_REMOVED lines=13> */
[----:B------:R1:W-:Y:S01]  /*221b0*/  STL.64 [R1+0x86b0], R154 ;  /* 0x0086b09a01007387 */ /* 0x0003e20000100a00 */
[----:B------:R-:W-:Y:S01]  /*221c0*/  IMAD R33, R191, UR31, RZ ;  /* 0x0000001fbf217c24 */ /* 0x000fe2000f8e02ff */
[----:B------:R-:W-:-:S02]  /*221d0*/  ULDC UR31, c[0x0][0x240] ;  /* 0x00009000001f7ab9 */ /* 0x000fc40000000800 */
[----:B------:R-:W4:Y:S01]  /*221e0*/  LDL.LU R190, [R1+0x694] ;  /* 0x0006940001be7983 */ /* 0x000f220000300800 */
[----:B------:R-:W-:Y:S01]  /*221f0*/  IMAD R71, R189, UR32, RZ ;  /* 0x00000020bd477c24 */ /* 0x000fe2000f8e02ff */
[----:B------:R-:W-:Y:S02]  /*22200*/  ULDC UR32, c[0x0][0x240] ;  /* 0x0000900000207ab9 */ /* 0x000fe40000000800 */
[----:B------:R-:W4:Y:S04]  /*22210*/  LDL.LU R191, [R1+0x690] ;  /* 0x0006900001bf7983 */ /* 0x000f280000300800 */
[----:B------:R-:W4:Y:S01]  /*22220*/  LDL.LU R189, [R1+0x684] ;  /* 0x0006840001bd7983 */ /* 0x000f220000300800 */
[----:B------:R-:W-:Y:S01]  /*22230*/  IMAD R139, R184, UR33, RZ ;  /* 0x00000021b88b7c24 */ /* 0x000fe2000f8e02ff */
[----:B------:R-:W-:-:S02]  /*22240*/  ULDC UR33, c[0x0][0x240] ;  /* 0x0000900000217ab9 */ /* 0x000fc40000000800 */
[----:B------:R-:W4:Y:S01]  /*22250*/  LDL.LU R184, [R1+0x680] ;  /* 0x0006800001b87983 */ /* 0x000f220000300800 */
[----:B--2---:R-:W-:Y:S01]  /*22260*/  IMAD R157, R186, UR34, RZ ;  /* 0x00000022ba9d7c24 */ /* 0x004fe2000f8e02ff */
[----:B------:R-:W-:Y:S02]  /*22270*/  SEL R3, R246, R3, !P4 ;  /* 0x00000003f6037207 */ /* 0x000fe40006000000 */
[----:B------:R-:W2:Y:S01]  /*22280*/  LDL.LU R186, [R1+0x67c] ;  /* 0x00067c0001ba7983 */ /* 0x000ea20000300800 */
[----:B------:R-:W-:Y:S01]  /*22290*/  IMAD R153, R200, UR24, RZ ;  /* 0x00000018c8997c24 */ /* 0x000fe2000f8e02ff */
[----:B------:R-:W-:Y:S01]  /*222a0*/  ULDC UR24, c[0x0][0x240] ;  /* 0x0000900000187ab9 */ /* 0x000fe20000000800 */
[----:B------:R-:W-:Y:S01]  /*222b0*/  IMAD R50, R142, UR7, RZ ;  /* 0x000000078e327c24 */ /* 0x000fe2000f8e02ff */
[----:B------:R1:W-:Y:S01]  /*222c0*/  STL.64 [R1+0x86c0], R156 ;  /* 0x0086c09c01007387 */ /* 0x0003e20000100a00 */
[----:B------:R-:W-:Y:S01]  /*222d0*/  ULDC UR7, c[0x0][0x240] ;  /* 0x0000900000077ab9 */ /* 0x000fe20000000800 */
        /* <DEDUP_REMOVED lines=8> */
[----:B---3--:R-:W-:Y:S01]  /*22360*/  IMAD R158, R181, UR35, RZ ;  /* 0x00000023b59e7c24 */ /* 0x008fe2000f8e02ff */
[C---:B------:R-:W-:Y:S01]  /*22370*/  SEL R122, R246.reuse, R235, !P4 ;  /* 0x000000ebf67a7207 */ /* 0x040fe20006000000 */
[----:B------:R-:W3:Y:S01]  /*22380*/  LDL.LU R181, [R1+0x678] ;  /* 0x0006780001b57983 */ /* 0x000ee20000300800 */
[----:B------:R-:W-:Y:S01]  /*22390*/  SEL R120, R246, R237, !P4 ;  /* 0x000000edf6787207 */ /* 0x000fe20006000000 */
[----:B----4-:R-:W-:Y:S01]  /*223a0*/  IMAD R14, R198, UR36, RZ ;  /* 0x00000024c60e7c24 */ /* 0x010fe2000f8e02ff */
[----:B------:R-:W-:Y:S01]  /*223b0*/  ULDC UR36, c[0x0][0x240] ;  /* 0x0000900000247ab9 */ /* 0x000fe20000000800 */
[----:B------:R-:W4:Y:S01]  /*223c0*/  LDL.LU R198, [R1+0x674] ;  /* 0x0006740001c67983 */ /* 0x000f220000300800 */
[----:B------:R-:W-:Y:S01]  /*223d0*/  SEL R121, R246, R238, !P4 ;  /* 0x000000eef6797207 */ /* 0x000fe20006000000 */
[----:B------:R-:W-:Y:S01]  /*223e0*/  IMAD R53, R182, UR37, RZ ;  /* 0x00000025b6357c24 */ /* 0x000fe2000f8e02ff */
[----:B------:R-:W-:Y:S01]  /*223f0*/  ULDC UR37, c[0x0][0x240] ;  /* 0x0000900000257ab9 */ /* 0x000fe20000000800 */
[----:B------:R-:W4:Y:S01]  /*22400*/  LDL.LU R182, [R1+0x668] ;  /* 0x0006680001b67983 */ /* 0x000f220000300800 */
[----:B------:R-:W-:Y:S01]  /*22410*/  SEL R123, R246, R239, !P4 ;  /* 0x000000eff67b7207 */ /* 0x000fe20006000000 */
[----:B------:R-:W-:Y:S01]  /*22420*/  IMAD R159, R197, UR38, RZ ;  /* 0x00000026c59f7c24 */ /* 0x000fe2000f8e02ff */
[----:B------:R-:W-:Y:S01]  /*22430*/  ULDC UR38, c[0x0][0x240] ;  /* 0x0000900000267ab9 */ /* 0x000fe20000000800 */
[----:B------:R-:W4:Y:S01]  /*22440*/  LDL.LU R197, [R1+0x664] ;  /* 0x0006640001c57983 */ /* 0x000f220000300800 */
[----:B------:R-:W-:Y:S01]  /*22450*/  ULDC UR35, c[0x0][0x240] ;  /* 0x0000900000237ab9 */ /* 0x000fe20000000800 */
[----:B------:R-:W-:Y:S01]  /*22460*/  IMAD R160, R195, UR39, RZ ;  /* 0x00000027c3a07c24 */ /* 0x000fe2000f8e02ff */
[----:B------:R-:W-:Y:S01]  /*22470*/  ULDC UR39, c[0x0][0x240] ;  /* 0x0000900000277ab9 */ /* 0x000fe20000000800 */
[----:B------:R-:W-:Y:S04]  /*22480*/  STL.64 [R1+0x86c8], R158 ;  /* 0x0086c89e01007387 */ /* 0x000fe80000100a00 */
        /* <DEDUP_REMOVED lines=12> */
[----:B------:R-:W-:Y:S04]  /*22550*/  STL.64 [R1+0x86d8], R160 ;  /* 0x0086d8a001007387 */ /* 0x000fe80000100a00 */
        /* <DEDUP_REMOVED lines=15> */
[----:B------:R-:W4:Y:S04]  /*22650*/  LDL.LU R198, [R1+0x62c] ;  /* 0x00062c0001c67983 */ /* 0x000f280000300800 */
[----:B------:R-:W-:Y:S01]  /*22660*/  STL.64 [R1+0x86e8], R162 ;  /* 0x0086e8a201007387 */ /* 0x000fe20000100a00 */
        /* <DEDUP_REMOVED lines=22> */
[----:B----4-:R-:W-:Y:S01]  /*227d0*/  IMAD R167, R200, UR56, RZ ;  /* 0x00000038c8a77c24 */ /* 0x010fe2000f8e02ff */
        /* <DEDUP_REMOVED lines=26> */
[----:B--2---:R-:W-:Y:S01]  /*22980*/  IMAD R149, R186, UR10, RZ ;  /* 0x0000000aba957c24 */ /* 0x004fe2000f8e02ff */
[----:B------:R-:W-:-:S02]  /*22990*/  ULDC UR10, c[0x0][0x240] ;  /* 0x00009000000a7ab9 */ /* 0x000fc40000000800 */
[----:B------:R-:W2:Y:S01]  /*229a0*/  LDL.LU R186, [R1+0x5c8] ;  /* 0x0005c80001ba7983 */ /* 0x000ea20000300800 */
[----:B---3--:R-:W-:Y:S01]  /*229b0*/  IMAD R171, R181, UR11, RZ ;  /* 0x0000000bb5ab7c24 */ /* 0x008fe2000f8e02ff */
[----:B------:R-:W-:Y:S02]  /*229c0*/  ULDC UR11, c[0x0][0x240] ;  /* 0x00009000000b7ab9 */ /* 0x000fe40000000800 */
[----:B------:R-:W3:Y:S01]  /*229d0*/  LDL.LU R181, [R1+0x5bc] ;  /* 0x0005bc0001b57983 */ /* 0x000ee20000300800 */
[----:B----4-:R-:W-:Y:S01]  /*229e0*/  IMAD R172, R200, UR12, RZ ;  /* 0x0000000cc8ac7c24 */ /* 0x010fe2000f8e02ff */
[----:B------:R-:W-:Y:S02]  /*229f0*/  ULDC UR12, c[0x0][0x240] ;  /* 0x00009000000c7ab9 */ /* 0x000fe40000000800 */
[----:B------:R-:W4:Y:S01]  /*22a00*/  LDL.LU R202, [R1+0x5b8] ;  /* 0x0005b80001ca7983 */ /* 0x000f220000300800 */
        /* <DEDUP_REMOVED lines=8> */
[----:B------:R-:W-:Y:S01]  /*22a90*/  ULDC UR15, c[0x0][0x240] ;  /* 0x00009000000f7ab9 */ /* 0x000fe20000000800 */
[----:B------:R-:W-:Y:S01]  /*22aa0*/  IMAD R174, R195, UR16, RZ ;  /* 0x00000010c3ae7c24 */ /* 0x000fe2000f8e02ff */
[----:B------:R-:W-:Y:S01]  /*22ab0*/  ULDC UR16, c[0x0][0x240] ;  /* 0x0000900000107ab9 */ /* 0x000fe20000000800 */
[----:B------:R-:W4:Y:S01]  /*22ac0*/  LDL.LU R195, [R1+0x5a8] ;  /* 0x0005a80001c37983 */ /* 0x000f220000300800 */
[----:B------:R-:W-:Y:S01]  /*22ad0*/  IMAD R18, R190, UR17, RZ ;  /* 0x00000011be127c24 */ /* 0x000fe2000f8e02ff */
[----:B------:R-:W-:-:S02]  /*22ae0*/  ULDC UR17, c[0x0][0x240] ;  /* 0x0000900000117ab9 */ /* 0x000fc40000000800 */
[----:B------:R-:W4:Y:S04]  /*22af0*/  LDL.LU R190, [R1+0x5a4] ;  /* 0x0005a40001be7983 */ /* 0x000f280000300800 */
        /* <DEDUP_REMOVED lines=17> */
[----:B------:R-:W-:Y:S01]  /*22c10*/  ULDC UR23, c[0x0][0x240] ;  /* 0x0000900000177ab9 */ /* 0x000fe20000000800 */
[----:B------:R-:W-:Y:S01]  /*22c20*/  IMAD R150, R182, UR24, RZ ;  /* 0x00000018b6967c24 */ /* 0x000fe2000f8e02ff */
[----:B------:R-:W-:Y:S01]  /*22c30*/  ULDC UR24, c[0x0][0x240] ;  /* 0x0000900000187ab9 */ /* 0x000fe20000000800 */
[----:B------:R-:W4:Y:S01]  /*22c40*/  LDL.LU R182, [R1+0x580] ;  /* 0x0005800001b67983 */ /* 0x000f220000300800 */
[----:B------:R-:W-:Y:S01]  /*22c50*/  IMAD R177, R200, UR25, RZ ;  /* 0x00000019c8b17c24 */ /* 0x000fe2000f8e02ff */
[----:B------:R-:W-:Y:S02]  /*22c60*/  ULDC UR25, c[0x0][0x240] ;  /* 0x0000900000197ab9 */ /* 0x000fe40000000800 */
[----:B------:R-:W3:Y:S04]  /*22c70*/  LDL.LU R202, [R1+0x57c] ;  /* 0x00057c0001ca7983 */ /* 0x000ee80000300800 */
        /* <DEDUP_REMOVED lines=8> */
[----:B------:R-:W4:Y:S01]  /*22d00*/  LDL.LU R190, [R1+0x570] ;  /* 0x0005700001be7983 */ /* 0x000f220000300800 */
[----:B------:R-:W-:Y:S01]  /*22d10*/  IMAD R144, R197, UR29, RZ ;  /* 0x0000001dc5907c24 */ /* 0x000fe2000f8e02ff */
[----:B------:R-:W-:Y:S01]  /*22d20*/  ULDC UR29, c[0x0][0x240] ;  /* 0x00009000001d7ab9 */ /* 0x000fe20000000800 */
[----:B------:R-:W-:Y:S01]  /*22d30*/  IMAD R179, R189, UR30, RZ ;  /* 0x0000001ebdb37c24 */ /* 0x000fe2000f8e02ff */
[----:B------:R-:W-:Y:S01]  /*22d40*/  ULDC UR30, c[0x0][0x240] ;  /* 0x00009000001e7ab9 */ /* 0x000fe20000000800 */
[----:B------:R-:W4:Y:S01]  /*22d50*/  LDL.LU R189, [R1+0x56c] ;  /* 0x00056c0001bd7983 */ /* 0x000f220000300800 */
[----:B------:R-:W-:Y:S01]  /*22d60*/  IMAD R180, R184, UR31, RZ ;  /* 0x0000001fb8b47c24 */ /* 0x000fe2000f8e02ff */
[----:B------:R-:W-:Y:S02]  /*22d70*/  ULDC UR31, c[0x0][0x240] ;  /* 0x00009000001f7ab9 */ /* 0x000fe40000000800 */
[----:B------:R-:W4:Y:S01]  /*22d80*/  LDL.LU R184, [R1+0x568] ;  /* 0x0005680001b87983 */ /* 0x000f220000300800 */
[----:B------:R-:W-:Y:S01]  /*22d90*/  IMAD R39, R191, UR32, RZ ;  /* 0x00000020bf277c24 */ /* 0x000fe2000f8e02ff */
[----:B------:R-:W-:-:S02]  /*22da0*/  ULDC UR32, c[0x0][0x240] ;  /* 0x0000900000207ab9 */ /* 0x000fc40000000800 */
[----:B------:R-:W4:Y:S04]  /*22db0*/  LDL.LU R198, [R1+0x564] ;  /* 0x0005640001c67983 */ /* 0x000f280000300800 */
[----:B------:R-:W4:Y:S04]  /*22dc0*/  LDL.LU R197, [R1+0x55c] ;  /* 0x00055c0001c57983 */ /* 0x000f280000300800 */
[----:B------:R-:W4:Y:S01]  /*22dd0*/  LDL.LU R191, [R1+0x558] ;  /* 0x0005580001bf7983 */ /* 0x000f220000300800 */
[----:B--2---:R-:W-:Y:S01]  /*22de0*/  IMAD R77, R186, UR33, RZ ;  /* 0x00000021ba4d7c24 */ /* 0x004fe2000f8e02ff */
[----:B------:R-:W-:-:S02]  /*22df0*/  ULDC UR33, c[0x0][0x240] ;  /* 0x0000900000217ab9 */ /* 0x000fc40000000800 */
[----:B------:R-:W2:Y:S04]  /*22e00*/  LDL.LU R186, [R1+0x554] ;  /* 0x0005540001ba7983 */ /* 0x000ea80000300800 */
[----:B------:R-:W2:Y:S04]  /*22e10*/  LDL.LU R211, [R1+0x550] ;  /* 0x0005500001d37983 */ /* 0x000ea80000300800 */
[----:B------:R-:W2:Y:S04]  /*22e20*/  LDL.LU R209, [R1+0x54c] ;  /* 0x00054c0001d17983 */ /* 0x000ea80000300800 */
[----:B------:R-:W2:Y:S04]  /*22e30*/  LDL.LU R207, [R1+0x548] ;  /* 0x0005480001cf7983 */ /* 0x000ea80000300800 */
[----:B------:R-:W2:Y:S04]  /*22e40*/  LDL.LU R206, [R1+0x544] ;  /* 0x0005440001ce7983 */ /* 0x000ea80000300800 */
[----:B------:R-:W2:Y:S01]  /*22e50*/  LDL.LU R205, [R1+0x540] ;  /* 0x0005400001cd7983 */ /* 0x000ea20000300800 */
[----:B---3--:R-:W-:Y:S01]  /*22e60*/  IMAD R20, R202, UR36, RZ ;  /* 0x00000024ca147c24 */ /* 0x008fe2000f8e02ff */
[----:B------:R-:W-:Y:S01]  /*22e70*/  ULDC UR36, c[0x0][0x240] ;  /* 0x0000900000247ab9 */ /* 0x000fe20000000800 */
[----:B----4-:R-:W-:Y:S01]  /*22e80*/  IMAD R59, R200, UR37, RZ ;  /* 0x00000025c83b7c24 */ /* 0x010fe2000f8e02ff */
[----:B------:R-:W-:Y:S01]  /*22e90*/  ULDC UR37, c[0x0][0x240] ;  /* 0x0000900000257ab9 */ /* 0x000fe20000000800 */
[----:B------:R-:W-:Y:S01]  /*22ea0*/  IMAD R145, R195, UR38, RZ ;  /* 0x00000026c3917c24 */ /* 0x000fe2000f8e02ff */
[----:B------:R-:W-:Y:S01]  /*22eb0*/  ULDC UR38, c[0x0][0x240] ;  /* 0x0000900000267ab9 */ /* 0x000fe20000000800 */
[----:B------:R-:W3:Y:S01]  /*22ec0*/  LDL.LU R195, [R1+0x53c] ;  /* 0x00053c0001c37983 */ /* 0x000ee20000300800 */
[----:B------:R-:W-:Y:S01]  /*22ed0*/  IMAD R151, R190, UR39, RZ ;  /* 0x00000027be977c24 */ /* 0x000fe2000f8e02ff */
[----:B------:R-:W-:-:S02]  /*22ee0*/  ULDC UR39, c[0x0][0x240] ;  /* 0x0000900000277ab9 */ /* 0x000fc40000000800 */
[----:B------:R-:W4:Y:S01]  /*22ef0*/  LDL.LU R204, [R1+0x538] ;  /* 0x0005380001cc7983 */ /* 0x000f220000300800 */
[----:B------:R-:W-:Y:S01]  /*22f00*/  IMAD R183, R189, UR40, RZ ;  /* 0x00000028bdb77c24 */ /* 0x000fe2000f8e02ff */
[----:B------:R-:W-:Y:S02]  /*22f10*/  ULDC UR40, c[0x0][0x240] ;  /* 0x0000900000287ab9 */ /* 0x000fe40000000800 */
[----:B------:R-:W3:Y:S04]  /*22f20*/  LDL.LU R189, [R1+0x534] ;  /* 0x0005340001bd7983 */ /* 0x000ee80000300800 */
[----:B------:R-:W3:Y:S01]  /*22f30*/  LDL.LU R190, [R1+0x530] ;  /* 0x0005300001be7983 */ /* 0x000ee20000300800 */
[----:B------:R-:W-:Y:S01]  /*22f40*/  IMAD R40, R198, UR42, RZ ;  /* 0x0000002ac6287c24 */ /* 0x000fe2000f8e02ff */
[----:B------:R-:W-:-:S02]  /*22f50*/  ULDC UR42, c[0x0][0x240] ;  /* 0x00009000002a7ab9 */ /* 0x000fc40000000800 */
[----:B------:R-:W3:Y:S01]  /*22f60*/  LDL.LU R202, [R1+0x52c] ;  /* 0x00052c0001ca7983 */ /* 0x000ee20000300800 */
[----:B------:R-:W-:Y:S01]  /*22f70*/  IMAD R78, R197, UR43, RZ ;  /* 0x0000002bc54e7c24 */ /* 0x000fe2000f8e02ff */
[----:B------:R-:W-:Y:S02]  /*22f80*/  ULDC UR43, c[0x0][0x240] ;  /* 0x00009000002b7ab9 */ /* 0x000fe40000000800 */
[----:B------:R-:W3:Y:S01]  /*22f90*/  LDL.LU R200, [R1+0x528] ;  /* 0x0005280001c87983 */ /* 0x000ee20000300800 */
[----:B------:R-:W-:Y:S01]  /*22fa0*/  IMAD R185, R191, UR44, RZ ;  /* 0x0000002cbfb97c24 */ /* 0x000fe2000f8e02ff */
[----:B------:R-:W-:Y:S02]  /*22fb0*/  ULDC UR44, c[0x0][0x240] ;  /* 0x00009000002c7ab9 */ /* 0x000fe40000000800 */
[----:B------:R-:W3:Y:S04]  /*22fc0*/  LDL.LU R191, [R1+0x524] ;  /* 0x0005240001bf7983 */ /* 0x000ee80000300800 */
[----:B------:R-:W3:Y:S04]  /*22fd0*/  LDL.LU R198, [R1+0x520] ;  /* 0x0005200001c67983 */ /* 0x000ee80000300800 */
[----:B------:R-:W3:Y:S01]  /*22fe0*/  LDL.LU R197, [R1+0x51c] ;  /* 0x00051c0001c57983 */ /* 0x000ee20000300800 */
[----:B------:R-:W-:Y:S01]  /*22ff0*/  IMAD R80, R3, UR61, RZ ;  /* 0x0000003d03507c24 */ /* 0x000fe2000f8e02ff */
[----:B------:R-:W-:-:S02]  /*23000*/  ULDC UR61, c[0x0][0x240] ;  /* 0x00009000003d7ab9 */ /* 0x000fc40000000800 */
[----:B------:R-:W3:Y:S01]  /*23010*/  LDL R230, [R1+0x1ac4] ;  /* 0x001ac40001e67983 */ /* 0x000ee20000100800 */
[----:B--2---:R-:W-:Y:S01]  /*23020*/  IMAD R21, R211, UR46, RZ ;  /* 0x0000002ed3157c24 */ /* 0x004fe2000f8e02ff */
[----:B------:R-:W-:Y:S02]  /*23030*/  ULDC UR46, c[0x0][0x240] ;  /* 0x00009000002e7ab9 */ /* 0x000fe40000000800 */
[----:B------:R-:W2:Y:S04]  /*23040*/  LDL R211, [R1+0x1ac8] ;  /* 0x001ac80001d37983 */ /* 0x000ea80000100800 */
[----:B------:R-:W2:Y:S04]  /*23050*/  LDL.LU R3, [R1+0x873c] ;  /* 0x00873c0001037983 */ /* 0x000ea80000300800 */
[----:B------:R-:W2:Y:S04]  /*23060*/  LDL.LU R229, [R1+0x518] ;  /* 0x0005180001e57983 */ /* 0x000ea80000300800 */
[----:B------:R-:W2:Y:S01]  /*23070*/  LDL.LU R228, [R1+0x514] ;  /* 0x0005140001e47983 */ /* 0x000ea20000300800 */
        /* <DEDUP_REMOVED lines=10> */
[----:B----4-:R-:W-:Y:S01]  /*23120*/  IMAD R79, R204, UR52, RZ ;  /* 0x00000034cc4f7c24 */ /* 0x010fe2000f8e02ff */
        /* <DEDUP_REMOVED lines=9> */
[----:B------:R-:W3:Y:S04]  /*231c0*/  LDL.LU R197, [R1+0x510] ;  /* 0x0005100001c57983 */ /* 0x000ee80000300800 */
[----:B------:R-:W4:Y:S04]  /*231d0*/  LDL.LU R198, [R1+0x508] ;  /* 0x0005080001c67983 */ /* 0x000f280000300800 */
[----:B------:R-:W3:Y:S04]  /*231e0*/  LDL.LU R222, [R1+0x500] ;  /* 0x0005000001de7983 */ /* 0x000ee80000300800 */
        /* <DEDUP_REMOVED lines=12> */
[----:B--2---:R-:W-:-:S03]  /*232b0*/  ISETP.GE.AND P4, PT, R211, RZ, PT ;  /* 0x000000ffd300720c */ /* 0x004fc60003f86270 */
[----:B------:R-:W2:Y:S04]  /*232c0*/  LDL.LU R211, [R1+0x4d0] ;  /* 0x0004d00001d37983 */ /* 0x000ea80000300800 */
[----:B------:R-:W2:Y:S04]  /*232d0*/  LDL.LU R225, [R1+0x4cc] ;  /* 0x0004cc0001e17983 */ /* 0x000ea80000300800 */
[----:B------:R-:W2:Y:S04]  /*232e0*/  LDL.LU R213, [R1+0x4c8] ;  /* 0x0004c80001d57983 */ /* 0x000ea80000300800 */
[----:B------:R-:W2:Y:S04]  /*232f0*/  LDL.LU R214, [R1+0x4c4] ;  /* 0x0004c40001d67983 */ /* 0x000ea80000300800 */
[----:B------:R-:W2:Y:S04]  /*23300*/  LDL.LU R223, [R1+0x4c0] ;  /* 0x0004c00001df7983 */ /* 0x000ea80000300800 */
[----:B------:R-:W2:Y:S01]  /*23310*/  LDL.LU R246, [R1+0x4bc] ;  /* 0x0004bc0001f67983 */ /* 0x000ea20000300800 */
[----:B------:R-:W-:Y:S01]  /*23320*/  IMAD R41, R195, UR51, RZ ;  /* 0x00000033c3297c24 */ /* 0x000fe2000f8e02ff */
[----:B------:R-:W-:Y:S01]  /*23330*/  ISETP.GE.AND P3, PT, R230, RZ, PT ;  /* 0x000000ffe600720c */ /* 0x000fe20003f66270 */
[----:B------:R-:W-:Y:S01]  /*23340*/  IMAD R196, R228, UR9, RZ ;  /* 0x00000009e4c47c24 */ /* 0x000fe2000f8e02ff */
[----:B------:R-:W-:Y:S01]  /*23350*/  ULDC UR51, c[0x0][0x240] ;  /* 0x0000900000337ab9 */ /* 0x000fe20000000800 */
[----:B------:R-:W-:Y:S01]  /*23360*/  IMAD R195, R229, UR7, RZ ;  /* 0x00000007e5c37c24 */ /* 0x000fe2000f8e02ff */
[----:B------:R-:W1:Y:S01]  /*23370*/  S2UR UR4, SR_CgaCtaId ;  /* 0x00000000000479c3 */ /* 0x000e620000008800 */
        /* <DEDUP_REMOVED lines=8> */
[----:B---3--:R-:W-:-:S02]  /*23400*/  IMAD R199, R222, UR12, RZ ;  /* 0x0000000cdec77c24 */ /* 0x008fc4000f8e02ff */
[----:B----4-:R-:W-:Y:S02]  /*23410*/  IMAD R201, R221, UR14, RZ ;  /* 0x0000000eddc97c24 */ /* 0x010fe4000f8e02ff */
[----:B------:R-:W-:Y:S02]  /*23420*/  IMAD R203, R219, UR16, RZ ;  /* 0x00000010dbcb7c24 */ /* 0x000fe4000f8e02ff */
[----:B------:R-:W-:Y:S02]  /*23430*/  IMAD R208, R217, UR21, RZ ;  /* 0x00000015d9d07c24 */ /* 0x000fe4000f8e02ff */
[----:B------:R-:W-:Y:S01]  /*23440*/  IMAD R210, R227, UR23, RZ ;  /* 0x00000017e3d27c24 */ /* 0x000fe2000f8e02ff */
[----:B------:R-:W3:Y:S01]  /*23450*/  LDL.LU R217, [R1+0x4b8] ;  /* 0x0004b80001d97983 */ /* 0x000ee20000300800 */
[----:B--2---:R-:W-:-:S03]  /*23460*/  IMAD R212, R225, UR25, RZ ;  /* 0x00000019e1d47c24 */ /* 0x004fc6000f8e02ff */
[----:B------:R-:W2:Y:S01]  /*23470*/  LDL.LU R247, [R1+0x4b4] ;  /* 0x0004b40001f77983 */ /* 0x000ea20000300800 */
[----:B------:R-:W-:-:S03]  /*23480*/  IMAD R215, R223, UR28, RZ ;  /* 0x0000001cdfd77c24 */ /* 0x000fc6000f8e02ff */
[----:B------:R-:W4:Y:S01]  /*23490*/  LDL.LU R219, [R1+0x4b0] ;  /* 0x0004b00001db7983 */ /* 0x000f220000300800 */
[----:B------:R-:W-:-:S03]  /*234a0*/  IMAD R216, R246, UR29, RZ ;  /* 0x0000001df6d87c24 */ /* 0x000fc6000f8e02ff */
[----:B------:R-:W3:Y:S01]  /*234b0*/  LDL.LU R245, [R1+0x4ac] ;  /* 0x0004ac0001f57983 */ /* 0x000ee20000300800 */
[----:B------:R-:W-:Y:S01]  /*234c0*/  @!P4 IMAD.MOV R0, RZ, RZ, -R0 ;  /* 0x000000ffff00c224 */ /* 0x000fe200078e0a00 */
[----:B------:R-:W-:Y:S01]  /*234d0*/  @!P3 IADD3 R3, -R3, RZ, RZ ;  /* 0x000000ff0303b210 */ /* 0x000fe20007ffe1ff */
[----:B------:R-:W-:Y:S01]  /*234e0*/  IMAD R197, R197, UR10, RZ ;  /* 0x0000000ac5c57c24 */ /* 0x000fe2000f8e02ff */
[----:B------:R-:W4:Y:S01]  /*234f0*/  LDL.LU R221, [R1+0x4a8] ;  /* 0x0004a80001dd7983 */ /* 0x000f220000300800 */
[----:B------:R-:W-:Y:S01]  /*23500*/  IMAD R206, R206, UR19, RZ ;  /* 0x00000013cece7c24 */ /* 0x000fe2000f8e02ff */
[----:B------:R-:W-:Y:S01]  /*23510*/  ULDC UR7, c[0x0][0x234] ;  /* 0x00008d0000077ab9 */ /* 0x000fe20000000800 */
[----:B------:R-:W-:Y:S01]  /*23520*/  IMAD R202, R202, UR15, RZ ;  /* 0x0000000fcaca7c24 */ /* 0x000fe2000f8e02ff */
[----:B------:R-:W4:Y:S01]  /*23530*/  LDL.LU R222, [R1+0x4a4] ;  /* 0x0004a40001de7983 */ /* 0x000f220000300800 */
[----:B------:R-:W-:Y:S01]  /*23540*/  IMAD R211, R211, UR24, RZ ;  /* 0x00000018d3d37c24 */ /* 0x000fe2000f8e02ff */
[----:B------:R-:W-:-:S02]  /*23550*/  ULDC UR9, c[0x0][0x238] ;  /* 0x00008e0000097ab9 */ /* 0x000fc40000000800 */
        /* <DEDUP_REMOVED lines=18> */
[----:B--2---:R-:W-:-:S02]  /*23680*/  IMAD R218, R247, UR31, RZ ;  /* 0x0000001ff7da7c24 */ /* 0x004fc4000f8e02ff */
[----:B---3--:R-:W-:Y:S02]  /*23690*/  IMAD R220, R245, UR33, RZ ;  /* 0x00000021f5dc7c24 */ /* 0x008fe4000f8e02ff */
[----:B------:R-:W2:Y:S04]  /*236a0*/  LDL.LU R245, [R1+0x448] ;  /* 0x0004480001f57983 */ /* 0x000ea80000300800 */
[----:B------:R-:W3:Y:S04]  /*236b0*/  LDL.LU R246, [R1+0x444] ;  /* 0x0004440001f67983 */ /* 0x000ee80000300800 */
[----:B------:R-:W3:Y:S04]  /*236c0*/  LDL.LU R247, [R1+0x440] ;  /* 0x0004400001f77983 */ /* 0x000ee80000300800 */
[----:B------:R-:W3:Y:S01]  /*236d0*/  LDL.LU R248, [R1+0x43c] ;  /* 0x00043c0001f87983 */ /* 0x000ee20000300800 */
[----:B----4-:R-:W-:-:S03]  /*236e0*/  IMAD R224, R242, UR37, RZ ;  /* 0x00000025f2e07c24 */ /* 0x010fc6000f8e02ff */
[----:B------:R-:W4:Y:S01]  /*236f0*/  LDL.LU R249, [R1+0x854] ;  /* 0x0008540001f97983 */ /* 0x000f220000300800 */
[----:B------:R-:W-:-:S03]  /*23700*/  IMAD R242, R120, UR55, RZ ;  /* 0x0000003778f27c24 */ /* 0x000fc6000f8e02ff */
[----:B-1----:R-:W2:Y:S01]  /*23710*/  LDL.LU R85, [R1+0x98] ;  /* 0x0000980001557983 */ /* 0x002ea20000300800 */
[----:B------:R-:W-:Y:S02]  /*23720*/  IMAD R231, R236, UR44, RZ ;  /* 0x0000002cece77c24 */ /* 0x000fe4000f8e02ff */
[----:B------:R-:W-:Y:S02]  /*23730*/  IMAD R233, R234, UR46, RZ ;  /* 0x0000002eeae97c24 */ /* 0x000fe4000f8e02ff */
[----:B------:R-:W-:Y:S02]  /*23740*/  IMAD R234, R244, UR47, RZ ;  /* 0x0000002ff4ea7c24 */ /* 0x000fe4000f8e02ff */
[----:B------:R-:W-:Y:S02]  /*23750*/  IMAD R244, R123, UR57, RZ ;  /* 0x000000397bf47c24 */ /* 0x000fe4000f8e02ff */
[----:B------:R-:W-:Y:S02]  /*23760*/  IMAD R236, R243, UR49, RZ ;  /* 0x00000031f3ec7c24 */ /* 0x000fe4000f8e02ff */
[----:B------:R-:W-:-:S02]  /*23770*/  IMAD R243, R121, UR56, RZ ;  /* 0x0000003879f37c24 */ /* 0x000fc4000f8e02ff */
[----:B------:R-:W-:Y:S02]  /*23780*/  IMAD R240, R241, UR53, RZ ;  /* 0x00000035f1f07c24 */ /* 0x000fe4000f8e02ff */
[----:B------:R-:W-:Y:S02]  /*23790*/  IMAD R241, R122, UR54, RZ ;  /* 0x000000367af17c24 */ /* 0x000fe4000f8e02ff */
[----:B------:R-:W3:Y:S04]  /*237a0*/  LDL.LU R122, [R1+0x8734] ;  /* 0x00873400017a7983 */ /* 0x000ee80000300800 */
[----:B------:R-:W4:Y:S04]  /*237b0*/  LDL.LU R120, [R1+0x8730] ;  /* 0x0087300001787983 */ /* 0x000f280000300800 */
[----:B------:R-:W4:Y:S04]  /*237c0*/  LDL.LU R121, [R1+0x872c] ;  /* 0x00872c0001797983 */ /* 0x000f280000300800 */
[----:B------:R-:W3:Y:S04]  /*237d0*/  LDL R86, [R1+0x438] ;  /* 0x0004380001567983 */ /* 0x000ee80000100800 */
[----:B------:R-:W3:Y:S04]  /*237e0*/  LDL R87, [R1+0x3ec] ;  /* 0x0003ec0001577983 */ /* 0x000ee80000100800 */
[----:B------:R-:W3:Y:S04]  /*237f0*/  LDL.LU R123, [R1+0x8728] ;  /* 0x00872800017b7983 */ /* 0x000ee80000300800 */
[----:B------:R-:W3:Y:S04]  /*23800*/  LDL R250, [R1+0x3e8] ;  /* 0x0003e80001fa7983 */ /* 0x000ee80000100800 */
[----:B------:R-:W3:Y:S04]  /*23810*/  LDL R84, [R1+0x3b0] ;  /* 0x0003b00001547983 */ /* 0x000ee80000100800 */
[----:B------:R-:W3:Y:S01]  /*23820*/  LDL R251, [R1+0x3a0] ;  /* 0x0003a00001fb7983 */ /* 0x000ee20000100800 */
[----:B--2---:R-:W-:-:S04]  /*23830*/  IMAD.WIDE R154, R85, 0x4, R124 ;  /* 0x00000004559a7825 */ /* 0x004fc800078e027c */
[----:B----4-:R-:W-:-:S05]  /*23840*/  IMAD.WIDE R88, R85, 0x4, R120 ;  /* 0x0000000455587825 */ /* 0x010fca00078e0278 */
[----:B------:R1:W-:Y:S01]  /*23850*/  STL.64 [R1+0x5c8], R88 ;  /* 0x0005c85801007387 */ /* 0x0003e20000100a00 */
[----:B---3--:R-:W-:-:S03]  /*23860*/  IMAD.WIDE R156, R85, 0x4, R122 ;  /* 0x00000004559c7825 */ /* 0x008fc600078e027a */
[----:B-1----:R-:W2:Y:S04]  /*23870*/  LDL R88, [R1+0x35c] ;  /* 0x00035c0001587983 */ /* 0x002ea80000100800 */
[----:B------:R1:W-:Y:S04]  /*23880*/  STL.64 [R1+0x8e8], R156 ;  /* 0x0008e89c01007387 */ /* 0x0003e80000100a00 */
[----:B------:R-:W-:Y:S04]  /*23890*/  STL [R1+0x8614], R124 ;  /* 0x0086147c01007387 */ /* 0x000fe80000100800 */
[----:B------:R3:W-:Y:S04]  /*238a0*/  STL.64 [R1+0x8f0], R154 ;  /* 0x0008f09a01007387 */ /* 0x0007e80000100a00 */
[----:B------:R4:W-:Y:S04]  /*238b0*/  STL [R1+0x8610], R125 ;  /* 0x0086107d01007387 */ /* 0x0009e80000100800 */
[----:B-1----:R-:W2:Y:S04]  /*238c0*/  LDL R157, [R1+0x358] ;  /* 0x00035800019d7983 */ /* 0x002ea80000100800 */
[----:B---3--:R-:W3:Y:S01]  /*238d0*/  LDL R154, [R1+0x350] ;  /* 0x00035000019a7983 */ /* 0x008ee20000100800 */
[----:B----4-:R-:W-:-:S05]  /*238e0*/  IMAD.WIDE R124, R85, 0x4, R126 ;  /* 0x00000004557c7825 */ /* 0x010fca00078e027e */
[----:B------:R-:W-:Y:S04]  /*238f0*/  STL.64 [R1+0x900], R124 ;  /* 0x0009007c01007387 */ /* 0x000fe80000100a00 */
[----:B------:R-:W4:Y:S04]  /*23900*/  LDL R89, [R1+0x310] ;  /* 0x0003100001597983 */ /* 0x000f280000100800 */
[----:B------:R-:W4:Y:S04]  /*23910*/  LDL R155, [R1+0x30c] ;  /* 0x00030c00019b7983 */ /* 0x000f280000100800 */
[----:B------:R-:W4:Y:S04]  /*23920*/  LDL R85, [R1+0x2f0] ;  /* 0x0002f00001557983 */ /* 0x000f280000100800 */
[----:B------:R1:W-:Y:S04]  /*23930*/  STL [R1+0x855c], R126 ;  /* 0x00855c7e01007387 */ /* 0x0003e80000100800 */
[----:B-1----:R-:W3:Y:S04]  /*23940*/  LDL R126, [R1+0x3a4] ;  /* 0x0003a400017e7983 */ /* 0x002ee80000100800 */
[----:B------:R1:W-:Y:S04]  /*23950*/  STL [R1+0x8558], R127 ;  /* 0x0085587f01007387 */ /* 0x0003e80000100800 */
[----:B-1----:R-:W4:Y:S01]  /*23960*/  LDL R127, [R1+0x3a8] ;  /* 0x0003a800017f7983 */ /* 0x002f220000100800 */
[----:B------:R-:W-:-:S03]  /*23970*/  IMAD.WIDE R158, R86, 0x4, R120 ;  /* 0x00000004569e7825 */ /* 0x000fc600078e0278 */
[----:B------:R-:W-:Y:S01]  /*23980*/  STL [R1+0x8324], R0 ;  /* 0x0083240001007387 */ /* 0x000fe20000100800 */
[----:B------:R-:W-:-:S03]  /*23990*/  IMAD.WIDE R124, R87, 0x4, R120 ;  /* 0x00000004577c7825 */ /* 0x000fc600078e0278 */
[----:B------:R-:W-:Y:S04]  /*239a0*/  STL [R1+0x8328], R3 ;  /* 0x0083280301007387 */ /* 0x000fe80000100800 */
[----:B------:R-:W3:Y:S04]  /*239b0*/  LDL R86, [R1+0x2ec] ;  /* 0x0002ec0001567983 */ /* 0x000ee80000100800 */
[----:B------:R1:W-:Y:S04]  /*239c0*/  STL.64 [R1+0x2100], R158 ;  /* 0x0021009e01007387 */ /* 0x0003e80000100a00 */
[----:B------:R4:W-:Y:S04]  /*239d0*/  STL.64 [R1+0x4928], R124 ;  /* 0x0049287c01007387 */ /* 0x0009e80000100a00 */
[----:B------:R-:W3:Y:S01]  /*239e0*/  LDL R87, [R1+0x254] ;  /* 0x0002540001577983 */ /* 0x000ee20000100800 */
[----:B-1----:R-:W-:-:S05]  /*239f0*/  IMAD.WIDE R158, R250, 0x4, R120 ;  /* 0x00000004fa9e7825 */ /* 0x002fca00078e0278 */
[----:B------:R-:W-:Y:S01]  /*23a00*/  STL.64 [R1+0x4920], R158 ;  /* 0x0049209e01007387 */ /* 0x000fe20000100a00 */
[----:B--2---:R-:W-:-:S04]  /*23a10*/  IMAD.WIDE R156, R157, 0x4, R120 ;  /* 0x000000049d9c7825 */ /* 0x004fc800078e0278 */
[--C-:B----4-:R-:W-:Y:S01]  /*23a20*/  IMAD.WIDE R124, R127, 0x4, R120.reuse ;  /* 0x000000047f7c7825 */ /* 0x110fe200078e0278 */
[----:B------:R-:W-:Y:S04]  /*23a30*/  STL [R1+0x8650], R127 ;  /* 0x0086507f01007387 */ /* 0x000fe80000100800 */
[----:B------:R1:W-:Y:S04]  /*23a40*/  STL.64 [R1+0x4918], R124 ;  /* 0x0049187c01007387 */ /* 0x0003e80000100a00 */
[----:B------:R-:W2:Y:S04]  /*23a50*/  LDL R250, [R1+0x250] ;  /* 0x0002500001fa7983 */ /* 0x000ea80000100800 */
[----:B---3--:R3:W-:Y:S01]  /*23a60*/  STL [R1+0x8654], R126 ;  /* 0x0086547e01007387 */ /* 0x0087e20000100800 */
[----:B-1----:R-:W-:-:S04]  /*23a70*/  IMAD.WIDE R124, R126, 0x4, R120 ;  /* 0x000000047e7c7825 */ /* 0x002fc800078e0278 */
[--C-:B---3--:R-:W-:Y:S01]  /*23a80*/  IMAD.WIDE R126, R84, 0x4, R120.reuse ;  /* 0x00000004547e7825 */ /* 0x108fe200078e0278 */
[----:B------:R1:W-:Y:S03]  /*23a90*/  STL.64 [R1+0x4910], R124 ;  /* 0x0049107c01007387 */ /* 0x0003e60000100a00 */
[--C-:B-1----:R-:W-:Y:S02]  /*23aa0*/  IMAD.WIDE R124, R251, 0x4, R120.reuse ;  /* 0x00000004fb7c7825 */ /* 0x102fe400078e0278 */
[----:B------:R-:W3:Y:S04]  /*23ab0*/  LDL R251, [R1+0x24c] ;  /* 0x00024c0001fb7983 */ /* 0x000ee80000100800 */
[----:B------:R1:W-:Y:S04]  /*23ac0*/  STL.64 [R1+0x2ae0], R126 ;  /* 0x002ae07e01007387 */ /* 0x0003e80000100a00 */
[----:B-1----:R-:W4:Y:S04]  /*23ad0*/  LDL R127, [R1+0x238] ;  /* 0x00023800017f7983 */ /* 0x002f280000100800 */
[----:B------:R1:W-:Y:S04]  /*23ae0*/  STL.64 [R1+0x2a00], R124 ;  /* 0x002a007c01007387 */ /* 0x0003e80000100a00 */
[----:B------:R-:W4:Y:S04]  /*23af0*/  LDL R84, [R1+0x234] ;  /* 0x0002340001547983 */ /* 0x000f280000100800 */
[----:B------:R-:W4:Y:S01]  /*23b00*/  LDL R3, [R1+0x230] ;  /* 0x0002300001037983 */ /* 0x000f220000100800 */
[----:B-1----:R-:W-:-:S03]  /*23b10*/  IMAD.WIDE R124, R88, 0x4, R120 ;  /* 0x00000004587c7825 */ /* 0x002fc600078e0278 */
[----:B------:R-:W4:Y:S04]  /*23b20*/  LDL R88, [R1+0x224] ;  /* 0x0002240001587983 */ /* 0x000f280000100800 */
[----:B------:R1:W-:Y:S04]  /*23b30*/  STL.64 [R1+0x1ce8], R124 ;  /* 0x001ce87c01007387 */ /* 0x0003e80000100a00 */
[----:B------:R-:W4:Y:S04]  /*23b40*/  LDL R0, [R1+0x1c4] ;  /* 0x0001c40001007983 */ /* 0x000f280000100800 */
[----:B-1----:R-:W4:Y:S04]  /*23b50*/  LDL R125, [R1+0x1c0] ;  /* 0x0001c000017d7983 */ /* 0x002f280000100800 */
[----:B------:R1:W-:Y:S01]  /*23b60*/  STL.64 [R1+0x1c40], R156 ;  /* 0x001c409c01007387 */ /* 0x0003e20000100a00 */
[----:B------:R-:W-:-:S03]  /*23b70*/  IMAD.WIDE R160, R154, 0x4, R120 ;  /* 0x000000049aa07825 */ /* 0x000fc600078e0278 */
[----:B-1----:R-:W4:Y:S04]  /*23b80*/  LDL R156, [R1+0x1b0] ;  /* 0x0001b000019c7983 */ /* 0x002f280000100800 */
[----:B------:R-:W4:Y:S01]  /*23b90*/  LDL R157, [R1+0x1ac] ;  /* 0x0001ac00019d7983 */ /* 0x000f220000100800 */
[----:B------:R-:W-:-:S03]  /*23ba0*/  IMAD.WIDE R158, R89, 0x4, R120 ;  /* 0x00000004599e7825 */ /* 0x000fc600078e0278 */
[----:B------:R-:W-:Y:S04]  /*23bb0*/  STL.64 [R1+0x16e0], R160 ;  /* 0x0016e0a001007387 */ /* 0x000fe80000100a00 */
[----:B------:R-:W4:Y:S04]  /*23bc0*/  LDL R124, [R1+0x110] ;  /* 0x00011000017c7983 */ /* 0x000f280000100800 */
[----:B------:R-:W4:Y:S04]  /*23bd0*/  LDL R89, [R1+0x90] ;  /* 0x0000900001597983 */ /* 0x000f280000100800 */
[----:B------:R1:W-:Y:S04]  /*23be0*/  STL.64 [R1+0x48f8], R158 ;  /* 0x0048f89e01007387 */ /* 0x0003e80000100a00 */
[----:B------:R-:W4:Y:S04]  /*23bf0*/  LDL R162, [R1+0x84] ;  /* 0x0000840001a27983 */ /* 0x000f280000100800 */
[----:B------:R-:W4:Y:S01]  /*23c00*/  LDL R154, [R1+0x9c] ;  /* 0x00009c00019a7983 */ /* 0x000f220000100800 */
[----:B-1----:R-:W-:-:S05]  /*23c10*/  IMAD.WIDE R158, R155, 0x4, R120 ;  /* 0x000000049b9e7825 */ /* 0x002fca00078e0278 */
[----:B------:R1:W-:Y:S04]  /*23c20*/  STL.64 [R1+0x48f0], R158 ;  /* 0x0048f09e01007387 */ /* 0x0003e80000100a00 */
[----:B------:R-:W4:Y:S01]  /*23c30*/  LDL R163, [R1+0x68] ;  /* 0x0000680001a37983 */ /* 0x000f220000100800 */
[----:B-1----:R-:W-:-:S03]  /*23c40*/  IMAD.WIDE R158, R85, 0x4, R120 ;  /* 0x00000004559e7825 */ /* 0x002fc600078e0278 */
[----:B------:R-:W4:Y:S04]  /*23c50*/  LDL R85, [R1+0x54] ;  /* 0x0000540001557983 */ /* 0x000f280000100800 */
[----:B------:R1:W-:Y:S04]  /*23c60*/  STL.64 [R1+0x2ba8], R158 ;  /* 0x002ba89e01007387 */ /* 0x0003e80000100a00 */
[----:B------:R-:W4:Y:S04]  /*23c70*/  LDL R160, [R1+0x48] ;  /* 0x0000480001a07983 */ /* 0x000f280000100800 */
[----:B------:R-:W4:Y:S01]  /*23c80*/  LDL R155, [R1+0x40] ;  /* 0x00004000019b7983 */ /* 0x000f220000100800 */
[----:B-1----:R-:W-:-:S05]  /*23c90*/  IMAD.WIDE R158, R86, 0x4, R120 ;  /* 0x00000004569e7825 */ /* 0x002fca00078e0278 */
[----:B------:R1:W-:Y:S04]  /*23ca0*/  STL.64 [R1+0x2ac8], R158 ;  /* 0x002ac89e01007387 */ /* 0x0003e80000100a00 */
[----:B------:R-:W4:Y:S04]  /*23cb0*/  LDL R161, [R1+0x34] ;  /* 0x0000340001a17983 */ /* 0x000f280000100800 */
[----:B------:R-:W4:Y:S01]  /*23cc0*/  LDL R86, [R1+0xa0] ;  /* 0x0000a00001567983 */ /* 0x000f220000100800 */
[----:B-1----:R-:W-:-:S05]  /*23cd0*/  IMAD.WIDE R158, R87, 0x4, R120 ;  /* 0x00000004579e7825 */ /* 0x002fca00078e0278 */
[----:B------:R2:W-:Y:S02]  /*23ce0*/  STL.64 [R1+0x29d0], R158 ;  /* 0x0029d09e01007387 */ /* 0x0005e40000100a00 */
[----:B--2---:R-:W-:-:S05]  /*23cf0*/  IMAD.WIDE R158, R250, 0x4, R120 ;  /* 0x00000004fa9e7825 */ /* 0x004fca00078e0278 */
[----:B------:R1:W-:Y:S04]  /*23d00*/  STL.64 [R1+0x2910], R158 ;  /* 0x0029109e01007387 */ /* 0x0003e80000100a00 */
[----:B------:R-:W2:Y:S04]  /*23d10*/  LDL R87, [R1+0xa8] ;  /* 0x0000a80001577983 */ /* 0x000ea80000100800 */
[----:B-1----:R-:W2:Y:S04]  /*23d20*/  LDL R158, [R1+0xa4] ;  /* 0x0000a400019e7983 */ /* 0x002ea80000100800 */
[----:B------:R-:W2:Y:S01]  /*23d30*/  LDL R159, [R1+0x10] ;  /* 0x00001000019f7983 */ /* 0x000ea20000100800 */
[----:B---3--:R-:W-:-:S05]  /*23d40*/  IMAD.WIDE R250, R251, 0x4, R120 ;  /* 0x00000004fbfa7825 */ /* 0x008fca00078e0278 */
[----:B------:R1:W-:Y:S01]  /*23d50*/  STL.64 [R1+0x2830], R250 ;  /* 0x002830fa01007387 */ /* 0x0003e20000100a00 */
[----:B----4-:R-:W-:-:S03]  /*23d60*/  IMAD.WIDE R126, R127, 0x4, R120 ;  /* 0x000000047f7e7825 */ /* 0x010fc600078e0278 */
[----:B-1----:R-:W3:Y:S04]  /*23d70*/  LDL.LU.64 R250, [R1+0x8720] ;  /* 0x0087200001fa7983 */ /* 0x002ee80000300a00 */
[----:B------:R1:W-:Y:S02]  /*23d80*/  STL.64 [R1+0x1ef8], R126 ;  /* 0x001ef87e01007387 */ /* 0x0003e40000100a00 */
[--C-:B-1----:R-:W-:Y:S02]  /*23d90*/  IMAD.WIDE R126, R84, 0x4, R120.reuse ;  /* 0x00000004547e7825 */ /* 0x102fe400078e0278 */
[----:B------:R-:W4:Y:S04]  /*23da0*/  LDL R84, [R1+0xac] ;  /* 0x0000ac0001547983 */ /* 0x000f280000100800 */
[----:B------:R1:W-:Y:S02]  /*23db0*/  STL.64 [R1+0x1e38], R126 ;  /* 0x001e387e01007387 */ /* 0x0003e40000100a00 */
[----:B-1----:R-:W-:-:S05]  /*23dc0*/  IMAD.WIDE R126, R3, 0x4, R120 ;  /* 0x00000004037e7825 */ /* 0x002fca00078e0278 */
[----:B------:R1:W-:Y:S02]  /*23dd0*/  STL.64 [R1+0x1d70], R126 ;  /* 0x001d707e01007387 */ /* 0x0003e40000100a00 */
[--C-:B-1----:R-:W-:Y:S02]  /*23de0*/  IMAD.WIDE R126, R88, 0x4, R120.reuse ;  /* 0x00000004587e7825 */ /* 0x102fe400078e0278 */
[----:B------:R-:W3:Y:S04]  /*23df0*/  LDL R88, [R1+0xb0] ;  /* 0x0000b00001587983 */ /* 0x000ee80000100800 */
[----:B------:R1:W-:Y:S02]  /*23e00*/  STL.64 [R1+0x16a8], R126 ;  /* 0x0016a87e01007387 */ /* 0x0003e40000100a00 */
[----:B-1----:R-:W-:-:S05]  /*23e10*/  IMAD.WIDE R126, R0, 0x4, R120 ;  /* 0x00000004007e7825 */ /* 0x002fca00078e0278 */
[----:B------:R1:W-:Y:S02]  /*23e20*/  STL.64 [R1+0x2750], R126 ;  /* 0x0027507e01007387 */ /* 0x0003e40000100a00 */
[----:B-1----:R-:W-:-:S05]  /*23e30*/  IMAD.WIDE R126, R125, 0x4, R120 ;  /* 0x000000047d7e7825 */ /* 0x002fca00078e0278 */
[----:B------:R1:W-:Y:S02]  /*23e40*/  STL.64 [R1+0x2670], R126 ;  /* 0x0026707e01007387 */ /* 0x0003e40000100a00 */
[--C-:B-1----:R-:W-:Y:S02]  /*23e50*/  IMAD.WIDE R126, R156, 0x4, R120.reuse ;  /* 0x000000049c7e7825 */ /* 0x102fe400078e0278 */
[----:B------:R-:W3:Y:S04]  /*23e60*/  LDL R156, [R1+0xb4] ;  /* 0x0000b400019c7983 */ /* 0x000ee80000100800 */
[----:B------:R1:W-:Y:S02]  /*23e70*/  STL.64 [R1+0x2080], R126 ;  /* 0x0020807e01007387 */ /* 0x0003e40000100a00 */
[----:B-1----:R-:W-:-:S02]  /*23e80*/  IMAD.WIDE R126, R157, 0x4, R120 ;  /* 0x000000049d7e7825 */ /* 0x002fc400078e0278 */
[----:B------:R-:W3:Y:S04]  /*23e90*/  LDL R157, [R1+0xb8] ;  /* 0x0000b800019d7983 */ /* 0x000ee80000100800 */
[----:B------:R1:W-:Y:S02]  /*23ea0*/  STL.64 [R1+0x1fa8], R126 ;  /* 0x001fa87e01007387 */ /* 0x0003e40000100a00 */
[----:B-1----:R-:W-:-:S04]  /*23eb0*/  IMAD.WIDE R126, R124, 0x4, R120 ;  /* 0x000000047c7e7825 */ /* 0x002fc800078e0278 */
[--C-:B------:R-:W-:Y:S02]  /*23ec0*/  IMAD.WIDE R124, R89, 0x4, R120.reuse ;  /* 0x00000004597c7825 */ /* 0x100fe400078e0278 */
[----:B------:R-:W3:Y:S04]  /*23ed0*/  LDL R89, [R1+0xbc] ;  /* 0x0000bc0001597983 */ /* 0x000ee80000100800 */
[----:B------:R1:W-:Y:S04]  /*23ee0*/  STL.64 [R1+0x1680], R126 ;  /* 0x0016807e01007387 */ /* 0x0003e80000100a00 */
[----:B------:R1:W-:Y:S02]  /*23ef0*/  STL.64 [R1+0xaa0], R124 ;  /* 0x000aa07c01007387 */ /* 0x0003e40000100a00 */
[----:B-1----:R-:W-:-:S04]  /*23f00*/  IMAD.WIDE R126, R162, 0x4, R120 ;  /* 0x00000004a27e7825 */ /* 0x002fc800078e0278 */
[--C-:B------:R-:W-:Y:S02]  /*23f10*/  IMAD.WIDE R124, R154, 0x4, R120.reuse ;  /* 0x000000049a7c7825 */ /* 0x100fe400078e0278 */
[----:B------:R-:W3:Y:S04]  /*23f20*/  LDL R154, [R1+0xc0] ;  /* 0x0000c000019a7983 */ /* 0x000ee80000100800 */
[----:B------:R-:W-:Y:S04]  /*23f30*/  STL.64 [R1+0xab8], R126 ;  /* 0x000ab87e01007387 */ /* 0x000fe80000100a00 */
[----:B------:R1:W-:Y:S02]  /*23f40*/  STL.64 [R1+0xb78], R124 ;  /* 0x000b787c01007387 */ /* 0x0003e40000100a00 */
[----:B-1----:R-:W-:-:S02]  /*23f50*/  IMAD.WIDE R124, R85, 0x4, R120 ;  /* 0x00000004557c7825 */ /* 0x002fc400078e0278 */
[----:B------:R-:W3:Y:S02]  /*23f60*/  LDL R85, [R1+0xc4] ;  /* 0x0000c40001557983 */ /* 0x000ee40000100800 */
[----:B------:R-:W-:-:S05]  /*23f70*/  IMAD.WIDE R126, R163, 0x4, R120 ;  /* 0x00000004a37e7825 */ /* 0x000fca00078e0278 */
[----:B------:R1:W-:Y:S04]  /*23f80*/  STL.64 [R1+0xb98], R126 ;  /* 0x000b987e01007387 */ /* 0x0003e80000100a00 */
        /* <DEDUP_REMOVED lines=9> */
[----:B------:R2:W-:Y:S04]  /*24020*/  STL.64 [R1+0x1668], R126 ;  /* 0x0016687e01007387 */ /* 0x0005e80000100a00 */
[----:B------:R1:W-:Y:S01]  /*24030*/  STL.64 [R1+0x1660], R124 ;  /* 0x0016607c01007387 */ /* 0x0003e20000100a00 */
[----:B--2---:R-:W-:-:S04]  /*24040*/  IMAD.WIDE R126, R87, 0x4, R120 ;  /* 0x00000004577e7825 */ /* 0x004fc800078e0278 */
[----:B------:R-:W-:-:S04]  /*24050*/  IMAD.WIDE R160, R158, 0x4, R120 ;  /* 0x000000049ea07825 */ /* 0x000fc800078e0278 */
[--C-:B-1----:R-:W-:Y:S01]  /*24060*/  IMAD.WIDE R124, R159, 0x4, R120.reuse ;  /* 0x000000049f7c7825 */ /* 0x102fe200078e0278 */
[----:B------:R-:W-:Y:S04]  /*24070*/  STL.64 [R1+0x1658], R160 ;  /* 0x001658a001007387 */ /* 0x000fe80000100a00 */
[----:B------:R-:W2:Y:S04]  /*24080*/  LDL R87, [R1+0xd0] ;  /* 0x0000d00001577983 */ /* 0x000ea80000100800 */
[----:B------:R1:W-:Y:S04]  /*24090*/  STL.64 [R1+0x1650], R124 ;  /* 0x0016507c01007387 */ /* 0x0003e80000100a00 */
[----:B------:R1:W-:Y:S04]  /*240a0*/  STL.64 [R1+0x1648], R126 ;  /* 0x0016487e01007387 */ /* 0x0003e80000100a00 */
[----:B------:R4:W-:Y:S01]  /*240b0*/  STL [R1+0x8680], R2 ;  /* 0x0086800201007387 */ /* 0x0009e20000100800 */
[----:B-1----:R-:W-:-:S05]  /*240c0*/  IMAD.WIDE R124, R2, 0x4, R120 ;  /* 0x00000004027c7825 */ /* 0x002fca00078e0278 */
[----:B------:R-:W-:Y:S01]  /*240d0*/  STL.64 [R1+0x1640], R124 ;  /* 0x0016407c01007387 */ /* 0x000fe20000100a00 */
[----:B------:R-:W-:-:S04]  /*240e0*/  IMAD.WIDE R126, R4, 0x4, R120 ;  /* 0x00000004047e7825 */ /* 0x000fc800078e0278 */
[--C-:B----4-:R-:W-:Y:S02]  /*240f0*/  IMAD.WIDE R2, R84, 0x4, R120.reuse ;  /* 0x0000000454027825 */ /* 0x110fe400078e0278 */
[----:B------:R-:W4:Y:S04]  /*24100*/  LDL R84, [R1+0xd4] ;  /* 0x0000d40001547983 */ /* 0x000f280000100800 */
[----:B------:R1:W-:Y:S04]  /*24110*/  STL.64 [R1+0x1638], R2 ;  /* 0x0016380201007387 */ /* 0x0003e80000100a00 */
[----:B------:R-:W-:Y:S01]  /*24120*/  STL.64 [R1+0x1630], R126 ;  /* 0x0016307e01007387 */ /* 0x000fe20000100a00 */
[----:B-1----:R-:W-:-:S04]  /*24130*/  IMAD.WIDE R2, R5, 0x4, R120 ;  /* 0x0000000405027825 */ /* 0x002fc800078e0278 */
[--C-:B---3--:R-:W-:Y:S02]  /*24140*/  IMAD.WIDE R124, R88, 0x4, R120.reuse ;  /* 0x00000004587c7825 */ /* 0x108fe400078e0278 */
[----:B------:R-:W3:Y:S04]  /*24150*/  LDL R88, [R1+0xd8] ;  /* 0x0000d80001587983 */ /* 0x000ee80000100800 */
[----:B------:R1:W-:Y:S04]  /*24160*/  STL.64 [R1+0x1628], R124 ;  /* 0x0016287c01007387 */ /* 0x0003e80000100a00 */
[----:B------:R-:W-:Y:S04]  /*24170*/  STL.64 [R1+0x8660], R4 ;  /* 0x0086600401007387 */ /* 0x000fe80000100a00 */
[----:B------:R1:W-:Y:S02]  /*24180*/  STL.64 [R1+0x1620], R2 ;  /* 0x0016200201007387 */ /* 0x0003e40000100a00 */
[----:B-1----:R-:W-:-:S04]  /*24190*/  IMAD.WIDE R124, R6, 0x4, R120 ;  /* 0x00000004067c7825 */ /* 0x002fc800078e0278 */
[----:B------:R-:W-:-:S05]  /*241a0*/  IMAD.WIDE R2, R156, 0x4, R120 ;  /* 0x000000049c027825 */ /* 0x000fca00078e0278 */
[----:B------:R1:W-:Y:S04]  /*241b0*/  STL.64 [R1+0x1618], R2 ;  /* 0x0016180201007387 */ /* 0x0003e80000100a00 */
[----:B------:R-:W-:Y:S04]  /*241c0*/  STL.64 [R1+0x1610], R124 ;  /* 0x0016107c01007387 */ /* 0x000fe80000100a00 */
[----:B------:R-:W-:Y:S01]  /*241d0*/  STL.64 [R1+0x8668], R6 ;  /* 0x0086680601007387 */ /* 0x000fe20000100a00 */
[----:B-1----:R-:W-:-:S04]  /*241e0*/  IMAD.WIDE R2, R7, 0x4, R120 ;  /* 0x0000000407027825 */ /* 0x002fc800078e0278 */
[----:B------:R-:W-:-:S05]  /*241f0*/  IMAD.WIDE R4, R157, 0x4, R120 ;  /* 0x000000049d047825 */ /* 0x000fca00078e0278 */
[----:B------:R1:W-:Y:S04]  /*24200*/  STL.64 [R1+0x1608], R4 ;  /* 0x0016080401007387 */ /* 0x0003e80000100a00 */
[----:B------:R1:W-:Y:S02]  /*24210*/  STL.64 [R1+0x1600], R2 ;  /* 0x0016000201007387 */ /* 0x0003e40000100a00 */
[--C-:B-1----:R-:W-:Y:S02]  /*24220*/  IMAD.WIDE R4, R89, 0x4, R120.reuse ;  /* 0x0000000459047825 */ /* 0x102fe400078e0278 */
[----:B------:R-:W3:Y:S02]  /*24230*/  LDL R89, [R1+0xdc] ;  /* 0x0000dc0001597983 */ /* 0x000ee40000100800 */
[----:B------:R-:W-:-:S02]  /*24240*/  IMAD.WIDE R2, R8, 0x4, R120 ;  /* 0x0000000408027825 */ /* 0x000fc400078e0278 */
[----:B------:R1:W-:Y:S04]  /*24250*/  STL.64 [R1+0x15f8], R4 ;  /* 0x0015f80401007387 */ /* 0x0003e80000100a00 */
[----:B------:R1:W-:Y:S04]  /*24260*/  STL.64 [R1+0x15f0], R2 ;  /* 0x0015f00201007387 */ /* 0x0003e80000100a00 */
[----:B------:R-:W-:Y:S01]  /*24270*/  STL.64 [R1+0x8670], R8 ;  /* 0x0086700801007387 */ /* 0x000fe20000100a00 */
[----:B-1----:R-:W-:-:S04]  /*24280*/  IMAD.WIDE R4, R154, 0x4, R120 ;  /* 0x000000049a047825 */ /* 0x002fc800078e0278 */
[--C-:B------:R-:W-:Y:S01]  /*24290*/  IMAD.WIDE R2, R9, 0x4, R120.reuse ;  /* 0x0000000409027825 */ /* 0x100fe200078e0278 */
[----:B------:R1:W-:Y:S04]  /*242a0*/  STL.64 [R1+0x15e8], R4 ;  /* 0x0015e80401007387 */ /* 0x0003e80000100a00 */
[----:B------:R1:W-:Y:S02]  /*242b0*/  STL.64 [R1+0x15e0], R2 ;  /* 0x0015e00201007387 */ /* 0x0003e40000100a00 */
[--C-:B-1----:R-:W-:Y:S02]  /*242c0*/  IMAD.WIDE R4, R85, 0x4, R120.reuse ;  /* 0x0000000455047825 */ /* 0x102fe400078e0278 */
[----:B------:R-:W3:Y:S02]  /*242d0*/  LDL R85, [R1+0xe0] ;  /* 0x0000e00001557983 */ /* 0x000ee40000100800 */
[----:B------:R-:W-:-:S02]  /*242e0*/  IMAD.WIDE R2, R10, 0x4, R120 ;  /* 0x000000040a027825 */ /* 0x000fc400078e0278 */
[----:B------:R-:W-:Y:S04]  /*242f0*/  STL.64 [R1+0x15d8], R4 ;  /* 0x0015d80401007387 */ /* 0x000fe80000100a00 */
[----:B------:R1:W-:Y:S04]  /*24300*/  STL.64 [R1+0x15d0], R2 ;  /* 0x0015d00201007387 */ /* 0x0003e80000100a00 */
        /* <DEDUP_REMOVED lines=8> */
[----:B------:R-:W-:Y:S04]  /*24390*/  STL.64 [R1+0x15b8], R4 ;  /* 0x0015b80401007387 */ /* 0x000fe80000100a00 */
[----:B------:R-:W-:Y:S04]  /*243a0*/  STL [R1+0x8684], R12 ;  /* 0x0086840c01007387 */ /* 0x000fe80000100800 */
[----:B------:R1:W-:Y:S02]  /*243b0*/  STL.64 [R1+0x15b0], R2 ;  /* 0x0015b00201007387 */ /* 0x0003e40000100a00 */
[----:B-1----:R-:W-:-:S04]  /*243c0*/  IMAD.WIDE R2, R13, 0x4, R120 ;  /* 0x000000040d027825 */ /* 0x002fc800078e0278 */
[--C-:B--2---:R-:W-:Y:S02]  /*243d0*/  IMAD.WIDE R4, R87, 0x4, R120.reuse ;  /* 0x0000000457047825 */ /* 0x104fe400078e0278 */
[----:B------:R-:W2:Y:S04]  /*243e0*/  LDL R87, [R1+0xe8] ;  /* 0x0000e80001577983 */ /* 0x000ea80000100800 */
[----:B------:R-:W-:Y:S04]  /*243f0*/  STL.64 [R1+0x15a8], R4 ;  /* 0x0015a80401007387 */ /* 0x000fe80000100a00 */
[----:B------:R-:W-:Y:S04]  /*24400*/  STL [R1+0x8688], R13 ;  /* 0x0086880d01007387 */ /* 0x000fe80000100800 */
[----:B------:R1:W-:Y:S02]  /*24410*/  STL.64 [R1+0x15a0], R2 ;  /* 0x0015a00201007387 */ /* 0x0003e40000100a00 */
[----:B-1----:R-:W-:-:S04]  /*24420*/  IMAD.WIDE R2, R14, 0x4, R120 ;  /* 0x000000040e027825 */ /* 0x002fc800078e0278 */
[--C-:B----4-:R-:W-:Y:S02]  /*24430*/  IMAD.WIDE R4, R84, 0x4, R120.reuse ;  /* 0x0000000454047825 */ /* 0x110fe400078e0278 */
[----:B------:R-:W4:Y:S04]  /*24440*/  LDL R84, [R1+0xec] ;  /* 0x0000ec0001547983 */ /* 0x000f280000100800 */
[----:B------:R1:W-:Y:S04]  /*24450*/  STL.64 [R1+0x1598], R4 ;  /* 0x0015980401007387 */ /* 0x0003e80000100a00 */
[----:B------:R-:W-:Y:S04]  /*24460*/  STL [R1+0x868c], R14 ;  /* 0x00868c0e01007387 */ /* 0x000fe80000100800 */
[----:B-1----:R-:W4:Y:S04]  /*24470*/  LDL R4, [R1+0x114] ;  /* 0x0001140001047983 */ /* 0x002f280000100800 */
[----:B------:R3:W-:Y:S04]  /*24480*/  STL.64 [R1+0x1590], R2 ;  /* 0x0015900201007387 */ /* 0x0007e80000100a00 */
[----:B------:R-:W4:Y:S04]  /*24490*/  LDL R156, [R1+0xf0] ;  /* 0x0000f000019c7983 */ /* 0x000f280000100800 */
[----:B------:R-:W4:Y:S01]  /*244a0*/  LDL R7, [R1+0x118] ;  /* 0x0001180001077983 */ /* 0x000f220000100800 */
[----:B---3--:R-:W-:-:S05]  /*244b0*/  IMAD.WIDE R2, R88, 0x4, R120 ;  /* 0x0000000458027825 */ /* 0x008fca00078e0278 */
[----:B------:R1:W-:Y:S04]  /*244c0*/  STL.64 [R1+0x1588], R2 ;  /* 0x0015880201007387 */ /* 0x0003e80000100a00 */
[----:B------:R-:W3:Y:S04]  /*244d0*/  LDL R157, [R1+0xf4] ;  /* 0x0000f400019d7983 */ /* 0x000ee80000100800 */
[----:B------:R-:W3:Y:S01]  /*244e0*/  LDL R88, [R1+0xf8] ;  /* 0x0000f80001587983 */ /* 0x000ee20000100800 */
[----:B-1----:R-:W-:-:S05]  /*244f0*/  IMAD.WIDE R2, R15, 0x4, R120 ;  /* 0x000000040f027825 */ /* 0x002fca00078e0278 */
[----:B------:R1:W-:Y:S04]  /*24500*/  STL.64 [R1+0x1580], R2 ;  /* 0x0015800201007387 */ /* 0x0003e80000100a00 */
[----:B------:R-:W-:Y:S04]  /*24510*/  STL [R1+0x8690], R15 ;  /* 0x0086900f01007387 */ /* 0x000fe80000100800 */
[----:B------:R-:W3:Y:S04]  /*24520*/  LDL R6, [R1+0x11c] ;  /* 0x00011c0001067983 */ /* 0x000ee80000100800 */
[----:B------:R-:W3:Y:S01]  /*24530*/  LDL R9, [R1+0x120] ;  /* 0x0001200001097983 */ /* 0x000ee20000100800 */
[----:B-1----:R-:W-:-:S04]  /*24540*/  IMAD.WIDE R2, R16, 0x4, R120 ;  /* 0x0000000410027825 */ /* 0x002fc800078e0278 */
[----:B------:R-:W-:-:S05]  /*24550*/  IMAD.WIDE R10, R89, 0x4, R120 ;  /* 0x00000004590a7825 */ /* 0x000fca00078e0278 */
[----:B------:R1:W-:Y:S04]  /*24560*/  STL.64 [R1+0x1578], R10 ;  /* 0x0015780a01007387 */ /* 0x0003e80000100a00 */
[----:B------:R-:W3:Y:S04]  /*24570*/  LDL R154, [R1+0xfc] ;  /* 0x0000fc00019a7983 */ /* 0x000ee80000100800 */
[----:B------:R-:W-:Y:S04]  /*24580*/  STL [R1+0x8694], R16 ;  /* 0x0086941001007387 */ /* 0x000fe80000100800 */
[----:B------:R1:W-:Y:S04]  /*24590*/  STL.64 [R1+0x1570], R2 ;  /* 0x0015700201007387 */ /* 0x0003e80000100a00 */
[----:B------:R-:W3:Y:S01]  /*245a0*/  LDL R8, [R1+0x124] ;  /* 0x0001240001087983 */ /* 0x000ee20000100800 */
[----:B-1----:R-:W-:-:S03]  /*245b0*/  IMAD.WIDE R10, R85, 0x4, R120 ;  /* 0x00000004550a7825 */ /* 0x002fc600078e0278 */
[----:B------:R-:W3:Y:S04]  /*245c0*/  LDL R85, [R1+0x100] ;  /* 0x0001000001557983 */ /* 0x000ee80000100800 */
[----:B------:R-:W-:Y:S04]  /*245d0*/  STL.64 [R1+0x1568], R10 ;  /* 0x0015680a01007387 */ /* 0x000fe80000100a00 */
[----:B------:R-:W3:Y:S01]  /*245e0*/  LDL R89, [R1+0x104] ;  /* 0x0001040001597983 */ /* 0x000ee20000100800 */
[----:B------:R-:W-:-:S03]  /*245f0*/  IMAD.WIDE R2, R17, 0x4, R120 ;  /* 0x0000000411027825 */ /* 0x000fc600078e0278 */
[----:B------:R-:W-:Y:S04]  /*24600*/  STL [R1+0x8698], R17 ;  /* 0x0086981101007387 */ /* 0x000fe80000100800 */
[----:B------:R1:W-:Y:S02]  /*24610*/  STL.64 [R1+0x1560], R2 ;  /* 0x0015600201007387 */ /* 0x0003e40000100a00 */
[----:B-1----:R-:W-:-:S04]  /*24620*/  IMAD.WIDE R2, R18, 0x4, R120 ;  /* 0x0000000412027825 */ /* 0x002fc800078e0278 */
[--C-:B------:R-:W-:Y:S02]  /*24630*/  IMAD.WIDE R10, R86, 0x4, R120.reuse ;  /* 0x00000004560a7825 */ /* 0x100fe400078e0278 */
[----:B------:R-:W3:Y:S04]  /*24640*/  LDL R86, [R1+0x108] ;  /* 0x0001080001567983 */ /* 0x000ee80000100800 */
[----:B------:R-:W-:Y:S04]  /*24650*/  STL.64 [R1+0x1558], R10 ;  /* 0x0015580a01007387 */ /* 0x000fe80000100a00 */
[----:B------:R-:W-:Y:S04]  /*24660*/  STL [R1+0x869c], R18 ;  /* 0x00869c1201007387 */ /* 0x000fe80000100800 */
[----:B------:R1:W-:Y:S04]  /*24670*/  STL.64 [R1+0x1550], R2 ;  /* 0x0015500201007387 */ /* 0x0003e80000100a00 */
[----:B------:R-:W3:Y:S01]  /*24680*/  LDL R155, [R1+0x10c] ;  /* 0x00010c00019b7983 */ /* 0x000ee20000100800 */
[----:B-1----:R-:W-:-:S04]  /*24690*/  IMAD.WIDE R2, R19, 0x4, R120 ;  /* 0x0000000413027825 */ /* 0x002fc800078e0278 */
[----:B--2---:R-:W-:-:S05]  /*246a0*/  IMAD.WIDE R10, R87, 0x4, R120 ;  /* 0x00000004570a7825 */ /* 0x004fca00078e0278 */
[----:B------:R-:W-:Y:S04]  /*246b0*/  STL.64 [R1+0x1548], R10 ;  /* 0x0015480a01007387 */ /* 0x000fe80000100a00 */
[----:B------:R-:W-:Y:S04]  /*246c0*/  STL [R1+0x86a0], R19 ;  /* 0x0086a01301007387 */ /* 0x000fe80000100800 */
[----:B------:R1:W-:Y:S04]  /*246d0*/  STL.64 [R1+0x1540], R2 ;  /* 0x0015400201007387 */ /* 0x0003e80000100a00 */
[----:B------:R-:W2:Y:S01]  /*246e0*/  LDL R87, [R1+0x8c] ;  /* 0x00008c0001577983 */ /* 0x000ea20000100800 */
[----:B-1----:R-:W-:-:S04]  /*246f0*/  IMAD.WIDE R2, R20, 0x4, R120 ;  /* 0x0000000414027825 */ /* 0x002fc800078e0278 */
[----:B----4-:R-:W-:-:S05]  /*24700*/  IMAD.WIDE R10, R84, 0x4, R120 ;  /* 0x00000004540a7825 */ /* 0x010fca00078e0278 */
[----:B------:R1:W-:Y:S04]  /*24710*/  STL.64 [R1+0x1538], R10 ;  /* 0x0015380a01007387 */ /* 0x0003e80000100a00 */
[----:B------:R-:W4:Y:S04]  /*24720*/  LDL R84, [R1+0x80] ;  /* 0x0000800001547983 */ /* 0x000f280000100800 */
[----:B------:R-:W-:Y:S04]  /*24730*/  STL [R1+0x86a4], R20 ;  /* 0x0086a41401007387 */ /* 0x000fe80000100800 */
[----:B------:R1:W-:Y:S02]  /*24740*/  STL.64 [R1+0x1530], R2 ;  /* 0x0015300201007387 */ /* 0x0003e40000100a00 */
[----:B-1----:R-:W-:-:S02]  /*24750*/  IMAD.WIDE R10, R156, 0x4, R120 ;  /* 0x000000049c0a7825 */ /* 0x002fc400078e0278 */
[----:B------:R-:W-:Y:S02]  /*24760*/  STL [R1+0x86a8], R21 ;  /* 0x0086a81501007387 */ /* 0x000fe40000100800 */
[--C-:B------:R-:W-:Y:S02]  /*24770*/  IMAD.WIDE R2, R21, 0x4, R120.reuse ;  /* 0x0000000415027825 */ /* 0x100fe400078e0278 */
[----:B------:R3:W-:Y:S04]  /*24780*/  STL.64 [R1+0x1528], R10 ;  /* 0x0015280a01007387 */ /* 0x0007e80000100a00 */
[----:B------:R1:W-:Y:S04]  /*24790*/  STL.64 [R1+0x1520], R2 ;  /* 0x0015200201007387 */ /* 0x0003e80000100a00 */
[----:B------:R-:W-:Y:S01]  /*247a0*/  STL [R1+0x86ac], R22 ;  /* 0x0086ac1601007387 */ /* 0x000fe20000100800 */
[----:B---3--:R-:W-:-:S04]  /*247b0*/  IMAD.WIDE R10, R157, 0x4, R120 ;  /* 0x000000049d0a7825 */ /* 0x008fc800078e0278 */
[--C-:B-1----:R-:W-:Y:S01]  /*247c0*/  IMAD.WIDE R2, R22, 0x4, R120.reuse ;  /* 0x0000000416027825 */ /* 0x102fe200078e0278 */
[----:B------:R1:W-:Y:S04]  /*247d0*/  STL.64 [R1+0x1518], R10 ;  /* 0x0015180a01007387 */ /* 0x0003e80000100a00 */
[----:B------:R3:W-:Y:S04]  /*247e0*/  STL.64 [R1+0x1510], R2 ;  /* 0x0015100201007387 */ /* 0x0007e80000100a00 */
[----:B------:R-:W4:Y:S01]  /*247f0*/  LDL R157, [R1+0x30] ;  /* 0x00003000019d7983 */ /* 0x000f220000100800 */
[----:B-1----:R-:W-:-:S05]  /*24800*/  IMAD.WIDE R10, R88, 0x4, R120 ;  /* 0x00000004580a7825 */ /* 0x002fca00078e0278 */
[----:B------:R1:W-:Y:S04]  /*24810*/  STL.64 [R1+0x1508], R10 ;  /* 0x0015080a01007387 */ /* 0x0003e80000100a00 */
[----:B------:R-:W4:Y:S01]  /*24820*/  LDL R88, [R1+0x12c] ;  /* 0x00012c0001587983 */ /* 0x000f220000100800 */
[----:B---3--:R-:W-:-:S03]  /*24830*/  IMAD.WIDE R2, R197, 0x4, R120 ;  /* 0x00000004c5027825 */ /* 0x008fc600078e0278 */
[----:B------:R-:W3:Y:S04]  /*24840*/  LDL R161, [R1+0x128] ;  /* 0x0001280001a17983 */ /* 0x000ee80000100800 */
[----:B------:R-:W-:Y:S01]  /*24850*/  STL.64 [R1+0x1500], R2 ;  /* 0x0015000201007387 */ /* 0x000fe20000100a00 */
[----:B-1----:R-:W-:-:S03]  /*24860*/  IMAD.WIDE R10, R154, 0x4, R120 ;  /* 0x000000049a0a7825 */ /* 0x002fc600078e0278 */
[----:B------:R-:W3:Y:S04]  /*24870*/  LDL R154, [R1+0xc] ;  /* 0x00000c00019a7983 */ /* 0x000ee80000100800 */
[----:B------:R1:W-:Y:S02]  /*24880*/  STL.64 [R1+0x14f8], R10 ;  /* 0x0014f80a01007387 */ /* 0x0003e40000100a00 */
[--C-:B-1----:R-:W-:Y:S02]  /*24890*/  IMAD.WIDE R10, R85, 0x4, R120.reuse ;  /* 0x00000004550a7825 */ /* 0x102fe400078e0278 */
[----:B------:R-:W3:Y:S02]  /*248a0*/  LDL R85, [R1+0x130] ;  /* 0x0001300001557983 */ /* 0x000ee40000100800 */
[----:B------:R-:W-:-:S05]  /*248b0*/  IMAD.WIDE R2, R206, 0x4, R120 ;  /* 0x00000004ce027825 */ /* 0x000fca00078e0278 */
[----:B------:R1:W-:Y:S04]  /*248c0*/  STL.64 [R1+0x14f0], R2 ;  /* 0x0014f00201007387 */ /* 0x0003e80000100a00 */
[----:B------:R1:W-:Y:S01]  /*248d0*/  STL.64 [R1+0x14e8], R10 ;  /* 0x0014e80a01007387 */ /* 0x0003e20000100a00 */
[----:B------:R-:W-:-:S03]  /*248e0*/  IMAD R225, R225, UR38, RZ ;  /* 0x00000026e1e17c24 */ /* 0x000fc6000f8e02ff */
[----:B------:R-:W3:Y:S01]  /*248f0*/  LDL R158, [R1+0x134] ;  /* 0x00013400019e7983 */ /* 0x000ee20000100800 */
[----:B-1----:R-:W-:-:S04]  /*24900*/  IMAD.WIDE R2, R215, 0x4, R120 ;  /* 0x00000004d7027825 */ /* 0x002fc800078e0278 */
[--C-:B------:R-:W-:Y:S01]  /*24910*/  IMAD.WIDE R10, R89, 0x4, R120.reuse ;  /* 0x00000004590a7825 */ /* 0x100fe200078e0278 */
[----:B------:R1:W-:Y:S04]  /*24920*/  STL.64 [R1+0x14e0], R2 ;  /* 0x0014e00201007387 */ /* 0x0003e80000100a00 */
[----:B------:R1:W-:Y:S04]  /*24930*/  STL.64 [R1+0x14d8], R10 ;  /* 0x0014d80a01007387 */ /* 0x0003e80000100a00 */
[----:B------:R-:W3:Y:S01]  /*24940*/  LDL R89, [R1+0x138] ;  /* 0x0001380001597983 */ /* 0x000ee20000100800 */
[----:B-1----:R-:W-:-:S05]  /*24950*/  IMAD.WIDE R2, R225, 0x4, R120 ;  /* 0x00000004e1027825 */ /* 0x002fca00078e0278 */
[----:B------:R1:W-:Y:S01]  /*24960*/  STL.64 [R1+0x14d0], R2 ;  /* 0x0014d00201007387 */ /* 0x0003e20000100a00 */
[----:B------:R-:W-:-:S03]  /*24970*/  IMAD.WIDE R10, R86, 0x4, R120 ;  /* 0x00000004560a7825 */ /* 0x000fc600078e0278 */
[----:B------:R-:W3:Y:S01]  /*24980*/  LDL R86, [R1+0x13c] ;  /* 0x00013c0001567983 */ /* 0x000ee20000100800 */
[----:B-1----:R-:W-:-:S03]  /*24990*/  IMAD.WIDE R2, R234, 0x4, R120 ;  /* 0x00000004ea027825 */ /* 0x002fc600078e0278 */
[----:B------:R1:W-:Y:S04]  /*249a0*/  STL.64 [R1+0x14c8], R10 ;  /* 0x0014c80a01007387 */ /* 0x0003e80000100a00 */
[----:B------:R1:W-:Y:S04]  /*249b0*/  STL.64 [R1+0x14c0], R2 ;  /* 0x0014c00201007387 */ /* 0x0003e80000100a00 */
[----:B------:R-:W3:Y:S01]  /*249c0*/  LDL R159, [R1+0x140] ;  /* 0x00014000019f7983 */ /* 0x000ee20000100800 */
[----:B-1----:R-:W-:-:S04]  /*249d0*/  IMAD.WIDE R10, R155, 0x4, R120 ;  /* 0x000000049b0a7825 */ /* 0x002fc800078e0278 */
[--C-:B------:R-:W-:Y:S01]  /*249e0*/  IMAD.WIDE R2, R244, 0x4, R120.reuse ;  /* 0x00000004f4027825 */ /* 0x100fe200078e0278 */
[----:B------:R2:W-:Y:S04]  /*249f0*/  STL.64 [R1+0x14b8], R10 ;  /* 0x0014b80a01007387 */ /* 0x0005e80000100a00 */
[----:B------:R-:W-:Y:S04]  /*24a00*/  STL.64 [R1+0x14b0], R2 ;  /* 0x0014b00201007387 */ /* 0x000fe80000100a00 */
[----:B------:R-:W3:Y:S01]  /*24a10*/  LDL R155, [R1+0x144] ;  /* 0x00014400019b7983 */ /* 0x000ee20000100800 */
[----:B--2---:R-:W-:-:S05]  /*24a20*/  IMAD.WIDE R10, R87, 0x4, R120 ;  /* 0x00000004570a7825 */ /* 0x004fca00078e0278 */
[----:B------:R1:W-:Y:S04]  /*24a30*/  STL.64 [R1+0x1748], R10 ;  /* 0x0017480a01007387 */ /* 0x0003e80000100a00 */
[----:B------:R-:W2:Y:S01]  /*24a40*/  LDL R87, [R1+0x148] ;  /* 0x0001480001577983 */ /* 0x000ea20000100800 */
[----:B-1----:R-:W-:-:S04]  /*24a50*/  IMAD.WIDE R10, R4, 0x4, R120 ;  /* 0x00000004040a7825 */ /* 0x002fc800078e0278 */
[----:B----4-:R-:W-:-:S05]  /*24a60*/  IMAD.WIDE R2, R84, 0x4, R120 ;  /* 0x0000000454027825 */ /* 0x010fca00078e0278 */
[----:B------:R1:W-:Y:S04]  /*24a70*/  STL.64 [R1+0x1b18], R2 ;  /* 0x001b180201007387 */ /* 0x0003e80000100a00 */
[----:B------:R4:W-:Y:S04]  /*24a80*/  STL.64 [R1+0x1bc8], R10 ;  /* 0x001bc80a01007387 */ /* 0x0009e80000100a00 */
[----:B------:R-:W2:Y:S01]  /*24a90*/  LDL R156, [R1+0x14c] ;  /* 0x00014c00019c7983 */ /* 0x000ea20000100800 */
[----:B-1----:R-:W-:-:S04]  /*24aa0*/  IMAD.WIDE R2, R7, 0x4, R120 ;  /* 0x0000000407027825 */ /* 0x002fc800078e0278 */
[--C-:B----4-:R-:W-:Y:S01]  /*24ab0*/  IMAD.WIDE R10, R6, 0x4, R120.reuse ;  /* 0x00000004060a7825 */ /* 0x110fe200078e0278 */
[----:B------:R1:W-:Y:S04]  /*24ac0*/  STL.64 [R1+0x1c80], R2 ;  /* 0x001c800201007387 */ /* 0x0003e80000100a00 */
[----:B------:R4:W-:Y:S04]  /*24ad0*/  STL.64 [R1+0x1d38], R10 ;  /* 0x001d380a01007387 */ /* 0x0009e80000100a00 */
[----:B------:R-:W2:Y:S01]  /*24ae0*/  LDL R84, [R1+0x150] ;  /* 0x0001500001547983 */ /* 0x000ea20000100800 */
[----:B-1----:R-:W-:-:S04]  /*24af0*/  IMAD.WIDE R2, R9, 0x4, R120 ;  /* 0x0000000409027825 */ /* 0x002fc800078e0278 */
[--C-:B----4-:R-:W-:Y:S01]  /*24b00*/  IMAD.WIDE R10, R8, 0x4, R120.reuse ;  /* 0x00000004080a7825 */ /* 0x110fe200078e0278 */
[----:B------:R1:W-:Y:S03]  /*24b10*/  STL.64 [R1+0x1e10], R2 ;  /* 0x001e100201007387 */ /* 0x0003e60000100a00 */
[--C-:B-1----:R-:W-:Y:S02]  /*24b20*/  IMAD.WIDE R2, R157, 0x4, R120.reuse ;  /* 0x000000049d027825 */ /* 0x102fe400078e0278 */
[----:B------:R-:W4:Y:S04]  /*24b30*/  LDL R157, [R1+0x154] ;  /* 0x00015400019d7983 */ /* 0x000f280000100800 */
[----:B------:R-:W-:Y:S04]  /*24b40*/  STL.64 [R1+0x1eb8], R10 ;  /* 0x001eb80a01007387 */ /* 0x000fe80000100a00 */
[----:B------:R1:W-:Y:S02]  /*24b50*/  STL.64 [R1+0x1f90], R2 ;  /* 0x001f900201007387 */ /* 0x0003e40000100a00 */
[----:B-1----:R-:W-:-:S02]  /*24b60*/  IMAD.WIDE R2, R88, 0x4, R120 ;  /* 0x0000000458027825 */ /* 0x002fc400078e0278 */
[----:B------:R-:W4:Y:S02]  /*24b70*/  LDL R88, [R1+0x158] ;  /* 0x0001580001587983 */ /* 0x000f240000100800 */
[----:B---3--:R-:W-:-:S05]  /*24b80*/  IMAD.WIDE R10, R161, 0x4, R120 ;  /* 0x00000004a10a7825 */ /* 0x008fca00078e0278 */
[----:B------:R-:W-:Y:S04]  /*24b90*/  STL.64 [R1+0x2060], R10 ;  /* 0x0020600a01007387 */ /* 0x000fe80000100a00 */
[----:B------:R1:W-:Y:S02]  /*24ba0*/  STL.64 [R1+0x2148], R2 ;  /* 0x0021480201007387 */ /* 0x0003e40000100a00 */
[----:B-1----:R-:W-:-:S04]  /*24bb0*/  IMAD.WIDE R2, R252, 0x4, R120 ;  /* 0x00000004fc027825 */ /* 0x002fc800078e0278 */
[--C-:B------:R-:W-:Y:S02]  /*24bc0*/  IMAD.WIDE R10, R154, 0x4, R120.reuse ;  /* 0x000000049a0a7825 */ /* 0x100fe400078e0278 */
[----:B------:R-:W3:Y:S04]  /*24bd0*/  LDL R154, [R1+0x15c] ;  /* 0x00015c00019a7983 */ /* 0x000ee80000100800 */
[----:B------:R1:W-:Y:S04]  /*24be0*/  STL.64 [R1+0x2220], R10 ;  /* 0x0022200a01007387 */ /* 0x0003e80000100a00 */
[----:B------:R1:W-:Y:S02]  /*24bf0*/  STL.64 [R1+0x2300], R2 ;  /* 0x0023000201007387 */ /* 0x0003e40000100a00 */
[----:B-1----:R-:W-:-:S02]  /*24c00*/  IMAD.WIDE R10, R85, 0x4, R120 ;  /* 0x00000004550a7825 */ /* 0x002fc400078e0278 */
[----:B------:R-:W3:Y:S02]  /*24c10*/  LDL R85, [R1+0x160] ;  /* 0x0001600001557983 */ /* 0x000ee40000100800 */
[--C-:B------:R-:W-:Y:S02]  /*24c20*/  IMAD.WIDE R2, R23, 0x4, R120.reuse ;  /* 0x0000000417027825 */ /* 0x100fe400078e0278 */
[----:B------:R1:W-:Y:S04]  /*24c30*/  STL.64 [R1+0x23d8], R10 ;  /* 0x0023d80a01007387 */ /* 0x0003e80000100a00 */
[----:B------:R1:W-:Y:S01]  /*24c40*/  STL.64 [R1+0x24a0], R2 ;  /* 0x0024a00201007387 */ /* 0x0003e20000100a00 */
[----:B------:R-:W-:-:S05]  /*24c50*/  IMAD.WIDE R12, R158, 0x4, R120 ;  /* 0x000000049e0c7825 */ /* 0x000fca00078e0278 */
[----:B------:R1:W-:Y:S02]  /*24c60*/  STL.64 [R1+0x2590], R12 ;  /* 0x0025900c01007387 */ /* 0x0003e40000100a00 */
[----:B-1----:R-:W-:-:S04]  /*24c70*/  IMAD.WIDE R10, R24, 0x4, R120 ;  /* 0x00000004180a7825 */ /* 0x002fc800078e0278 */
[--C-:B------:R-:W-:Y:S02]  /*24c80*/  IMAD.WIDE R2, R89, 0x4, R120.reuse ;  /* 0x0000000459027825 */ /* 0x100fe400078e0278 */
[----:B------:R-:W3:Y:S02]  /*24c90*/  LDL R89, [R1+0x164] ;  /* 0x0001640001597983 */ /* 0x000ee40000100800 */
[--C-:B------:R-:W-:Y:S02]  /*24ca0*/  IMAD.WIDE R12, R25, 0x4, R120.reuse ;  /* 0x00000004190c7825 */ /* 0x100fe400078e0278 */
[----:B------:R1:W-:Y:S04]  /*24cb0*/  STL.64 [R1+0x2650], R10 ;  /* 0x0026500a01007387 */ /* 0x0003e80000100a00 */
[----:B------:R1:W-:Y:S04]  /*24cc0*/  STL.64 [R1+0x2738], R2 ;  /* 0x0027380201007387 */ /* 0x0003e80000100a00 */
[----:B------:R1:W-:Y:S02]  /*24cd0*/  STL.64 [R1+0x2800], R12 ;  /* 0x0028000c01007387 */ /* 0x0003e40000100a00 */
[----:B-1----:R-:W-:-:S02]  /*24ce0*/  IMAD.WIDE R10, R86, 0x4, R120 ;  /* 0x00000004560a7825 */ /* 0x002fc400078e0278 */
[----:B------:R-:W3:Y:S02]  /*24cf0*/  LDL R86, [R1+0x168] ;  /* 0x0001680001567983 */ /* 0x000ee40000100800 */
[--C-:B------:R-:W-:Y:S02]  /*24d00*/  IMAD.WIDE R2, R26, 0x4, R120.reuse ;  /* 0x000000041a027825 */ /* 0x100fe400078e0278 */
[----:B------:R-:W-:Y:S02]  /*24d10*/  STL.64 [R1+0x28e0], R10 ;  /* 0x0028e00a01007387 */ /* 0x000fe40000100a00 */
[--C-:B------:R-:W-:Y:S02]  /*24d20*/  IMAD.WIDE R12, R159, 0x4, R120.reuse ;  /* 0x000000049f0c7825 */ /* 0x100fe400078e0278 */
[----:B------:R1:W-:Y:S04]  /*24d30*/  STL.64 [R1+0x29a0], R2 ;  /* 0x0029a00201007387 */ /* 0x0003e80000100a00 */
[----:B------:R-:W-:Y:S01]  /*24d40*/  STL.64 [R1+0x2a68], R12 ;  /* 0x002a680c01007387 */ /* 0x000fe20000100a00 */
[----:B-1----:R-:W-:-:S04]  /*24d50*/  IMAD.WIDE R2, R27, 0x4, R120 ;  /* 0x000000041b027825 */ /* 0x002fc800078e0278 */
[--C-:B------:R-:W-:Y:S02]  /*24d60*/  IMAD.WIDE R10, R155, 0x4, R120.reuse ;  /* 0x000000049b0a7825 */ /* 0x100fe400078e0278 */
[----:B------:R-:W3:Y:S04]  /*24d70*/  LDL R155, [R1+0x16c] ;  /* 0x00016c00019b7983 */ /* 0x000ee80000100800 */
[----:B------:R1:W-:Y:S04]  /*24d80*/  STL.64 [R1+0x2b40], R2 ;  /* 0x002b400201007387 */ /* 0x0003e80000100a00 */
[----:B------:R2:W-:Y:S01]  /*24d90*/  STL.64 [R1+0x2c28], R10 ;  /* 0x002c280a01007387 */ /* 0x0005e20000100a00 */
[----:B-1----:R-:W-:-:S04]  /*24da0*/  IMAD.WIDE R2, R28, 0x4, R120 ;  /* 0x000000041c027825 */ /* 0x002fc800078e0278 */
[--C-:B--2---:R-:W-:Y:S02]  /*24db0*/  IMAD.WIDE R10, R87, 0x4, R120.reuse ;  /* 0x00000004570a7825 */ /* 0x104fe400078e0278 */
[----:B------:R-:W2:Y:S04]  /*24dc0*/  LDL R87, [R1+0x170] ;  /* 0x0001700001577983 */ /* 0x000ea80000100800 */
[----:B------:R1:W-:Y:S04]  /*24dd0*/  STL.64 [R1+0x2d18], R2 ;  /* 0x002d180201007387 */ /* 0x0003e80000100a00 */
[----:B------:R1:W-:Y:S02]  /*24de0*/  STL.64 [R1+0x2de8], R10 ;  /* 0x002de80a01007387 */ /* 0x0003e40000100a00 */
[----:B-1----:R-:W-:-:S04]  /*24df0*/  IMAD.WIDE R2, R29, 0x4, R120 ;  /* 0x000000041d027825 */ /* 0x002fc800078e0278 */
[--C-:B------:R-:W-:Y:S01]  /*24e00*/  IMAD.WIDE R10, R30, 0x4, R120.reuse ;  /* 0x000000041e0a7825 */ /* 0x100fe200078e0278 */
[----:B------:R1:W-:Y:S03]  /*24e10*/  STL.64 [R1+0x2ed8], R2 ;  /* 0x002ed80201007387 */ /* 0x0003e60000100a00 */
[----:B------:R-:W-:-:S05]  /*24e20*/  IMAD.WIDE R12, R156, 0x4, R120 ;  /* 0x000000049c0c7825 */ /* 0x000fca00078e0278 */
[----:B------:R1:W-:Y:S02]  /*24e30*/  STL.64 [R1+0x2f98], R12 ;  /* 0x002f980c01007387 */ /* 0x0003e40000100a00 */
[--C-:B-1----:R-:W-:Y:S02]  /*24e40*/  IMAD.WIDE R2, R84, 0x4, R120.reuse ;  /* 0x0000000454027825 */ /* 0x102fe400078e0278 */
[----:B------:R-:W2:Y:S02]  /*24e50*/  LDL R84, [R1+0x174] ;  /* 0x0001740001547983 */ /* 0x000ea40000100800 */
[--C-:B------:R-:W-:Y:S02]  /*24e60*/  IMAD.WIDE R12, R31, 0x4, R120.reuse ;  /* 0x000000041f0c7825 */ /* 0x100fe400078e0278 */
[----:B------:R1:W-:Y:S04]  /*24e70*/  STL.64 [R1+0x31a0], R10 ;  /* 0x0031a00a01007387 */ /* 0x0003e80000100a00 */
[----:B------:R4:W-:Y:S04]  /*24e80*/  STL.64 [R1+0x3238], R2 ;  /* 0x0032380201007387 */ /* 0x0009e80000100a00 */
[----:B------:R-:W-:Y:S01]  /*24e90*/  STL.64 [R1+0x3250], R12 ;  /* 0x0032500c01007387 */ /* 0x000fe20000100a00 */
[----:B-1----:R-:W-:-:S04]  /*24ea0*/  IMAD.WIDE R10, R32, 0x4, R120 ;  /* 0x00000004200a7825 */ /* 0x002fc800078e0278 */
[--C-:B----4-:R-:W-:Y:S02]  /*24eb0*/  IMAD.WIDE R2, R157, 0x4, R120.reuse ;  /* 0x000000049d027825 */ /* 0x110fe400078e0278 */
[----:B------:R-:W4:Y:S04]  /*24ec0*/  LDL R157, [R1+0x178] ;  /* 0x00017800019d7983 */ /* 0x000f280000100800 */
[----:B------:R1:W-:Y:S04]  /*24ed0*/  STL.64 [R1+0x3268], R2 ;  /* 0x0032680201007387 */ /* 0x0003e80000100a00 */
[----:B------:R1:W-:Y:S02]  /*24ee0*/  STL.64 [R1+0x3860], R10 ;  /* 0x0038600a01007387 */ /* 0x0003e40000100a00 */
[----:B-1----:R-:W-:-:S02]  /*24ef0*/  IMAD.WIDE R2, R88, 0x4, R120 ;  /* 0x0000000458027825 */ /* 0x002fc400078e0278 */
[----:B------:R-:W4:Y:S02]  /*24f00*/  LDL R88, [R1+0x17c] ;  /* 0x00017c0001587983 */ /* 0x000f240000100800 */
[--C-:B------:R-:W-:Y:S02]  /*24f10*/  IMAD.WIDE R10, R33, 0x4, R120.reuse ;  /* 0x00000004210a7825 */ /* 0x100fe400078e0278 */
[----:B------:R-:W-:Y:S04]  /*24f20*/  STL.64 [R1+0x3858], R2 ;  /* 0x0038580201007387 */ /* 0x000fe80000100a00 */
[----:B------:R1:W-:Y:S01]  /*24f30*/  STL.64 [R1+0x3850], R10 ;  /* 0x0038500a01007387 */ /* 0x0003e20000100a00 */
[----:B---3--:R-:W-:-:S05]  /*24f40*/  IMAD.WIDE R12, R154, 0x4, R120 ;  /* 0x000000049a0c7825 */ /* 0x008fca00078e0278 */
[----:B------:R-:W-:Y:S01]  /*24f50*/  STL.64 [R1+0x3848], R12 ;  /* 0x0038480c01007387 */ /* 0x000fe20000100a00 */
[----:B-1----:R-:W-:-:S03]  /*24f60*/  IMAD.WIDE R10, R85, 0x4, R120 ;  /* 0x00000004550a7825 */ /* 0x002fc600078e0278 */
[----:B------:R-:W3:Y:S01]  /*24f70*/  LDL R85, [R1+0x180] ;  /* 0x0001800001557983 */ /* 0x000ee20000100800 */
[----:B------:R-:W-:-:S05]  /*24f80*/  IMAD.WIDE R2, R34, 0x4, R120 ;  /* 0x0000000422027825 */ /* 0x000fca00078e0278 */
[----:B------:R1:W-:Y:S04]  /*24f90*/  STL.64 [R1+0x3840], R2 ;  /* 0x0038400201007387 */ /* 0x0003e80000100a00 */
[----:B------:R1:W-:Y:S04]  /*24fa0*/  STL.64 [R1+0x3838], R10 ;  /* 0x0038380a01007387 */ /* 0x0003e80000100a00 */
[----:B------:R-:W3:Y:S01]  /*24fb0*/  LDL R154, [R1+0x184] ;  /* 0x00018400019a7983 */ /* 0x000ee20000100800 */
[----:B-1----:R-:W-:-:S03]  /*24fc0*/  IMAD.WIDE R2, R35, 0x4, R120 ;  /* 0x0000000423027825 */ /* 0x002fc600078e0278 */
[----:B------:R-:W3:Y:S04]  /*24fd0*/  LDL R11, [R1+0x1a4] ;  /* 0x0001a400010b7983 */ /* 0x000ee80000100800 */
[----:B------:R1:W-:Y:S04]  /*24fe0*/  STL.64 [R1+0x3830], R2 ;  /* 0x0038300201007387 */ /* 0x0003e80000100a00 */
[----:B------:R-:W3:Y:S01]  /*24ff0*/  LDL R10, [R1+0x1a8] ;  /* 0x0001a800010a7983 */ /* 0x000ee20000100800 */
[----:B-1----:R-:W-:-:S03]  /*25000*/  IMAD.WIDE R2, R89, 0x4, R120 ;  /* 0x0000000459027825 */ /* 0x002fc600078e0278 */
[----:B------:R-:W3:Y:S04]  /*25010*/  LDL R89, [R1+0x188] ;  /* 0x0001880001597983 */ /* 0x000ee80000100800 */
[----:B------:R1:W-:Y:S01]  /*25020*/  STL.64 [R1+0x3828], R2 ;  /* 0x0038280201007387 */ /* 0x0003e20000100a00 */
[----:B------:R-:W-:-:S03]  /*25030*/  IMAD.WIDE R12, R86, 0x4, R120 ;  /* 0x00000004560c7825 */ /* 0x000fc600078e0278 */
[----:B------:R-:W3:Y:S01]  /*25040*/  LDL R160, [R1+0x18c] ;  /* 0x00018c0001a07983 */ /* 0x000ee20000100800 */
[----:B-1----:R-:W-:-:S05]  /*25050*/  IMAD.WIDE R2, R36, 0x4, R120 ;  /* 0x0000000424027825 */ /* 0x002fca00078e0278 */
[----:B------:R1:W-:Y:S04]  /*25060*/  STL.64 [R1+0x3820], R2 ;  /* 0x0038200201007387 */ /* 0x0003e80000100a00 */
[----:B------:R1:W-:Y:S04]  /*25070*/  STL.64 [R1+0x3818], R12 ;  /* 0x0038180c01007387 */ /* 0x0003e80000100a00 */
[----:B------:R-:W3:Y:S01]  /*25080*/  LDL R86, [R1+0x190] ;  /* 0x0001900001567983 */ /* 0x000ee20000100800 */
[----:B-1----:R-:W-:-:S04]  /*25090*/  IMAD.WIDE R2, R37, 0x4, R120 ;  /* 0x0000000425027825 */ /* 0x002fc800078e0278 */
[--C-:B------:R-:W-:Y:S01]  /*250a0*/  IMAD.WIDE R12, R155, 0x4, R120.reuse ;  /* 0x000000049b0c7825 */ /* 0x100fe200078e0278 */
[----:B------:R1:W-:Y:S04]  /*250b0*/  STL.64 [R1+0x3810], R2 ;  /* 0x0038100201007387 */ /* 0x0003e80000100a00 */
[----:B------:R-:W3:Y:S04]  /*250c0*/  LDL R159, [R1+0x194] ;  /* 0x00019400019f7983 */ /* 0x000ee80000100800 */
[----:B------:R2:W-:Y:S01]  /*250d0*/  STL.64 [R1+0x3808], R12 ;  /* 0x0038080c01007387 */ /* 0x0005e20000100a00 */
[----:B-1----:R-:W-:-:S05]  /*250e0*/  IMAD.WIDE R2, R38, 0x4, R120 ;  /* 0x0000000426027825 */ /* 0x002fca00078e0278 */
[----:B------:R1:W-:Y:S04]  /*250f0*/  STL.64 [R1+0x3800], R2 ;  /* 0x0038000201007387 */ /* 0x0003e80000100a00 */
[----:B------:R-:W3:Y:S01]  /*25100*/  LDL R155, [R1+0x198] ;  /* 0x00019800019b7983 */ /* 0x000ee20000100800 */
[----:B--2---:R-:W-:-:S04]  /*25110*/  IMAD.WIDE R12, R87, 0x4, R120 ;  /* 0x00000004570c7825 */ /* 0x004fc800078e0278 */
[--C-:B-1----:R-:W-:Y:S01]  /*25120*/  IMAD.WIDE R2, R39, 0x4, R120.reuse ;  /* 0x0000000427027825 */ /* 0x102fe200078e0278 */
[----:B------:R1:W-:Y:S04]  /*25130*/  STL.64 [R1+0x37f8], R12 ;  /* 0x0037f80c01007387 */ /* 0x0003e80000100a00 */
[----:B------:R-:W2:Y:S04]  /*25140*/  LDL R161, [R1+0x19c] ;  /* 0x00019c0001a17983 */ /* 0x000ea80000100800 */
[----:B------:R-:W2:Y:S04]  /*25150*/  LDL R87, [R1+0x1a0] ;  /* 0x0001a00001577983 */ /* 0x000ea80000100800 */
[----:B------:R1:W-:Y:S04]  /*25160*/  STL.64 [R1+0x37f0], R2 ;  /* 0x0037f00201007387 */ /* 0x0003e80000100a00 */
[----:B------:R-:W2:Y:S01]  /*25170*/  LDL R156, [R1+0x70] ;  /* 0x00007000019c7983 */ /* 0x000ea20000100800 */
[----:B-1----:R-:W-:-:S04]  /*25180*/  IMAD.WIDE R12, R40, 0x4, R120 ;  /* 0x00000004280c7825 */ /* 0x002fc800078e0278 */
[--C-:B------:R-:W-:Y:S02]  /*25190*/  IMAD.WIDE R2, R84, 0x4, R120.reuse ;  /* 0x0000000454027825 */ /* 0x100fe400078e0278 */
[----:B------:R-:W2:Y:S04]  /*251a0*/  LDL R84, [R1+0x64] ;  /* 0x0000640001547983 */ /* 0x000ea80000100800 */
[----:B------:R1:W-:Y:S04]  /*251b0*/  STL.64 [R1+0x37e8], R2 ;  /* 0x0037e80201007387 */ /* 0x0003e80000100a00 */
[----:B------:R4:W-:Y:S01]  /*251c0*/  STL.64 [R1+0x37e0], R12 ;  /* 0x0037e00c01007387 */ /* 0x0009e20000100a00 */
[----:B-1----:R-:W-:-:S04]  /*251d0*/  IMAD.WIDE R2, R41, 0x4, R120 ;  /* 0x0000000429027825 */ /* 0x002fc800078e0278 */
[----:B----4-:R-:W-:-:S05]  /*251e0*/  IMAD.WIDE R14, R157, 0x4, R120 ;  /* 0x000000049d0e7825 */ /* 0x010fca00078e0278 */
[----:B------:R-:W-:Y:S01]  /*251f0*/  STL.64 [R1+0x37d8], R14 ;  /* 0x0037d80e01007387 */ /* 0x000fe20000100a00 */
[----:B------:R-:W-:-:S03]  /*25200*/  IMAD.WIDE R12, R88, 0x4, R120 ;  /* 0x00000004580c7825 */ /* 0x000fc600078e0278 */
[----:B------:R-:W4:Y:S04]  /*25210*/  LDL R88, [R1+0x3c] ;  /* 0x00003c0001587983 */ /* 0x000f280000100800 */
[----:B------:R1:W-:Y:S04]  /*25220*/  STL.64 [R1+0x37d0], R2 ;  /* 0x0037d00201007387 */ /* 0x0003e80000100a00 */
[----:B------:R3:W-:Y:S04]  /*25230*/  STL.64 [R1+0x37c8], R12 ;  /* 0x0037c80c01007387 */ /* 0x0007e80000100a00 */
[----:B------:R-:W4:Y:S01]  /*25240*/  LDL R158, [R1+0x1b4] ;  /* 0x0001b400019e7983 */ /* 0x000f220000100800 */
[----:B-1----:R-:W-:-:S03]  /*25250*/  IMAD.WIDE R2, R42, 0x4, R120 ;  /* 0x000000042a027825 */ /* 0x002fc600078e0278 */
[----:B------:R-:W4:Y:S04]  /*25260*/  LDL R157, [R1+0x1b8] ;  /* 0x0001b800019d7983 */ /* 0x000f280000100800 */
[----:B------:R1:W-:Y:S01]  /*25270*/  STL.64 [R1+0x37c0], R2 ;  /* 0x0037c00201007387 */ /* 0x0003e20000100a00 */
[----:B---3--:R-:W-:-:S03]  /*25280*/  IMAD.WIDE R12, R85, 0x4, R120 ;  /* 0x00000004550c7825 */ /* 0x008fc600078e0278 */
[----:B------:R-:W3:Y:S01]  /*25290*/  LDL R85, [R1+0x1bc] ;  /* 0x0001bc0001557983 */ /* 0x000ee20000100800 */
[----:B-1----:R-:W-:-:S03]  /*252a0*/  IMAD.WIDE R2, R202, 0x4, R120 ;  /* 0x00000004ca027825 */ /* 0x002fc600078e0278 */
[----:B------:R-:W-:Y:S04]  /*252b0*/  STL.64 [R1+0x37b8], R12 ;  /* 0x0037b80c01007387 */ /* 0x000fe80000100a00 */
[----:B------:R1:W-:Y:S01]  /*252c0*/  STL.64 [R1+0x37b0], R2 ;  /* 0x0037b00201007387 */ /* 0x0003e20000100a00 */
[----:B------:R-:W-:-:S04]  /*252d0*/  IMAD.WIDE R14, R154, 0x4, R120 ;  /* 0x000000049a0e7825 */ /* 0x000fc800078e0278 */
[--C-:B-1----:R-:W-:Y:S01]  /*252e0*/  IMAD.WIDE R2, R211, 0x4, R120.reuse ;  /* 0x00000004d3027825 */ /* 0x102fe200078e0278 */
[----:B------:R-:W-:Y:S04]  /*252f0*/  STL.64 [R1+0x37a8], R14 ;  /* 0x0037a80e01007387 */ /* 0x000fe80000100a00 */
[----:B------:R-:W3:Y:S04]  /*25300*/  LDL R154, [R1+0x1c8] ;  /* 0x0001c800019a7983 */ /* 0x000ee80000100800 */
[----:B------:R1:W-:Y:S01]  /*25310*/  STL.64 [R1+0x37a0], R2 ;  /* 0x0037a00201007387 */ /* 0x0003e20000100a00 */
[----:B------:R-:W-:-:S05]  /*25320*/  IMAD.WIDE R12, R89, 0x4, R120 ;  /* 0x00000004590c7825 */ /* 0x000fca00078e0278 */
[----:B------:R1:W-:Y:S02]  /*25330*/  STL.64 [R1+0x3798], R12 ;  /* 0x0037980c01007387 */ /* 0x0003e40000100a00 */
[--C-:B-1----:R-:W-:Y:S02]  /*25340*/  IMAD.WIDE R2, R220, 0x4, R120.reuse ;  /* 0x00000004dc027825 */ /* 0x102fe400078e0278 */
[----:B------:R-:W3:Y:S02]  /*25350*/  LDL R89, [R1+0x1cc] ;  /* 0x0001cc0001597983 */ /* 0x000ee40000100800 */
[----:B------:R-:W-:Y:S02]  /*25360*/  IMAD R230, R230, UR43, RZ ;  /* 0x0000002be6e67c24 */ /* 0x000fe4000f8e02ff */
[--C-:B------:R-:W-:Y:S01]  /*25370*/  IMAD.WIDE R14, R160, 0x4, R120.reuse ;  /* 0x00000004a00e7825 */ /* 0x100fe200078e0278 */
[----:B------:R1:W-:Y:S03]  /*25380*/  STL.64 [R1+0x3790], R2 ;  /* 0x0037900201007387 */ /* 0x0003e60000100a00 */
[--C-:B------:R-:W-:Y:S01]  /*25390*/  IMAD.WIDE R12, R230, 0x4, R120.reuse ;  /* 0x00000004e60c7825 */ /* 0x100fe200078e0278 */
[----:B------:R-:W-:Y:S03]  /*253a0*/  STL.64 [R1+0x3788], R14 ;  /* 0x0037880e01007387 */ /* 0x000fe60000100a00 */
[----:B-1----:R-:W-:-:S02]  /*253b0*/  IMAD.WIDE R2, R86, 0x4, R120 ;  /* 0x0000000456027825 */ /* 0x002fc400078e0278 */
        /* <DEDUP_REMOVED lines=8> */
[----:B-1----:R-:W-:-:S03]  /*25440*/  IMAD.WIDE R12, R155, 0x4, R120 ;  /* 0x000000049b0c7825 */ /* 0x002fc600078e0278 */
[----:B------:R-:W3:Y:S04]  /*25450*/  LDL R155, [R1+0x1d8] ;  /* 0x0001d800019b7983 */ /* 0x000ee80000100800 */
[----:B------:R1:W-:Y:S01]  /*25460*/  STL.64 [R1+0x1698], R12 ;  /* 0x0016980c01007387 */ /* 0x0003e20000100a00 */
[----:B--2---:R-:W-:-:S04]  /*25470*/  IMAD.WIDE R2, R161, 0x4, R120 ;  /* 0x00000004a1027825 */ /* 0x004fc800078e0278 */
[--C-:B-1----:R-:W-:Y:S02]  /*25480*/  IMAD.WIDE R12, R87, 0x4, R120.reuse ;  /* 0x00000004570c7825 */ /* 0x102fe400078e0278 */
[----:B------:R-:W2:Y:S04]  /*25490*/  LDL R87, [R1+0x1dc] ;  /* 0x0001dc0001577983 */ /* 0x000ea80000100800 */
[----:B------:R1:W-:Y:S04]  /*254a0*/  STL.64 [R1+0x1a50], R2 ;  /* 0x001a500201007387 */ /* 0x0003e80000100a00 */
[----:B------:R1:W-:Y:S02]  /*254b0*/  STL.64 [R1+0x1b30], R12 ;  /* 0x001b300c01007387 */ /* 0x0003e40000100a00 */
[----:B-1----:R-:W-:-:S04]  /*254c0*/  IMAD.WIDE R2, R156, 0x4, R120 ;  /* 0x000000049c027825 */ /* 0x002fc800078e0278 */
[--C-:B------:R-:W-:Y:S02]  /*254d0*/  IMAD.WIDE R12, R84, 0x4, R120.reuse ;  /* 0x00000004540c7825 */ /* 0x100fe400078e0278 */
[----:B------:R-:W2:Y:S04]  /*254e0*/  LDL R84, [R1+0x1e0] ;  /* 0x0001e00001547983 */ /* 0x000ea80000100800 */
[----:B------:R1:W-:Y:S04]  /*254f0*/  STL.64 [R1+0x1bf8], R2 ;  /* 0x001bf80201007387 */ /* 0x0003e80000100a00 */
[----:B------:R1:W-:Y:S04]  /*25500*/  STL.64 [R1+0x1ca0], R12 ;  /* 0x001ca00c01007387 */ /* 0x0003e80000100a00 */
[----:B------:R-:W2:Y:S01]  /*25510*/  LDL R156, [R1+0x1e4] ;  /* 0x0001e400019c7983 */ /* 0x000ea20000100800 */
[----:B-1----:R-:W-:-:S04]  /*25520*/  IMAD.WIDE R2, R11, 0x4, R120 ;  /* 0x000000040b027825 */ /* 0x002fc800078e0278 */
[--C-:B------:R-:W-:Y:S01]  /*25530*/  IMAD.WIDE R12, R10, 0x4, R120.reuse ;  /* 0x000000040a0c7825 */ /* 0x100fe200078e0278 */
[----:B------:R4:W-:Y:S04]  /*25540*/  STL.64 [R1+0x1d50], R2 ;  /* 0x001d500201007387 */ /* 0x0009e80000100a00 */
[----:B------:R1:W-:Y:S01]  /*25550*/  STL.64 [R1+0x1e28], R12 ;  /* 0x001e280c01007387 */ /* 0x0003e20000100a00 */
[----:B----4-:R-:W-:-:S03]  /*25560*/  IMAD.WIDE R2, R88, 0x4, R120 ;  /* 0x0000000458027825 */ /* 0x010fc600078e0278 */
[----:B------:R-:W4:Y:S04]  /*25570*/  LDL R88, [R1+0x1e8] ;  /* 0x0001e80001587983 */ /* 0x000f280000100800 */
[----:B------:R1:W-:Y:S01]  /*25580*/  STL.64 [R1+0x1ed8], R2 ;  /* 0x001ed80201007387 */ /* 0x0003e20000100a00 */
[----:B------:R-:W-:-:S04]  /*25590*/  IMAD.WIDE R14, R158, 0x4, R120 ;  /* 0x000000049e0e7825 */ /* 0x000fc800078e0278 */
[--C-:B-1----:R-:W-:Y:S01]  /*255a0*/  IMAD.WIDE R12, R157, 0x4, R120.reuse ;  /* 0x000000049d0c7825 */ /* 0x102fe200078e0278 */
[----:B------:R3:W-:Y:S04]  /*255b0*/  STL.64 [R1+0x2160], R14 ;  /* 0x0021600e01007387 */ /* 0x0007e80000100a00 */
[----:B------:R-:W4:Y:S01]  /*255c0*/  LDL R157, [R1+0x1ec] ;  /* 0x0001ec00019d7983 */ /* 0x000f220000100800 */
[----:B------:R-:W-:-:S03]  /*255d0*/  IMAD.WIDE R2, R251, 0x4, R120 ;  /* 0x00000004fb027825 */ /* 0x000fc600078e0278 */
[----:B------:R1:W-:Y:S04]  /*255e0*/  STL.64 [R1+0x2248], R12 ;  /* 0x0022480c01007387 */ /* 0x0003e80000100a00 */
[----:B------:R1:W-:Y:S01]  /*255f0*/  STL.64 [R1+0x2318], R2 ;  /* 0x0023180201007387 */ /* 0x0003e20000100a00 */
[----:B---3--:R-:W-:-:S05]  /*25600*/  IMAD.WIDE R14, R85, 0x4, R120 ;  /* 0x00000004550e7825 */ /* 0x008fca00078e0278 */
[----:B------:R3:W-:Y:S04]  /*25610*/  STL.64 [R1+0x23f8], R14 ;  /* 0x0023f80e01007387 */ /* 0x0007e80000100a00 */
[----:B------:R-:W4:Y:S01]  /*25620*/  LDL R85, [R1+0x1f0] ;  /* 0x0001f00001557983 */ /* 0x000f220000100800 */
[----:B-1----:R-:W-:-:S04]  /*25630*/  IMAD.WIDE R12, R43, 0x4, R120 ;  /* 0x000000042b0c7825 */ /* 0x002fc800078e0278 */
[--C-:B------:R-:W-:Y:S01]  /*25640*/  IMAD.WIDE R2, R44, 0x4, R120.reuse ;  /* 0x000000042c027825 */ /* 0x100fe200078e0278 */
[----:B------:R-:W-:Y:S04]  /*25650*/  STL.64 [R1+0x24d0], R12 ;  /* 0x0024d00c01007387 */ /* 0x000fe80000100a00 */
[----:B------:R1:W-:Y:S01]  /*25660*/  STL.64 [R1+0x25b0], R2 ;  /* 0x0025b00201007387 */ /* 0x0003e20000100a00 */
[----:B---3--:R-:W-:-:S04]  /*25670*/  IMAD.WIDE R14, R154, 0x4, R120 ;  /* 0x000000049a0e7825 */ /* 0x008fc800078e0278 */
[--C-:B-1----:R-:W-:Y:S01]  /*25680*/  IMAD.WIDE R2, R45, 0x4, R120.reuse ;  /* 0x000000042d027825 */ /* 0x102fe200078e0278 */
[----:B------:R-:W-:Y:S04]  /*25690*/  STL.64 [R1+0x2818], R14 ;  /* 0x0028180e01007387 */ /* 0x000fe80000100a00 */
[----:B------:R-:W3:Y:S04]  /*256a0*/  LDL R154, [R1+0x1f4] ;  /* 0x0001f400019a7983 */ /* 0x000ee80000100800 */
[----:B------:R1:W-:Y:S01]  /*256b0*/  STL.64 [R1+0x28f8], R2 ;  /* 0x0028f80201007387 */ /* 0x0003e20000100a00 */
[----:B------:R-:W-:-:S04]  /*256c0*/  IMAD.WIDE R12, R89, 0x4, R120 ;  /* 0x00000004590c7825 */ /* 0x000fc800078e0278 */
[--C-:B-1----:R-:W-:Y:S01]  /*256d0*/  IMAD.WIDE R2, R46, 0x4, R120.reuse ;  /* 0x000000042e027825 */ /* 0x102fe200078e0278 */
[----:B------:R1:W-:Y:S04]  /*256e0*/  STL.64 [R1+0x29b8], R12 ;  /* 0x0029b80c01007387 */ /* 0x0003e80000100a00 */
[----:B------:R-:W3:Y:S04]  /*256f0*/  LDL R89, [R1+0x1f8] ;  /* 0x0001f80001597983 */ /* 0x000ee80000100800 */
[----:B------:R1:W-:Y:S02]  /*25700*/  STL.64 [R1+0x2a90], R2 ;  /* 0x002a900201007387 */ /* 0x0003e40000100a00 */
[----:B-1----:R-:W-:-:S02]  /*25710*/  IMAD.WIDE R12, R86, 0x4, R120 ;  /* 0x00000004560c7825 */ /* 0x002fc400078e0278 */
[----:B------:R-:W3:Y:S02]  /*25720*/  LDL R86, [R1+0x1fc] ;  /* 0x0001fc0001567983 */ /* 0x000ee40000100800 */
[--C-:B------:R-:W-:Y:S02]  /*25730*/  IMAD.WIDE R2, R47, 0x4, R120.reuse ;  /* 0x000000042f027825 */ /* 0x100fe400078e0278 */
[----:B------:R1:W-:Y:S04]  /*25740*/  STL.64 [R1+0x2b70], R12 ;  /* 0x002b700c01007387 */ /* 0x0003e80000100a00 */
[----:B------:R1:W-:Y:S02]  /*25750*/  STL.64 [R1+0x2c80], R2 ;  /* 0x002c800201007387 */ /* 0x0003e40000100a00 */
[----:B-1----:R-:W-:-:S04]  /*25760*/  IMAD.WIDE R12, R48, 0x4, R120 ;  /* 0x00000004300c7825 */ /* 0x002fc800078e0278 */
[----:B------:R-:W-:-:S05]  /*25770*/  IMAD.WIDE R14, R159, 0x4, R120 ;  /* 0x000000049f0e7825 */ /* 0x000fca00078e0278 */
[----:B------:R1:W-:Y:S01]  /*25780*/  STL.64 [R1+0x2d40], R14 ;  /* 0x002d400e01007387 */ /* 0x0003e20000100a00 */
[----:B------:R-:W-:-:S03]  /*25790*/  IMAD.WIDE R2, R155, 0x4, R120 ;  /* 0x000000049b027825 */ /* 0x000fc600078e0278 */
[----:B------:R-:W3:Y:S04]  /*257a0*/  LDL R155, [R1+0x200] ;  /* 0x00020000019b7983 */ /* 0x000ee80000100800 */
[----:B------:R2:W-:Y:S04]  /*257b0*/  STL.64 [R1+0x2e00], R12 ;  /* 0x002e000c01007387 */ /* 0x0005e80000100a00 */
[----:B------:R2:W-:Y:S01]  /*257c0*/  STL.64 [R1+0x2ef0], R2 ;  /* 0x002ef00201007387 */ /* 0x0005e20000100a00 */
[----:B-1----:R-:W-:-:S04]  /*257d0*/  IMAD.WIDE R14, R50, 0x4, R120 ;  /* 0x00000004320e7825 */ /* 0x002fc800078e0278 */
[----:B--2---:R-:W-:-:S04]  /*257e0*/  IMAD.WIDE R12, R49, 0x4, R120 ;  /* 0x00000004310c7825 */ /* 0x004fc800078e0278 */
[--C-:B------:R-:W-:Y:S02]  /*257f0*/  IMAD.WIDE R2, R87, 0x4, R120.reuse ;  /* 0x0000000457027825 */ /* 0x100fe400078e0278 */
[----:B------:R-:W2:Y:S04]  /*25800*/  LDL R87, [R1+0x204] ;  /* 0x0002040001577983 */ /* 0x000ea80000100800 */
[----:B------:R-:W-:Y:S04]  /*25810*/  STL.64 [R1+0x2fc0], R12 ;  /* 0x002fc00c01007387 */ /* 0x000fe80000100a00 */
[----:B------:R1:W-:Y:S04]  /*25820*/  STL.64 [R1+0x31b8], R2 ;  /* 0x0031b80201007387 */ /* 0x0003e80000100a00 */
[----:B------:R1:W-:Y:S02]  /*25830*/  STL.64 [R1+0x38e8], R14 ;  /* 0x0038e80e01007387 */ /* 0x0003e40000100a00 */
[----:B-1----:R-:W-:-:S04]  /*25840*/  IMAD.WIDE R2, R51, 0x4, R120 ;  /* 0x0000000433027825 */ /* 0x002fc800078e0278 */
[--C-:B------:R-:W-:Y:S02]  /*25850*/  IMAD.WIDE R12, R84, 0x4, R120.reuse ;  /* 0x00000004540c7825 */ /* 0x100fe400078e0278 */
[----:B------:R-:W2:Y:S04]  /*25860*/  LDL R84, [R1+0x208] ;  /* 0x0002080001547983 */ /* 0x000ea80000100800 */
[----:B------:R1:W-:Y:S01]  /*25870*/  STL.64 [R1+0x39f8], R12 ;  /* 0x0039f80c01007387 */ /* 0x0003e20000100a00 */
[----:B------:R-:W-:-:S03]  /*25880*/  IMAD.WIDE R14, R156, 0x4, R120 ;  /* 0x000000049c0e7825 */ /* 0x000fc600078e0278 */
[----:B------:R4:W-:Y:S04]  /*25890*/  STL.64 [R1+0x3ae8], R2 ;  /* 0x003ae80201007387 */ /* 0x0009e80000100a00 */
[----:B------:R-:W-:Y:S01]  /*258a0*/  STL.64 [R1+0x48e8], R14 ;  /* 0x0048e80e01007387 */ /* 0x000fe20000100a00 */
[----:B-1----:R-:W-:-:S04]  /*258b0*/  IMAD.WIDE R12, R52, 0x4, R120 ;  /* 0x00000004340c7825 */ /* 0x002fc800078e0278 */
[--C-:B----4-:R-:W-:Y:S02]  /*258c0*/  IMAD.WIDE R2, R88, 0x4, R120.reuse ;  /* 0x0000000458027825 */ /* 0x110fe400078e0278 */
[----:B------:R-:W4:Y:S04]  /*258d0*/  LDL R88, [R1+0x20c] ;  /* 0x00020c0001587983 */ /* 0x000f280000100800 */
[----:B------:R1:W-:Y:S04]  /*258e0*/  STL.64 [R1+0x48e0], R12 ;  /* 0x0048e00c01007387 */ /* 0x0003e80000100a00 */
[----:B------:R1:W-:Y:S02]  /*258f0*/  STL.64 [R1+0x48d8], R2 ;  /* 0x0048d80201007387 */ /* 0x0003e40000100a00 */
[----:B-1----:R-:W-:-:S04]  /*25900*/  IMAD.WIDE R12, R53, 0x4, R120 ;  /* 0x00000004350c7825 */ /* 0x002fc800078e0278 */
[--C-:B------:R-:W-:Y:S01]  /*25910*/  IMAD.WIDE R14, R157, 0x4, R120.reuse ;  /* 0x000000049d0e7825 */ /* 0x100fe200078e0278 */
[----:B------:R-:W4:Y:S04]  /*25920*/  LDL R2, [R1+0x22c] ;  /* 0x00022c0001027983 */ /* 0x000f280000100800 */
[----:B------:R1:W-:Y:S04]  /*25930*/  STL.64 [R1+0x48d0], R12 ;  /* 0x0048d00c01007387 */ /* 0x0003e80000100a00 */
[----:B------:R-:W4:Y:S04]  /*25940*/  LDL R160, [R1+0x210] ;  /* 0x0002100001a07983 */ /* 0x000f280000100800 */
[----:B------:R1:W-:Y:S02]  /*25950*/  STL.64 [R1+0x48c8], R14 ;  /* 0x0048c80e01007387 */ /* 0x0003e40000100a00 */
[----:B-1----:R-:W-:-:S02]  /*25960*/  IMAD.WIDE R12, R54, 0x4, R120 ;  /* 0x00000004360c7825 */ /* 0x002fc400078e0278 */
[----:B------:R-:W4:Y:S04]  /*25970*/  LDL R161, [R1+0x214] ;  /* 0x0002140001a17983 */ /* 0x000f280000100800 */
[----:B------:R1:W-:Y:S04]  /*25980*/  STL.64 [R1+0x48c0], R12 ;  /* 0x0048c00c01007387 */ /* 0x0003e80000100a00 */
[----:B------:R-:W4:Y:S01]  /*25990*/  LDL R158, [R1+0x218] ;  /* 0x00021800019e7983 */ /* 0x000f220000100800 */
[----:B------:R-:W-:-:S05]  /*259a0*/  IMAD.WIDE R14, R85, 0x4, R120 ;  /* 0x00000004550e7825 */ /* 0x000fca00078e0278 */
[----:B------:R1:W-:Y:S04]  /*259b0*/  STL.64 [R1+0x48b8], R14 ;  /* 0x0048b80e01007387 */ /* 0x0003e80000100a00 */
[----:B------:R-:W4:Y:S01]  /*259c0*/  LDL R85, [R1+0x21c] ;  /* 0x00021c0001557983 */ /* 0x000f220000100800 */
[----:B-1----:R-:W-:-:S05]  /*259d0*/  IMAD.WIDE R12, R55, 0x4, R120 ;  /* 0x00000004370c7825 */ /* 0x002fca00078e0278 */
[----:B------:R1:W-:Y:S01]  /*259e0*/  STL.64 [R1+0x48b0], R12 ;  /* 0x0048b00c01007387 */ /* 0x0003e20000100a00 */
[----:B------:R-:W-:-:S04]  /*259f0*/  IMAD.WIDE R14, R56, 0x4, R120 ;  /* 0x00000004380e7825 */ /* 0x000fc800078e0278 */
[----:B---3--:R-:W-:-:S05]  /*25a00*/  IMAD.WIDE R16, R154, 0x4, R120 ;  /* 0x000000049a107825 */ /* 0x008fca00078e0278 */
[----:B------:R-:W-:Y:S01]  /*25a10*/  STL.64 [R1+0x48a8], R16 ;  /* 0x0048a81001007387 */ /* 0x000fe20000100a00 */
[----:B-1----:R-:W-:-:S03]  /*25a20*/  IMAD.WIDE R12, R89, 0x4, R120 ;  /* 0x00000004590c7825 */ /* 0x002fc600078e0278 */
[----:B------:R-:W3:Y:S04]  /*25a30*/  LDL R89, [R1+0x220] ;  /* 0x0002200001597983 */ /* 0x000ee80000100800 */
[----:B------:R1:W-:Y:S04]  /*25a40*/  STL.64 [R1+0x48a0], R14 ;  /* 0x0048a00e01007387 */ /* 0x0003e80000100a00 */
[----:B------:R1:W-:Y:S02]  /*25a50*/  STL.64 [R1+0x4898], R12 ;  /* 0x0048980c01007387 */ /* 0x0003e40000100a00 */
[----:B-1----:R-:W-:-:S04]  /*25a60*/  IMAD.WIDE R14, R57, 0x4, R120 ;  /* 0x00000004390e7825 */ /* 0x002fc800078e0278 */
[--C-:B------:R-:W-:Y:S02]  /*25a70*/  IMAD.WIDE R12, R86, 0x4, R120.reuse ;  /* 0x00000004560c7825 */ /* 0x100fe400078e0278 */
[----:B------:R-:W3:Y:S04]  /*25a80*/  LDL R86, [R1+0x228] ;  /* 0x0002280001567983 */ /* 0x000ee80000100800 */
[----:B------:R1:W-:Y:S04]  /*25a90*/  STL.64 [R1+0x4890], R14 ;  /* 0x0048900e01007387 */ /* 0x0003e80000100a00 */
[----:B------:R1:W-:Y:S04]  /*25aa0*/  STL.64 [R1+0x4888], R12 ;  /* 0x0048880c01007387 */ /* 0x0003e80000100a00 */
[----:B------:R-:W3:Y:S01]  /*25ab0*/  LDL R159, [R1+0x7c] ;  /* 0x00007c00019f7983 */ /* 0x000ee20000100800 */
[----:B-1----:R-:W-:-:S05]  /*25ac0*/  IMAD.WIDE R14, R58, 0x4, R120 ;  /* 0x000000043a0e7825 */ /* 0x002fca00078e0278 */
[----:B------:R1:W-:Y:S04]  /*25ad0*/  STL.64 [R1+0x4880], R14 ;  /* 0x0048800e01007387 */ /* 0x0003e80000100a00 */
[----:B------:R-:W3:Y:S01]  /*25ae0*/  LDL R156, [R1+0x60] ;  /* 0x00006000019c7983 */ /* 0x000ee20000100800 */
[----:B------:R-:W-:-:S04]  /*25af0*/  IMAD.WIDE R12, R155, 0x4, R120 ;  /* 0x000000049b0c7825 */ /* 0x000fc800078e0278 */
[--C-:B-1----:R-:W-:Y:S01]  /*25b00*/  IMAD.WIDE R14, R59, 0x4, R120.reuse ;  /* 0x000000043b0e7825 */ /* 0x102fe200078e0278 */
[----:B------:R2:W-:Y:S04]  /*25b10*/  STL.64 [R1+0x4878], R12 ;  /* 0x0048780c01007387 */ /* 0x0005e80000100a00 */
[----:B------:R1:W-:Y:S04]  /*25b20*/  STL.64 [R1+0x4870], R14 ;  /* 0x0048700e01007387 */ /* 0x0003e80000100a00 */
[----:B------:R-:W3:Y:S01]  /*25b30*/  LDL R157, [R1+0x2c] ;  /* 0x00002c00019d7983 */ /* 0x000ee20000100800 */
[----:B--2---:R-:W-:-:S05]  /*25b40*/  IMAD.WIDE R12, R87, 0x4, R120 ;  /* 0x00000004570c7825 */ /* 0x004fca00078e0278 */
[----:B------:R-:W-:Y:S01]  /*25b50*/  STL.64 [R1+0x4868], R12 ;  /* 0x0048680c01007387 */ /* 0x000fe20000100a00 */
[----:B-1----:R-:W-:-:S03]  /*25b60*/  IMAD.WIDE R14, R60, 0x4, R120 ;  /* 0x000000043c0e7825 */ /* 0x002fc600078e0278 */
[----:B------:R-:W2:Y:S04]  /*25b70*/  LDL R87, [R1+0x23c] ;  /* 0x00023c0001577983 */ /* 0x000ea80000100800 */
[----:B------:R1:W-:Y:S04]  /*25b80*/  STL.64 [R1+0x4860], R14 ;  /* 0x0048600e01007387 */ /* 0x0003e80000100a00 */
[----:B------:R-:W2:Y:S01]  /*25b90*/  LDL R154, [R1+0x240] ;  /* 0x00024000019a7983 */ /* 0x000ea20000100800 */
[----:B------:R-:W-:Y:S02]  /*25ba0*/  IMAD R198, R198, UR11, RZ ;  /* 0x0000000bc6c67c24 */ /* 0x000fe4000f8e02ff */
[----:B-1----:R-:W-:-:S04]  /*25bb0*/  IMAD.WIDE R14, R61, 0x4, R120 ;  /* 0x000000043d0e7825 */ /* 0x002fc800078e0278 */
[----:B------:R-:W-:Y:S02]  /*25bc0*/  IMAD.WIDE R12, R84, 0x4, R120 ;  /* 0x00000004540c7825 */ /* 0x000fe400078e0278 */
[----:B------:R-:W2:Y:S04]  /*25bd0*/  LDL R84, [R1+0x8] ;  /* 0x0000080001547983 */ /* 0x000ea80000100800 */
[----:B------:R-:W-:Y:S04]  /*25be0*/  STL.64 [R1+0x4858], R12 ;  /* 0x0048580c01007387 */ /* 0x000fe80000100a00 */
[----:B------:R-:W2:Y:S04]  /*25bf0*/  LDL R155, [R1+0x244] ;  /* 0x00024400019b7983 */ /* 0x000ea80000100800 */
[----:B------:R1:W-:Y:S01]  /*25c00*/  STL.64 [R1+0x4850], R14 ;  /* 0x0048500e01007387 */ /* 0x0003e20000100a00 */
[----:B------:R-:W-:-:S04]  /*25c10*/  IMAD R207, R207, UR20, RZ ;  /* 0x00000014cfcf7c24 */ /* 0x000fc8000f8e02ff */
[----:B------:R-:W-:-:S04]  /*25c20*/  IMAD.WIDE R16, R207, 0x4, R120 ;  /* 0x00000004cf107825 */ /* 0x000fc800078e0278 */
[----:B-1----:R-:W-:-:S04]  /*25c30*/  IMAD.WIDE R14, R198, 0x4, R120 ;  /* 0x00000004c60e7825 */ /* 0x002fc800078e0278 */
[----:B----4-:R-:W-:-:S05]  /*25c40*/  IMAD.WIDE R12, R88, 0x4, R120 ;  /* 0x00000004580c7825 */ /* 0x010fca00078e0278 */
[----:B------:R1:W-:Y:S04]  /*25c50*/  STL.64 [R1+0x4848], R12 ;  /* 0x0048480c01007387 */ /* 0x0003e80000100a00 */
[----:B------:R-:W4:Y:S01]  /*25c60*/  LDL R88, [R1+0x248] ;  /* 0x0002480001587983 */ /* 0x000f220000100800 */
[----:B------:R-:W-:-:S03]  /*25c70*/  IMAD R226, R226, UR39, RZ ;  /* 0x00000027e2e27c24 */ /* 0x000fc6000f8e02ff */
[----:B------:R1:W-:Y:S02]  /*25c80*/  STL.64 [R1+0x4840], R14 ;  /* 0x0048400e01007387 */ /* 0x0003e40000100a00 */
[----:B-1----:R-:W-:-:S05]  /*25c90*/  IMAD.WIDE R12, R160, 0x4, R120 ;  /* 0x00000004a00c7825 */ /* 0x002fca00078e0278 */
[----:B------:R1:W-:Y:S01]  /*25ca0*/  STL.64 [R1+0x4838], R12 ;  /* 0x0048380c01007387 */ /* 0x0003e20000100a00 */
[----:B------:R-:W-:-:S03]  /*25cb0*/  IMAD.WIDE R14, R161, 0x4, R120 ;  /* 0x00000004a10e7825 */ /* 0x000fc600078e0278 */
[----:B------:R1:W-:Y:S04]  /*25cc0*/  STL.64 [R1+0x4830], R16 ;  /* 0x0048301001007387 */ /* 0x0003e80000100a00 */
[----:B------:R1:W-:Y:S02]  /*25cd0*/  STL.64 [R1+0x4828], R14 ;  /* 0x0048280e01007387 */ /* 0x0003e40000100a00 */
[----:B-1----:R-:W-:-:S04]  /*25ce0*/  IMAD.WIDE R12, R216, 0x4, R120 ;  /* 0x00000004d80c7825 */ /* 0x002fc800078e0278 */
[--C-:B------:R-:W-:Y:S01]  /*25cf0*/  IMAD.WIDE R16, R158, 0x4, R120.reuse ;  /* 0x000000049e107825 */ /* 0x100fe200078e0278 */
[----:B------:R1:W-:Y:S03]  /*25d00*/  STL.64 [R1+0x4820], R12 ;  /* 0x0048200c01007387 */ /* 0x0003e60000100a00 */
[--C-:B------:R-:W-:Y:S01]  /*25d10*/  IMAD.WIDE R14, R226, 0x4, R120.reuse ;  /* 0x00000004e20e7825 */ /* 0x100fe200078e0278 */
[----:B------:R-:W-:Y:S04]  /*25d20*/  STL.64 [R1+0x4818], R16 ;  /* 0x0048181001007387 */ /* 0x000fe80000100a00 */
[----:B------:R-:W4:Y:S04]  /*25d30*/  LDL R161, [R1+0x258] ;  /* 0x0002580001a17983 */ /* 0x000f280000100800 */
[----:B------:R-:W-:Y:S01]  /*25d40*/  STL.64 [R1+0x4810], R14 ;  /* 0x0048100e01007387 */ /* 0x000fe20000100a00 */
[----:B-1----:R-:W-:-:S03]  /*25d50*/  IMAD.WIDE R12, R85, 0x4, R120 ;  /* 0x00000004550c7825 */ /* 0x002fc600078e0278 */
[----:B------:R-:W4:Y:S01]  /*25d60*/  LDL R85, [R1+0x25c] ;  /* 0x00025c0001557983 */ /* 0x000f220000100800 */
[----:B------:R-:W-:-:S03]  /*25d70*/  IMAD R235, R235, UR48, RZ ;  /* 0x00000030ebeb7c24 */ /* 0x000fc6000f8e02ff */
[----:B------:R1:W-:Y:S01]  /*25d80*/  STL.64 [R1+0x4808], R12 ;  /* 0x0048080c01007387 */ /* 0x0003e20000100a00 */
[----:B------:R-:W-:Y:S02]  /*25d90*/  IMAD R245, R245, UR58, RZ ;  /* 0x0000003af5f57c24 */ /* 0x000fe4000f8e02ff */
[----:B-1----:R-:W-:-:S04]  /*25da0*/  IMAD.WIDE R12, R235, 0x4, R120 ;  /* 0x00000004eb0c7825 */ /* 0x002fc800078e0278 */
[--C-:B---3--:R-:W-:Y:S02]  /*25db0*/  IMAD.WIDE R14, R89, 0x4, R120.reuse ;  /* 0x00000004590e7825 */ /* 0x108fe400078e0278 */
        /* <DEDUP_REMOVED lines=17> */
[----:B------:R-:W3:Y:S04]  /*25ed0*/  LDL R156, [R1+0x270] ;  /* 0x00027000019c7983 */ /* 0x000ee80000100800 */
[----:B------:R1:W-:Y:S01]  /*25ee0*/  STL.64 [R1+0x1fc0], R14 ;  /* 0x001fc00e01007387 */ /* 0x0003e20000100a00 */
[----:B--2---:R-:W-:-:S03]  /*25ef0*/  IMAD.WIDE R12, R87, 0x4, R120 ;  /* 0x00000004570c7825 */ /* 0x004fc600078e0278 */
[----:B------:R-:W2:Y:S04]  /*25f00*/  LDL R87, [R1+0x274] ;  /* 0x0002740001577983 */ /* 0x000ea80000100800 */
        /* <DEDUP_REMOVED lines=10> */
[----:B------:R1:W-:Y:S02]  /*25fb0*/  STL.64 [R1+0x2420], R12 ;  /* 0x0024200c01007387 */ /* 0x0003e40000100a00 */
[----:B-1----:R-:W-:-:S04]  /*25fc0*/  IMAD.WIDE R14, R62, 0x4, R120 ;  /* 0x000000043e0e7825 */ /* 0x002fc800078e0278 */
[----:B------:R-:W-:-:S04]  /*25fd0*/  IMAD.WIDE R12, R63, 0x4, R120 ;  /* 0x000000043f0c7825 */ /* 0x000fc800078e0278 */
[----:B----4-:R-:W-:-:S05]  /*25fe0*/  IMAD.WIDE R16, R88, 0x4, R120 ;  /* 0x0000000458107825 */ /* 0x010fca00078e0278 */
[----:B------:R-:W-:Y:S04]  /*25ff0*/  STL.64 [R1+0x24f0], R16 ;  /* 0x0024f01001007387 */ /* 0x000fe80000100a00 */
[----:B------:R-:W4:Y:S04]  /*26000*/  LDL R154, [R1+0x280] ;  /* 0x00028000019a7983 */ /* 0x000f280000100800 */
[----:B------:R1:W-:Y:S04]  /*26010*/  STL.64 [R1+0x25d0], R14 ;  /* 0x0025d00e01007387 */ /* 0x0003e80000100a00 */
[----:B------:R1:W-:Y:S04]  /*26020*/  STL.64 [R1+0x2690], R12 ;  /* 0x0026900c01007387 */ /* 0x0003e80000100a00 */
[----:B------:R-:W4:Y:S01]  /*26030*/  LDL R155, [R1+0x284] ;  /* 0x00028400019b7983 */ /* 0x000f220000100800 */
[----:B-1----:R-:W-:-:S04]  /*26040*/  IMAD.WIDE R14, R64, 0x4, R120 ;  /* 0x00000004400e7825 */ /* 0x002fc800078e0278 */
[--C-:B------:R-:W-:Y:S01]  /*26050*/  IMAD.WIDE R12, R65, 0x4, R120.reuse ;  /* 0x00000004410c7825 */ /* 0x100fe200078e0278 */
[----:B------:R-:W-:Y:S04]  /*26060*/  STL.64 [R1+0x2770], R14 ;  /* 0x0027700e01007387 */ /* 0x000fe80000100a00 */
[----:B------:R-:W4:Y:S04]  /*26070*/  LDL R88, [R1+0x288] ;  /* 0x0002880001587983 */ /* 0x000f280000100800 */
[----:B------:R1:W-:Y:S02]  /*26080*/  STL.64 [R1+0x2ab0], R12 ;  /* 0x002ab00c01007387 */ /* 0x0003e40000100a00 */
[----:B-1----:R-:W-:-:S02]  /*26090*/  IMAD.WIDE R12, R85, 0x4, R120 ;  /* 0x00000004550c7825 */ /* 0x002fc400078e0278 */
[----:B------:R-:W4:Y:S02]  /*260a0*/  LDL R85, [R1+0x28c] ;  /* 0x00028c0001557983 */ /* 0x000f240000100800 */
[----:B------:R-:W-:-:S05]  /*260b0*/  IMAD.WIDE R14, R161, 0x4, R120 ;  /* 0x00000004a10e7825 */ /* 0x000fca00078e0278 */
[----:B------:R1:W-:Y:S04]  /*260c0*/  STL.64 [R1+0x2b88], R14 ;  /* 0x002b880e01007387 */ /* 0x0003e80000100a00 */
[----:B------:R3:W-:Y:S01]  /*260d0*/  STL.64 [R1+0x2c90], R12 ;  /* 0x002c900c01007387 */ /* 0x0007e20000100a00 */
[----:B------:R-:W-:-:S04]  /*260e0*/  IMAD.WIDE R16, R67, 0x4, R120 ;  /* 0x0000000443107825 */ /* 0x000fc800078e0278 */
[----:B-1----:R-:W-:-:S04]  /*260f0*/  IMAD.WIDE R14, R66, 0x4, R120 ;  /* 0x00000004420e7825 */ /* 0x002fc800078e0278 */
[--C-:B---3--:R-:W-:Y:S02]  /*26100*/  IMAD.WIDE R12, R89, 0x4, R120.reuse ;  /* 0x00000004590c7825 */ /* 0x108fe400078e0278 */
[----:B------:R-:W3:Y:S04]  /*26110*/  LDL R89, [R1+0x290] ;  /* 0x0002900001597983 */ /* 0x000ee80000100800 */
[----:B------:R-:W-:Y:S04]  /*26120*/  STL.64 [R1+0x2d68], R14 ;  /* 0x002d680e01007387 */ /* 0x000fe80000100a00 */
[----:B------:R1:W-:Y:S04]  /*26130*/  STL.64 [R1+0x2e50], R12 ;  /* 0x002e500c01007387 */ /* 0x0003e80000100a00 */
[----:B------:R1:W-:Y:S02]  /*26140*/  STL.64 [R1+0x2f10], R16 ;  /* 0x002f101001007387 */ /* 0x0003e40000100a00 */
[----:B-1----:R-:W-:-:S02]  /*26150*/  IMAD.WIDE R12, R86, 0x4, R120 ;  /* 0x00000004560c7825 */ /* 0x002fc400078e0278 */
[----:B------:R-:W3:Y:S02]  /*26160*/  LDL R86, [R1+0x294] ;  /* 0x0002940001567983 */ /* 0x000ee40000100800 */
[--C-:B------:R-:W-:Y:S02]  /*26170*/  IMAD.WIDE R14, R68, 0x4, R120.reuse ;  /* 0x00000004440e7825 */ /* 0x100fe400078e0278 */
[----:B------:R1:W-:Y:S02]  /*26180*/  STL.64 [R1+0x2fe8], R12 ;  /* 0x002fe80c01007387 */ /* 0x0003e40000100a00 */
[--C-:B------:R-:W-:Y:S02]  /*26190*/  IMAD.WIDE R16, R69, 0x4, R120.reuse ;  /* 0x0000000445107825 */ /* 0x100fe400078e0278 */
[----:B------:R1:W-:Y:S02]  /*261a0*/  STL.64 [R1+0x31e8], R14 ;  /* 0x0031e80e01007387 */ /* 0x0003e40000100a00 */
[----:B-1----:R-:W-:-:S05]  /*261b0*/  IMAD.WIDE R12, R158, 0x4, R120 ;  /* 0x000000049e0c7825 */ /* 0x002fca00078e0278 */
[----:B------:R1:W-:Y:S04]  /*261c0*/  STL.64 [R1+0x3900], R12 ;  /* 0x0039000c01007387 */ /* 0x0003e80000100a00 */
[----:B------:R1:W-:Y:S01]  /*261d0*/  STL.64 [R1+0x3a10], R16 ;  /* 0x003a101001007387 */ /* 0x0003e20000100a00 */
[----:B------:R-:W-:-:S04]  /*261e0*/  IMAD.WIDE R14, R159, 0x4, R120 ;  /* 0x000000049f0e7825 */ /* 0x000fc800078e0278 */
[--C-:B-1----:R-:W-:Y:S01]  /*261f0*/  IMAD.WIDE R12, R70, 0x4, R120.reuse ;  /* 0x00000004460c7825 */ /* 0x102fe200078e0278 */
[----:B------:R1:W-:Y:S03]  /*26200*/  STL.64 [R1+0x3b10], R14 ;  /* 0x003b100e01007387 */ /* 0x0003e60000100a00 */
[--C-:B------:R-:W-:Y:S01]  /*26210*/  IMAD.WIDE R16, R156, 0x4, R120.reuse ;  /* 0x000000049c107825 */ /* 0x100fe200078e0278 */
[----:B------:R2:W-:Y:S04]  /*26220*/  STL.64 [R1+0x47e8], R12 ;  /* 0x0047e80c01007387 */ /* 0x0005e80000100a00 */
[----:B------:R2:W-:Y:S01]  /*26230*/  STL.64 [R1+0x47e0], R16 ;  /* 0x0047e01001007387 */ /* 0x0005e20000100a00 */
[----:B-1----:R-:W-:-:S04]  /*26240*/  IMAD.WIDE R14, R71, 0x4, R120 ;  /* 0x00000004470e7825 */ /* 0x002fc800078e0278 */
[--C-:B--2---:R-:W-:Y:S02]  /*26250*/  IMAD.WIDE R12, R87, 0x4, R120.reuse ;  /* 0x00000004570c7825 */ /* 0x104fe400078e0278 */
[----:B------:R-:W2:Y:S02]  /*26260*/  LDL R87, [R1+0x298] ;  /* 0x0002980001577983 */ /* 0x000ea40000100800 */
[--C-:B------:R-:W-:Y:S02]  /*26270*/  IMAD.WIDE R16, R72, 0x4, R120.reuse ;  /* 0x0000000448107825 */ /* 0x100fe400078e0278 */
[----:B------:R1:W-:Y:S04]  /*26280*/  STL.64 [R1+0x4dc0], R14 ;  /* 0x004dc00e01007387 */ /* 0x0003e80000100a00 */
[----:B------:R1:W-:Y:S04]  /*26290*/  STL.64 [R1+0x4db8], R12 ;  /* 0x004db80c01007387 */ /* 0x0003e80000100a00 */
[----:B------:R1:W-:Y:S02]  /*262a0*/  STL.64 [R1+0x4db0], R16 ;  /* 0x004db01001007387 */ /* 0x0003e40000100a00 */
[----:B-1----:R-:W-:-:S02]  /*262b0*/  IMAD.WIDE R14, R84, 0x4, R120 ;  /* 0x00000004540e7825 */ /* 0x002fc400078e0278 */
[----:B------:R-:W2:Y:S02]  /*262c0*/  LDL R84, [R1+0x29c] ;  /* 0x00029c0001547983 */ /* 0x000ea40000100800 */
[--C-:B------:R-:W-:Y:S02]  /*262d0*/  IMAD.WIDE R12, R73, 0x4, R120.reuse ;  /* 0x00000004490c7825 */ /* 0x100fe400078e0278 */
[----:B------:R1:W-:Y:S02]  /*262e0*/  STL.64 [R1+0x4da8], R14 ;  /* 0x004da80e01007387 */ /* 0x0003e40000100a00 */
[--C-:B------:R-:W-:Y:S02]  /*262f0*/  IMAD.WIDE R16, R157, 0x4, R120.reuse ;  /* 0x000000049d107825 */ /* 0x100fe400078e0278 */
[----:B------:R1:W-:Y:S02]  /*26300*/  STL.64 [R1+0x4da0], R12 ;  /* 0x004da00c01007387 */ /* 0x0003e40000100a00 */
[----:B-1----:R-:W-:-:S02]  /*26310*/  IMAD.WIDE R14, R74, 0x4, R120 ;  /* 0x000000044a0e7825 */ /* 0x002fc400078e0278 */
[----:B------:R-:W2:Y:S04]  /*26320*/  LDL R12, [R1+0x2c0] ;  /* 0x0002c000010c7983 */ /* 0x000ea80000100800 */
[----:B------:R-:W-:Y:S04]  /*26330*/  STL.64 [R1+0x4d98], R16 ;  /* 0x004d981001007387 */ /* 0x000fe80000100a00 */
[----:B------:R-:W2:Y:S04]  /*26340*/  LDL R13, [R1+0x2c4] ;  /* 0x0002c400010d7983 */ /* 0x000ea80000100800 */
[----:B------:R1:W-:Y:S02]  /*26350*/  STL.64 [R1+0x4d90], R14 ;  /* 0x004d900e01007387 */ /* 0x0003e40000100a00 */
[----:B-1----:R-:W-:-:S04]  /*26360*/  IMAD.WIDE R14, R75, 0x4, R120 ;  /* 0x000000044b0e7825 */ /* 0x002fc800078e0278 */
[----:B----4-:R-:W-:-:S05]  /*26370*/  IMAD.WIDE R18, R154, 0x4, R120 ;  /* 0x000000049a127825 */ /* 0x010fca00078e0278 */
[----:B------:R1:W-:Y:S01]  /*26380*/  STL.64 [R1+0x4d88], R18 ;  /* 0x004d881201007387 */ /* 0x0003e20000100a00 */
[----:B------:R-:W-:-:S03]  /*26390*/  IMAD.WIDE R16, R155, 0x4, R120 ;  /* 0x000000049b107825 */ /* 0x000fc600078e0278 */
[----:B------:R4:W-:Y:S01]  /*263a0*/  STL.64 [R1+0x4d80], R14 ;  /* 0x004d800e01007387 */ /* 0x0009e20000100a00 */
[----:B-1----:R-:W-:-:S03]  /*263b0*/  IMAD.WIDE R18, R76, 0x4, R120 ;  /* 0x000000044c127825 */ /* 0x002fc600078e0278 */
[----:B------:R1:W-:Y:S04]  /*263c0*/  STL.64 [R1+0x4d78], R16 ;  /* 0x004d781001007387 */ /* 0x0003e80000100a00 */
[----:B------:R-:W-:Y:S01]  /*263d0*/  STL.64 [R1+0x4d70], R18 ;  /* 0x004d701201007387 */ /* 0x000fe20000100a00 */
[----:B----4-:R-:W-:-:S03]  /*263e0*/  IMAD.WIDE R14, R88, 0x4, R120 ;  /* 0x00000004580e7825 */ /* 0x010fc600078e0278 */
[----:B------:R-:W4:Y:S01]  /*263f0*/  LDL R3, [R1+0x2a0] ;  /* 0x0002a00001037983 */ /* 0x000f220000100800 */
[----:B-1----:R-:W-:-:S03]  /*26400*/  IMAD.WIDE R16, R77, 0x4, R120 ;  /* 0x000000044d107825 */ /* 0x002fc600078e0278 */
[----:B------:R1:W-:Y:S04]  /*26410*/  STL.64 [R1+0x4d68], R14 ;  /* 0x004d680e01007387 */ /* 0x0003e80000100a00 */
[----:B------:R1:W-:Y:S02]  /*26420*/  STL.64 [R1+0x4d60], R16 ;  /* 0x004d601001007387 */ /* 0x0003e40000100a00 */
[--C-:B-1----:R-:W-:Y:S02]  /*26430*/  IMAD.WIDE R14, R85, 0x4, R120.reuse ;  /* 0x00000004550e7825 */ /* 0x102fe400078e0278 */
[----:B------:R-:W4:Y:S02]  /*26440*/  LDL R85, [R1+0x2a4] ;  /* 0x0002a40001557983 */ /* 0x000f240000100800 */
[----:B------:R-:W-:-:S02]  /*26450*/  IMAD.WIDE R16, R78, 0x4, R120 ;  /* 0x000000044e107825 */ /* 0x000fc400078e0278 */
[----:B------:R-:W-:Y:S04]  /*26460*/  STL.64 [R1+0x4d58], R14 ;  /* 0x004d580e01007387 */ /* 0x000fe80000100a00 */
[----:B------:R-:W4:Y:S04]  /*26470*/  LDL R0, [R1+0x2a8] ;  /* 0x0002a80001007983 */ /* 0x000f280000100800 */
[----:B------:R1:W-:Y:S02]  /*26480*/  STL.64 [R1+0x4d50], R16 ;  /* 0x004d501001007387 */ /* 0x0003e40000100a00 */
[----:B-1----:R-:W-:-:S04]  /*26490*/  IMAD.WIDE R16, R79, 0x4, R120 ;  /* 0x000000044f107825 */ /* 0x002fc800078e0278 */
[----:B---3--:R-:W-:-:S05]  /*264a0*/  IMAD.WIDE R14, R89, 0x4, R120 ;  /* 0x00000004590e7825 */ /* 0x008fca00078e0278 */
[----:B------:R1:W-:Y:S04]  /*264b0*/  STL.64 [R1+0x4d48], R14 ;  /* 0x004d480e01007387 */ /* 0x0003e80000100a00 */
[----:B------:R-:W3:Y:S04]  /*264c0*/  LDL R155, [R1+0x2ac] ;  /* 0x0002ac00019b7983 */ /* 0x000ee80000100800 */
[----:B------:R-:W-:Y:S04]  /*264d0*/  STL.64 [R1+0x4d40], R16 ;  /* 0x004d401001007387 */ /* 0x000fe80000100a00 */
[----:B------:R-:W3:Y:S04]  /*264e0*/  LDL R125, [R1+0x2b0] ;  /* 0x0002b000017d7983 */ /* 0x000ee80000100800 */
[----:B------:R-:W3:Y:S01]  /*264f0*/  LDL R124, [R1+0x2b4] ;  /* 0x0002b400017c7983 */ /* 0x000ee20000100800 */
[----:B-1----:R-:W-:-:S05]  /*26500*/  IMAD.WIDE R14, R86, 0x4, R120 ;  /* 0x00000004560e7825 */ /* 0x002fca00078e0278 */
[----:B------:R1:W-:Y:S04]  /*26510*/  STL.64 [R1+0x4d38], R14 ;  /* 0x004d380e01007387 */ /* 0x0003e80000100a00 */
[----:B------:R-:W3:Y:S04]  /*26520*/  LDL R162, [R1+0x2b8] ;  /* 0x0002b80001a27983 */ /* 0x000ee80000100800 */
[----:B------:R-:W3:Y:S01]  /*26530*/  LDL R163, [R1+0x2bc] ;  /* 0x0002bc0001a37983 */ /* 0x000ee20000100800 */
[----:B------:R-:W-:-:S03]  /*26540*/  IMAD.WIDE R18, R80, 0x4, R120 ;  /* 0x0000000450127825 */ /* 0x000fc600078e0278 */
[----:B------:R-:W3:Y:S04]  /*26550*/  LDL R160, [R1+0x5c] ;  /* 0x00005c0001a07983 */ /* 0x000ee80000100800 */
[----:B------:R-:W3:Y:S01]  /*26560*/  LDL R88, [R1+0x50] ;  /* 0x0000500001587983 */ /* 0x000ee20000100800 */
[----:B-1----:R-:W-:-:S03]  /*26570*/  IMAD.WIDE R14, R203, 0x4, R120 ;  /* 0x00000004cb0e7825 */ /* 0x002fc600078e0278 */
[----:B------:R-:W-:Y:S04]  /*26580*/  STL.64 [R1+0x4d30], R18 ;  /* 0x004d301201007387 */ /* 0x000fe80000100a00 */
[----:B------:R-:W3:Y:S01]  /*26590*/  LDL R161, [R1+0x28] ;  /* 0x0000280001a17983 */ /* 0x000ee20000100800 */
[----:B------:R-:W-:Y:S01]  /*265a0*/  IMAD R181, R181, UR34, RZ ;  /* 0x00000022b5b57c24 */ /* 0x000fe2000f8e02ff */
[----:B------:R-:W-:Y:S01]  /*265b0*/  ULDC UR34, c[0x0][0x240] ;  /* 0x0000900000227ab9 */ /* 0x000fe20000000800 */
[----:B--2---:R-:W-:-:S05]  /*265c0*/  IMAD.WIDE R16, R87, 0x4, R120 ;  /* 0x0000000457107825 */ /* 0x004fca00078e0278 */
[----:B------:R-:W-:Y:S04]  /*265d0*/  STL.64 [R1+0x4d28], R16 ;  /* 0x004d281001007387 */ /* 0x000fe80000100a00 */
[----:B------:R-:W2:Y:S04]  /*265e0*/  LDL R89, [R1+0x2c8] ;  /* 0x0002c80001597983 */ /* 0x000ea80000100800 */
[----:B------:R1:W-:Y:S04]  /*265f0*/  STL.64 [R1+0x4d20], R14 ;  /* 0x004d200e01007387 */ /* 0x0003e80000100a00 */
[----:B------:R-:W2:Y:S04]  /*26600*/  LDL R158, [R1+0x2cc] ;  /* 0x0002cc00019e7983 */ /* 0x000ea80000100800 */
[----:B------:R-:W2:Y:S01]  /*26610*/  LDL R159, [R1+0x2d0] ;  /* 0x0002d000019f7983 */ /* 0x000ea20000100800 */
[----:B-1----:R-:W-:-:S05]  /*26620*/  IMAD.WIDE R14, R84, 0x4, R120 ;  /* 0x00000004540e7825 */ /* 0x002fca00078e0278 */
[----:B------:R1:W-:Y:S04]  /*26630*/  STL.64 [R1+0x4d18], R14 ;  /* 0x004d180e01007387 */ /* 0x0003e80000100a00 */
[----:B------:R-:W2:Y:S04]  /*26640*/  LDL R156, [R1+0x2d4] ;  /* 0x0002d400019c7983 */ /* 0x000ea80000100800 */
[----:B------:R-:W2:Y:S04]  /*26650*/  LDL R157, [R1+0x2d8] ;  /* 0x0002d800019d7983 */ /* 0x000ea80000100800 */
[----:B------:R-:W2:Y:S04]  /*26660*/  LDL R154, [R1+0x2dc] ;  /* 0x0002dc00019a7983 */ /* 0x000ea80000100800 */
[----:B------:R-:W2:Y:S04]  /*26670*/  LDL R86, [R1+0x2e0] ;  /* 0x0002e00001567983 */ /* 0x000ea80000100800 */
[----:B------:R-:W2:Y:S01]  /*26680*/  LDL R87, [R1+0x2e4] ;  /* 0x0002e40001577983 */ /* 0x000ea20000100800 */
[----:B-1----:R-:W-:-:S03]  /*26690*/  IMAD.WIDE R14, R212, 0x4, R120 ;  /* 0x00000004d40e7825 */ /* 0x002fc600078e0278 */
[----:B------:R-:W2:Y:S01]  /*266a0*/  LDL R84, [R1+0x2e8] ;  /* 0x0002e80001547983 */ /* 0x000ea20000100800 */
[----:B------:R-:W-:-:S03]  /*266b0*/  IMAD R221, R221, UR34, RZ ;  /* 0x00000022dddd7c24 */ /* 0x000fc6000f8e02ff */
[----:B------:R4:W-:Y:S01]  /*266c0*/  STL.64 [R1+0x4d10], R14 ;  /* 0x004d100e01007387 */ /* 0x0009e20000100a00 */
[----:B------:R-:W-:-:S03]  /*266d0*/  IMAD.WIDE R20, R221, 0x4, R120 ;  /* 0x00000004dd147825 */ /* 0x000fc600078e0278 */
[----:B------:R-:W2:Y:S01]  /*266e0*/  LDL R16, [R1+0x354] ;  /* 0x0003540001107983 */ /* 0x000ea20000100800 */
[----:B----4-:R-:W-:-:S05]  /*266f0*/  IMAD.WIDE R14, R3, 0x4, R120 ;  /* 0x00000004030e7825 */ /* 0x010fca00078e0278 */
[----:B------:R1:W-:Y:S04]  /*26700*/  STL.64 [R1+0x4d08], R14 ;  /* 0x004d080e01007387 */ /* 0x0003e80000100a00 */
[----:B------:R4:W-:Y:S01]  /*26710*/  STL.64 [R1+0x4d00], R20 ;  /* 0x004d001401007387 */ /* 0x0009e20000100a00 */
[----:B------:R-:W-:-:S03]  /*26720*/  IMAD.WIDE R18, R85, 0x4, R120 ;  /* 0x0000000455127825 */ /* 0x000fc600078e0278 */
[----:B------:R-:W2:Y:S01]  /*26730*/  LDL R85, [R1+0x414] ;  /* 0x0004140001557983 */ /* 0x000ea20000100800 */
[----:B-1----:R-:W-:-:S03]  /*26740*/  IMAD.WIDE R14, R231, 0x4, R120 ;  /* 0x00000004e70e7825 */ /* 0x002fc600078e0278 */
[----:B------:R-:W-:Y:S01]  /*26750*/  STL.64 [R1+0x4cf8], R18 ;  /* 0x004cf81201007387 */ /* 0x000fe20000100a00 */
[----:B----4-:R-:W-:-:S03]  /*26760*/  IMAD.WIDE R20, R0, 0x4, R120 ;  /* 0x0000000400147825 */ /* 0x010fc600078e0278 */
[----:B------:R1:W-:Y:S04]  /*26770*/  STL.64 [R1+0x4cf0], R14 ;  /* 0x004cf00e01007387 */ /* 0x0003e80000100a00 */
[----:B------:R4:W-:Y:S01]  /*26780*/  STL.64 [R1+0x4ce8], R20 ;  /* 0x004ce81401007387 */ /* 0x0009e20000100a00 */
[----:B-1----:R-:W-:-:S04]  /*26790*/  IMAD.WIDE R14, R241, 0x4, R120 ;  /* 0x00000004f10e7825 */ /* 0x002fc800078e0278 */
[--C-:B---3--:R-:W-:Y:S02]  /*267a0*/  IMAD.WIDE R18, R155, 0x4, R120.reuse ;  /* 0x000000049b127825 */ /* 0x108fe400078e0278 */
[----:B------:R-:W3:Y:S04]  /*267b0*/  LDL R155, [R1+0x94] ;  /* 0x00009400019b7983 */ /* 0x000ee80000100800 */
[----:B------:R1:W-:Y:S04]  /*267c0*/  STL.64 [R1+0x4ce0], R14 ;  /* 0x004ce00e01007387 */ /* 0x0003e80000100a00 */
[----:B------:R1:W-:Y:S01]  /*267d0*/  STL.64 [R1+0x4cd8], R18 ;  /* 0x004cd81201007387 */ /* 0x0003e20000100a00 */
[----:B----4-:R-:W-:-:S04]  /*267e0*/  IMAD.WIDE R20, R124, 0x4, R120 ;  /* 0x000000047c147825 */ /* 0x010fc800078e0278 */
[----:B-1----:R-:W-:-:S04]  /*267f0*/  IMAD.WIDE R14, R125, 0x4, R120 ;  /* 0x000000047d0e7825 */ /* 0x002fc800078e0278 */
[--C-:B------:R-:W-:Y:S01]  /*26800*/  IMAD.WIDE R18, R162, 0x4, R120.reuse ;  /* 0x00000004a2127825 */ /* 0x100fe200078e0278 */
[----:B------:R1:W-:Y:S04]  /*26810*/  STL.64 [R1+0x16d0], R14 ;  /* 0x0016d00e01007387 */ /* 0x0003e80000100a00 */
[----:B------:R4:W-:Y:S04]  /*26820*/  STL.64 [R1+0x1a90], R20 ;  /* 0x001a901401007387 */ /* 0x0009e80000100a00 */
[----:B------:R4:W-:Y:S01]  /*26830*/  STL.64 [R1+0x1b60], R18 ;  /* 0x001b601201007387 */ /* 0x0009e20000100a00 */
[----:B-1----:R-:W-:-:S04]  /*26840*/  IMAD.WIDE R14, R163, 0x4, R120 ;  /* 0x00000004a30e7825 */ /* 0x002fc800078e0278 */
[--C-:B----4-:R-:W-:Y:S01]  /*26850*/  IMAD.WIDE R20, R160, 0x4, R120.reuse ;  /* 0x00000004a0147825 */ /* 0x110fe200078e0278 */
[----:B------:R1:W-:Y:S03]  /*26860*/  STL.64 [R1+0x1c28], R14 ;  /* 0x001c280e01007387 */ /* 0x0003e60000100a00 */
[--C-:B------:R-:W-:Y:S01]  /*26870*/  IMAD.WIDE R18, R88, 0x4, R120.reuse ;  /* 0x0000000458127825 */ /* 0x100fe200078e0278 */
[----:B------:R4:W-:Y:S04]  /*26880*/  STL.64 [R1+0x1cd0], R20 ;  /* 0x001cd01401007387 */ /* 0x0009e80000100a00 */
[----:B------:R-:W3:Y:S01]  /*26890*/  LDL R88, [R1+0x418] ;  /* 0x0004180001587983 */ /* 0x000ee20000100800 */
[----:B-1----:R-:W-:-:S03]  /*268a0*/  IMAD.WIDE R14, R12, 0x4, R120 ;  /* 0x000000040c0e7825 */ /* 0x002fc600078e0278 */
[----:B------:R-:W-:Y:S01]  /*268b0*/  STL.64 [R1+0x1d88], R18 ;  /* 0x001d881201007387 */ /* 0x000fe20000100a00 */
[----:B----4-:R-:W-:-:S03]  /*268c0*/  IMAD.WIDE R20, R13, 0x4, R120 ;  /* 0x000000040d147825 */ /* 0x010fc600078e0278 */
[----:B------:R1:W-:Y:S04]  /*268d0*/  STL.64 [R1+0x1e48], R14 ;  /* 0x001e480e01007387 */ /* 0x0003e80000100a00 */
[----:B------:R4:W-:Y:S01]  /*268e0*/  STL.64 [R1+0x1f08], R20 ;  /* 0x001f081401007387 */ /* 0x0009e20000100a00 */
[----:B-1----:R-:W-:-:S04]  /*268f0*/  IMAD.WIDE R14, R161, 0x4, R120 ;  /* 0x00000004a10e7825 */ /* 0x002fc800078e0278 */
[--C-:B--2---:R-:W-:Y:S02]  /*26900*/  IMAD.WIDE R18, R89, 0x4, R120.reuse ;  /* 0x0000000459127825 */ /* 0x104fe400078e0278 */
[----:B------:R-:W2:Y:S04]  /*26910*/  LDL R89, [R1+0x88] ;  /* 0x0000880001597983 */ /* 0x000ea80000100800 */
[----:B------:R1:W-:Y:S04]  /*26920*/  STL.64 [R1+0x1fe0], R14 ;  /* 0x001fe00e01007387 */ /* 0x0003e80000100a00 */
[----:B------:R1:W-:Y:S01]  /*26930*/  STL.64 [R1+0x20d8], R18 ;  /* 0x0020d81201007387 */ /* 0x0003e20000100a00 */
[----:B----4-:R-:W-:-:S04]  /*26940*/  IMAD.WIDE R20, R159, 0x4, R120 ;  /* 0x000000049f147825 */ /* 0x010fc800078e0278 */
[----:B-1----:R-:W-:-:S05]  /*26950*/  IMAD.WIDE R14, R158, 0x4, R120 ;  /* 0x000000049e0e7825 */ /* 0x002fca00078e0278 */
[----:B------:R1:W-:Y:S01]  /*26960*/  STL.64 [R1+0x2190], R14 ;  /* 0x0021900e01007387 */ /* 0x0003e20000100a00 */
[----:B------:R-:W-:-:S03]  /*26970*/  IMAD.WIDE R18, R156, 0x4, R120 ;  /* 0x000000049c127825 */ /* 0x000fc600078e0278 */
[----:B------:R4:W-:Y:S04]  /*26980*/  STL.64 [R1+0x2278], R20 ;  /* 0x0022781401007387 */ /* 0x0009e80000100a00 */
[----:B------:R4:W-:Y:S01]  /*26990*/  STL.64 [R1+0x2348], R18 ;  /* 0x0023481201007387 */ /* 0x0009e20000100a00 */
[----:B-1----:R-:W-:-:S04]  /*269a0*/  IMAD.WIDE R14, R157, 0x4, R120 ;  /* 0x000000049d0e7825 */ /* 0x002fc800078e0278 */
[--C-:B----4-:R-:W-:Y:S01]  /*269b0*/  IMAD.WIDE R20, R154, 0x4, R120.reuse ;  /* 0x000000049a147825 */ /* 0x110fe200078e0278 */
[----:B------:R1:W-:Y:S03]  /*269c0*/  STL.64 [R1+0x2438], R14 ;  /* 0x0024380e01007387 */ /* 0x0003e60000100a00 */
[--C-:B------:R-:W-:Y:S01]  /*269d0*/  IMAD.WIDE R18, R86, 0x4, R120.reuse ;  /* 0x0000000456127825 */ /* 0x100fe200078e0278 */
[----:B------:R4:W-:Y:S04]  /*269e0*/  STL.64 [R1+0x2508], R20 ;  /* 0x0025081401007387 */ /* 0x0009e80000100a00 */
[----:B------:R4:W-:Y:S01]  /*269f0*/  STL.64 [R1+0x25f0], R18 ;  /* 0x0025f01201007387 */ /* 0x0009e20000100a00 */
[----:B-1----:R-:W-:-:S04]  /*26a00*/  IMAD.WIDE R14, R81, 0x4, R120 ;  /* 0x00000004510e7825 */ /* 0x002fc800078e0278 */
[--C-:B----4-:R-:W-:Y:S01]  /*26a10*/  IMAD.WIDE R20, R87, 0x4, R120.reuse ;  /* 0x0000000457147825 */ /* 0x110fe200078e0278 */
[----:B------:R1:W-:Y:S03]  /*26a20*/  STL.64 [R1+0x26b0], R14 ;  /* 0x0026b00e01007387 */ /* 0x0003e60000100a00 */
[--C-:B------:R-:W-:Y:S01]  /*26a30*/  IMAD.WIDE R18, R84, 0x4, R120.reuse ;  /* 0x0000000454127825 */ /* 0x100fe200078e0278 */
[----:B------:R-:W-:Y:S04]  /*26a40*/  STL.64 [R1+0x2780], R20 ;  /* 0x0027801401007387 */ /* 0x000fe80000100a00 */
[----:B------:R-:W4:Y:S04]  /*26a50*/  LDL R86, [R1+0x78] ;  /* 0x0000780001567983 */ /* 0x000f280000100800 */
[----:B------:R1:W-:Y:S02]  /*26a60*/  STL.64 [R1+0x2840], R18 ;  /* 0x0028401201007387 */ /* 0x0003e40000100a00 */
[----:B-1----:R-:W-:-:S02]  /*26a70*/  IMAD.WIDE R14, R82, 0x4, R120 ;  /* 0x00000004520e7825 */ /* 0x002fc400078e0278 */
[----:B------:R-:W4:Y:S04]  /*26a80*/  LDL R87, [R1+0x41c] ;  /* 0x00041c0001577983 */ /* 0x000f280000100800 */
[----:B------:R1:W-:Y:S01]  /*26a90*/  STL.64 [R1+0x2928], R14 ;  /* 0x0029280e01007387 */ /* 0x0003e20000100a00 */
[----:B------:R-:W-:-:S03]  /*26aa0*/  IMAD.WIDE R18, R83, 0x4, R120 ;  /* 0x0000000453127825 */ /* 0x000fc600078e0278 */
[----:B------:R-:W4:Y:S04]  /*26ab0*/  LDL R84, [R1+0x74] ;  /* 0x0000740001547983 */ /* 0x000f280000100800 */
[----:B------:R1:W-:Y:S04]  /*26ac0*/  STL.64 [R1+0x29e8], R18 ;  /* 0x0029e81201007387 */ /* 0x0003e80000100a00 */
[----:B------:R-:W4:Y:S01]  /*26ad0*/  LDL R20, [R1+0x6c] ;  /* 0x00006c0001147983 */ /* 0x000f220000100800 */
[----:B-1----:R-:W-:-:S03]  /*26ae0*/  IMAD.WIDE R14, R85, 0x4, R120 ;  /* 0x00000004550e7825 */ /* 0x002fc600078e0278 */
[----:B------:R-:W4:Y:S04]  /*26af0*/  LDL R85, [R1+0x420] ;  /* 0x0004200001557983 */ /* 0x000f280000100800 */
[----:B------:R3:W-:Y:S04]  /*26b00*/  STL.64 [R1+0x1708], R14 ;  /* 0x0017080e01007387 */ /* 0x0007e80000100a00 */
[----:B------:R-:W4:Y:S04]  /*26b10*/  LDL R5, [R1+0x424] ;  /* 0x0004240001057983 */ /* 0x000f280000100800 */
[----:B------:R-:W4:Y:S04]  /*26b20*/  LDL R19, [R1+0x58] ;  /* 0x0000580001137983 */ /* 0x000f280000100800 */
[----:B------:R-:W4:Y:S01]  /*26b30*/  LDL R18, [R1+0x360] ;  /* 0x0003600001127983 */ /* 0x000f220000100800 */
[----:B------:R-:W-:-:S04]  /*26b40*/  IMAD.WIDE R124, R16, 0x4, R120 ;  /* 0x00000004107c7825 */ /* 0x000fc800078e0278 */
[----:B---3--:R-:W-:-:S05]  /*26b50*/  IMAD.WIDE R14, R155, 0x4, R120 ;  /* 0x000000049b0e7825 */ /* 0x008fca00078e0278 */
[----:B------:R1:W-:Y:S04]  /*26b60*/  STL.64 [R1+0x1730], R14 ;  /* 0x0017300e01007387 */ /* 0x0003e80000100a00 */
[----:B------:R-:W3:Y:S04]  /*26b70*/  LDL R126, [R1+0x364] ;  /* 0x00036400017e7983 */ /* 0x000ee80000100800 */
[----:B-1----:R-:W3:Y:S04]  /*26b80*/  LDL R15, [R1+0x428] ;  /* 0x00042800010f7983 */ /* 0x002ee80000100800 */
[----:B------:R-:W3:Y:S04]  /*26b90*/  LDL R14, [R1+0x4c] ;  /* 0x00004c00010e7983 */ /* 0x000ee80000100800 */
[----:B------:R1:W-:Y:S04]  /*26ba0*/  STL.64 [R1+0x1ab0], R124 ;  /* 0x001ab07c01007387 */ /* 0x0003e80000100a00 */
[----:B------:R-:W3:Y:S04]  /*26bb0*/  LDL R127, [R1+0x42c] ;  /* 0x00042c00017f7983 */ /* 0x000ee80000100800 */
[----:B------:R-:W3:Y:S04]  /*26bc0*/  LDL R3, [R1+0x44] ;  /* 0x0000440001037983 */ /* 0x000ee80000100800 */
[----:B------:R-:W3:Y:S01]  /*26bd0*/  LDL R0, [R1+0x368] ;  /* 0x0003680001007983 */ /* 0x000ee20000100800 */
[----:B-1----:R-:W-:-:S05]  /*26be0*/  IMAD.WIDE R124, R88, 0x4, R120 ;  /* 0x00000004587c7825 */ /* 0x002fca00078e0278 */
[----:B------:R1:W-:Y:S04]  /*26bf0*/  STL.64 [R1+0x1ae0], R124 ;  /* 0x001ae07c01007387 */ /* 0x0003e80000100a00 */
[----:B------:R-:W3:Y:S04]  /*26c00*/  LDL R162, [R1+0x36c] ;  /* 0x00036c0001a27983 */ /* 0x000ee80000100800 */
[----:B-1----:R-:W3:Y:S04]  /*26c10*/  LDL R125, [R1+0x430] ;  /* 0x00043000017d7983 */ /* 0x002ee80000100800 */
[----:B------:R-:W3:Y:S01]  /*26c20*/  LDL R124, [R1+0x38] ;  /* 0x00003800017c7983 */ /* 0x000ee20000100800 */
[----:B--2---:R-:W-:-:S05]  /*26c30*/  IMAD.WIDE R88, R89, 0x4, R120 ;  /* 0x0000000459587825 */ /* 0x004fca00078e0278 */
[----:B------:R4:W-:Y:S04]  /*26c40*/  STL.64 [R1+0x1b00], R88 ;  /* 0x001b005801007387 */ /* 0x0009e80000100a00 */
[----:B------:R-:W2:Y:S04]  /*26c50*/  LDL R163, [R1+0x434] ;  /* 0x0004340001a37983 */ /* 0x000ea80000100800 */
[----:B------:R-:W2:Y:S04]  /*26c60*/  LDL R160, [R1+0x24] ;  /* 0x0000240001a07983 */ /* 0x000ea80000100800 */
[----:B------:R-:W2:Y:S04]  /*26c70*/  LDL R161, [R1+0x370] ;  /* 0x0003700001a17983 */ /* 0x000ea80000100800 */
[----:B------:R-:W2:Y:S04]  /*26c80*/  LDL R158, [R1+0x20] ;  /* 0x00002000019e7983 */ /* 0x000ea80000100800 */
[----:B------:R-:W2:Y:S04]  /*26c90*/  LDL R159, [R1+0x1c] ;  /* 0x00001c00019f7983 */ /* 0x000ea80000100800 */
[----:B------:R-:W2:Y:S04]  /*26ca0*/  LDL R156, [R1+0x18] ;  /* 0x00001800019c7983 */ /* 0x000ea80000100800 */
[----:B------:R-:W2:Y:S04]  /*26cb0*/  LDL R157, [R1+0x14] ;  /* 0x00001400019d7983 */ /* 0x000ea80000100800 */
[----:B------:R-:W2:Y:S01]  /*26cc0*/  LDL R154, [R1+0x374] ;  /* 0x00037400019a7983 */ /* 0x000ea20000100800 */
[----:B----4-:R-:W-:-:S05]  /*26cd0*/  IMAD.WIDE R88, R86, 0x4, R120 ;  /* 0x0000000456587825 */ /* 0x010fca00078e0278 */
[----:B------:R1:W-:Y:S01]  /*26ce0*/  STL.64 [R1+0x1b78], R88 ;  /* 0x001b785801007387 */ /* 0x0003e20000100a00 */
[----:B------:R-:W-:-:S03]  /*26cf0*/  IMAD.WIDE R86, R87, 0x4, R120 ;  /* 0x0000000457567825 */ /* 0x000fc600078e0278 */
[----:B-1----:R-:W4:Y:S04]  /*26d00*/  LDL.LU.64 R88, [R1+0x8718] ;  /* 0x0087180001587983 */ /* 0x002f280000300a00 */
[----:B------:R-:W4:Y:S04]  /*26d10*/  LDL R155, [R1+0x378] ;  /* 0x00037800019b7983 */ /* 0x000f280000100800 */
[----:B------:R1:W-:Y:S02]  /*26d20*/  STL.64 [R1+0x1b90], R86 ;  /* 0x001b905601007387 */ /* 0x0003e40000100a00 */
[----:B-1----:R-:W-:-:S05]  /*26d30*/  IMAD.WIDE R86, R84, 0x4, R120 ;  /* 0x0000000454567825 */ /* 0x002fca00078e0278 */
[----:B------:R1:W-:Y:S04]  /*26d40*/  STL.64 [R1+0x1ba8], R86 ;  /* 0x001ba85601007387 */ /* 0x0003e80000100a00 */
[----:B-1----:R-:W4:Y:S04]  /*26d50*/  LDL.LU.64 R86, [R1+0x8710] ;  /* 0x0087100001567983 */ /* 0x002f280000300a00 */
[----:B------:R-:W4:Y:S01]  /*26d60*/  LDL R17, [R1+0x380] ;  /* 0x0003800001117983 */ /* 0x000f220000100800 */
[----:B------:R-:W-:-:S05]  /*26d70*/  IMAD.WIDE R84, R85, 0x4, R120 ;  /* 0x0000000455547825 */ /* 0x000fca00078e0278 */
[----:B------:R1:W-:Y:S04]  /*26d80*/  STL.64 [R1+0x1c58], R84 ;  /* 0x001c585401007387 */ /* 0x0003e80000100a00 */
[----:B-1----:R-:W4:Y:S01]  /*26d90*/  LDL.LU.64 R84, [R1+0x8708] ;  /* 0x0087080001547983 */ /* 0x002f220000300a00 */
[----:B------:R-:W-:-:S05]  /*26da0*/  IMAD.WIDE R20, R20, 0x4, R120 ;  /* 0x0000000414147825 */ /* 0x000fca00078e0278 */
[----:B------:R1:W-:Y:S02]  /*26db0*/  STL.64 [R1+0x1c70], R20 ;  /* 0x001c701401007387 */ /* 0x0003e40000100a00 */
[--C-:B-1----:R-:W-:Y:S02]  /*26dc0*/  IMAD.WIDE R20, R5, 0x4, R120.reuse ;  /* 0x0000000405147825 */ /* 0x102fe400078e0278 */
[----:B------:R-:W4:Y:S04]  /*26dd0*/  LDL R5, [R1+0x384] ;  /* 0x0003840001057983 */ /* 0x000f280000100800 */
[----:B------:R1:W-:Y:S02]  /*26de0*/  STL.64 [R1+0x1d00], R20 ;  /* 0x001d001401007387 */ /* 0x0003e40000100a00 */
[----:B-1----:R-:W-:-:S04]  /*26df0*/  IMAD.WIDE R20, R19, 0x4, R120 ;  /* 0x0000000413147825 */ /* 0x002fc800078e0278 */
[--C-:B------:R-:W-:Y:S01]  /*26e00*/  IMAD.WIDE R18, R18, 0x4, R120.reuse ;  /* 0x0000000412127825 */ /* 0x100fe200078e0278 */
[----:B------:R3:W-:Y:S04]  /*26e10*/  STL.64 [R1+0x1d20], R20 ;  /* 0x001d201401007387 */ /* 0x0007e80000100a00 */
[----:B------:R1:W-:Y:S01]  /*26e20*/  STL.64 [R1+0x1da0], R18 ;  /* 0x001da01201007387 */ /* 0x0003e20000100a00 */
[----:B---3--:R-:W-:-:S03]  /*26e30*/  IMAD.WIDE R20, R15, 0x4, R120 ;  /* 0x000000040f147825 */ /* 0x008fc600078e0278 */
[----:B-1----:R-:W3:Y:S01]  /*26e40*/  LDL R18, [R1+0x38c] ;  /* 0x00038c0001127983 */ /* 0x002ee20000100800 */
[----:B------:R-:W-:-:S03]  /*26e50*/  IMAD.WIDE R14, R14, 0x4, R120 ;  /* 0x000000040e0e7825 */ /* 0x000fc600078e0278 */
[----:B------:R1:W-:Y:S04]  /*26e60*/  STL.64 [R1+0x1db8], R20 ;  /* 0x001db81401007387 */ /* 0x0003e80000100a00 */
[----:B------:R1:W-:Y:S04]  /*26e70*/  STL.64 [R1+0x1df8], R14 ;  /* 0x001df80e01007387 */ /* 0x0003e80000100a00 */
[----:B------:R-:W3:Y:S01]  /*26e80*/  LDL R19, [R1+0x394] ;  /* 0x0003940001137983 */ /* 0x000ee20000100800 */
[----:B-1----:R-:W-:-:S04]  /*26e90*/  IMAD.WIDE R20, R126, 0x4, R120 ;  /* 0x000000047e147825 */ /* 0x002fc800078e0278 */
[--C-:B------:R-:W-:Y:S01]  /*26ea0*/  IMAD.WIDE R14, R127, 0x4, R120.reuse ;  /* 0x000000047f0e7825 */ /* 0x100fe200078e0278 */
[----:B------:R1:W-:Y:S03]  /*26eb0*/  STL.64 [R1+0x1e68], R20 ;  /* 0x001e681401007387 */ /* 0x0003e60000100a00 */
[--C-:B------:R-:W-:Y:S01]  /*26ec0*/  IMAD.WIDE R126, R0, 0x4, R120.reuse ;  /* 0x00000004007e7825 */ /* 0x100fe200078e0278 */
[----:B------:R1:W-:Y:S03]  /*26ed0*/  STL.64 [R1+0x1e80], R14 ;  /* 0x001e800e01007387 */ /* 0x0003e60000100a00 */
[----:B-1----:R-:W-:-:S04]  /*26ee0*/  IMAD.WIDE R20, R3, 0x4, R120 ;  /* 0x0000000403147825 */ /* 0x002fc800078e0278 */
[--C-:B------:R-:W-:Y:S01]  /*26ef0*/  IMAD.WIDE R14, R125, 0x4, R120.reuse ;  /* 0x000000047d0e7825 */ /* 0x100fe200078e0278 */
[----:B------:R1:W-:Y:S03]  /*26f00*/  STL.64 [R1+0x1ea0], R20 ;  /* 0x001ea01401007387 */ /* 0x0003e60000100a00 */
[--C-:B------:R-:W-:Y:S01]  /*26f10*/  IMAD.WIDE R124, R124, 0x4, R120.reuse ;  /* 0x000000047c7c7825 */ /* 0x100fe200078e0278 */
[----:B-1----:R-:W3:Y:S04]  /*26f20*/  LDL R20, [R1+0x398] ;  /* 0x0003980001147983 */ /* 0x002ee80000100800 */
[----:B------:R2:W-:Y:S04]  /*26f30*/  STL.64 [R1+0x1f30], R126 ;  /* 0x001f307e01007387 */ /* 0x0005e80000100a00 */
[----:B------:R1:W-:Y:S04]  /*26f40*/  STL.64 [R1+0x1f48], R14 ;  /* 0x001f480e01007387 */ /* 0x0003e80000100a00 */
[----:B------:R1:W-:Y:S01]  /*26f50*/  STL.64 [R1+0x1f70], R124 ;  /* 0x001f707c01007387 */ /* 0x0003e20000100a00 */
[----:B--2---:R-:W-:-:S04]  /*26f60*/  IMAD.WIDE R126, R163, 0x4, R120 ;  /* 0x00000004a37e7825 */ /* 0x004fc800078e0278 */
[----:B-1----:R-:W-:-:S04]  /*26f70*/  IMAD.WIDE R14, R162, 0x4, R120 ;  /* 0x00000004a20e7825 */ /* 0x002fc800078e0278 */
[--C-:B------:R-:W-:Y:S01]  /*26f80*/  IMAD.WIDE R124, R160, 0x4, R120.reuse ;  /* 0x00000004a07c7825 */ /* 0x100fe200078e0278 */
[----:B------:R1:W-:Y:S04]  /*26f90*/  STL.64 [R1+0x2000], R14 ;  /* 0x0020000e01007387 */ /* 0x0003e80000100a00 */
[----:B------:R2:W-:Y:S04]  /*26fa0*/  STL.64 [R1+0x2028], R126 ;  /* 0x0020287e01007387 */ /* 0x0005e80000100a00 */
[----:B------:R2:W-:Y:S01]  /*26fb0*/  STL.64 [R1+0x2040], R124 ;  /* 0x0020407c01007387 */ /* 0x0005e20000100a00 */
[----:B-1----:R-:W-:-:S04]  /*26fc0*/  IMAD.WIDE R14, R161, 0x4, R120 ;  /* 0x00000004a10e7825 */ /* 0x002fc800078e0278 */
[--C-:B--2---:R-:W-:Y:S01]  /*26fd0*/  IMAD.WIDE R126, R158, 0x4, R120.reuse ;  /* 0x000000049e7e7825 */ /* 0x104fe200078e0278 */
[----:B------:R1:W-:Y:S03]  /*26fe0*/  STL.64 [R1+0x20f8], R14 ;  /* 0x0020f80e01007387 */ /* 0x0003e60000100a00 */
[--C-:B------:R-:W-:Y:S01]  /*26ff0*/  IMAD.WIDE R124, R159, 0x4, R120.reuse ;  /* 0x000000049f7c7825 */ /* 0x100fe200078e0278 */
[----:B------:R2:W-:Y:S04]  /*27000*/  STL.64 [R1+0x2128], R126 ;  /* 0x0021287e01007387 */ /* 0x0005e80000100a00 */
[----:B------:R2:W-:Y:S01]  /*27010*/  STL.64 [R1+0x21b0], R124 ;  /* 0x0021b07c01007387 */ /* 0x0005e20000100a00 */
[----:B-1----:R-:W-:-:S04]  /*27020*/  IMAD.WIDE R14, R156, 0x4, R120 ;  /* 0x000000049c0e7825 */ /* 0x002fc800078e0278 */
[--C-:B--2---:R-:W-:Y:S01]  /*27030*/  IMAD.WIDE R126, R157, 0x4, R120.reuse ;  /* 0x000000049d7e7825 */ /* 0x104fe200078e0278 */
[----:B------:R1:W-:Y:S03]  /*27040*/  STL.64 [R1+0x21d0], R14 ;  /* 0x0021d00e01007387 */ /* 0x0003e60000100a00 */
[--C-:B------:R-:W-:Y:S01]  /*27050*/  IMAD.WIDE R124, R154, 0x4, R120.reuse ;  /* 0x000000049a7c7825 */ /* 0x100fe200078e0278 */
[----:B------:R-:W-:Y:S03]  /*27060*/  STL.64 [R1+0x21f0], R126 ;  /* 0x0021f07e01007387 */ /* 0x000fe60000100a00 */
[--C-:B-1----:R-:W-:Y:S02]  /*27070*/  IMAD.WIDE R14, R194, 0x4, R120.reuse ;  /* 0x00000004c20e7825 */ /* 0x102fe400078e0278 */
[----:B------:R-:W2:Y:S04]  /*27080*/  LDL.LU R194, [R1+0x8700] ;  /* 0x0087000001c27983 */ /* 0x000ea80000300800 */
[----:B------:R1:W-:Y:S02]  /*27090*/  STL.64 [R1+0x2288], R124 ;  /* 0x0022887c01007387 */ /* 0x0003e40000100a00 */
[----:B-1----:R-:W-:-:S02]  /*270a0*/  IMAD.WIDE R124, R193, 0x4, R120 ;  /* 0x00000004c17c7825 */ /* 0x002fc400078e0278 */
[----:B------:R-:W2:Y:S04]  /*270b0*/  LDL.LU R193, [R1+0x86fc] ;  /* 0x0086fc0001c17983 */ /* 0x000ea80000300800 */
[----:B------:R4:W-:Y:S04]  /*270c0*/  STL.64 [R1+0x22b0], R14 ;  /* 0x0022b00e01007387 */ /* 0x0009e80000100a00 */
[----:B------:R-:W-:Y:S01]  /*270d0*/  STL.64 [R1+0x22d8], R124 ;  /* 0x0022d87c01007387 */ /* 0x000fe20000100a00 */
[----:B----4-:R-:W-:-:S05]  /*270e0*/  IMAD.WIDE R14, R155, 0x4, R120 ;  /* 0x000000049b0e7825 */ /* 0x010fca00078e0278 */
[----:B------:R1:W-:Y:S02]  /*270f0*/  STL.64 [R1+0x2358], R14 ;  /* 0x0023580e01007387 */ /* 0x0003e40000100a00 */
[----:B-1----:R-:W-:-:S04]  /*27100*/  IMAD.WIDE R14, R86, 0x4, R120 ;  /* 0x00000004560e7825 */ /* 0x002fc800078e0278 */
[----:B------:R-:W-:-:S04]  /*27110*/  IMAD.WIDE R126, R84, 0x4, R120 ;  /* 0x00000004547e7825 */ /* 0x000fc800078e0278 */
[--C-:B------:R-:W-:Y:S01]  /*27120*/  IMAD.WIDE R124, R85, 0x4, R120.reuse ;  /* 0x00000004557c7825 */ /* 0x100fe200078e0278 */
[----:B------:R1:W-:Y:S04]  /*27130*/  STL.64 [R1+0x2378], R126 ;  /* 0x0023787e01007387 */ /* 0x0003e80000100a00 */
[----:B------:R4:W-:Y:S04]  /*27140*/  STL.64 [R1+0x23a8], R124 ;  /* 0x0023a87c01007387 */ /* 0x0009e80000100a00 */
[----:B------:R4:W-:Y:S01]  /*27150*/  STL.64 [R1+0x2450], R14 ;  /* 0x0024500e01007387 */ /* 0x0009e20000100a00 */
[----:B-1----:R-:W-:-:S05]  /*27160*/  IMAD.WIDE R126, R87, 0x4, R120 ;  /* 0x00000004577e7825 */ /* 0x002fca00078e0278 */
[----:B------:R1:W-:Y:S04]  /*27170*/  STL.64 [R1+0x2468], R126 ;  /* 0x0024687e01007387 */ /* 0x0003e80000100a00 */
[----:B------:R-:W2:Y:S01]  /*27180*/  LDL R162, [R1+0x3b8] ;  /* 0x0003b80001a27983 */ /* 0x000ea20000100800 */
[----:B----4-:R-:W-:-:S04]  /*27190*/  IMAD.WIDE R124, R88, 0x4, R120 ;  /* 0x00000004587c7825 */ /* 0x010fc800078e0278 */
[--C-:B------:R-:W-:Y:S01]  /*271a0*/  IMAD.WIDE R14, R17, 0x4, R120.reuse ;  /* 0x00000004110e7825 */ /* 0x100fe200078e0278 */
[----:B------:R4:W-:Y:S03]  /*271b0*/  STL.64 [R1+0x2480], R124 ;  /* 0x0024807c01007387 */ /* 0x0009e60000100a00 */
[--C-:B-1----:R-:W-:Y:S01]  /*271c0*/  IMAD.WIDE R126, R89, 0x4, R120.reuse ;  /* 0x00000004597e7825 */ /* 0x102fe200078e0278 */
[----:B------:R1:W-:Y:S04]  /*271d0*/  STL.64 [R1+0x2518], R14 ;  /* 0x0025180e01007387 */ /* 0x0003e80000100a00 */
[----:B------:R1:W-:Y:S01]  /*271e0*/  STL.64 [R1+0x2538], R126 ;  /* 0x0025387e01007387 */ /* 0x0003e20000100a00 */
[----:B----4-:R-:W-:-:S03]  /*271f0*/  IMAD.WIDE R124, R90, 0x4, R120 ;  /* 0x000000045a7c7825 */ /* 0x010fc600078e0278 */
[----:B------:R-:W4:Y:S01]  /*27200*/  LDL R155, [R1+0x3bc] ;  /* 0x0003bc00019b7983 */ /* 0x000f220000100800 */
[----:B-1----:R-:W-:-:S03]  /*27210*/  IMAD.WIDE R14, R5, 0x4, R120 ;  /* 0x00000004050e7825 */ /* 0x002fc600078e0278 */
[----:B------:R3:W-:Y:S01]  /*27220*/  STL.64 [R1+0x2570], R124 ;  /* 0x0025707c01007387 */ /* 0x0007e20000100a00 */
[----:B------:R-:W-:-:S03]  /*27230*/  IMAD.WIDE R126, R91, 0x4, R120 ;  /* 0x000000045b7e7825 */ /* 0x000fc600078e0278 */
[----:B------:R1:W-:Y:S04]  /*27240*/  STL.64 [R1+0x2600], R14 ;  /* 0x0026000e01007387 */ /* 0x0003e80000100a00 */
[----:B------:R-:W-:Y:S01]  /*27250*/  STL.64 [R1+0x2620], R126 ;  /* 0x0026207e01007387 */ /* 0x000fe20000100a00 */
[----:B---3--:R-:W-:-:S03]  /*27260*/  IMAD.WIDE R124, R18, 0x4, R120 ;  /* 0x00000004127c7825 */ /* 0x008fc600078e0278 */
        /* <DEDUP_REMOVED lines=9> */
[----:B------:R1:W-:Y:S04]  /*27300*/  STL.64 [R1+0x2720], R124 ;  /* 0x0027207c01007387 */ /* 0x0003e80000100a00 */
[----:B------:R-:W3:Y:S01]  /*27310*/  LDL R158, [R1+0x3d8] ;  /* 0x0003d800019e7983 */ /* 0x000ee20000100800 */
[----:B-1----:R-:W-:-:S04]  /*27320*/  IMAD.WIDE R14, R19, 0x4, R120 ;  /* 0x00000004130e7825 */ /* 0x002fc800078e0278 */
[--C-:B------:R-:W-:Y:S01]  /*27330*/  IMAD.WIDE R126, R95, 0x4, R120.reuse ;  /* 0x000000045f7e7825 */ /* 0x100fe200078e0278 */
[----:B------:R1:W-:Y:S03]  /*27340*/  STL.64 [R1+0x27a0], R14 ;  /* 0x0027a00e01007387 */ /* 0x0003e60000100a00 */
[--C-:B------:R-:W-:Y:S01]  /*27350*/  IMAD.WIDE R124, R96, 0x4, R120.reuse ;  /* 0x00000004607c7825 */ /* 0x100fe200078e0278 */
[----:B------:R1:W-:Y:S04]  /*27360*/  STL.64 [R1+0x27d0], R126 ;  /* 0x0027d07e01007387 */ /* 0x0003e80000100a00 */
[----:B------:R-:W3:Y:S01]  /*27370*/  LDL R159, [R1+0x300] ;  /* 0x00030000019f7983 */ /* 0x000ee20000100800 */
[----:B-1----:R-:W-:-:S03]  /*27380*/  IMAD.WIDE R14, R20, 0x4, R120 ;  /* 0x00000004140e7825 */ /* 0x002fc600078e0278 */
[----:B------:R1:W-:Y:S04]  /*27390*/  STL.64 [R1+0x27e8], R124 ;  /* 0x0027e87c01007387 */ /* 0x0003e80000100a00 */
[----:B------:R1:W-:Y:S01]  /*273a0*/  STL.64 [R1+0x2860], R14 ;  /* 0x0028600e01007387 */ /* 0x0003e20000100a00 */
[----:B------:R-:W-:-:S03]  /*273b0*/  IMAD.WIDE R126, R99, 0x4, R120 ;  /* 0x00000004637e7825 */ /* 0x000fc600078e0278 */
[----:B------:R-:W3:Y:S01]  /*273c0*/  LDL R156, [R1+0x3e0] ;  /* 0x0003e000019c7983 */ /* 0x000ee20000100800 */
[----:B-1----:R-:W-:-:S04]  /*273d0*/  IMAD.WIDE R124, R97, 0x4, R120 ;  /* 0x00000004617c7825 */ /* 0x002fc800078e0278 */
[--C-:B------:R-:W-:Y:S01]  /*273e0*/  IMAD.WIDE R14, R98, 0x4, R120.reuse ;  /* 0x00000004620e7825 */ /* 0x100fe200078e0278 */
[----:B------:R1:W-:Y:S04]  /*273f0*/  STL.64 [R1+0x28a8], R124 ;  /* 0x0028a87c01007387 */ /* 0x0003e80000100a00 */
[----:B------:R1:W-:Y:S04]  /*27400*/  STL.64 [R1+0x28c8], R14 ;  /* 0x0028c80e01007387 */ /* 0x0003e80000100a00 */
[----:B------:R1:W-:Y:S02]  /*27410*/  STL.64 [R1+0x2940], R126 ;  /* 0x0029407e01007387 */ /* 0x0003e40000100a00 */
[----:B-1----:R-:W-:-:S04]  /*27420*/  IMAD.WIDE R124, R100, 0x4, R120 ;  /* 0x00000004647c7825 */ /* 0x002fc800078e0278 */
[--C-:B------:R-:W-:Y:S01]  /*27430*/  IMAD.WIDE R14, R101, 0x4, R120.reuse ;  /* 0x00000004650e7825 */ /* 0x100fe200078e0278 */
[----:B------:R1:W-:Y:S03]  /*27440*/  STL.64 [R1+0x2960], R124 ;  /* 0x0029607c01007387 */ /* 0x0003e60000100a00 */
[--C-:B------:R-:W-:Y:S01]  /*27450*/  IMAD.WIDE R126, R102, 0x4, R120.reuse ;  /* 0x00000004667e7825 */ /* 0x100fe200078e0278 */
[----:B------:R1:W-:Y:S04]  /*27460*/  STL.64 [R1+0x2980], R14 ;  /* 0x0029800e01007387 */ /* 0x0003e80000100a00 */
[----:B------:R-:W-:Y:S01]  /*27470*/  STL.64 [R1+0x2a18], R126 ;  /* 0x002a187e01007387 */ /* 0x000fe20000100a00 */
[----:B-1----:R-:W-:-:S03]  /*27480*/  IMAD.WIDE R124, R103, 0x4, R120 ;  /* 0x00000004677c7825 */ /* 0x002fc600078e0278 */
[----:B------:R-:W3:Y:S01]  /*27490*/  LDL R157, [R1+0x304] ;  /* 0x00030400019d7983 */ /* 0x000ee20000100800 */
[----:B------:R-:W-:-:S03]  /*274a0*/  IMAD.WIDE R14, R104, 0x4, R120 ;  /* 0x00000004680e7825 */ /* 0x000fc600078e0278 */
[----:B------:R1:W-:Y:S04]  /*274b0*/  STL.64 [R1+0x2a50], R124 ;  /* 0x002a507c01007387 */ /* 0x0003e80000100a00 */
[----:B------:R-:W3:Y:S04]  /*274c0*/  LDL R154, [R1+0x37c] ;  /* 0x00037c00019a7983 */ /* 0x000ee80000100800 */
[----:B------:R1:W-:Y:S02]  /*274d0*/  STL.64 [R1+0x2af8], R14 ;  /* 0x002af80e01007387 */ /* 0x0003e40000100a00 */
[----:B-1----:R-:W-:-:S04]  /*274e0*/  IMAD.WIDE R124, R106, 0x4, R120 ;  /* 0x000000046a7c7825 */ /* 0x002fc800078e0278 */
[----:B------:R-:W-:-:S05]  /*274f0*/  IMAD.WIDE R14, R105, 0x4, R120 ;  /* 0x00000004690e7825 */ /* 0x000fca00078e0278 */
[----:B------:R-:W-:Y:S01]  /*27500*/  STL.64 [R1+0x2b10], R14 ;  /* 0x002b100e01007387 */ /* 0x000fe20000100a00 */
[----:B--2---:R-:W-:-:S05]  /*27510*/  IMAD.WIDE R126, R162, 0x4, R120 ;  /* 0x00000004a27e7825 */ /* 0x004fca00078e0278 */
[----:B------:R1:W-:Y:S04]  /*27520*/  STL.64 [R1+0x2bc8], R126 ;  /* 0x002bc87e01007387 */ /* 0x0003e80000100a00 */
[----:B------:R4:W-:Y:S01]  /*27530*/  STL.64 [R1+0x2bf8], R124 ;  /* 0x002bf87c01007387 */ /* 0x0009e20000100a00 */
[----:B-1----:R-:W-:-:S03]  /*27540*/  IMAD.WIDE R126, R193, 0x4, R120 ;  /* 0x00000004c17e7825 */ /* 0x002fc600078e0278 */
[----:B------:R-:W2:Y:S01]  /*27550*/  LDL.LU R193, [R1+0x86f8] ;  /* 0x0086f80001c17983 */ /* 0x000ea20000300800 */
[----:B------:R-:W-:-:S04]  /*27560*/  IMAD.WIDE R14, R107, 0x4, R120 ;  /* 0x000000046b0e7825 */ /* 0x000fc800078e0278 */
[--C-:B----4-:R-:W-:Y:S01]  /*27570*/  IMAD.WIDE R124, R155, 0x4, R120.reuse ;  /* 0x000000049b7c7825 */ /* 0x110fe200078e0278 */
[----:B------:R1:W-:Y:S04]  /*27580*/  STL.64 [R1+0x2c10], R14 ;  /* 0x002c100e01007387 */ /* 0x0003e80000100a00 */
[----:B------:R-:W-:Y:S04]  /*27590*/  STL.64 [R1+0x2cb8], R126 ;  /* 0x002cb87e01007387 */ /* 0x000fe80000100a00 */
[----:B------:R-:W4:Y:S01]  /*275a0*/  LDL R155, [R1+0x388] ;  /* 0x00038800019b7983 */ /* 0x000f220000100800 */
[----:B-1----:R-:W-:-:S03]  /*275b0*/  IMAD.WIDE R14, R108, 0x4, R120 ;  /* 0x000000046c0e7825 */ /* 0x002fc600078e0278 */
[----:B------:R1:W-:Y:S04]  /*275c0*/  STL.64 [R1+0x2cd0], R124 ;  /* 0x002cd07c01007387 */ /* 0x0003e80000100a00 */
[----:B------:R3:W-:Y:S04]  /*275d0*/  STL.64 [R1+0x2ce8], R14 ;  /* 0x002ce80e01007387 */ /* 0x0007e80000100a00 */
[----:B------:R-:W4:Y:S01]  /*275e0*/  LDL R21, [R1+0x390] ;  /* 0x0003900001157983 */ /* 0x000f220000100800 */
[----:B-1----:R-:W-:-:S04]  /*275f0*/  IMAD.WIDE R124, R109, 0x4, R120 ;  /* 0x000000046d7c7825 */ /* 0x002fc800078e0278 */
[--C-:B---3--:R-:W-:Y:S01]  /*27600*/  IMAD.WIDE R14, R163, 0x4, R120.reuse ;  /* 0x00000004a30e7825 */ /* 0x108fe200078e0278 */
[----:B------:R1:W-:Y:S03]  /*27610*/  STL.64 [R1+0x2d00], R124 ;  /* 0x002d007c01007387 */ /* 0x0003e60000100a00 */
[--C-:B------:R-:W-:Y:S01]  /*27620*/  IMAD.WIDE R126, R160, 0x4, R120.reuse ;  /* 0x00000004a07e7825 */ /* 0x100fe200078e0278 */
[----:B------:R3:W-:Y:S04]  /*27630*/  STL.64 [R1+0x2d88], R14 ;  /* 0x002d880e01007387 */ /* 0x0007e80000100a00 */
[----:B------:R3:W-:Y:S01]  /*27640*/  STL.64 [R1+0x2da0], R126 ;  /* 0x002da07e01007387 */ /* 0x0007e20000100a00 */
[----:B-1----:R-:W-:-:S04]  /*27650*/  IMAD.WIDE R124, R111, 0x4, R120 ;  /* 0x000000046f7c7825 */ /* 0x002fc800078e0278 */
[----:B---3--:R-:W-:-:S04]  /*27660*/  IMAD.WIDE R14, R110, 0x4, R120 ;  /* 0x000000046e0e7825 */ /* 0x008fc800078e0278 */
[--C-:B------:R-:W-:Y:S01]  /*27670*/  IMAD.WIDE R126, R161, 0x4, R120.reuse ;  /* 0x00000004a17e7825 */ /* 0x100fe200078e0278 */
[----:B------:R1:W-:Y:S04]  /*27680*/  STL.64 [R1+0x2db8], R14 ;  /* 0x002db80e01007387 */ /* 0x0003e80000100a00 */
[----:B------:R3:W-:Y:S04]  /*27690*/  STL.64 [R1+0x2dd0], R124 ;  /* 0x002dd07c01007387 */ /* 0x0007e80000100a00 */
[----:B------:R3:W-:Y:S01]  /*276a0*/  STL.64 [R1+0x2e70], R126 ;  /* 0x002e707e01007387 */ /* 0x0007e20000100a00 */
[----:B-1----:R-:W-:-:S04]  /*276b0*/  IMAD.WIDE R14, R158, 0x4, R120 ;  /* 0x000000049e0e7825 */ /* 0x002fc800078e0278 */
[--C-:B---3--:R-:W-:Y:S01]  /*276c0*/  IMAD.WIDE R124, R112, 0x4, R120.reuse ;  /* 0x00000004707c7825 */ /* 0x108fe200078e0278 */
[----:B------:R1:W-:Y:S03]  /*276d0*/  STL.64 [R1+0x2e90], R14 ;  /* 0x002e900e01007387 */ /* 0x0003e60000100a00 */
[--C-:B------:R-:W-:Y:S01]  /*276e0*/  IMAD.WIDE R126, R113, 0x4, R120.reuse ;  /* 0x00000004717e7825 */ /* 0x100fe200078e0278 */
[----:B-1----:R-:W3:Y:S04]  /*276f0*/  LDL R14, [R1+0x314] ;  /* 0x00031400010e7983 */ /* 0x002ee80000100800 */
[----:B------:R1:W-:Y:S04]  /*27700*/  STL.64 [R1+0x2ea8], R124 ;  /* 0x002ea87c01007387 */ /* 0x0003e80000100a00 */
[----:B------:R1:W-:Y:S04]  /*27710*/  STL.64 [R1+0x2ec0], R126 ;  /* 0x002ec07e01007387 */ /* 0x0003e80000100a00 */
[----:B------:R-:W3:Y:S01]  /*27720*/  LDL R158, [R1+0x39c] ;  /* 0x00039c00019e7983 */ /* 0x000ee20000100800 */
[----:B------:R-:W-:-:S03]  /*27730*/  IMAD.WIDE R160, R156, 0x4, R120 ;  /* 0x000000049ca07825 */ /* 0x000fc600078e0278 */
[----:B------:R-:W3:Y:S01]  /*27740*/  LDL R15, [R1+0x318] ;  /* 0x00031800010f7983 */ /* 0x000ee20000100800 */
[----:B-1----:R-:W-:-:S05]  /*27750*/  IMAD.WIDE R124, R159, 0x4, R120 ;  /* 0x000000049f7c7825 */ /* 0x002fca00078e0278 */
[----:B------:R1:W-:Y:S01]  /*27760*/  STL.64 [R1+0x2f30], R124 ;  /* 0x002f307c01007387 */ /* 0x0003e20000100a00 */
[----:B------:R-:W-:-:S03]  /*27770*/  IMAD.WIDE R126, R115, 0x4, R120 ;  /* 0x00000004737e7825 */ /* 0x000fc600078e0278 */
[----:B------:R1:W-:Y:S02]  /*27780*/  STL.64 [R1+0x2f50], R160 ;  /* 0x002f50a001007387 */ /* 0x0003e40000100a00 */
        /* <DEDUP_REMOVED lines=22> */
[----:B--2---:R-:W-:-:S03]  /*278f0*/  IMAD.WIDE R124, R193, 0x4, R120 ;  /* 0x00000004c17c7825 */ /* 0x004fc600078e0278 */
[----:B------:R-:W2:Y:S04]  /*27900*/  LDL.LU R193, [R1+0x86f4] ;  /* 0x0086f40001c17983 */ /* 0x000ea80000300800 */
[----:B------:R-:W2:Y:S01]  /*27910*/  LDL R154, [R1+0x328] ;  /* 0x00032800019a7983 */ /* 0x000ea20000100800 */
[----:B------:R-:W-:-:S03]  /*27920*/  IMAD.WIDE R160, R131, 0x4, R120 ;  /* 0x0000000483a07825 */ /* 0x000fc600078e0278 */
[----:B------:R1:W-:Y:S01]  /*27930*/  STL.64 [R1+0x3928], R124 ;  /* 0x0039287c01007387 */ /* 0x0003e20000100a00 */
[----:B----4-:R-:W-:-:S04]  /*27940*/  IMAD.WIDE R126, R155, 0x4, R120 ;  /* 0x000000049b7e7825 */ /* 0x010fc800078e0278 */
[--C-:B-1----:R-:W-:Y:S01]  /*27950*/  IMAD.WIDE R124, R130, 0x4, R120.reuse ;  /* 0x00000004827c7825 */ /* 0x102fe200078e0278 */
[----:B------:R1:W-:Y:S04]  /*27960*/  STL.64 [R1+0x3968], R126 ;  /* 0x0039687e01007387 */ /* 0x0003e80000100a00 */
[----:B------:R4:W-:Y:S04]  /*27970*/  STL.64 [R1+0x39a0], R124 ;  /* 0x0039a07c01007387 */ /* 0x0009e80000100a00 */
[----:B------:R4:W-:Y:S01]  /*27980*/  STL.64 [R1+0x39d8], R160 ;  /* 0x0039d8a001007387 */ /* 0x0009e20000100a00 */
[----:B-1----:R-:W-:-:S03]  /*27990*/  IMAD.WIDE R126, R132, 0x4, R120 ;  /* 0x00000004847e7825 */ /* 0x002fc600078e0278 */
[----:B------:R-:W2:Y:S01]  /*279a0*/  LDL R155, [R1+0x330] ;  /* 0x00033000019b7983 */ /* 0x000ea20000100800 */
[----:B----4-:R-:W-:-:S03]  /*279b0*/  IMAD.WIDE R124, R133, 0x4, R120 ;  /* 0x00000004857c7825 */ /* 0x010fc600078e0278 */
[----:B------:R1:W-:Y:S04]  /*279c0*/  STL.64 [R1+0x3a28], R126 ;  /* 0x003a287e01007387 */ /* 0x0003e80000100a00 */
[----:B------:R4:W-:Y:S01]  /*279d0*/  STL.64 [R1+0x3a40], R124 ;  /* 0x003a407c01007387 */ /* 0x0009e20000100a00 */
[----:B------:R-:W-:-:S04]  /*279e0*/  IMAD.WIDE R160, R136, 0x4, R120 ;  /* 0x0000000488a07825 */ /* 0x000fc800078e0278 */
[----:B-1----:R-:W-:-:S04]  /*279f0*/  IMAD.WIDE R126, R134, 0x4, R120 ;  /* 0x00000004867e7825 */ /* 0x002fc800078e0278 */
[--C-:B----4-:R-:W-:Y:S01]  /*27a00*/  IMAD.WIDE R124, R135, 0x4, R120.reuse ;  /* 0x00000004877c7825 */ /* 0x110fe200078e0278 */
[----:B------:R1:W-:Y:S04]  /*27a10*/  STL.64 [R1+0x3a78], R126 ;  /* 0x003a787e01007387 */ /* 0x0003e80000100a00 */
[----:B------:R4:W-:Y:S04]  /*27a20*/  STL.64 [R1+0x3ab0], R124 ;  /* 0x003ab07c01007387 */ /* 0x0009e80000100a00 */
[----:B------:R4:W-:Y:S01]  /*27a30*/  STL.64 [R1+0x3b28], R160 ;  /* 0x003b28a001007387 */ /* 0x0009e20000100a00 */
[----:B-1----:R-:W-:-:S03]  /*27a40*/  IMAD.WIDE R126, R21, 0x4, R120 ;  /* 0x00000004157e7825 */ /* 0x002fc600078e0278 */
[----:B------:R-:W2:Y:S01]  /*27a50*/  LDL R163, [R1+0x334] ;  /* 0x0003340001a37983 */ /* 0x000ea20000100800 */
[----:B----4-:R-:W-:-:S03]  /*27a60*/  IMAD.WIDE R124, R137, 0x4, R120 ;  /* 0x00000004897c7825 */ /* 0x010fc600078e0278 */
[----:B------:R-:W-:Y:S01]  /*27a70*/  STL.64 [R1+0x3b48], R126 ;  /* 0x003b487e01007387 */ /* 0x000fe20000100a00 */
[----:B------:R-:W-:-:S03]  /*27a80*/  IMAD.WIDE R160, R138, 0x4, R120 ;  /* 0x000000048aa07825 */ /* 0x000fc600078e0278 */
[----:B------:R1:W-:Y:S04]  /*27a90*/  STL.64 [R1+0x3b80], R124 ;  /* 0x003b807c01007387 */ /* 0x0003e80000100a00 */
[----:B------:R4:W-:Y:S01]  /*27aa0*/  STL.64 [R1+0x3bb8], R160 ;  /* 0x003bb8a001007387 */ /* 0x0009e20000100a00 */
[----:B-1----:R-:W-:-:S03]  /*27ab0*/  IMAD.WIDE R124, R153, 0x4, R120 ;  /* 0x00000004997c7825 */ /* 0x002fc600078e0278 */
[----:B----4-:R-:W4:Y:S01]  /*27ac0*/  LDL R160, [R1+0x338] ;  /* 0x0003380001a07983 */ /* 0x010f220000100800 */
[----:B---3--:R-:W-:-:S05]  /*27ad0*/  IMAD.WIDE R126, R158, 0x4, R120 ;  /* 0x000000049e7e7825 */ /* 0x008fca00078e0278 */
[----:B------:R1:W-:Y:S04]  /*27ae0*/  STL.64 [R1+0x46e8], R126 ;  /* 0x0046e87e01007387 */ /* 0x0003e80000100a00 */
[----:B-1----:R-:W3:Y:S04]  /*27af0*/  LDL R126, [R1+0x344] ;  /* 0x00034400017e7983 */ /* 0x002ee80000100800 */
[----:B------:R1:W-:Y:S04]  /*27b00*/  STL.64 [R1+0x46e0], R124 ;  /* 0x0046e07c01007387 */ /* 0x0003e80000100a00 */
[----:B------:R-:W-:Y:S04]  /*27b10*/  STL [R1+0x8618], R153 ;  /* 0x0086189901007387 */ /* 0x000fe80000100800 */
[----:B------:R-:W3:Y:S01]  /*27b20*/  LDL R161, [R1+0x33c] ;  /* 0x00033c0001a17983 */ /* 0x000ee20000100800 */
[----:B-1----:R-:W-:-:S03]  /*27b30*/  IMAD.WIDE R124, R139, 0x4, R120 ;  /* 0x000000048b7c7825 */ /* 0x002fc600078e0278 */
[----:B------:R-:W3:Y:S04]  /*27b40*/  LDL R127, [R1+0x348] ;  /* 0x00034800017f7983 */ /* 0x000ee80000100800 */
[----:B------:R1:W-:Y:S02]  /*27b50*/  STL.64 [R1+0x4cc0], R124 ;  /* 0x004cc07c01007387 */ /* 0x0003e40000100a00 */
[----:B-1----:R-:W-:-:S05]  /*27b60*/  IMAD.WIDE R124, R14, 0x4, R120 ;  /* 0x000000040e7c7825 */ /* 0x002fca00078e0278 */
[----:B------:R1:W-:Y:S01]  /*27b70*/  STL.64 [R1+0x4ca8], R124 ;  /* 0x004ca87c01007387 */ /* 0x0003e20000100a00 */
[----:B------:R-:W-:-:S04]  /*27b80*/  IMAD.WIDE R158, R159, 0x4, R120 ;  /* 0x000000049f9e7825 */ /* 0x000fc800078e0278 */
[----:B-1----:R-:W-:-:S05]  /*27b90*/  IMAD.WIDE R124, R15, 0x4, R120 ;  /* 0x000000040f7c7825 */ /* 0x002fca00078e0278 */
[----:B------:R1:W-:Y:S02]  /*27ba0*/  STL.64 [R1+0x4c90], R124 ;  /* 0x004c907c01007387 */ /* 0x0003e40000100a00 */
[----:B-1----:R-:W-:-:S05]  /*27bb0*/  IMAD.WIDE R124, R140, 0x4, R120 ;  /* 0x000000048c7c7825 */ /* 0x002fca00078e0278 */
[----:B------:R1:W-:Y:S04]  /*27bc0*/  STL.64 [R1+0x4c70], R124 ;  /* 0x004c707c01007387 */ /* 0x0003e80000100a00 */
[----:B------:R1:W-:Y:S02]  /*27bd0*/  STL.64 [R1+0x4c68], R158 ;  /* 0x004c689e01007387 */ /* 0x0003e40000100a00 */
[----:B-1----:R-:W-:-:S04]  /*27be0*/  IMAD.WIDE R124, R141, 0x4, R120 ;  /* 0x000000048d7c7825 */ /* 0x002fc800078e0278 */
[--C-:B------:R-:W-:Y:S01]  /*27bf0*/  IMAD.WIDE R158, R156, 0x4, R120.reuse ;  /* 0x000000049c9e7825 */ /* 0x100fe200078e0278 */
[----:B------:R1:W-:Y:S03]  /*27c00*/  STL.64 [R1+0x4c60], R124 ;  /* 0x004c607c01007387 */ /* 0x0003e60000100a00 */
[--C-:B------:R-:W-:Y:S01]  /*27c10*/  IMAD.WIDE R156, R157, 0x4, R120.reuse ;  /* 0x000000049d9c7825 */ /* 0x100fe200078e0278 */
[----:B------:R1:W-:Y:S03]  /*27c20*/  STL.64 [R1+0x4c58], R158 ;  /* 0x004c589e01007387 */ /* 0x0003e60000100a00 */
[----:B-1----:R-:W-:-:S04]  /*27c30*/  IMAD.WIDE R124, R142, 0x4, R120 ;  /* 0x000000048e7c7825 */ /* 0x002fc800078e0278 */
[--C-:B------:R-:W-:Y:S01]  /*27c40*/  IMAD.WIDE R158, R143, 0x4, R120.reuse ;  /* 0x000000048f9e7825 */ /* 0x100fe200078e0278 */
[----:B------:R-:W-:Y:S04]  /*27c50*/  STL.64 [R1+0x4c50], R124 ;  /* 0x004c507c01007387 */ /* 0x000fe80000100a00 */
[----:B------:R1:W-:Y:S04]  /*27c60*/  STL.64 [R1+0x4c48], R156 ;  /* 0x004c489c01007387 */ /* 0x0003e80000100a00 */
[----:B------:R1:W-:Y:S02]  /*27c70*/  STL.64 [R1+0x4c38], R158 ;  /* 0x004c389e01007387 */ /* 0x0003e40000100a00 */
[----:B-1----:R-:W-:-:S02]  /*27c80*/  IMAD.WIDE R156, R144, 0x4, R120 ;  /* 0x00000004909c7825 */ /* 0x002fc400078e0278 */
[----:B------:R-:W3:Y:S02]  /*27c90*/  LDL R158, [R1+0x34c] ;  /* 0x00034c00019e7983 */ /* 0x000ee40000100800 */
[----:B--2---:R-:W-:-:S05]  /*27ca0*/  IMAD.WIDE R124, R154, 0x4, R120 ;  /* 0x000000049a7c7825 */ /* 0x004fca00078e0278 */
[----:B------:R1:W-:Y:S04]  /*27cb0*/  STL.64 [R1+0x4c30], R124 ;  /* 0x004c307c01007387 */ /* 0x0003e80000100a00 */
[----:B------:R2:W-:Y:S01]  /*27cc0*/  STL.64 [R1+0x4c28], R156 ;  /* 0x004c289c01007387 */ /* 0x0005e20000100a00 */
[----:B-1----:R-:W-:-:S03]  /*27cd0*/  IMAD.WIDE R124, R193, 0x4, R120 ;  /* 0x00000004c17c7825 */ /* 0x002fc600078e0278 */
[----:B------:R-:W3:Y:S01]  /*27ce0*/  LDL.LU R193, [R1+0x86f0] ;  /* 0x0086f00001c17983 */ /* 0x000ee20000300800 */
[----:B--2---:R-:W-:-:S03]  /*27cf0*/  IMAD.WIDE R156, R145, 0x4, R120 ;  /* 0x00000004919c7825 */ /* 0x004fc600078e0278 */
[----:B------:R-:W2:Y:S04]  /*27d00*/  LDL R159, [R1+0x3ac] ;  /* 0x0003ac00019f7983 */ /* 0x000ea80000100800 */
[----:B------:R1:W-:Y:S04]  /*27d10*/  STL.64 [R1+0x4c20], R124 ;  /* 0x004c207c01007387 */ /* 0x0003e80000100a00 */
[----:B------:R1:W-:Y:S02]  /*27d20*/  STL.64 [R1+0x4c10], R156 ;  /* 0x004c109c01007387 */ /* 0x0003e40000100a00 */
[----:B-1----:R-:W-:-:S02]  /*27d30*/  IMAD.WIDE R124, R155, 0x4, R120 ;  /* 0x000000049b7c7825 */ /* 0x002fc400078e0278 */
[----:B------:R-:W2:Y:S04]  /*27d40*/  LDL R156, [R1+0x3c4] ;  /* 0x0003c400019c7983 */ /* 0x000ea80000100800 */
[----:B------:R-:W2:Y:S04]  /*27d50*/  LDL R157, [R1+0x3c8] ;  /* 0x0003c800019d7983 */ /* 0x000ea80000100800 */
[----:B------:R1:W-:Y:S04]  /*27d60*/  STL.64 [R1+0x4c08], R124 ;  /* 0x004c087c01007387 */ /* 0x0003e80000100a00 */
[----:B------:R-:W2:Y:S04]  /*27d70*/  LDL R154, [R1+0x3cc] ;  /* 0x0003cc00019a7983 */ /* 0x000ea80000100800 */
[----:B------:R-:W2:Y:S01]  /*27d80*/  LDL R155, [R1+0x3d0] ;  /* 0x0003d000019b7983 */ /* 0x000ea20000100800 */
[----:B-1----:R-:W-:-:S04]  /*27d90*/  IMAD.WIDE R124, R146, 0x4, R120 ;  /* 0x00000004927c7825 */ /* 0x002fc800078e0278 */
[--C-:B------:R-:W-:Y:S01]  /*27da0*/  IMAD.WIDE R162, R163, 0x4, R120.reuse ;  /* 0x00000004a3a27825 */ /* 0x100fe200078e0278 */
[----:B------:R1:W-:Y:S04]  /*27db0*/  STL.64 [R1+0x4c00], R124 ;  /* 0x004c007c01007387 */ /* 0x0003e80000100a00 */
[----:B------:R-:W2:Y:S04]  /*27dc0*/  LDL R22, [R1+0x3e4] ;  /* 0x0003e40001167983 */ /* 0x000ea80000100800 */
[----:B------:R4:W-:Y:S01]  /*27dd0*/  STL.64 [R1+0x4bf8], R162 ;  /* 0x004bf8a201007387 */ /* 0x0009e20000100a00 */
[----:B-1----:R-:W-:-:S03]  /*27de0*/  IMAD.WIDE R124, R147, 0x4, R120 ;  /* 0x00000004937c7825 */ /* 0x002fc600078e0278 */
[----:B------:R-:W2:Y:S04]  /*27df0*/  LDL R153, [R1+0x3f4] ;  /* 0x0003f40001997983 */ /* 0x000ea80000100800 */
[----:B------:R1:W-:Y:S01]  /*27e00*/  STL.64 [R1+0x4bf0], R124 ;  /* 0x004bf07c01007387 */ /* 0x0003e20000100a00 */
[----:B----4-:R-:W-:-:S03]  /*27e10*/  IMAD.WIDE R162, R160, 0x4, R120 ;  /* 0x00000004a0a27825 */ /* 0x010fc600078e0278 */
[----:B-1----:R-:W4:Y:S04]  /*27e20*/  LDL R124, [R1+0x3f8] ;  /* 0x0003f800017c7983 */ /* 0x002f280000100800 */
[----:B------:R1:W-:Y:S02]  /*27e30*/  STL.64 [R1+0x4be8], R162 ;  /* 0x004be8a201007387 */ /* 0x0003e40000100a00 */
[----:B-1----:R-:W-:-:S05]  /*27e40*/  IMAD.WIDE R162, R199, 0x4, R120 ;  /* 0x00000004c7a27825 */ /* 0x002fca00078e0278 */
[----:B------:R1:W-:Y:S01]  /*27e50*/  STL.64 [R1+0x4bd8], R162 ;  /* 0x004bd8a201007387 */ /* 0x0003e20000100a00 */
[----:B---3--:R-:W-:-:S03]  /*27e60*/  IMAD.WIDE R160, R161, 0x4, R120 ;  /* 0x00000004a1a07825 */ /* 0x008fc600078e0278 */
[----:B-1----:R-:W3:Y:S04]  /*27e70*/  LDL.LU.64 R162, [R1+0x86e8] ;  /* 0x0086e80001a27983 */ /* 0x002ee80000300a00 */
[----:B------:R-:W3:Y:S04]  /*27e80*/  LDL.LU R3, [R1+0x404] ;  /* 0x0004040001037983 */ /* 0x000ee80000300800 */
[----:B------:R-:W3:Y:S04]  /*27e90*/  LDL.LU R0, [R1+0x408] ;  /* 0x0004080001007983 */ /* 0x000ee80000300800 */
[----:B------:R1:W-:Y:S02]  /*27ea0*/  STL.64 [R1+0x4bd0], R160 ;  /* 0x004bd0a001007387 */ /* 0x0003e40000100a00 */
[----:B-1----:R-:W-:-:S05]  /*27eb0*/  IMAD.WIDE R160, R208, 0x4, R120 ;  /* 0x00000004d0a07825 */ /* 0x002fca00078e0278 */
[----:B------:R1:W-:Y:S02]  /*27ec0*/  STL.64 [R1+0x4bc8], R160 ;  /* 0x004bc8a001007387 */ /* 0x0003e40000100a00 */
[----:B-1----:R-:W-:Y:S02]  /*27ed0*/  IMAD.WIDE R160, R193, 0x4, R120 ;  /* 0x00000004c1a07825 */ /* 0x002fe400078e0278 */
[----:B------:R-:W4:Y:S02]  /*27ee0*/  LDL.LU R193, [R1+0x86e0] ;  /* 0x0086e00001c17983 */ /* 0x000f240000300800 */
[----:B------:R-:W-:Y:S02]  /*27ef0*/  IMAD R217, R217, UR30, RZ ;  /* 0x0000001ed9d97c24 */ /* 0x000fe4000f8e02ff */
[----:B------:R-:W3:Y:S04]  /*27f00*/  LDL R125, [R1+0x410] ;  /* 0x00041000017d7983 */ /* 0x000ee80000100800 */
[----:B------:R1:W-:Y:S01]  /*27f10*/  STL.64 [R1+0x4bc0], R160 ;  /* 0x004bc0a001007387 */ /* 0x0003e20000100a00 */
[----:B------:R-:W-:-:S02]  /*27f20*/  IMAD R227, R227, UR40, RZ ;  /* 0x00000028e3e37c24 */ /* 0x000fc4000f8e02ff */
[----:B-1----:R-:W-:-:S05]  /*27f30*/  IMAD.WIDE R160, R217, 0x4, R120 ;  /* 0x00000004d9a07825 */ /* 0x002fca00078e0278 */
[----:B------:R1:W-:Y:S02]  /*27f40*/  STL.64 [R1+0x4bb8], R160 ;  /* 0x004bb8a001007387 */ /* 0x0003e40000100a00 */
[----:B-1----:R-:W-:-:S05]  /*27f50*/  IMAD.WIDE R160, R126, 0x4, R120 ;  /* 0x000000047ea07825 */ /* 0x002fca00078e0278 */
[----:B------:R1:W-:Y:S02]  /*27f60*/  STL.64 [R1+0x4bb0], R160 ;  /* 0x004bb0a001007387 */ /* 0x0003e40000100a00 */
[----:B-1----:R-:W-:-:S05]  /*27f70*/  IMAD.WIDE R160, R227, 0x4, R120 ;  /* 0x00000004e3a07825 */ /* 0x002fca00078e0278 */
[----:B------:R1:W-:Y:S04]  /*27f80*/  STL.64 [R1+0x4ba8], R160 ;  /* 0x004ba8a001007387 */ /* 0x0003e80000100a00 */
[----:B------:R2:W-:Y:S01]  /*27f90*/  STL.64 [R1+0x8658], R126 ;  /* 0x0086587e01007387 */ /* 0x0005e20000100a00 */
[----:B-1----:R-:W-:-:S03]  /*27fa0*/  IMAD.WIDE R160, R127, 0x4, R120 ;  /* 0x000000047fa07825 */ /* 0x002fc600078e0278 */
[----:B--2---:R-:W2:Y:S04]  /*27fb0*/  LDL R127, [R1+0x400] ;  /* 0x00040000017f7983 */ /* 0x004ea80000100800 */
[----:B------:R1:W-:Y:S04]  /*27fc0*/  STL.64 [R1+0x4ba0], R160 ;  /* 0x004ba0a001007387 */ /* 0x0003e80000100a00 */
[----:B------:R-:W3:Y:S01]  /*27fd0*/  LDL R126, [R1+0x3dc] ;  /* 0x0003dc00017e7983 */ /* 0x000ee20000100800 */
[----:B-1----:R-:W-:-:S05]  /*27fe0*/  IMAD.WIDE R160, R236, 0x4, R120 ;  /* 0x00000004eca07825 */ /* 0x002fca00078e0278 */
[----:B------:R1:W-:Y:S01]  /*27ff0*/  STL.64 [R1+0x4b90], R160 ;  /* 0x004b90a001007387 */ /* 0x0003e20000100a00 */
[----:B------:R-:W-:Y:S02]  /*28000*/  IMAD R246, R246, UR59, RZ ;  /* 0x0000003bf6f67c24 */ /* 0x000fe4000f8e02ff */
[----:B-1----:R-:W-:-:S05]  /*28010*/  IMAD.WIDE R160, R158, 0x4, R120 ;  /* 0x000000049ea07825 */ /* 0x002fca00078e0278 */
[----:B------:R1:W-:Y:S01]  /*28020*/  STL.64 [R1+0x4b88], R160 ;  /* 0x004b88a001007387 */ /* 0x0003e20000100a00 */
[----:B------:R-:W-:-:S04]  /*28030*/  IMAD.WIDE R158, R159, 0x4, R120 ;  /* 0x000000049f9e7825 */ /* 0x000fc800078e0278 */
[----:B-1----:R-:W-:-:S05]  /*28040*/  IMAD.WIDE R160, R246, 0x4, R120 ;  /* 0x00000004f6a07825 */ /* 0x002fca00078e0278 */
[----:B------:R1:W-:Y:S02]  /*28050*/  STL.64 [R1+0x4b80], R160 ;  /* 0x004b80a001007387 */ /* 0x0003e40000100a00 */
[----:B-1----:R-:W-:-:S05]  /*28060*/  IMAD.WIDE R160, R148, 0x4, R120 ;  /* 0x0000000494a07825 */ /* 0x002fca00078e0278 */
[----:B------:R1:W-:Y:S04]  /*28070*/  STL.64 [R1+0x46d0], R160 ;  /* 0x0046d0a001007387 */ /* 0x0003e80000100a00 */
[----:B-1----:R-:W2:Y:S04]  /*28080*/  LDL.LU.64 R160, [R1+0x86d8] ;  /* 0x0086d80001a07983 */ /* 0x002ea80000300a00 */
[----:B------:R4:W-:Y:S02]  /*28090*/  STL.64 [R1+0x4c88], R158 ;  /* 0x004c889e01007387 */ /* 0x0009e40000100a00 */
[----:B----4-:R-:W-:-:S02]  /*280a0*/  IMAD.WIDE R158, R193, 0x4, R120 ;  /* 0x00000004c19e7825 */ /* 0x010fc400078e0278 */
[----:B------:R-:W4:Y:S04]  /*280b0*/  LDL.LU R193, [R1+0x86d0] ;  /* 0x0086d00001c17983 */ /* 0x000f280000300800 */
[----:B------:R1:W-:Y:S02]  /*280c0*/  STL.64 [R1+0x4c40], R158 ;  /* 0x004c409e01007387 */ /* 0x0003e40000100a00 */
[----:B-1----:R-:W-:-:S04]  /*280d0*/  IMAD.WIDE R158, R156, 0x4, R120 ;  /* 0x000000049c9e7825 */ /* 0x002fc800078e0278 */
[--C-:B------:R-:W-:Y:S01]  /*280e0*/  IMAD.WIDE R156, R157, 0x4, R120.reuse ;  /* 0x000000049d9c7825 */ /* 0x100fe200078e0278 */
[----:B------:R1:W-:Y:S04]  /*280f0*/  STL.64 [R1+0x4b98], R158 ;  /* 0x004b989e01007387 */ /* 0x0003e80000100a00 */
[----:B-1----:R-:W2:Y:S04]  /*28100*/  LDL.LU.64 R158, [R1+0x86c8] ;  /* 0x0086c800019e7983 */ /* 0x002ea80000300a00 */
[----:B------:R1:W-:Y:S02]  /*28110*/  STL.64 [R1+0x4b68], R156 ;  /* 0x004b689c01007387 */ /* 0x0003e40000100a00 */
[----:B-1----:R-:W-:-:S05]  /*28120*/  IMAD.WIDE R156, R154, 0x4, R120 ;  /* 0x000000049a9c7825 */ /* 0x002fca00078e0278 */
[----:B------:R1:W-:Y:S01]  /*28130*/  STL.64 [R1+0x4b50], R156 ;  /* 0x004b509c01007387 */ /* 0x0003e20000100a00 */
[----:B------:R-:W-:-:S04]  /*28140*/  IMAD.WIDE R154, R155, 0x4, R120 ;  /* 0x000000049b9a7825 */ /* 0x000fc800078e0278 */
[----:B-1----:R-:W-:-:S05]  /*28150*/  IMAD.WIDE R156, R149, 0x4, R120 ;  /* 0x00000004959c7825 */ /* 0x002fca00078e0278 */
[----:B------:R1:W-:Y:S04]  /*28160*/  STL.64 [R1+0x4b38], R156 ;  /* 0x004b389c01007387 */ /* 0x0003e80000100a00 */
[----:B-1----:R-:W2:Y:S04]  /*28170*/  LDL.LU.64 R156, [R1+0x86c0] ;  /* 0x0086c000019c7983 */ /* 0x002ea80000300a00 */
[----:B------:R4:W-:Y:S02]  /*28180*/  STL.64 [R1+0x4b20], R154 ;  /* 0x004b209a01007387 */ /* 0x0009e40000100a00 */
[----:B----4-:R-:W-:-:S02]  /*28190*/  IMAD.WIDE R154, R193, 0x4, R120 ;  /* 0x00000004c19a7825 */ /* 0x010fc400078e0278 */
[----:B------:R-:W4:Y:S04]  /*281a0*/  LDL.LU R193, [R1+0x86bc] ;  /* 0x0086bc0001c17983 */ /* 0x000f280000300800 */
[----:B------:R1:W-:Y:S02]  /*281b0*/  STL.64 [R1+0x4b08], R154 ;  /* 0x004b089a01007387 */ /* 0x0003e40000100a00 */
[----:B-1----:R-:W-:-:S05]  /*281c0*/  IMAD.WIDE R154, R150, 0x4, R120 ;  /* 0x00000004969a7825 */ /* 0x002fca00078e0278 */
[----:B------:R3:W-:Y:S02]  /*281d0*/  STL.64 [R1+0x4af0], R154 ;  /* 0x004af09a01007387 */ /* 0x0007e40000100a00 */
[----:B---3--:R-:W-:-:S05]  /*281e0*/  IMAD.WIDE R154, R126, 0x4, R120 ;  /* 0x000000047e9a7825 */ /* 0x008fca00078e0278 */
[----:B------:R1:W-:Y:S02]  /*281f0*/  STL.64 [R1+0x4ad8], R154 ;  /* 0x004ad89a01007387 */ /* 0x0003e40000100a00 */
[----:B-1----:R-:W-:-:S05]  /*28200*/  IMAD.WIDE R154, R22, 0x4, R120 ;  /* 0x00000004169a7825 */ /* 0x002fca00078e0278 */
[----:B------:R1:W-:Y:S04]  /*28210*/  STL.64 [R1+0x4ac0], R154 ;  /* 0x004ac09a01007387 */ /* 0x0003e80000100a00 */
[----:B------:R3:W-:Y:S01]  /*28220*/  STL.64 [R1+0x8630], R150 ;  /* 0x0086309601007387 */ /* 0x0007e20000100a00 */
[----:B-1----:R-:W-:-:S03]  /*28230*/  IMAD.WIDE R154, R151, 0x4, R120 ;  /* 0x00000004979a7825 */ /* 0x002fc600078e0278 */
[----:B---3--:R-:W3:Y:S04]  /*28240*/  LDL R151, [R1+0x3fc] ;  /* 0x0003fc0001977983 */ /* 0x008ee80000100800 */
[----:B------:R4:W-:Y:S02]  /*28250*/  STL.64 [R1+0x4aa8], R154 ;  /* 0x004aa89a01007387 */ /* 0x0009e40000100a00 */
[--C-:B----4-:R-:W-:Y:S02]  /*28260*/  IMAD.WIDE R154, R193, 0x4, R120.reuse ;  /* 0x00000004c19a7825 */ /* 0x110fe400078e0278 */
[----:B------:R-:W4:Y:S04]  /*28270*/  LDL.LU R193, [R1+0x86b8] ;  /* 0x0086b80001c17983 */ /* 0x000f280000300800 */
[----:B------:R1:W-:Y:S02]  /*28280*/  STL.64 [R1+0x4a70], R154 ;  /* 0x004a709a01007387 */ /* 0x0003e40000100a00 */
[----:B-1----:R-:W-:-:S05]  /*28290*/  IMAD.WIDE R154, R153, 0x4, R120 ;  /* 0x00000004999a7825 */ /* 0x002fca00078e0278 */
[----:B------:R1:W-:Y:S02]  /*282a0*/  STL.64 [R1+0x4a58], R154 ;  /* 0x004a589a01007387 */ /* 0x0003e40000100a00 */
[----:B-1----:R-:W-:-:S05]  /*282b0*/  IMAD.WIDE R154, R152, 0x4, R120 ;  /* 0x00000004989a7825 */ /* 0x002fca00078e0278 */
[----:B------:R1:W-:Y:S04]  /*282c0*/  STL.64 [R1+0x4a40], R154 ;  /* 0x004a409a01007387 */ /* 0x0003e80000100a00 */
[----:B-1----:R-:W4:Y:S04]  /*282d0*/  LDL.LU.64 R154, [R1+0x86b0] ;  /* 0x0086b000019a7983 */ /* 0x002f280000300a00 */
[----:B------:R1:W-:Y:S01]  /*282e0*/  STL.64 [R1+0x8620], R152 ;  /* 0x0086209801007387 */ /* 0x0003e20000100a00 */
[----:B------:R-:W-:Y:S01]  /*282f0*/  IMAD R182, R182, UR35, RZ ;  /* 0x00000023b6b67c24 */ /* 0x000fe2000f8e02ff */
[----:B------:R-:W-:Y:S01]  /*28300*/  ULDC UR35, c[0x0][0x240] ;  /* 0x0000900000237ab9 */ /* 0x000fe20000000800 */
[----:B-1----:R-:W-:-:S05]  /*28310*/  IMAD.WIDE R152, R124, 0x4, R120 ;  /* 0x000000047c987825 */ /* 0x002fca00078e0278 */
[----:B------:R3:W-:Y:S01]  /*28320*/  STL.64 [R1+0x4a28], R152 ;  /* 0x004a289801007387 */ /* 0x0007e20000100a00 */
[----:B------:R-:W-:Y:S02]  /*28330*/  IMAD R222, R222, UR35, RZ ;  /* 0x00000023dede7c24 */ /* 0x000fe4000f8e02ff */
[----:B---3--:R-:W-:-:S04]  /*28340*/  IMAD.WIDE R152, R151, 0x4, R120 ;  /* 0x0000000497987825 */ /* 0x008fc800078e0278 */
[--C-:B--2---:R-:W-:Y:S01]  /*28350*/  IMAD.WIDE R150, R127, 0x4, R120.reuse ;  /* 0x000000047f967825 */ /* 0x104fe200078e0278 */
[----:B------:R1:W-:Y:S04]  /*28360*/  STL.64 [R1+0x4a10], R152 ;  /* 0x004a109801007387 */ /* 0x0003e80000100a00 */
[----:B------:R2:W-:Y:S01]  /*28370*/  STL.64 [R1+0x49f8], R150 ;  /* 0x0049f89601007387 */ /* 0x0005e20000100a00 */
[----:B-1----:R-:W-:-:S04]  /*28380*/  IMAD.WIDE R152, R3, 0x4, R120 ;  /* 0x0000000403987825 */ /* 0x002fc800078e0278 */
[--C-:B--2---:R-:W-:Y:S01]  /*28390*/  IMAD.WIDE R150, R0, 0x4, R120.reuse ;  /* 0x0000000400967825 */ /* 0x104fe200078e0278 */
[----:B------:R1:W-:Y:S04]  /*283a0*/  STL.64 [R1+0x49e0], R152 ;  /* 0x0049e09801007387 */ /* 0x0003e80000100a00 */
[----:B------:R-:W-:Y:S01]  /*283b0*/  STL.64 [R1+0x49c8], R150 ;  /* 0x0049c89601007387 */ /* 0x000fe20000100a00 */
[----:B------:R-:W-:Y:S02]  /*283c0*/  IMAD R237, R237, UR50, RZ ;  /* 0x00000032eded7c24 */ /* 0x000fe4000f8e02ff */
[----:B-1----:R-:W-:-:S05]  /*283d0*/  IMAD.WIDE R152, R222, 0x4, R120 ;  /* 0x00000004de987825 */ /* 0x002fca00078e0278 */
[----:B------:R1:W-:Y:S01]  /*283e0*/  STL.64 [R1+0x49b0], R152 ;  /* 0x0049b09801007387 */ /* 0x0003e20000100a00 */
[----:B------:R-:W-:-:S03]  /*283f0*/  IMAD R247, R247, UR60, RZ ;  /* 0x0000003cf7f77c24 */ /* 0x000fc6000f8e02ff */
[----:B------:R2:W-:Y:S01]  /*28400*/  STL.64 [R1+0x8628], R124 ;  /* 0x0086287c01007387 */ /* 0x0005e20000100a00 */
[----:B-1----:R-:W-:-:S04]  /*28410*/  IMAD.WIDE R152, R125, 0x4, R120 ;  /* 0x000000047d987825 */ /* 0x002fc800078e0278 */
[----:B--2---:R-:W-:-:S04]  /*28420*/  IMAD.WIDE R124, R194, 0x4, R120 ;  /* 0x00000004c27c7825 */ /* 0x004fc800078e0278 */
[----:B------:R-:W-:Y:S01]  /*28430*/  IMAD R184, R184, UR41, RZ ;  /* 0x00000029b8b87c24 */ /* 0x000fe2000f8e02ff */
[----:B------:R-:W-:Y:S01]  /*28440*/  ULDC UR41, c[0x0][0x240] ;  /* 0x0000900000297ab9 */ /* 0x000fe20000000800 */
[----:B------:R-:W-:Y:S01]  /*28450*/  IMAD R186, R186, UR45, RZ ;  /* 0x0000002dbaba7c24 */ /* 0x000fe2000f8e02ff */
[----:B------:R-:W-:Y:S01]  /*28460*/  ULDC UR45, c[0x0][0x240] ;  /* 0x00009000002d7ab9 */ /* 0x000fe20000000800 */
[----:B------:R-:W-:Y:S02]  /*28470*/  IMAD R200, R200, UR13, RZ ;  /* 0x0000000dc8c87c24 */ /* 0x000fe4000f8e02ff */
[----:B------:R-:W-:Y:S02]  /*28480*/  IMAD R204, R204, UR17, RZ ;  /* 0x00000011cccc7c24 */ /* 0x000fe4000f8e02ff */
[----:B------:R-:W-:Y:S02]  /*28490*/  IMAD R205, R205, UR18, RZ ;  /* 0x00000012cdcd7c24 */ /* 0x000fe4000f8e02ff */
[----:B------:R-:W-:-:S02]  /*284a0*/  IMAD R209, R209, UR22, RZ ;  /* 0x00000016d1d17c24 */ /* 0x000fc4000f8e02ff */
        /* <DEDUP_REMOVED lines=8> */
[----:B------:R-:W-:Y:S02]  /*28530*/  IMAD R238, R238, UR51, RZ ;  /* 0x00000033eeee7c24 */ /* 0x000fe4000f8e02ff */
[----:B----4-:R-:W-:-:S05]  /*28540*/  IMAD.WIDE R150, R193, 0x4, R120 ;  /* 0x00000004c1967825 */ /* 0x010fca00078e0278 */
[----:B------:R1:W-:Y:S04]  /*28550*/  STL.64 [R1+0x4998], R150 ;  /* 0x0049989601007387 */ /* 0x0003e80000100a00 */
[----:B------:R2:W-:Y:S01]  /*28560*/  STL.64 [R1+0x4988], R152 ;  /* 0x0049889801007387 */ /* 0x0005e20000100a00 */
[----:B-1----:R-:W-:-:S04]  /*28570*/  IMAD.WIDE R150, R237, 0x4, R120 ;  /* 0x00000004ed967825 */ /* 0x002fc800078e0278 */
[--C-:B--2---:R-:W-:Y:S01]  /*28580*/  IMAD.WIDE R152, R247, 0x4, R120.reuse ;  /* 0x00000004f7987825 */ /* 0x104fe200078e0278 */
[----:B------:R1:W-:Y:S04]  /*28590*/  STL.64 [R1+0x4980], R150 ;  /* 0x0049809601007387 */ /* 0x0003e80000100a00 */
[----:B------:R2:W-:Y:S04]  /*285a0*/  STL.64 [R1+0x4978], R124 ;  /* 0x0049787c01007387 */ /* 0x0005e80000100a00 */
[----:B------:R-:W-:Y:S01]  /*285b0*/  STL.64 [R1+0x4968], R152 ;  /* 0x0049689801007387 */ /* 0x000fe20000100a00 */
[----:B-1----:R-:W-:-:S03]  /*285c0*/  IMAD.WIDE R150, R154, 0x4, R120 ;  /* 0x000000049a967825 */ /* 0x002fc600078e0278 */
[----:B------:R-:W-:Y:S01]  /*285d0*/  STL.64 [R1+0x8638], R154 ;  /* 0x0086389a01007387 */ /* 0x000fe20000100a00 */
[----:B--2---:R-:W-:-:S03]  /*285e0*/  IMAD.WIDE R124, R155, 0x4, R120 ;  /* 0x000000049b7c7825 */ /* 0x004fc600078e0278 */
[----:B------:R1:W-:Y:S04]  /*285f0*/  STL.64 [R1+0x46d8], R150 ;  /* 0x0046d89601007387 */ /* 0x0003e80000100a00 */
[----:B------:R2:W-:Y:S04]  /*28600*/  STL.64 [R1+0x4cd0], R124 ;  /* 0x004cd07c01007387 */ /* 0x0005e80000100a00 */
[----:B------:R-:W-:Y:S01]  /*28610*/  STL.64 [R1+0x8640], R156 ;  /* 0x0086409c01007387 */ /* 0x000fe20000100a00 */
[----:B-1----:R-:W-:-:S04]  /*28620*/  IMAD.WIDE R150, R156, 0x4, R120 ;  /* 0x000000049c967825 */ /* 0x002fc800078e0278 */
[--C-:B--2---:R-:W-:Y:S01]  /*28630*/  IMAD.WIDE R124, R157, 0x4, R120.reuse ;  /* 0x000000049d7c7825 */ /* 0x104fe200078e0278 */
[----:B------:R1:W-:Y:S04]  /*28640*/  STL.64 [R1+0x4cc8], R150 ;  /* 0x004cc89601007387 */ /* 0x0003e80000100a00 */
[----:B------:R2:W-:Y:S01]  /*28650*/  STL.64 [R1+0x4cb8], R124 ;  /* 0x004cb87c01007387 */ /* 0x0005e20000100a00 */
[----:B------:R-:W-:-:S03]  /*28660*/  IMAD.WIDE R152, R160, 0x4, R120 ;  /* 0x00000004a0987825 */ /* 0x000fc600078e0278 */
[----:B------:R-:W-:Y:S01]  /*28670*/  STL.64 [R1+0x8648], R158 ;  /* 0x0086489e01007387 */ /* 0x000fe20000100a00 */
[----:B-1----:R-:W-:-:S04]  /*28680*/  IMAD.WIDE R150, R158, 0x4, R120 ;  /* 0x000000049e967825 */ /* 0x002fc800078e0278 */
[--C-:B--2---:R-:W-:Y:S01]  /*28690*/  IMAD.WIDE R124, R159, 0x4, R120.reuse ;  /* 0x000000049f7c7825 */ /* 0x104fe200078e0278 */
[----:B------:R1:W-:Y:S04]  /*286a0*/  STL.64 [R1+0x4cb0], R150 ;  /* 0x004cb09601007387 */ /* 0x0003e80000100a00 */
[----:B------:R2:W-:Y:S04]  /*286b0*/  STL.64 [R1+0x4ca0], R124 ;  /* 0x004ca07c01007387 */ /* 0x0005e80000100a00 */
[----:B------:R3:W-:Y:S01]  /*286c0*/  STL.64 [R1+0x4c98], R152 ;  /* 0x004c989801007387 */ /* 0x0007e20000100a00 */
[----:B-1----:R-:W-:-:S04]  /*286d0*/  IMAD.WIDE R150, R161, 0x4, R120 ;  /* 0x00000004a1967825 */ /* 0x002fc800078e0278 */
[--C-:B--2---:R-:W-:Y:S01]  /*286e0*/  IMAD.WIDE R124, R162, 0x4, R120.reuse ;  /* 0x00000004a27c7825 */ /* 0x104fe200078e0278 */
[----:B------:R1:W-:Y:S03]  /*286f0*/  STL.64 [R1+0x4c80], R150 ;  /* 0x004c809601007387 */ /* 0x0003e60000100a00 */
[--C-:B---3--:R-:W-:Y:S01]  /*28700*/  IMAD.WIDE R152, R163, 0x4, R120.reuse ;  /* 0x00000004a3987825 */ /* 0x108fe200078e0278 */
        /* <DEDUP_REMOVED lines=86> */
[----:B-1----:R-:W-:-:S03]  /*28c70*/  IMAD.WIDE R150, R224, 0x4, R120 ;  /* 0x00000004e0967825 */ /* 0x002fc600078e0278 */
[----:B------:R-:W4:Y:S01]  /*28c80*/  LDL R127, [R1+0x350] ;  /* 0x00035000017f7983 */ /* 0x000f220000100800 */
[----:B--2---:R-:W-:-:S03]  /*28c90*/  IMAD.WIDE R124, R228, 0x4, R120 ;  /* 0x00000004e47c7825 */ /* 0x004fc600078e0278 */
[----:B------:R1:W-:Y:S01]  /*28ca0*/  STL.64 [R1+0x49a0], R150 ;  /* 0x0049a09601007387 */ /* 0x0003e20000100a00 */
[----:B---3--:R-:W-:-:S03]  /*28cb0*/  IMAD.WIDE R152, R229, 0x4, R120 ;  /* 0x00000004e5987825 */ /* 0x008fc600078e0278 */
[----:B------:R2:W-:Y:S01]  /*28cc0*/  STL.64 [R1+0x4990], R124 ;  /* 0x0049907c01007387 */ /* 0x0005e20000100a00 */
[----:B------:R-:W-:-:S03]  /*28cd0*/  IMAD R239, R239, UR52, RZ ;  /* 0x00000034efef7c24 */ /* 0x000fc6000f8e02ff */
[----:B------:R3:W-:Y:S01]  /*28ce0*/  STL.64 [R1+0x4970], R152 ;  /* 0x0049709801007387 */ /* 0x0007e20000100a00 */
[----:B-1----:R-:W-:-:S04]  /*28cf0*/  IMAD.WIDE R150, R249, 0x4, R120 ;  /* 0x00000004f9967825 */ /* 0x002fc800078e0278 */
[--C-:B--2---:R-:W-:Y:S01]  /*28d00*/  IMAD.WIDE R124, R232, 0x4, R120.reuse ;  /* 0x00000004e87c7825 */ /* 0x104fe200078e0278 */
[----:B------:R1:W-:Y:S03]  /*28d10*/  STL.64 [R1+0x4930], R150 ;  /* 0x0049309601007387 */ /* 0x0003e60000100a00 */
[--C-:B---3--:R-:W-:Y:S01]  /*28d20*/  IMAD.WIDE R152, R233, 0x4, R120.reuse ;  /* 0x00000004e9987825 */ /* 0x108fe200078e0278 */
[----:B------:R2:W-:Y:S03]  /*28d30*/  STL.64 [R1+0x4960], R124 ;  /* 0x0049607c01007387 */ /* 0x0005e60000100a00 */
[----:B------:R-:W-:Y:S01]  /*28d40*/  IMAD R248, R248, UR61, RZ ;  /* 0x0000003df8f87c24 */ /* 0x000fe2000f8e02ff */
[----:B------:R3:W-:Y:S01]  /*28d50*/  STL.64 [R1+0x4958], R152 ;  /* 0x0049589801007387 */ /* 0x0007e20000100a00 */
[----:B-1----:R-:W-:-:S04]  /*28d60*/  IMAD.WIDE R150, R238, 0x4, R120 ;  /* 0x00000004ee967825 */ /* 0x002fc800078e0278 */
[--C-:B--2---:R-:W-:Y:S01]  /*28d70*/  IMAD.WIDE R124, R239, 0x4, R120.reuse ;  /* 0x00000004ef7c7825 */ /* 0x104fe200078e0278 */
[----:B------:R1:W-:Y:S03]  /*28d80*/  STL.64 [R1+0x4950], R150 ;  /* 0x0049509601007387 */ /* 0x0003e60000100a00 */
[--C-:B---3--:R-:W-:Y:S01]  /*28d90*/  IMAD.WIDE R152, R242, 0x4, R120.reuse ;  /* 0x00000004f2987825 */ /* 0x108fe200078e0278 */
[----:B------:R2:W-:Y:S04]  /*28da0*/  STL.64 [R1+0x4948], R124 ;  /* 0x0049487c01007387 */ /* 0x0005e80000100a00 */
[----:B------:R-:W-:Y:S01]  /*28db0*/  STL.64 [R1+0x4940], R152 ;  /* 0x0049409801007387 */ /* 0x000fe20000100a00 */
[----:B-1----:R-:W-:-:S04]  /*28dc0*/  IMAD.WIDE R150, R243, 0x4, R120 ;  /* 0x00000004f3967825 */ /* 0x002fc800078e0278 */
[----:B--2---:R-:W-:Y:S01]  /*28dd0*/  IMAD.WIDE R124, R248, 0x4, R120 ;  /* 0x00000004f87c7825 */ /* 0x004fe200078e0278 */
[----:B------:R-:W-:Y:S03]  /*28de0*/  STL.64 [R1+0x4938], R150 ;  /* 0x0049389601007387 */ /* 0x000fe60000100a00 */
[--C-:B------:R-:W-:Y:S01]  /*28df0*/  IMAD.WIDE R120, R193, 0x4, R122.reuse ;  /* 0x00000004c1787825 */ /* 0x100fe200078e027a */
[----:B------:R1:W-:Y:S04]  /*28e00*/  STL [R1+0x8560], R193 ;  /* 0x008560c101007387 */ /* 0x0003e80000100800 */
[----:B------:R2:W-:Y:S04]  /*28e10*/  STL.64 [R1+0x4328], R124 ;  /* 0x0043287c01007387 */ /* 0x0005e80000100a00 */
[----:B-1----:R-:W3:Y:S01]  /*28e20*/  LDL R193, [R1+0x39c] ;  /* 0x00039c0001c17983 */ /* 0x002ee20000100800 */
[----:B------:R-:W-:-:S03]  /*28e30*/  IMAD.WIDE R150, R22, 0x4, R122 ;  /* 0x0000000416967825 */ /* 0x000fc600078e027a */
[----:B------:R-:W-:Y:S01]  /*28e40*/  STL.64 [R1+0x4318], R120 ;  /* 0x0043187801007387 */ /* 0x000fe20000100a00 */
[----:B--2---:R-:W-:-:S03]  /*28e50*/  IMAD.WIDE R124, R126, 0x4, R122 ;  /* 0x000000047e7c7825 */ /* 0x004fc600078e027a */
[----:B------:R-:W2:Y:S04]  /*28e60*/  LDL.LU R22, [R1+0x86ac] ;  /* 0x0086ac0001167983 */ /* 0x000ea80000300800 */
[----:B------:R1:W-:Y:S02]  /*28e70*/  STL.64 [R1+0x4310], R150 ;  /* 0x0043109601007387 */ /* 0x0003e40000100a00 */
[----:B-1----:R-:W-:-:S04]  /*28e80*/  IMAD.WIDE R150, R17, 0x4, R122 ;  /* 0x0000000411967825 */ /* 0x002fc800078e027a */
[--C-:B---3--:R-:W-:Y:S01]  /*28e90*/  IMAD.WIDE R120, R193, 0x4, R122.reuse ;  /* 0x00000004c1787825 */ /* 0x108fe200078e027a */
[----:B------:R-:W-:Y:S04]  /*28ea0*/  STL [R1+0x8564], R193 ;  /* 0x008564c101007387 */ /* 0x000fe80000100800 */
[----:B------:R1:W-:Y:S04]  /*28eb0*/  STL.64 [R1+0x4308], R124 ;  /* 0x0043087c01007387 */ /* 0x0003e80000100a00 */
[----:B------:R3:W-:Y:S01]  /*28ec0*/  STL.64 [R1+0x3d00], R120 ;  /* 0x003d007801007387 */ /* 0x0007e20000100a00 */
[----:B-1----:R-:W-:-:S03]  /*28ed0*/  IMAD.WIDE R124, R21, 0x4, R122 ;  /* 0x00000004157c7825 */ /* 0x002fc600078e027a */
[----:B------:R-:W2:Y:S01]  /*28ee0*/  LDL.LU R21, [R1+0x86a8] ;  /* 0x0086a80001157983 */ /* 0x000ea20000300800 */
[----:B---3--:R-:W-:-:S03]  /*28ef0*/  IMAD.WIDE R120, R20, 0x4, R122 ;  /* 0x0000000414787825 */ /* 0x008fc600078e027a */
[----:B------:R-:W3:Y:S04]  /*28f00*/  LDL.LU R20, [R1+0x86a4] ;  /* 0x0086a40001147983 */ /* 0x000ee80000300800 */
[----:B------:R1:W-:Y:S02]  /*28f10*/  STL.64 [R1+0x3b30], R124 ;  /* 0x003b307c01007387 */ /* 0x0003e40000100a00 */
[--C-:B-1----:R-:W-:Y:S02]  /*28f20*/  IMAD.WIDE R124, R19, 0x4, R122.reuse ;  /* 0x00000004137c7825 */ /* 0x102fe400078e027a */
[----:B------:R-:W2:Y:S04]  /*28f30*/  LDL.LU R19, [R1+0x86a0] ;  /* 0x0086a00001137983 */ /* 0x000ea80000300800 */
[----:B------:R1:W-:Y:S02]  /*28f40*/  STL.64 [R1+0x2870], R120 ;  /* 0x0028707801007387 */ /* 0x0003e40000100a00 */
[----:B-1----:R-:W-:-:S02]  /*28f50*/  IMAD.WIDE R120, R18, 0x4, R122 ;  /* 0x0000000412787825 */ /* 0x002fc400078e027a */
[----:B------:R-:W3:Y:S04]  /*28f60*/  LDL.LU R18, [R1+0x869c] ;  /* 0x00869c0001127983 */ /* 0x000ee80000300800 */
[----:B------:R1:W-:Y:S02]  /*28f70*/  STL.64 [R1+0x27b0], R124 ;  /* 0x0027b07c01007387 */ /* 0x0003e40000100a00 */
[--C-:B-1----:R-:W-:Y:S02]  /*28f80*/  IMAD.WIDE R124, R5, 0x4, R122.reuse ;  /* 0x00000004057c7825 */ /* 0x102fe400078e027a */
[----:B------:R-:W2:Y:S04]  /*28f90*/  LDL R5, [R1+0x90] ;  /* 0x0000900001057983 */ /* 0x000ea80000100800 */
[----:B------:R1:W-:Y:S01]  /*28fa0*/  STL.64 [R1+0x26d0], R120 ;  /* 0x0026d07801007387 */ /* 0x0003e20000100a00 */
[----:B----4-:R-:W-:-:S03]  /*28fb0*/  IMAD.WIDE R156, R127, 0x4, R122 ;  /* 0x000000047f9c7825 */ /* 0x010fc600078e027a */
[----:B-1----:R-:W4:Y:S04]  /*28fc0*/  LDL R121, [R1+0x84] ;  /* 0x0000840001797983 */ /* 0x002f280000100800 */
[----:B------:R1:W-:Y:S04]  /*28fd0*/  STL.64 [R1+0x2608], R124 ;  /* 0x0026087c01007387 */ /* 0x0003e80000100a00 */
[----:B------:R-:W3:Y:S04]  /*28fe0*/  LDL R155, [R1+0x9c] ;  /* 0x00009c00019b7983 */ /* 0x000ee80000100800 */
[----:B------:R-:W3:Y:S01]  /*28ff0*/  LDL.LU R17, [R1+0x8698] ;  /* 0x0086980001117983 */ /* 0x000ee20000300800 */
[----:B-1----:R-:W-:-:S03]  /*29000*/  IMAD.WIDE R124, R16, 0x4, R122 ;  /* 0x00000004107c7825 */ /* 0x002fc600078e027a */
[----:B------:R-:W3:Y:S04]  /*29010*/  LDL R153, [R1+0x68] ;  /* 0x0000680001997983 */ /* 0x000ee80000100800 */
[----:B------:R1:W-:Y:S04]  /*29020*/  STL.64 [R1+0x2520], R150 ;  /* 0x0025209601007387 */ /* 0x0003e80000100a00 */
[----:B------:R-:W3:Y:S04]  /*29030*/  LDL.LU R16, [R1+0x8694] ;  /* 0x0086940001107983 */ /* 0x000ee80000300800 */
[----:B------:R-:W3:Y:S04]  /*29040*/  LDL R158, [R1+0x54] ;  /* 0x00005400019e7983 */ /* 0x000ee80000100800 */
[----:B------:R-:W3:Y:S01]  /*29050*/  LDL R159, [R1+0x48] ;  /* 0x00004800019f7983 */ /* 0x000ee20000100800 */
[----:B-1----:R-:W-:-:S03]  /*29060*/  IMAD.WIDE R150, R15, 0x4, R122 ;  /* 0x000000040f967825 */ /* 0x002fc600078e027a */
[----:B------:R1:W-:Y:S04]  /*29070*/  STL.64 [R1+0x1ab8], R124 ;  /* 0x001ab87c01007387 */ /* 0x0003e80000100a00 */
[----:B------:R-:W3:Y:S04]  /*29080*/  LDL R126, [R1+0x34] ;  /* 0x00003400017e7983 */ /* 0x000ee80000100800 */
[----:B-1----:R-:W3:Y:S04]  /*29090*/  LDL R124, [R1+0x40] ;  /* 0x00004000017c7983 */ /* 0x002ee80000100800 */
[----:B------:R1:W-:Y:S04]  /*290a0*/  STL.64 [R1+0x16e8], R156 ;  /* 0x0016e89c01007387 */ /* 0x0003e80000100a00 */
[----:B------:R-:W3:Y:S04]  /*290b0*/  LDL.LU R15, [R1+0x8690] ;  /* 0x00869000010f7983 */ /* 0x000ee80000300800 */
[----:B------:R-:W3:Y:S04]  /*290c0*/  LDL R125, [R1+0xa4] ;  /* 0x0000a400017d7983 */ /* 0x000ee80000100800 */
[----:B-1----:R-:W3:Y:S04]  /*290d0*/  LDL R156, [R1+0xa0] ;  /* 0x0000a000019c7983 */ /* 0x002ee80000100800 */
[----:B------:R1:W-:Y:S04]  /*290e0*/  STL.64 [R1+0x4908], R150 ;  /* 0x0049089601007387 */ /* 0x0003e80000100a00 */
[----:B------:R-:W3:Y:S01]  /*290f0*/  LDL R127, [R1+0x10] ;  /* 0x00001000017f7983 */ /* 0x000ee20000100800 */
[----:B-1----:R-:W-:-:S03]  /*29100*/  IMAD.WIDE R150, R14, 0x4, R122 ;  /* 0x000000040e967825 */ /* 0x002fc600078e027a */
[----:B------:R-:W3:Y:S04]  /*29110*/  LDL.LU R14, [R1+0x868c] ;  /* 0x00868c00010e7983 */ /* 0x000ee80000300800 */
[----:B------:R-:W3:Y:S04]  /*29120*/  LDL R152, [R1+0xa8] ;  /* 0x0000a80001987983 */ /* 0x000ee80000100800 */
[----:B------:R1:W-:Y:S02]  /*29130*/  STL.64 [R1+0x4900], R150 ;  /* 0x0049009601007387 */ /* 0x0003e40000100a00 */
[----:B-1----:R-:W-:-:S02]  /*29140*/  IMAD.WIDE R150, R13, 0x4, R122 ;  /* 0x000000040d967825 */ /* 0x002fc400078e027a */
[----:B------:R-:W3:Y:S04]  /*29150*/  LDL.LU R13, [R1+0x8688] ;  /* 0x00868800010d7983 */ /* 0x000ee80000300800 */
[----:B------:R1:W-:Y:S02]  /*29160*/  STL.64 [R1+0x1f10], R150 ;  /* 0x001f109601007387 */ /* 0x0003e40000100a00 */
[--C-:B-1----:R-:W-:Y:S02]  /*29170*/  IMAD.WIDE R150, R12, 0x4, R122.reuse ;  /* 0x000000040c967825 */ /* 0x102fe400078e027a */
[----:B------:R-:W3:Y:S04]  /*29180*/  LDL.LU R12, [R1+0x8684] ;  /* 0x00868400010c7983 */ /* 0x000ee80000300800 */
[----:B------:R1:W-:Y:S02]  /*29190*/  STL.64 [R1+0x1e50], R150 ;  /* 0x001e509601007387 */ /* 0x0003e40000100a00 */
[----:B-1----:R-:W-:-:S02]  /*291a0*/  IMAD.WIDE R150, R2, 0x4, R122 ;  /* 0x0000000402967825 */ /* 0x002fc400078e027a */
[----:B------:R-:W3:Y:S04]  /*291b0*/  LDL.LU R2, [R1+0x8680] ;  /* 0x0086800001027983 */ /* 0x000ee80000300800 */
[----:B------:R1:W-:Y:S02]  /*291c0*/  STL.64 [R1+0x1c10], R150 ;  /* 0x001c109601007387 */ /* 0x0003e40000100a00 */
[----:B-1----:R-:W-:-:S04]  /*291d0*/  IMAD.WIDE R150, R10, 0x4, R122 ;  /* 0x000000040a967825 */ /* 0x002fc800078e027a */
[--C-:B------:R-:W-:Y:S01]  /*291e0*/  IMAD.WIDE R10, R11, 0x4, R122.reuse ;  /* 0x000000040b0a7825 */ /* 0x100fe200078e027a */
[----:B------:R1:W-:Y:S04]  /*291f0*/  STL.64 [R1+0x1e30], R150 ;  /* 0x001e309601007387 */ /* 0x0003e80000100a00 */
[----:B-1----:R-:W3:Y:S04]  /*29200*/  LDL R150, [R1+0xac] ;  /* 0x0000ac0001967983 */ /* 0x002ee80000100800 */
[----:B------:R1:W-:Y:S02]  /*29210*/  STL.64 [R1+0x1d58], R10 ;  /* 0x001d580a01007387 */ /* 0x0003e40000100a00 */
[----:B-1----:R-:W-:-:S04]  /*29220*/  IMAD.WIDE R10, R8, 0x4, R122 ;  /* 0x00000004080a7825 */ /* 0x002fc800078e027a */
[--C-:B------:R-:W-:Y:S01]  /*29230*/  IMAD.WIDE R8, R9, 0x4, R122.reuse ;  /* 0x0000000409087825 */ /* 0x100fe200078e027a */
[----:B------:R1:W-:Y:S04]  /*29240*/  STL.64 [R1+0x1ec0], R10 ;  /* 0x001ec00a01007387 */ /* 0x0003e80000100a00 */
[----:B-1----:R-:W3:Y:S04]  /*29250*/  LDL.LU.64 R10, [R1+0x8678] ;  /* 0x00867800010a7983 */ /* 0x002ee80000300a00 */
[----:B------:R-:W3:Y:S04]  /*29260*/  LDL R157, [R1+0xb0] ;  /* 0x0000b000019d7983 */ /* 0x000ee80000100800 */
[----:B------:R1:W-:Y:S02]  /*29270*/  STL.64 [R1+0x1e18], R8 ;  /* 0x001e180801007387 */ /* 0x0003e40000100a00 */
[----:B-1----:R-:W-:-:S04]  /*29280*/  IMAD.WIDE R8, R6, 0x4, R122 ;  /* 0x0000000406087825 */ /* 0x002fc800078e027a */
[--C-:B------:R-:W-:Y:S01]  /*29290*/  IMAD.WIDE R6, R7, 0x4, R122.reuse ;  /* 0x0000000407067825 */ /* 0x100fe200078e027a */
[----:B------:R1:W-:Y:S04]  /*292a0*/  STL.64 [R1+0x1d40], R8 ;  /* 0x001d400801007387 */ /* 0x0003e80000100a00 */
[----:B-1----:R-:W3:Y:S04]  /*292b0*/  LDL.LU.64 R8, [R1+0x8670] ;  /* 0x0086700001087983 */ /* 0x002ee80000300a00 */
[----:B------:R-:W3:Y:S04]  /*292c0*/  LDL R154, [R1+0xb4] ;  /* 0x0000b400019a7983 */ /* 0x000ee80000100800 */
[----:B------:R1:W-:Y:S02]  /*292d0*/  STL.64 [R1+0x1c88], R6 ;  /* 0x001c880601007387 */ /* 0x0003e40000100a00 */
[----:B-1----:R-:W-:-:S05]  /*292e0*/  IMAD.WIDE R6, R4, 0x4, R122 ;  /* 0x0000000404067825 */ /* 0x002fca00078e027a */
[----:B------:R1:W-:Y:S04]  /*292f0*/  STL.64 [R1+0x1be0], R6 ;  /* 0x001be00601007387 */ /* 0x0003e80000100a00 */
[----:B-1----:R-:W3:Y:S01]  /*29300*/  LDL.LU.64 R6, [R1+0x8668] ;  /* 0x0086680001067983 */ /* 0x002ee20000300a00 */
[----:B--2---:R-:W-:-:S03]  /*29310*/  IMAD.WIDE R4, R5, 0x4, R122 ;  /* 0x0000000405047825 */ /* 0x004fc600078e027a */
[----:B------:R-:W2:Y:S04]  /*29320*/  LDL R151, [R1+0xb8] ;  /* 0x0000b80001977983 */ /* 0x000ea80000100800 */
[----:B------:R1:W-:Y:S04]  /*29330*/  STL.64 [R1+0xa98], R4 ;  /* 0x000a980401007387 */ /* 0x0003e80000100a00 */
[----:B-1----:R-:W2:Y:S01]  /*29340*/  LDL.LU.64 R4, [R1+0x8660] ;  /* 0x0086600001047983 */ /* 0x002ea20000300a00 */
[----:B----4-:R-:W-:-:S05]  /*29350*/  IMAD.WIDE R120, R121, 0x4, R122 ;  /* 0x0000000479787825 */ /* 0x010fca00078e027a */
[----:B------:R3:W-:Y:S02]  /*29360*/  STL.64 [R1+0xab0], R120 ;  /* 0x000ab07801007387 */ /* 0x0007e40000100a00 */
[--C-:B---3--:R-:W-:Y:S02]  /*29370*/  IMAD.WIDE R120, R155, 0x4, R122.reuse ;  /* 0x000000049b787825 */ /* 0x108fe400078e027a */
[----:B------:R-:W3:Y:S04]  /*29380*/  LDL R155, [R1+0xbc] ;  /* 0x0000bc00019b7983 */ /* 0x000ee80000100800 */
[----:B------:R1:W-:Y:S02]  /*29390*/  STL.64 [R1+0xb80], R120 ;  /* 0x000b807801007387 */ /* 0x0003e40000100a00 */
[----:B-1----:R-:W-:-:S02]  /*293a0*/  IMAD.WIDE R120, R153, 0x4, R122 ;  /* 0x0000000499787825 */ /* 0x002fc400078e027a */
[----:B------:R-:W4:Y:S04]  /*293b0*/  LDL R153, [R1+0xc0] ;  /* 0x0000c00001997983 */ /* 0x000f280000100800 */
[----:B------:R1:W-:Y:S02]  /*293c0*/  STL.64 [R1+0xb90], R120 ;  /* 0x000b907801007387 */ /* 0x0003e40000100a00 */
[----:B-1----:R-:W-:-:S04]  /*293d0*/  IMAD.WIDE R120, R158, 0x4, R122 ;  /* 0x000000049e787825 */ /* 0x002fc800078e027a */
[--C-:B------:R-:W-:Y:S01]  /*293e0*/  IMAD.WIDE R158, R159, 0x4, R122.reuse ;  /* 0x000000049f9e7825 */ /* 0x100fe200078e027a */
[----:B------:R1:W-:Y:S03]  /*293f0*/  STL.64 [R1+0xba8], R120 ;  /* 0x000ba87801007387 */ /* 0x0003e60000100a00 */
[--C-:B-1----:R-:W-:Y:S02]  /*29400*/  IMAD.WIDE R120, R124, 0x4, R122.reuse ;  /* 0x000000047c787825 */ /* 0x102fe400078e027a */
[----:B------:R-:W4:Y:S04]  /*29410*/  LDL R124, [R1+0xc4] ;  /* 0x0000c400017c7983 */ /* 0x000f280000100800 */
[----:B------:R1:W-:Y:S04]  /*29420*/  STL.64 [R1+0xbe8], R158 ;  /* 0x000be89e01007387 */ /* 0x0003e80000100a00 */
[----:B------:R1:W-:Y:S02]  /*29430*/  STL.64 [R1+0x1368], R120 ;  /* 0x0013687801007387 */ /* 0x0003e40000100a00 */
[----:B-1----:R-:W-:-:S02]  /*29440*/  IMAD.WIDE R158, R126, 0x4, R122 ;  /* 0x000000047e9e7825 */ /* 0x002fc400078e027a */
[----:B------:R-:W4:Y:S02]  /*29450*/  LDL R126, [R1+0xc8] ;  /* 0x0000c800017e7983 */ /* 0x000f240000100800 */
[--C-:B------:R-:W-:Y:S02]  /*29460*/  IMAD.WIDE R120, R156, 0x4, R122.reuse ;  /* 0x000000049c787825 */ /* 0x100fe400078e027a */
[----:B------:R1:W-:Y:S04]  /*29470*/  STL.64 [R1+0x14a8], R158 ;  /* 0x0014a89e01007387 */ /* 0x0003e80000100a00 */
[----:B------:R1:W-:Y:S02]  /*29480*/  STL.64 [R1+0x14a0], R120 ;  /* 0x0014a07801007387 */ /* 0x0003e40000100a00 */
[----:B-1----:R-:W-:-:S04]  /*29490*/  IMAD.WIDE R158, R125, 0x4, R122 ;  /* 0x000000047d9e7825 */ /* 0x002fc800078e027a */
[--C-:B------:R-:W-:Y:S02]  /*294a0*/  IMAD.WIDE R120, R127, 0x4, R122.reuse ;  /* 0x000000047f787825 */ /* 0x100fe400078e027a */
[----:B------:R-:W4:Y:S04]  /*294b0*/  LDL R127, [R1+0xcc] ;  /* 0x0000cc00017f7983 */ /* 0x000f280000100800 */
[----:B------:R1:W-:Y:S04]  /*294c0*/  STL.64 [R1+0x1498], R158 ;  /* 0x0014989e01007387 */ /* 0x0003e80000100a00 */
[----:B------:R1:W-:Y:S04]  /*294d0*/  STL.64 [R1+0x1490], R120 ;  /* 0x0014907801007387 */ /* 0x0003e80000100a00 */
[----:B------:R-:W4:Y:S01]  /*294e0*/  LDL R125, [R1+0xd0] ;  /* 0x0000d000017d7983 */ /* 0x000f220000100800 */
[----:B-1----:R-:W-:-:S05]  /*294f0*/  IMAD.WIDE R158, R152, 0x4, R122 ;  /* 0x00000004989e7825 */ /* 0x002fca00078e027a */
[----:B------:R-:W-:Y:S01]  /*29500*/  STL.64 [R1+0x1488], R158 ;  /* 0x0014889e01007387 */ /* 0x000fe20000100a00 */
[----:B------:R-:W-:-:S03]  /*29510*/  IMAD.WIDE R120, R2, 0x4, R122 ;  /* 0x0000000402787825 */ /* 0x000fc600078e027a */
[----:B------:R1:W-:Y:S04]  /*29520*/  STL [R1+0x85a0], R2 ;  /* 0x0085a00201007387 */ /* 0x0003e80000100800 */
[----:B------:R2:W-:Y:S04]  /*29530*/  STL.64 [R1+0x1480], R120 ;  /* 0x0014807801007387 */ /* 0x0005e80000100a00 */
[----:B------:R-:W4:Y:S04]  /*29540*/  LDL R152, [R1+0xd4] ;  /* 0x0000d40001987983 */ /* 0x000f280000100800 */
[----:B-1----:R-:W4:Y:S01]  /*29550*/  LDL R2, [R1+0xdc] ;  /* 0x0000dc0001027983 */ /* 0x002f220000100800 */
[----:B------:R-:W-:-:S05]  /*29560*/  IMAD.WIDE R158, R150, 0x4, R122 ;  /* 0x00000004969e7825 */ /* 0x000fca00078e027a */
[----:B------:R-:W-:Y:S04]  /*29570*/  STL.64 [R1+0x1478], R158 ;  /* 0x0014789e01007387 */ /* 0x000fe80000100a00 */
[----:B------:R-:W4:Y:S01]  /*29580*/  LDL R150, [R1+0xd8] ;  /* 0x0000d80001967983 */ /* 0x000f220000100800 */
[----:B------:R-:W-:-:S04]  /*29590*/  IMAD.WIDE R156, R157, 0x4, R122 ;  /* 0x000000049d9c7825 */ /* 0x000fc800078e027a */
[----:B--2---:R-:W-:-:S05]  /*295a0*/  IMAD.WIDE R120, R4, 0x4, R122 ;  /* 0x0000000404787825 */ /* 0x004fca00078e027a */
[----:B------:R1:W-:Y:S04]  /*295b0*/  STL.64 [R1+0x1470], R120 ;  /* 0x0014707801007387 */ /* 0x0003e80000100a00 */
[----:B------:R-:W-:Y:S04]  /*295c0*/  STL.64 [R1+0x8580], R4 ;  /* 0x0085800401007387 */ /* 0x000fe80000100a00 */
[----:B------:R2:W-:Y:S01]  /*295d0*/  STL.64 [R1+0x1468], R156 ;  /* 0x0014689c01007387 */ /* 0x0005e20000100a00 */
[----:B-1----:R-:W-:-:S04]  /*295e0*/  IMAD.WIDE R120, R5, 0x4, R122 ;  /* 0x0000000405787825 */ /* 0x002fc800078e027a */
[--C-:B--2---:R-:W-:Y:S01]  /*295f0*/  IMAD.WIDE R156, R154, 0x4, R122.reuse ;  /* 0x000000049a9c7825 */ /* 0x104fe200078e027a */
[----:B------:R1:W-:Y:S04]  /*29600*/  STL.64 [R1+0x1460], R120 ;  /* 0x0014607801007387 */ /* 0x0003e80000100a00 */
[----:B------:R-:W-:Y:S01]  /*29610*/  STL.64 [R1+0x1458], R156 ;  /* 0x0014589c01007387 */ /* 0x000fe20000100a00 */
[----:B-1----:R-:W-:-:S03]  /*29620*/  IMAD.WIDE R120, R151, 0x4, R122 ;  /* 0x0000000497787825 */ /* 0x002fc600078e027a */
[----:B------:R-:W2:Y:S01]  /*29630*/  LDL R151, [R1+0xe0] ;  /* 0x0000e00001977983 */ /* 0x000ea20000100800 */
[----:B------:R-:W-:-:S05]  /*29640*/  IMAD.WIDE R4, R6, 0x4, R122 ;  /* 0x0000000406047825 */ /* 0x000fca00078e027a */
[----:B------:R1:W-:Y:S04]  /*29650*/  STL.64 [R1+0x1450], R4 ;  /* 0x0014500401007387 */ /* 0x0003e80000100a00 */
[----:B------:R3:W-:Y:S04]  /*29660*/  STL.64 [R1+0x1448], R120 ;  /* 0x0014487801007387 */ /* 0x0007e80000100a00 */
[----:B------:R3:W-:Y:S01]  /*29670*/  STL.64 [R1+0x8570], R6 ;  /* 0x0085700601007387 */ /* 0x0007e20000100a00 */
[----:B-1----:R-:W-:-:S04]  /*29680*/  IMAD.WIDE R4, R7, 0x4, R122 ;  /* 0x0000000407047825 */ /* 0x002fc800078e027a */
[--C-:B---3--:R-:W-:Y:S01]  /*29690*/  IMAD.WIDE R120, R155, 0x4, R122.reuse ;  /* 0x000000049b787825 */ /* 0x108fe200078e027a */
[----:B------:R4:W-:Y:S03]  /*296a0*/  STL.64 [R1+0x1440], R4 ;  /* 0x0014400401007387 */ /* 0x0009e60000100a00 */
[--C-:B------:R-:W-:Y:S01]  /*296b0*/  IMAD.WIDE R6, R8, 0x4, R122.reuse ;  /* 0x0000000408067825 */ /* 0x100fe200078e027a */
[----:B------:R-:W-:Y:S03]  /*296c0*/  STL.64 [R1+0x1438], R120 ;  /* 0x0014387801007387 */ /* 0x000fe60000100a00 */
[--C-:B----4-:R-:W-:Y:S02]  /*296d0*/  IMAD.WIDE R4, R153, 0x4, R122.reuse ;  /* 0x0000000499047825 */ /* 0x110fe400078e027a */
[----:B------:R-:W3:Y:S04]  /*296e0*/  LDL R153, [R1+0xe4] ;  /* 0x0000e40001997983 */ /* 0x000ee80000100800 */
        /* <DEDUP_REMOVED lines=9> */
[----:B-1----:R-:W-:-:S03]  /*29780*/  IMAD.WIDE R6, R126, 0x4, R122 ;  /* 0x000000047e067825 */ /* 0x002fc600078e027a */
[----:B------:R-:W3:Y:S01]  /*29790*/  LDL R126, [R1+0xec] ;  /* 0x0000ec00017e7983 */ /* 0x000ee20000100800 */
[----:B----4-:R-:W-:-:S03]  /*297a0*/  IMAD.WIDE R4, R11, 0x4, R122 ;  /* 0x000000040b047825 */ /* 0x010fc600078e027a */
[----:B------:R-:W-:Y:S04]  /*297b0*/  STL.64 [R1+0x1408], R6 ;  /* 0x0014080601007387 */ /* 0x000fe80000100a00 */
[----:B------:R1:W-:Y:S04]  /*297c0*/  STL.64 [R1+0x8578], R10 ;  /* 0x0085780a01007387 */ /* 0x0003e80000100a00 */
[----:B------:R4:W-:Y:S04]  /*297d0*/  STL.64 [R1+0x1400], R4 ;  /* 0x0014000401007387 */ /* 0x0009e80000100a00 */
[----:B------:R-:W3:Y:S01]  /*297e0*/  LDL R9, [R1+0x100] ;  /* 0x0001000001097983 */ /* 0x000ee20000100800 */
[----:B-1----:R-:W-:-:S04]  /*297f0*/  IMAD.WIDE R10, R12, 0x4, R122 ;  /* 0x000000040c0a7825 */ /* 0x002fc800078e027a */
[--C-:B----4-:R-:W-:Y:S02]  /*29800*/  IMAD.WIDE R4, R127, 0x4, R122.reuse ;  /* 0x000000047f047825 */ /* 0x110fe400078e027a */
[----:B------:R-:W4:Y:S04]  /*29810*/  LDL R127, [R1+0xf0] ;  /* 0x0000f000017f7983 */ /* 0x000f280000100800 */
[----:B------:R1:W-:Y:S01]  /*29820*/  STL.64 [R1+0x13f8], R4 ;  /* 0x0013f80401007387 */ /* 0x0003e20000100a00 */
[----:B------:R-:W-:-:S03]  /*29830*/  IMAD.WIDE R6, R13, 0x4, R122 ;  /* 0x000000040d067825 */ /* 0x000fc600078e027a */
[----:B------:R1:W-:Y:S04]  /*29840*/  STL.64 [R1+0x13f0], R10 ;  /* 0x0013f00a01007387 */ /* 0x0003e80000100a00 */
[----:B------:R-:W-:Y:S01]  /*29850*/  STL.64 [R1+0x8588], R12 ;  /* 0x0085880c01007387 */ /* 0x000fe20000100a00 */
[----:B-1----:R-:W-:-:S05]  /*29860*/  IMAD.WIDE R4, R125, 0x4, R122 ;  /* 0x000000047d047825 */ /* 0x002fca00078e027a */
[----:B------:R1:W-:Y:S01]  /*29870*/  STL.64 [R1+0x13e8], R4 ;  /* 0x0013e80401007387 */ /* 0x0003e20000100a00 */
[----:B------:R-:W-:-:S03]  /*29880*/  IMAD.WIDE R10, R14, 0x4, R122 ;  /* 0x000000040e0a7825 */ /* 0x000fc600078e027a */
[----:B------:R1:W-:Y:S02]  /*29890*/  STL.64 [R1+0x13e0], R6 ;  /* 0x0013e00601007387 */ /* 0x0003e40000100a00 */
[----:B-1----:R-:W-:-:S05]  /*298a0*/  IMAD.WIDE R4, R152, 0x4, R122 ;  /* 0x0000000498047825 */ /* 0x002fca00078e027a */
[----:B------:R1:W-:Y:S01]  /*298b0*/  STL.64 [R1+0x13d8], R4 ;  /* 0x0013d80401007387 */ /* 0x0003e20000100a00 */
[----:B------:R-:W-:-:S03]  /*298c0*/  IMAD.WIDE R6, R150, 0x4, R122 ;  /* 0x0000000496067825 */ /* 0x000fc600078e027a */
[----:B------:R1:W-:Y:S04]  /*298d0*/  STL.64 [R1+0x13d0], R10 ;  /* 0x0013d00a01007387 */ /* 0x0003e80000100a00 */
[----:B------:R-:W4:Y:S01]  /*298e0*/  LDL R150, [R1+0xf8] ;  /* 0x0000f80001967983 */ /* 0x000f220000100800 */
[----:B-1----:R-:W-:-:S03]  /*298f0*/  IMAD.WIDE R4, R15, 0x4, R122 ;  /* 0x000000040f047825 */ /* 0x002fc600078e027a */
[----:B------:R-:W-:Y:S04]  /*29900*/  STL.64 [R1+0x13c8], R6 ;  /* 0x0013c80601007387 */ /* 0x000fe80000100a00 */
[----:B------:R-:W-:Y:S01]  /*29910*/  STL.64 [R1+0x8590], R14 ;  /* 0x0085900e01007387 */ /* 0x000fe20000100a00 */
[----:B------:R-:W-:-:S03]  /*29920*/  IMAD.WIDE R10, R16, 0x4, R122 ;  /* 0x00000004100a7825 */ /* 0x000fc600078e027a */
[----:B------:R1:W-:Y:S04]  /*29930*/  STL.64 [R1+0x13c0], R4 ;  /* 0x0013c00401007387 */ /* 0x0003e80000100a00 */
[----:B------:R-:W-:Y:S01]  /*29940*/  STL [R1+0x85a8], R2 ;  /* 0x0085a80201007387 */ /* 0x000fe20000100800 */
[----:B-1----:R-:W-:-:S05]  /*29950*/  IMAD.WIDE R4, R2, 0x4, R122 ;  /* 0x0000000402047825 */ /* 0x002fca00078e027a */
[----:B------:R1:W-:Y:S04]  /*29960*/  STL.64 [R1+0x13b8], R4 ;  /* 0x0013b80401007387 */ /* 0x0003e80000100a00 */
[----:B------:R-:W-:Y:S01]  /*29970*/  STL.64 [R1+0x13b0], R10 ;  /* 0x0013b00a01007387 */ /* 0x000fe20000100a00 */
[----:B-1----:R-:W-:-:S04]  /*29980*/  IMAD.WIDE R4, R17, 0x4, R122 ;  /* 0x0000000411047825 */ /* 0x002fc800078e027a */
[--C-:B--2---:R-:W-:Y:S02]  /*29990*/  IMAD.WIDE R6, R151, 0x4, R122.reuse ;  /* 0x0000000497067825 */ /* 0x104fe400078e027a */
[----:B------:R-:W2:Y:S04]  /*299a0*/  LDL R151, [R1+0xfc] ;  /* 0x0000fc0001977983 */ /* 0x000ea80000100800 */
[----:B------:R-:W-:Y:S04]  /*299b0*/  STL.64 [R1+0x13a8], R6 ;  /* 0x0013a80601007387 */ /* 0x000fe80000100a00 */
[----:B------:R1:W-:Y:S04]  /*299c0*/  STL.64 [R1+0x8598], R16 ;  /* 0x0085981001007387 */ /* 0x0003e80000100a00 */
[----:B------:R1:W-:Y:S04]  /*299d0*/  STL.64 [R1+0x13a0], R4 ;  /* 0x0013a00401007387 */ /* 0x0003e80000100a00 */
[----:B-1----:R-:W4:Y:S04]  /*299e0*/  LDL R17, [R1+0xe8] ;  /* 0x0000e80001117983 */ /* 0x002f280000100800 */
[----:B------:R-:W2:Y:S01]  /*299f0*/  LDL R16, [R1+0xf4] ;  /* 0x0000f40001107983 */ /* 0x000ea20000100800 */
[----:B------:R-:W-:-:S03]  /*29a00*/  IMAD.WIDE R4, R18, 0x4, R122 ;  /* 0x0000000412047825 */ /* 0x000fc600078e027a */
[----:B------:R-:W-:Y:S01]  /*29a10*/  STL [R1+0x85a4], R18 ;  /* 0x0085a41201007387 */ /* 0x000fe20000100800 */
[----:B---3--:R-:W-:-:S05]  /*29a20*/  IMAD.WIDE R6, R153, 0x4, R122 ;  /* 0x0000000499067825 */ /* 0x008fca00078e027a */
[----:B------:R-:W-:Y:S04]  /*29a30*/  STL.64 [R1+0x1398], R6 ;  /* 0x0013980601007387 */ /* 0x000fe80000100a00 */
[----:B------:R1:W-:Y:S02]  /*29a40*/  STL.64 [R1+0x1390], R4 ;  /* 0x0013900401007387 */ /* 0x0003e40000100a00 */
[----:B-1----:R-:W-:-:S04]  /*29a50*/  IMAD.WIDE R4, R19, 0x4, R122 ;  /* 0x0000000413047825 */ /* 0x002fc800078e027a */
[--C-:B----4-:R-:W-:Y:S01]  /*29a60*/  IMAD.WIDE R6, R17, 0x4, R122.reuse ;  /* 0x0000000411067825 */ /* 0x110fe200078e027a */
[----:B------:R-:W-:Y:S04]  /*29a70*/  STL [R1+0x85ac], R17 ;  /* 0x0085ac1101007387 */ /* 0x000fe80000100800 */
[----:B------:R1:W-:Y:S04]  /*29a80*/  STL.64 [R1+0x1388], R6 ;  /* 0x0013880601007387 */ /* 0x0003e80000100a00 */
[----:B------:R-:W-:Y:S04]  /*29a90*/  STL [R1+0x85b0], R19 ;  /* 0x0085b01301007387 */ /* 0x000fe80000100800 */
[----:B------:R3:W-:Y:S01]  /*29aa0*/  STL.64 [R1+0x1380], R4 ;  /* 0x0013800401007387 */ /* 0x0007e20000100a00 */
[----:B-1----:R-:W-:-:S03]  /*29ab0*/  IMAD.WIDE R6, R126, 0x4, R122 ;  /* 0x000000047e067825 */ /* 0x002fc600078e027a */
[----:B------:R-:W4:Y:S01]  /*29ac0*/  LDL R126, [R1+0x104] ;  /* 0x00010400017e7983 */ /* 0x000f220000100800 */
[----:B---3--:R-:W-:-:S03]  /*29ad0*/  IMAD.WIDE R4, R20, 0x4, R122 ;  /* 0x0000000414047825 */ /* 0x008fc600078e027a */
[----:B------:R1:W-:Y:S04]  /*29ae0*/  STL.64 [R1+0x1378], R6 ;  /* 0x0013780601007387 */ /* 0x0003e80000100a00 */
[----:B------:R-:W-:Y:S04]  /*29af0*/  STL [R1+0x85b4], R20 ;  /* 0x0085b41401007387 */ /* 0x000fe80000100800 */
[----:B------:R3:W-:Y:S01]  /*29b00*/  STL.64 [R1+0x1360], R4 ;  /* 0x0013600401007387 */ /* 0x0007e20000100a00 */
[----:B-1----:R-:W-:-:S03]  /*29b10*/  IMAD.WIDE R6, R127, 0x4, R122 ;  /* 0x000000047f067825 */ /* 0x002fc600078e027a */
[----:B------:R-:W4:Y:S04]  /*29b20*/  LDL R127, [R1+0x108] ;  /* 0x00010800017f7983 */ /* 0x000f280000100800 */
[----:B------:R2:W-:Y:S01]  /*29b30*/  STL.64 [R1+0x1358], R6 ;  /* 0x0013580601007387 */ /* 0x0005e20000100a00 */
[----:B---3--:R-:W-:-:S03]  /*29b40*/  IMAD.WIDE R4, R21, 0x4, R122 ;  /* 0x0000000415047825 */ /* 0x008fc600078e027a */
[----:B------:R-:W-:Y:S04]  /*29b50*/  STL [R1+0x85b8], R21 ;  /* 0x0085b81501007387 */ /* 0x000fe80000100800 */
[----:B------:R1:W-:Y:S01]  /*29b60*/  STL.64 [R1+0x1350], R4 ;  /* 0x0013500401007387 */ /* 0x0003e20000100a00 */
[----:B--2---:R-:W-:-:S03]  /*29b70*/  IMAD.WIDE R6, R16, 0x4, R122 ;  /* 0x0000000410067825 */ /* 0x004fc600078e027a */
[----:B------:R-:W2:Y:S04]  /*29b80*/  LDL R18, [R1+0x140] ;  /* 0x0001400001127983 */ /* 0x000ea80000100800 */
[----:B------:R-:W-:Y:S04]  /*29b90*/  STL [R1+0x85bc], R16 ;  /* 0x0085bc1001007387 */ /* 0x000fe80000100800 */
[----:B------:R3:W-:Y:S01]  /*29ba0*/  STL.64 [R1+0x1348], R6 ;  /* 0x0013480601007387 */ /* 0x0007e20000100a00 */
[----:B-1----:R-:W-:-:S03]  /*29bb0*/  IMAD.WIDE R4, R22, 0x4, R122 ;  /* 0x0000000416047825 */ /* 0x002fc600078e027a */
[----:B------:R-:W2:Y:S04]  /*29bc0*/  LDL R152, [R1+0x10c] ;  /* 0x00010c0001987983 */ /* 0x000ea80000100800 */
[----:B------:R-:W-:Y:S01]  /*29bd0*/  STL [R1+0x85c0], R22 ;  /* 0x0085c01601007387 */ /* 0x000fe20000100800 */
[----:B---3--:R-:W-:-:S03]  /*29be0*/  IMAD.WIDE R6, R150, 0x4, R122 ;  /* 0x0000000496067825 */ /* 0x008fc600078e027a */
[----:B------:R1:W-:Y:S04]  /*29bf0*/  STL.64 [R1+0x1340], R4 ;  /* 0x0013400401007387 */ /* 0x0003e80000100a00 */
[----:B------:R-:W3:Y:S04]  /*29c00*/  LDL R153, [R1+0x110] ;  /* 0x0001100001997983 */ /* 0x000ee80000100800 */
[----:B------:R-:W-:Y:S01]  /*29c10*/  STL.64 [R1+0x1338], R6 ;  /* 0x0013380601007387 */ /* 0x000fe20000100a00 */
[----:B-1----:R-:W-:-:S03]  /*29c20*/  IMAD.WIDE R4, R197, 0x4, R122 ;  /* 0x00000004c5047825 */ /* 0x002fc600078e027a */
[----:B------:R-:W3:Y:S04]  /*29c30*/  LDL R156, [R1+0x8c] ;  /* 0x00008c00019c7983 */ /* 0x000ee80000100800 */
[----:B------:R1:W-:Y:S04]  /*29c40*/  STL.64 [R1+0x1330], R4 ;  /* 0x0013300401007387 */ /* 0x0003e80000100a00 */
[----:B------:R-:W3:Y:S04]  /*29c50*/  LDL R157, [R1+0x80] ;  /* 0x00008000019d7983 */ /* 0x000ee80000100800 */
[----:B------:R-:W3:Y:S04]  /*29c60*/  LDL R154, [R1+0x30] ;  /* 0x00003000019a7983 */ /* 0x000ee80000100800 */
[----:B------:R-:W-:Y:S01]  /*29c70*/  STL [R1+0x85c4], R197 ;  /* 0x0085c4c501007387 */ /* 0x000fe20000100800 */
[----:B-1----:R-:W-:-:S03]  /*29c80*/  IMAD.WIDE R4, R151, 0x4, R122 ;  /* 0x0000000497047825 */ /* 0x002fc600078e027a */
[----:B------:R-:W3:Y:S04]  /*29c90*/  LDL R155, [R1+0x128] ;  /* 0x00012800019b7983 */ /* 0x000ee80000100800 */
[----:B------:R-:W3:Y:S04]  /*29ca0*/  LDL R150, [R1+0x12c] ;  /* 0x00012c0001967983 */ /* 0x000ee80000100800 */
[----:B------:R1:W-:Y:S04]  /*29cb0*/  STL.64 [R1+0x1328], R4 ;  /* 0x0013280401007387 */ /* 0x0003e80000100a00 */
[----:B------:R-:W3:Y:S04]  /*29cc0*/  LDL R151, [R1+0xc] ;  /* 0x00000c0001977983 */ /* 0x000ee80000100800 */
[----:B------:R-:W-:Y:S01]  /*29cd0*/  STL [R1+0x85c8], R206 ;  /* 0x0085c8ce01007387 */ /* 0x000fe20000100800 */
[----:B-1----:R-:W-:-:S05]  /*29ce0*/  IMAD.WIDE R4, R206, 0x4, R122 ;  /* 0x00000004ce047825 */ /* 0x002fca00078e027a */
[----:B------:R1:W-:Y:S04]  /*29cf0*/  STL.64 [R1+0x1320], R4 ;  /* 0x0013200401007387 */ /* 0x0003e80000100a00 */
[----:B------:R-:W3:Y:S04]  /*29d00*/  LDL R124, [R1+0x130] ;  /* 0x00013000017c7983 */ /* 0x000ee80000100800 */
[----:B------:R-:W3:Y:S01]  /*29d10*/  LDL R2, [R1+0x14c] ;  /* 0x00014c0001027983 */ /* 0x000ee20000100800 */
[----:B-1----:R-:W-:-:S03]  /*29d20*/  IMAD.WIDE R4, R9, 0x4, R122 ;  /* 0x0000000409047825 */ /* 0x002fc600078e027a */
[----:B------:R-:W-:Y:S04]  /*29d30*/  STL [R1+0x85cc], R9 ;  /* 0x0085cc0901007387 */ /* 0x000fe80000100800 */
[----:B------:R1:W-:Y:S04]  /*29d40*/  STL.64 [R1+0x1318], R4 ;  /* 0x0013180401007387 */ /* 0x0003e80000100a00 */
[----:B------:R-:W3:Y:S04]  /*29d50*/  LDL R125, [R1+0x134] ;  /* 0x00013400017d7983 */ /* 0x000ee80000100800 */
[----:B------:R-:W-:Y:S01]  /*29d60*/  STL [R1+0x85d0], R215 ;  /* 0x0085d0d701007387 */ /* 0x000fe20000100800 */
[----:B-1----:R-:W-:-:S05]  /*29d70*/  IMAD.WIDE R4, R215, 0x4, R122 ;  /* 0x00000004d7047825 */ /* 0x002fca00078e027a */
[----:B------:R1:W-:Y:S02]  /*29d80*/  STL.64 [R1+0x1310], R4 ;  /* 0x0013100401007387 */ /* 0x0003e40000100a00 */
[----:B-1----:R-:W-:-:S04]  /*29d90*/  IMAD.WIDE R4, R225, 0x4, R122 ;  /* 0x00000004e1047825 */ /* 0x002fc800078e027a */
[--C-:B----4-:R-:W-:Y:S02]  /*29da0*/  IMAD.WIDE R6, R126, 0x4, R122.reuse ;  /* 0x000000047e067825 */ /* 0x110fe400078e027a */
[----:B------:R-:W4:Y:S04]  /*29db0*/  LDL R126, [R1+0x138] ;  /* 0x00013800017e7983 */ /* 0x000f280000100800 */
[----:B------:R1:W-:Y:S04]  /*29dc0*/  STL.64 [R1+0x1308], R6 ;  /* 0x0013080601007387 */ /* 0x0003e80000100a00 */
[----:B------:R-:W-:Y:S04]  /*29dd0*/  STL [R1+0x85d4], R225 ;  /* 0x0085d4e101007387 */ /* 0x000fe80000100800 */
[----:B------:R1:W-:Y:S02]  /*29de0*/  STL.64 [R1+0x1300], R4 ;  /* 0x0013000401007387 */ /* 0x0003e40000100a00 */
[----:B-1----:R-:W-:-:S02]  /*29df0*/  IMAD.WIDE R6, R127, 0x4, R122 ;  /* 0x000000047f067825 */ /* 0x002fc400078e027a */
[----:B------:R-:W4:Y:S02]  /*29e00*/  LDL R127, [R1+0x13c] ;  /* 0x00013c00017f7983 */ /* 0x000f240000100800 */
[--C-:B------:R-:W-:Y:S02]  /*29e10*/  IMAD.WIDE R4, R234, 0x4, R122.reuse ;  /* 0x00000004ea047825 */ /* 0x100fe400078e027a */
[----:B------:R2:W-:Y:S04]  /*29e20*/  STL.64 [R1+0x12f8], R6 ;  /* 0x0012f80601007387 */ /* 0x0005e80000100a00 */
[----:B------:R-:W-:Y:S04]  /*29e30*/  STL [R1+0x85d8], R234 ;  /* 0x0085d8ea01007387 */ /* 0x000fe80000100800 */
[----:B------:R-:W4:Y:S04]  /*29e40*/  LDL R17, [R1+0x158] ;  /* 0x0001580001117983 */ /* 0x000f280000100800 */
[----:B------:R1:W-:Y:S01]  /*29e50*/  STL.64 [R1+0x12f0], R4 ;  /* 0x0012f00401007387 */ /* 0x0003e20000100a00 */
[----:B--2---:R-:W-:-:S03]  /*29e60*/  IMAD.WIDE R6, R152, 0x4, R122 ;  /* 0x0000000498067825 */ /* 0x004fc600078e027a */
[----:B------:R-:W2:Y:S01]  /*29e70*/  LDL R152, [R1+0x144] ;  /* 0x0001440001987983 */ /* 0x000ea20000100800 */
[----:B-1----:R-:W-:-:S03]  /*29e80*/  IMAD.WIDE R4, R244, 0x4, R122 ;  /* 0x00000004f4047825 */ /* 0x002fc600078e027a */
[----:B------:R3:W-:Y:S04]  /*29e90*/  STL.64 [R1+0x12e8], R6 ;  /* 0x0012e80601007387 */ /* 0x0007e80000100a00 */
[----:B------:R-:W-:Y:S04]  /*29ea0*/  STL [R1+0x85dc], R244 ;  /* 0x0085dcf401007387 */ /* 0x000fe80000100800 */
[----:B------:R1:W-:Y:S01]  /*29eb0*/  STL.64 [R1+0x12e0], R4 ;  /* 0x0012e00401007387 */ /* 0x0003e20000100a00 */
[----:B---3--:R-:W-:-:S04]  /*29ec0*/  IMAD.WIDE R6, R156, 0x4, R122 ;  /* 0x000000049c067825 */ /* 0x008fc800078e027a */
[--C-:B-1----:R-:W-:Y:S02]  /*29ed0*/  IMAD.WIDE R4, R153, 0x4, R122.reuse ;  /* 0x0000000499047825 */ /* 0x102fe400078e027a */
[----:B------:R-:W3:Y:S02]  /*29ee0*/  LDL R153, [R1+0x148] ;  /* 0x0001480001997983 */ /* 0x000ee40000100800 */
[--C-:B------:R-:W-:Y:S02]  /*29ef0*/  IMAD.WIDE R8, R157, 0x4, R122.reuse ;  /* 0x000000049d087825 */ /* 0x100fe400078e027a */
[----:B------:R1:W-:Y:S04]  /*29f00*/  STL.64 [R1+0x1678], R4 ;  /* 0x0016780401007387 */ /* 0x0003e80000100a00 */
[----:B------:R1:W-:Y:S02]  /*29f10*/  STL.64 [R1+0x1740], R6 ;  /* 0x0017400601007387 */ /* 0x0003e40000100a00 */
        /* <DEDUP_REMOVED lines=13> */
[----:B------:R-:W-:Y:S04]  /*29ff0*/  STL [R1+0x85e0], R252 ;  /* 0x0085e0fc01007387 */ /* 0x000fe80000100800 */
[----:B------:R1:W-:Y:S02]  /*2a000*/  STL.64 [R1+0x22f8], R4 ;  /* 0x0022f80401007387 */ /* 0x0003e40000100a00 */
[----:B-1----:R-:W-:-:S02]  /*2a010*/  IMAD.WIDE R8, R23, 0x4, R122 ;  /* 0x0000000417087825 */ /* 0x002fc400078e027a */
[----:B------:R-:W-:Y:S02]  /*2a020*/  STL [R1+0x85e4], R23 ;  /* 0x0085e41701007387 */ /* 0x000fe40000100800 */
[----:B------:R-:W-:-:S05]  /*2a030*/  IMAD.WIDE R4, R124, 0x4, R122 ;  /* 0x000000047c047825 */ /* 0x000fca00078e027a */
[----:B------:R1:W-:Y:S04]  /*2a040*/  STL.64 [R1+0x23d0], R4 ;  /* 0x0023d00401007387 */ /* 0x0003e80000100a00 */
[----:B------:R1:W-:Y:S04]  /*2a050*/  STL.64 [R1+0x2498], R8 ;  /* 0x0024980801007387 */ /* 0x0003e80000100a00 */
[----:B------:R-:W3:Y:S01]  /*2a060*/  LDL R124, [R1+0x15c] ;  /* 0x00015c00017c7983 */ /* 0x000ee20000100800 */
[----:B-1----:R-:W-:-:S04]  /*2a070*/  IMAD.WIDE R4, R125, 0x4, R122 ;  /* 0x000000047d047825 */ /* 0x002fc800078e027a */
[--C-:B------:R-:W-:Y:S01]  /*2a080*/  IMAD.WIDE R8, R24, 0x4, R122.reuse ;  /* 0x0000000418087825 */ /* 0x100fe200078e027a */
[----:B------:R-:W-:Y:S04]  /*2a090*/  STL.64 [R1+0x2580], R4 ;  /* 0x0025800401007387 */ /* 0x000fe80000100a00 */
[----:B------:R1:W-:Y:S01]  /*2a0a0*/  STL.64 [R1+0x2648], R8 ;  /* 0x0026480801007387 */ /* 0x0003e20000100a00 */
[----:B------:R-:W-:-:S04]  /*2a0b0*/  IMAD.WIDE R10, R26, 0x4, R122 ;  /* 0x000000041a0a7825 */ /* 0x000fc800078e027a */
[----:B-1----:R-:W-:-:S04]  /*2a0c0*/  IMAD.WIDE R8, R25, 0x4, R122 ;  /* 0x0000000419087825 */ /* 0x002fc800078e027a */
[--C-:B----4-:R-:W-:Y:S02]  /*2a0d0*/  IMAD.WIDE R4, R126, 0x4, R122.reuse ;  /* 0x000000047e047825 */ /* 0x110fe400078e027a */
[----:B------:R-:W4:Y:S04]  /*2a0e0*/  LDL R126, [R1+0x160] ;  /* 0x00016000017e7983 */ /* 0x000f280000100800 */
[----:B------:R1:W-:Y:S04]  /*2a0f0*/  STL.64 [R1+0x2730], R4 ;  /* 0x0027300401007387 */ /* 0x0003e80000100a00 */
[----:B------:R-:W-:Y:S04]  /*2a100*/  STL.64 [R1+0x85e8], R24 ;  /* 0x0085e81801007387 */ /* 0x000fe80000100a00 */
[----:B------:R1:W-:Y:S02]  /*2a110*/  STL.64 [R1+0x27f8], R8 ;  /* 0x0027f80801007387 */ /* 0x0003e40000100a00 */
[----:B-1----:R-:W-:-:S05]  /*2a120*/  IMAD.WIDE R4, R127, 0x4, R122 ;  /* 0x000000047f047825 */ /* 0x002fca00078e027a */
[----:B------:R1:W-:Y:S04]  /*2a130*/  STL.64 [R1+0x28d8], R4 ;  /* 0x0028d80401007387 */ /* 0x0003e80000100a00 */
[----:B------:R1:W-:Y:S04]  /*2a140*/  STL.64 [R1+0x2990], R10 ;  /* 0x0029900a01007387 */ /* 0x0003e80000100a00 */
[----:B------:R-:W4:Y:S01]  /*2a150*/  LDL R127, [R1+0x168] ;  /* 0x00016800017f7983 */ /* 0x000f220000100800 */
[----:B------:R-:W-:-:S04]  /*2a160*/  IMAD.WIDE R8, R18, 0x4, R122 ;  /* 0x0000000412087825 */ /* 0x000fc800078e027a */
[--C-:B-1----:R-:W-:Y:S01]  /*2a170*/  IMAD.WIDE R4, R27, 0x4, R122.reuse ;  /* 0x000000041b047825 */ /* 0x102fe200078e027a */
[----:B------:R-:W-:Y:S04]  /*2a180*/  STL.64 [R1+0x2a60], R8 ;  /* 0x002a600801007387 */ /* 0x000fe80000100a00 */
[----:B------:R-:W-:Y:S01]  /*2a190*/  STL.64 [R1+0x85f0], R26 ;  /* 0x0085f01a01007387 */ /* 0x000fe20000100a00 */
[----:B------:R-:W-:-:S03]  /*2a1a0*/  IMAD.WIDE R10, R28, 0x4, R122 ;  /* 0x000000041c0a7825 */ /* 0x000fc600078e027a */
[----:B------:R2:W-:Y:S04]  /*2a1b0*/  STL.64 [R1+0x2b30], R4 ;  /* 0x002b300401007387 */ /* 0x0005e80000100a00 */
[----:B------:R-:W4:Y:S01]  /*2a1c0*/  LDL R125, [R1+0x16c] ;  /* 0x00016c00017d7983 */ /* 0x000f220000100800 */
[----:B--2---:R-:W-:-:S05]  /*2a1d0*/  IMAD.WIDE R4, R152, 0x4, R122 ;  /* 0x0000000498047825 */ /* 0x004fca00078e027a */
[----:B------:R1:W-:Y:S04]  /*2a1e0*/  STL.64 [R1+0x2c20], R4 ;  /* 0x002c200401007387 */ /* 0x0003e80000100a00 */
[----:B------:R2:W-:Y:S04]  /*2a1f0*/  STL.64 [R1+0x2d10], R10 ;  /* 0x002d100a01007387 */ /* 0x0005e80000100a00 */
[----:B------:R-:W4:Y:S01]  /*2a200*/  LDL R152, [R1+0x170] ;  /* 0x0001700001987983 */ /* 0x000f220000100800 */
[----:B---3--:R-:W-:-:S04]  /*2a210*/  IMAD.WIDE R8, R153, 0x4, R122 ;  /* 0x0000000499087825 */ /* 0x008fc800078e027a */
[--C-:B-1----:R-:W-:Y:S01]  /*2a220*/  IMAD.WIDE R4, R29, 0x4, R122.reuse ;  /* 0x000000041d047825 */ /* 0x102fe200078e027a */
[----:B------:R1:W-:Y:S04]  /*2a230*/  STL.64 [R1+0x2de0], R8 ;  /* 0x002de00801007387 */ /* 0x0003e80000100a00 */
[----:B------:R-:W-:Y:S04]  /*2a240*/  STL.64 [R1+0x85f8], R28 ;  /* 0x0085f81c01007387 */ /* 0x000fe80000100a00 */
[----:B------:R3:W-:Y:S01]  /*2a250*/  STL.64 [R1+0x2ed0], R4 ;  /* 0x002ed00401007387 */ /* 0x0007e20000100a00 */
[----:B--2---:R-:W-:-:S03]  /*2a260*/  IMAD.WIDE R10, R30, 0x4, R122 ;  /* 0x000000041e0a7825 */ /* 0x004fc600078e027a */
[----:B------:R-:W2:Y:S01]  /*2a270*/  LDL R153, [R1+0x174] ;  /* 0x0001740001997983 */ /* 0x000ea20000100800 */
[----:B-1----:R-:W-:-:S04]  /*2a280*/  IMAD.WIDE R8, R31, 0x4, R122 ;  /* 0x000000041f087825 */ /* 0x002fc800078e027a */
[----:B---3--:R-:W-:-:S05]  /*2a290*/  IMAD.WIDE R4, R2, 0x4, R122 ;  /* 0x0000000402047825 */ /* 0x008fca00078e027a */
[----:B------:R1:W-:Y:S04]  /*2a2a0*/  STL.64 [R1+0x2f90], R4 ;  /* 0x002f900401007387 */ /* 0x0003e80000100a00 */
[----:B------:R3:W-:Y:S04]  /*2a2b0*/  STL.64 [R1+0x3198], R10 ;  /* 0x0031980a01007387 */ /* 0x0007e80000100a00 */
[----:B------:R-:W-:Y:S01]  /*2a2c0*/  STL.64 [R1+0x8600], R30 ;  /* 0x0086001e01007387 */ /* 0x000fe20000100a00 */
[----:B-1----:R-:W-:-:S05]  /*2a2d0*/  IMAD.WIDE R4, R150, 0x4, R122 ;  /* 0x0000000496047825 */ /* 0x002fca00078e027a */
[----:B------:R1:W-:Y:S04]  /*2a2e0*/  STL.64 [R1+0x3230], R4 ;  /* 0x0032300401007387 */ /* 0x0003e80000100a00 */
[----:B------:R1:W-:Y:S01]  /*2a2f0*/  STL.64 [R1+0x3248], R8 ;  /* 0x0032480801007387 */ /* 0x0003e20000100a00 */
[----:B---3--:R-:W-:-:S03]  /*2a300*/  IMAD.WIDE R10, R32, 0x4, R122 ;  /* 0x00000004200a7825 */ /* 0x008fc600078e027a */
[----:B------:R-:W3:Y:S01]  /*2a310*/  LDL R150, [R1+0x178] ;  /* 0x0001780001967983 */ /* 0x000ee20000100800 */
[----:B-1----:R-:W-:-:S04]  /*2a320*/  IMAD.WIDE R4, R151, 0x4, R122 ;  /* 0x0000000497047825 */ /* 0x002fc800078e027a */
[--C-:B------:R-:W-:Y:S01]  /*2a330*/  IMAD.WIDE R8, R17, 0x4, R122.reuse ;  /* 0x0000000411087825 */ /* 0x100fe200078e027a */
[----:B------:R1:W-:Y:S04]  /*2a340*/  STL.64 [R1+0x3260], R4 ;  /* 0x0032600401007387 */ /* 0x0003e80000100a00 */
[----:B------:R1:W-:Y:S04]  /*2a350*/  STL.64 [R1+0x3758], R10 ;  /* 0x0037580a01007387 */ /* 0x0003e80000100a00 */
[----:B------:R-:W3:Y:S01]  /*2a360*/  LDL R151, [R1+0x17c] ;  /* 0x00017c0001977983 */ /* 0x000ee20000100800 */
[----:B-1----:R-:W-:-:S03]  /*2a370*/  IMAD.WIDE R4, R33, 0x4, R122 ;  /* 0x0000000421047825 */ /* 0x002fc600078e027a */
[----:B------:R1:W-:Y:S01]  /*2a380*/  STL.64 [R1+0x3750], R8 ;  /* 0x0037500801007387 */ /* 0x0003e20000100a00 */
[----:B------:R-:W-:-:S03]  /*2a390*/  IMAD.WIDE R10, R34, 0x4, R122 ;  /* 0x00000004220a7825 */ /* 0x000fc600078e027a */
[----:B------:R-:W-:Y:S04]  /*2a3a0*/  STL.64 [R1+0x8608], R32 ;  /* 0x0086082001007387 */ /* 0x000fe80000100a00 */
[----:B------:R-:W-:Y:S01]  /*2a3b0*/  STL.64 [R1+0x3748], R4 ;  /* 0x0037480401007387 */ /* 0x000fe20000100a00 */
[----:B-1----:R-:W-:-:S05]  /*2a3c0*/  IMAD.WIDE R8, R124, 0x4, R122 ;  /* 0x000000047c087825 */ /* 0x002fca00078e027a */
[----:B------:R1:W-:Y:S04]  /*2a3d0*/  STL.64 [R1+0x3740], R8 ;  /* 0x0037400801007387 */ /* 0x0003e80000100a00 */
[----:B------:R-:W-:Y:S04]  /*2a3e0*/  STL.64 [R1+0x3738], R10 ;  /* 0x0037380a01007387 */ /* 0x000fe80000100a00 */
[----:B------:R-:W3:Y:S01]  /*2a3f0*/  LDL R120, [R1+0x180] ;  /* 0x0001800001787983 */ /* 0x000ee20000100800 */
[----:B-1----:R-:W-:-:S04]  /*2a400*/  IMAD.WIDE R8, R35, 0x4, R122 ;  /* 0x0000000423087825 */ /* 0x002fc800078e027a */
[----:B----4-:R-:W-:-:S05]  /*2a410*/  IMAD.WIDE R4, R126, 0x4, R122 ;  /* 0x000000047e047825 */ /* 0x010fca00078e027a */
[----:B------:R1:W-:Y:S04]  /*2a420*/  STL.64 [R1+0x3730], R4 ;  /* 0x0037300401007387 */ /* 0x0003e80000100a00 */
[----:B------:R4:W-:Y:S04]  /*2a430*/  STL.64 [R1+0x3728], R8 ;  /* 0x0037280801007387 */ /* 0x0009e80000100a00 */
[----:B------:R-:W3:Y:S01]  /*2a440*/  LDL R157, [R1+0x184] ;  /* 0x00018400019d7983 */ /* 0x000ee20000100800 */
[----:B-1----:R-:W-:-:S05]  /*2a450*/  IMAD.WIDE R4, R7, 0x4, R122 ;  /* 0x0000000407047825 */ /* 0x002fca00078e027a */
[----:B------:R1:W-:Y:S04]  /*2a460*/  STL.64 [R1+0x3720], R4 ;  /* 0x0037200401007387 */ /* 0x0003e80000100a00 */
[----:B------:R-:W3:Y:S01]  /*2a470*/  LDL R126, [R1+0x188] ;  /* 0x00018800017e7983 */ /* 0x000ee20000100800 */
[----:B----4-:R-:W-:-:S05]  /*2a480*/  IMAD.WIDE R8, R36, 0x4, R122 ;  /* 0x0000000424087825 */ /* 0x010fca00078e027a */
[----:B------:R4:W-:Y:S01]  /*2a490*/  STL.64 [R1+0x3718], R8 ;  /* 0x0037180801007387 */ /* 0x0009e20000100a00 */
[----:B-1----:R-:W-:-:S03]  /*2a4a0*/  IMAD.WIDE R4, R127, 0x4, R122 ;  /* 0x000000047f047825 */ /* 0x002fc600078e027a */
[----:B------:R-:W3:Y:S01]  /*2a4b0*/  LDL R127, [R1+0x18c] ;  /* 0x00018c00017f7983 */ /* 0x000ee20000100800 */
[----:B------:R-:W-:-:S03]  /*2a4c0*/  IMAD.WIDE R10, R37, 0x4, R122 ;  /* 0x00000004250a7825 */ /* 0x000fc600078e027a */
[----:B------:R1:W-:Y:S04]  /*2a4d0*/  STL.64 [R1+0x3710], R4 ;  /* 0x0037100401007387 */ /* 0x0003e80000100a00 */
[----:B------:R-:W-:Y:S04]  /*2a4e0*/  STL.64 [R1+0x3708], R10 ;  /* 0x0037080a01007387 */ /* 0x000fe80000100a00 */
[----:B------:R-:W3:Y:S01]  /*2a4f0*/  LDL R154, [R1+0x190] ;  /* 0x00019000019a7983 */ /* 0x000ee20000100800 */
[----:B----4-:R-:W-:-:S04]  /*2a500*/  IMAD.WIDE R8, R125, 0x4, R122 ;  /* 0x000000047d087825 */ /* 0x010fc800078e027a */
[--C-:B-1----:R-:W-:Y:S01]  /*2a510*/  IMAD.WIDE R4, R38, 0x4, R122.reuse ;  /* 0x0000000426047825 */ /* 0x102fe200078e027a */
[----:B------:R1:W-:Y:S04]  /*2a520*/  STL.64 [R1+0x3700], R8 ;  /* 0x0037000801007387 */ /* 0x0003e80000100a00 */
[----:B------:R-:W4:Y:S04]  /*2a530*/  LDL R6, [R1+0x1bc] ;  /* 0x0001bc0001067983 */ /* 0x000f280000100800 */
[----:B------:R1:W-:Y:S02]  /*2a540*/  STL.64 [R1+0x36f8], R4 ;  /* 0x0036f80401007387 */ /* 0x0003e40000100a00 */
[----:B-1----:R-:W-:-:S02]  /*2a550*/  IMAD.WIDE R8, R39, 0x4, R122 ;  /* 0x0000000427087825 */ /* 0x002fc400078e027a */
[----:B------:R-:W4:Y:S02]  /*2a560*/  LDL R124, [R1+0x194] ;  /* 0x00019400017c7983 */ /* 0x000f240000100800 */
[----:B------:R-:W-:-:S05]  /*2a570*/  IMAD.WIDE R4, R152, 0x4, R122 ;  /* 0x0000000498047825 */ /* 0x000fca00078e027a */
[----:B------:R2:W-:Y:S04]  /*2a580*/  STL.64 [R1+0x36f0], R4 ;  /* 0x0036f00401007387 */ /* 0x0005e80000100a00 */
[----:B------:R-:W-:Y:S04]  /*2a590*/  STL.64 [R1+0x36e8], R8 ;  /* 0x0036e80801007387 */ /* 0x000fe80000100a00 */
[----:B------:R-:W4:Y:S01]  /*2a5a0*/  LDL R121, [R1+0x198] ;  /* 0x0001980001797983 */ /* 0x000f220000100800 */
[----:B--2---:R-:W-:-:S03]  /*2a5b0*/  IMAD.WIDE R4, R153, 0x4, R122 ;  /* 0x0000000499047825 */ /* 0x004fc600078e027a */
[----:B------:R-:W2:Y:S04]  /*2a5c0*/  LDL R125, [R1+0x19c] ;  /* 0x00019c00017d7983 */ /* 0x000ea80000100800 */
[----:B------:R1:W-:Y:S04]  /*2a5d0*/  STL.64 [R1+0x36e0], R4 ;  /* 0x0036e00401007387 */ /* 0x0003e80000100a00 */
[----:B------:R-:W2:Y:S04]  /*2a5e0*/  LDL R152, [R1+0x70] ;  /* 0x0000700001987983 */ /* 0x000ea80000100800 */
[----:B------:R-:W2:Y:S01]  /*2a5f0*/  LDL R158, [R1+0x1a0] ;  /* 0x0001a000019e7983 */ /* 0x000ea20000100800 */
[----:B-1----:R-:W-:-:S05]  /*2a600*/  IMAD.WIDE R4, R40, 0x4, R122 ;  /* 0x0000000428047825 */ /* 0x002fca00078e027a */
[----:B------:R1:W-:Y:S04]  /*2a610*/  STL.64 [R1+0x36d8], R4 ;  /* 0x0036d80401007387 */ /* 0x0003e80000100a00 */
[----:B------:R-:W2:Y:S01]  /*2a620*/  LDL R159, [R1+0x64] ;  /* 0x00006400019f7983 */ /* 0x000ea20000100800 */
[----:B-1----:R-:W-:-:S04]  /*2a630*/  IMAD.WIDE R4, R41, 0x4, R122 ;  /* 0x0000000429047825 */ /* 0x002fc800078e027a */
[----:B---3--:R-:W-:-:S05]  /*2a640*/  IMAD.WIDE R8, R150, 0x4, R122 ;  /* 0x0000000496087825 */ /* 0x008fca00078e027a */
[----:B------:R-:W-:Y:S04]  /*2a650*/  STL.64 [R1+0x36d0], R8 ;  /* 0x0036d00801007387 */ /* 0x000fe80000100a00 */
[----:B------:R-:W3:Y:S04]  /*2a660*/  LDL R155, [R1+0x3c] ;  /* 0x00003c00019b7983 */ /* 0x000ee80000100800 */
[----:B------:R1:W-:Y:S04]  /*2a670*/  STL.64 [R1+0x36c8], R4 ;  /* 0x0036c80401007387 */ /* 0x0003e80000100a00 */
[----:B------:R-:W3:Y:S04]  /*2a680*/  LDL R156, [R1+0x1ac] ;  /* 0x0001ac00019c7983 */ /* 0x000ee80000100800 */
[----:B------:R-:W3:Y:S01]  /*2a690*/  LDL R150, [R1+0x1b0] ;  /* 0x0001b00001967983 */ /* 0x000ee20000100800 */
[----:B-1----:R-:W-:-:S05]  /*2a6a0*/  IMAD.WIDE R4, R151, 0x4, R122 ;  /* 0x0000000497047825 */ /* 0x002fca00078e027a */
[----:B------:R1:W-:Y:S04]  /*2a6b0*/  STL.64 [R1+0x36c0], R4 ;  /* 0x0036c00401007387 */ /* 0x0003e80000100a00 */
[----:B------:R-:W3:Y:S04]  /*2a6c0*/  LDL R153, [R1+0x1b4] ;  /* 0x0001b40001997983 */ /* 0x000ee80000100800 */
[----:B------:R-:W3:Y:S01]  /*2a6d0*/  LDL R151, [R1+0x1b8] ;  /* 0x0001b80001977983 */ /* 0x000ee20000100800 */
[----:B-1----:R-:W-:-:S05]  /*2a6e0*/  IMAD.WIDE R4, R42, 0x4, R122 ;  /* 0x000000042a047825 */ /* 0x002fca00078e027a */
[----:B------:R1:W-:Y:S01]  /*2a6f0*/  STL.64 [R1+0x36b8], R4 ;  /* 0x0036b80401007387 */ /* 0x0003e20000100a00 */
[----:B------:R-:W-:-:S04]  /*2a700*/  IMAD.WIDE R10, R202, 0x4, R122 ;  /* 0x00000004ca0a7825 */ /* 0x000fc800078e027a */
[----:B-1----:R-:W-:-:S05]  /*2a710*/  IMAD.WIDE R4, R120, 0x4, R122 ;  /* 0x0000000478047825 */ /* 0x002fca00078e027a */
[----:B------:R1:W-:Y:S04]  /*2a720*/  STL.64 [R1+0x36b0], R4 ;  /* 0x0036b00401007387 */ /* 0x0003e80000100a00 */
[----:B------:R1:W-:Y:S02]  /*2a730*/  STL.64 [R1+0x36a8], R10 ;  /* 0x0036a80a01007387 */ /* 0x0003e40000100a00 */
[----:B-1----:R-:W-:-:S04]  /*2a740*/  IMAD.WIDE R4, R211, 0x4, R122 ;  /* 0x00000004d3047825 */ /* 0x002fc800078e027a */
[----:B------:R-:W-:-:S05]  /*2a750*/  IMAD.WIDE R8, R157, 0x4, R122 ;  /* 0x000000049d087825 */ /* 0x000fca00078e027a */
[----:B------:R1:W-:Y:S04]  /*2a760*/  STL.64 [R1+0x36a0], R8 ;  /* 0x0036a00801007387 */ /* 0x0003e80000100a00 */
[----:B------:R1:W-:Y:S01]  /*2a770*/  STL.64 [R1+0x3698], R4 ;  /* 0x0036980401007387 */ /* 0x0003e20000100a00 */
[----:B------:R-:W-:-:S04]  /*2a780*/  IMAD.WIDE R10, R126, 0x4, R122 ;  /* 0x000000047e0a7825 */ /* 0x000fc800078e027a */
[--C-:B-1----:R-:W-:Y:S01]  /*2a790*/  IMAD.WIDE R8, R220, 0x4, R122.reuse ;  /* 0x00000004dc087825 */ /* 0x102fe200078e027a */
[----:B------:R-:W-:Y:S04]  /*2a7a0*/  STL.64 [R1+0x3690], R10 ;  /* 0x0036900a01007387 */ /* 0x000fe80000100a00 */
[----:B------:R-:W3:Y:S04]  /*2a7b0*/  LDL R157, [R1+0x1c0] ;  /* 0x0001c000019d7983 */ /* 0x000ee80000100800 */
[----:B------:R1:W-:Y:S04]  /*2a7c0*/  STL.64 [R1+0x3688], R8 ;  /* 0x0036880801007387 */ /* 0x0003e80000100a00 */
[----:B------:R-:W3:Y:S01]  /*2a7d0*/  LDL R126, [R1+0x1c4] ;  /* 0x0001c400017e7983 */ /* 0x000ee20000100800 */
[----:B------:R-:W-:-:S05]  /*2a7e0*/  IMAD.WIDE R4, R127, 0x4, R122 ;  /* 0x000000047f047825 */ /* 0x000fca00078e027a */
[----:B------:R1:W-:Y:S04]  /*2a7f0*/  STL.64 [R1+0x3680], R4 ;  /* 0x0036800401007387 */ /* 0x0003e80000100a00 */
[----:B------:R-:W3:Y:S01]  /*2a800*/  LDL R127, [R1+0x1c8] ;  /* 0x0001c800017f7983 */ /* 0x000ee20000100800 */
[----:B-1----:R-:W-:-:S05]  /*2a810*/  IMAD.WIDE R8, R230, 0x4, R122 ;  /* 0x00000004e6087825 */ /* 0x002fca00078e027a */
[----:B------:R1:W-:Y:S01]  /*2a820*/  STL.64 [R1+0x3678], R8 ;  /* 0x0036780801007387 */ /* 0x0003e20000100a00 */
[----:B------:R-:W-:-:S03]  /*2a830*/  IMAD.WIDE R4, R154, 0x4, R122 ;  /* 0x000000049a047825 */ /* 0x000fc600078e027a */
[----:B------:R-:W3:Y:S04]  /*2a840*/  LDL R154, [R1+0x1cc] ;  /* 0x0001cc00019a7983 */ /* 0x000ee80000100800 */
[----:B------:R4:W-:Y:S01]  /*2a850*/  STL.64 [R1+0x3670], R4 ;  /* 0x0036700401007387 */ /* 0x0009e20000100a00 */
[----:B-1----:R-:W-:-:S05]  /*2a860*/  IMAD.WIDE R8, R240, 0x4, R122 ;  /* 0x00000004f0087825 */ /* 0x002fca00078e027a */
[----:B------:R1:W-:Y:S01]  /*2a870*/  STL.64 [R1+0x3668], R8 ;  /* 0x0036680801007387 */ /* 0x0003e20000100a00 */
[----:B----4-:R-:W-:-:S03]  /*2a880*/  IMAD.WIDE R4, R124, 0x4, R122 ;  /* 0x000000047c047825 */ /* 0x010fc600078e027a */
[----:B------:R-:W4:Y:S04]  /*2a890*/  LDL R124, [R1+0x1d0] ;  /* 0x0001d000017c7983 */ /* 0x000f280000100800 */
[----:B------:R2:W-:Y:S01]  /*2a8a0*/  STL.64 [R1+0x3660], R4 ;  /* 0x0036600401007387 */ /* 0x0005e20000100a00 */
[----:B-1----:R-:W-:-:S04]  /*2a8b0*/  IMAD.WIDE R8, R121, 0x4, R122 ;  /* 0x0000000479087825 */ /* 0x002fc800078e027a */
[--C-:B--2---:R-:W-:Y:S02]  /*2a8c0*/  IMAD.WIDE R4, R125, 0x4, R122.reuse ;  /* 0x000000047d047825 */ /* 0x104fe400078e027a */
[----:B------:R-:W2:Y:S04]  /*2a8d0*/  LDL R125, [R1+0x1d4] ;  /* 0x0001d400017d7983 */ /* 0x000ea80000100800 */
[----:B------:R1:W-:Y:S04]  /*2a8e0*/  STL.64 [R1+0x1690], R8 ;  /* 0x0016900801007387 */ /* 0x0003e80000100a00 */
[----:B------:R1:W-:Y:S02]  /*2a8f0*/  STL.64 [R1+0x1a48], R4 ;  /* 0x001a480401007387 */ /* 0x0003e40000100a00 */
[----:B-1----:R-:W-:-:S04]  /*2a900*/  IMAD.WIDE R8, R158, 0x4, R122 ;  /* 0x000000049e087825 */ /* 0x002fc800078e027a */
[--C-:B------:R-:W-:Y:S02]  /*2a910*/  IMAD.WIDE R4, R152, 0x4, R122.reuse ;  /* 0x0000000498047825 */ /* 0x100fe400078e027a */
[----:B------:R-:W2:Y:S04]  /*2a920*/  LDL R152, [R1+0x1d8] ;  /* 0x0001d80001987983 */ /* 0x000ea80000100800 */
[----:B------:R1:W-:Y:S04]  /*2a930*/  STL.64 [R1+0x1b28], R8 ;  /* 0x001b280801007387 */ /* 0x0003e80000100a00 */
[----:B------:R-:W2:Y:S04]  /*2a940*/  LDL R19, [R1+0x1ec] ;  /* 0x0001ec0001137983 */ /* 0x000ea80000100800 */
[----:B------:R3:W-:Y:S01]  /*2a950*/  STL.64 [R1+0x1bf0], R4 ;  /* 0x001bf00401007387 */ /* 0x0007e20000100a00 */
        /* <DEDUP_REMOVED lines=14> */
[----:B------:R-:W3:Y:S04]  /*2aa40*/  LDL R20, [R1+0x1f8] ;  /* 0x0001f80001147983 */ /* 0x000ee80000100800 */
[----:B------:R1:W-:Y:S01]  /*2aa50*/  STL.64 [R1+0x2238], R4 ;  /* 0x0022380401007387 */ /* 0x0003e20000100a00 */
[----:B------:R-:W-:-:S03]  /*2aa60*/  IMAD.WIDE R10, R44, 0x4, R122 ;  /* 0x000000042c0a7825 */ /* 0x000fc600078e027a */
[----:B------:R-:W3:Y:S01]  /*2aa70*/  LDL R151, [R1+0x1e8] ;  /* 0x0001e80001977983 */ /* 0x000ee20000100800 */
[----:B-1----:R-:W-:-:S04]  /*2aa80*/  IMAD.WIDE R8, R6, 0x4, R122 ;  /* 0x0000000406087825 */ /* 0x002fc800078e027a */
[----:B------:R-:W-:-:S05]  /*2aa90*/  IMAD.WIDE R4, R251, 0x4, R122 ;  /* 0x00000004fb047825 */ /* 0x000fca00078e027a */
[----:B------:R1:W-:Y:S04]  /*2aaa0*/  STL.64 [R1+0x2310], R4 ;  /* 0x0023100401007387 */ /* 0x0003e80000100a00 */
[----:B------:R1:W-:Y:S02]  /*2aab0*/  STL.64 [R1+0x23f0], R8 ;  /* 0x0023f00801007387 */ /* 0x0003e40000100a00 */
[----:B-1----:R-:W-:-:S05]  /*2aac0*/  IMAD.WIDE R4, R43, 0x4, R122 ;  /* 0x000000042b047825 */ /* 0x002fca00078e027a */
[----:B------:R1:W-:Y:S04]  /*2aad0*/  STL.64 [R1+0x24c0], R4 ;  /* 0x0024c00401007387 */ /* 0x0003e80000100a00 */
[----:B------:R-:W-:Y:S01]  /*2aae0*/  STL.64 [R1+0x25a0], R10 ;  /* 0x0025a00a01007387 */ /* 0x000fe20000100a00 */
[----:B------:R-:W-:-:S04]  /*2aaf0*/  IMAD.WIDE R8, R157, 0x4, R122 ;  /* 0x000000049d087825 */ /* 0x000fc800078e027a */
[--C-:B-1----:R-:W-:Y:S02]  /*2ab00*/  IMAD.WIDE R4, R126, 0x4, R122.reuse ;  /* 0x000000047e047825 */ /* 0x102fe400078e027a */
[----:B------:R-:W3:Y:S04]  /*2ab10*/  LDL R126, [R1+0x1f0] ;  /* 0x0001f000017e7983 */ /* 0x000ee80000100800 */
        /* <DEDUP_REMOVED lines=8> */
[----:B-1----:R-:W-:-:S04]  /*2aba0*/  IMAD.WIDE R8, R154, 0x4, R122 ;  /* 0x000000049a087825 */ /* 0x002fc800078e027a */
        /* <DEDUP_REMOVED lines=8> */
[----:B--2---:R-:W-:-:S04]  /*2ac30*/  IMAD.WIDE R4, R125, 0x4, R122 ;  /* 0x000000047d047825 */ /* 0x004fc800078e027a */
[--C-:B-1----:R-:W-:Y:S01]  /*2ac40*/  IMAD.WIDE R8, R48, 0x4, R122.reuse ;  /* 0x0000000430087825 */ /* 0x102fe200078e027a */
[----:B------:R1:W-:Y:S04]  /*2ac50*/  STL.64 [R1+0x2d30], R4 ;  /* 0x002d300401007387 */ /* 0x0003e80000100a00 */
[----:B------:R2:W-:Y:S04]  /*2ac60*/  STL.64 [R1+0x2df8], R8 ;  /* 0x002df80801007387 */ /* 0x0005e80000100a00 */
[----:B------:R-:W4:Y:S01]  /*2ac70*/  LDL R125, [R1+0x200] ;  /* 0x00020000017d7983 */ /* 0x000f220000100800 */
[----:B-1----:R-:W-:-:S05]  /*2ac80*/  IMAD.WIDE R4, R152, 0x4, R122 ;  /* 0x0000000498047825 */ /* 0x002fca00078e027a */
[----:B------:R3:W-:Y:S01]  /*2ac90*/  STL.64 [R1+0x2ee8], R4 ;  /* 0x002ee80401007387 */ /* 0x0007e20000100a00 */
[----:B--2---:R-:W-:-:S03]  /*2aca0*/  IMAD.WIDE R8, R49, 0x4, R122 ;  /* 0x0000000431087825 */ /* 0x004fc600078e027a */
[----:B------:R-:W2:Y:S04]  /*2acb0*/  LDL R152, [R1+0x204] ;  /* 0x0002040001987983 */ /* 0x000ea80000100800 */
[----:B------:R1:W-:Y:S04]  /*2acc0*/  STL.64 [R1+0x2fb8], R8 ;  /* 0x002fb80801007387 */ /* 0x0003e80000100a00 */
[----:B------:R-:W2:Y:S01]  /*2acd0*/  LDL R16, [R1+0x21c] ;  /* 0x00021c0001107983 */ /* 0x000ea20000100800 */
[----:B---3--:R-:W-:-:S04]  /*2ace0*/  IMAD.WIDE R4, R155, 0x4, R122 ;  /* 0x000000049b047825 */ /* 0x008fc800078e027a */
[--C-:B-1----:R-:W-:Y:S01]  /*2acf0*/  IMAD.WIDE R8, R50, 0x4, R122.reuse ;  /* 0x0000000432087825 */ /* 0x102fe200078e027a */
[----:B------:R1:W-:Y:S04]  /*2ad00*/  STL.64 [R1+0x31b0], R4 ;  /* 0x0031b00401007387 */ /* 0x0003e80000100a00 */
[----:B------:R3:W-:Y:S01]  /*2ad10*/  STL.64 [R1+0x38e0], R8 ;  /* 0x0038e00801007387 */ /* 0x0007e20000100a00 */
[----:B------:R-:W-:-:S04]  /*2ad20*/  IMAD.WIDE R10, R51, 0x4, R122 ;  /* 0x00000004330a7825 */ /* 0x000fc800078e027a */
[--C-:B-1----:R-:W-:Y:S02]  /*2ad30*/  IMAD.WIDE R4, R150, 0x4, R122.reuse ;  /* 0x0000000496047825 */ /* 0x102fe400078e027a */
[----:B------:R-:W2:Y:S04]  /*2ad40*/  LDL R150, [R1+0x208] ;  /* 0x0002080001967983 */ /* 0x000ea80000100800 */
[----:B------:R1:W-:Y:S01]  /*2ad50*/  STL.64 [R1+0x39f0], R4 ;  /* 0x0039f00401007387 */ /* 0x0003e20000100a00 */
[----:B---3--:R-:W-:-:S03]  /*2ad60*/  IMAD.WIDE R8, R52, 0x4, R122 ;  /* 0x0000000434087825 */ /* 0x008fc600078e027a */
[----:B------:R3:W-:Y:S01]  /*2ad70*/  STL.64 [R1+0x3ae0], R10 ;  /* 0x003ae00a01007387 */ /* 0x0007e20000100a00 */
[----:B-1----:R-:W-:-:S03]  /*2ad80*/  IMAD.WIDE R4, R153, 0x4, R122 ;  /* 0x0000000499047825 */ /* 0x002fc600078e027a */
[----:B------:R-:W2:Y:S04]  /*2ad90*/  LDL R153, [R1+0x20c] ;  /* 0x00020c0001997983 */ /* 0x000ea80000100800 */
[----:B------:R1:W-:Y:S01]  /*2ada0*/  STL.64 [R1+0x42e0], R4 ;  /* 0x0042e00401007387 */ /* 0x0003e20000100a00 */
[----:B------:R-:W-:-:S04]  /*2adb0*/  IMAD.WIDE R12, R19, 0x4, R122 ;  /* 0x00000004130c7825 */ /* 0x000fc800078e027a */
[--C-:B---3--:R-:W-:Y:S01]  /*2adc0*/  IMAD.WIDE R10, R151, 0x4, R122.reuse ;  /* 0x00000004970a7825 */ /* 0x108fe200078e027a */
[----:B-1----:R-:W3:Y:S04]  /*2add0*/  LDL R5, [R1+0x224] ;  /* 0x0002240001057983 */ /* 0x002ee80000100800 */
[----:B------:R1:W-:Y:S04]  /*2ade0*/  STL.64 [R1+0x42d8], R8 ;  /* 0x0042d80801007387 */ /* 0x0003e80000100a00 */
[----:B------:R-:W3:Y:S04]  /*2adf0*/  LDL R4, [R1+0x228] ;  /* 0x0002280001047983 */ /* 0x000ee80000100800 */
[----:B------:R1:W-:Y:S02]  /*2ae00*/  STL.64 [R1+0x42d0], R10 ;  /* 0x0042d00a01007387 */ /* 0x0003e40000100a00 */
[----:B-1----:R-:W-:-:S05]  /*2ae10*/  IMAD.WIDE R8, R53, 0x4, R122 ;  /* 0x0000000435087825 */ /* 0x002fca00078e027a */
[----:B------:R-:W-:Y:S04]  /*2ae20*/  STL.64 [R1+0x42c8], R8 ;  /* 0x0042c80801007387 */ /* 0x000fe80000100a00 */
[----:B------:R1:W-:Y:S01]  /*2ae30*/  STL.64 [R1+0x42c0], R12 ;  /* 0x0042c00c01007387 */ /* 0x0003e20000100a00 */
[----:B------:R-:W-:-:S04]  /*2ae40*/  IMAD.WIDE R10, R54, 0x4, R122 ;  /* 0x00000004360a7825 */ /* 0x000fc800078e027a */
[----:B-1----:R-:W-:-:S04]  /*2ae50*/  IMAD.WIDE R12, R55, 0x4, R122 ;  /* 0x00000004370c7825 */ /* 0x002fc800078e027a */
[--C-:B------:R-:W-:Y:S02]  /*2ae60*/  IMAD.WIDE R8, R126, 0x4, R122.reuse ;  /* 0x000000047e087825 */ /* 0x100fe400078e027a */
        /* <DEDUP_REMOVED lines=8> */
[----:B------:R-:W-:-:S04]  /*2aef0*/  IMAD.WIDE R14, R20, 0x4, R122 ;  /* 0x00000004140e7825 */ /* 0x000fc800078e027a */
[--C-:B------:R-:W-:Y:S01]  /*2af00*/  IMAD.WIDE R12, R57, 0x4, R122.reuse ;  /* 0x00000004390c7825 */ /* 0x100fe200078e027a */
[----:B-1----:R-:W3:Y:S04]  /*2af10*/  LDL R8, [R1+0x23c] ;  /* 0x00023c0001087983 */ /* 0x002ee80000100800 */
[----:B------:R1:W-:Y:S04]  /*2af20*/  STL.64 [R1+0x4298], R10 ;  /* 0x0042980a01007387 */ /* 0x0003e80000100a00 */
[----:B-1----:R-:W3:Y:S04]  /*2af30*/  LDL R11, [R1+0x240] ;  /* 0x00024000010b7983 */ /* 0x002ee80000100800 */
[----:B------:R1:W-:Y:S01]  /*2af40*/  STL.64 [R1+0x4290], R14 ;  /* 0x0042900e01007387 */ /* 0x0003e20000100a00 */
[----:B----4-:R-:W-:-:S03]  /*2af50*/  IMAD.WIDE R22, R124, 0x4, R122 ;  /* 0x000000047c167825 */ /* 0x010fc600078e027a */
[----:B------:R-:W4:Y:S04]  /*2af60*/  LDL R151, [R1+0x220] ;  /* 0x0002200001977983 */ /* 0x000f280000100800 */
[----:B------:R1:W-:Y:S02]  /*2af70*/  STL.64 [R1+0x4288], R12 ;  /* 0x0042880c01007387 */ /* 0x0003e40000100a00 */
[--C-:B-1----:R-:W-:Y:S02]  /*2af80*/  IMAD.WIDE R14, R58, 0x4, R122.reuse ;  /* 0x000000043a0e7825 */ /* 0x102fe400078e027a */
[----:B------:R1:W-:Y:S04]  /*2af90*/  STL.64 [R1+0x4280], R22 ;  /* 0x0042801601007387 */ /* 0x0003e80000100a00 */
[----:B------:R2:W-:Y:S01]  /*2afa0*/  STL.64 [R1+0x4278], R14 ;  /* 0x0042780e01007387 */ /* 0x0005e20000100a00 */
[----:B------:R-:W-:-:S04]  /*2afb0*/  IMAD.WIDE R12, R125, 0x4, R122 ;  /* 0x000000047d0c7825 */ /* 0x000fc800078e027a */
[--C-:B-1----:R-:W-:Y:S01]  /*2afc0*/  IMAD.WIDE R22, R59, 0x4, R122.reuse ;  /* 0x000000043b167825 */ /* 0x102fe200078e027a */
[----:B------:R1:W-:Y:S03]  /*2afd0*/  STL.64 [R1+0x4270], R12 ;  /* 0x0042700c01007387 */ /* 0x0003e60000100a00 */
[--C-:B--2---:R-:W-:Y:S01]  /*2afe0*/  IMAD.WIDE R14, R152, 0x4, R122.reuse ;  /* 0x00000004980e7825 */ /* 0x104fe200078e027a */
[----:B------:R-:W-:Y:S04]  /*2aff0*/  STL.64 [R1+0x4268], R22 ;  /* 0x0042681601007387 */ /* 0x000fe80000100a00 */
[----:B------:R-:W2:Y:S01]  /*2b000*/  LDL R156, [R1+0x7c] ;  /* 0x00007c00019c7983 */ /* 0x000ea20000100800 */
[----:B-1----:R-:W-:-:S03]  /*2b010*/  IMAD.WIDE R12, R60, 0x4, R122 ;  /* 0x000000043c0c7825 */ /* 0x002fc600078e027a */
[----:B------:R-:W-:Y:S04]  /*2b020*/  STL.64 [R1+0x4260], R14 ;  /* 0x0042600e01007387 */ /* 0x000fe80000100a00 */
[----:B------:R-:W2:Y:S04]  /*2b030*/  LDL R157, [R1+0x60] ;  /* 0x00006000019d7983 */ /* 0x000ea80000100800 */
[----:B------:R1:W-:Y:S04]  /*2b040*/  STL.64 [R1+0x4250], R12 ;  /* 0x0042500c01007387 */ /* 0x0003e80000100a00 */
[----:B------:R-:W2:Y:S04]  /*2b050*/  LDL R154, [R1+0x230] ;  /* 0x00023000019a7983 */ /* 0x000ea80000100800 */
[----:B------:R-:W2:Y:S04]  /*2b060*/  LDL R155, [R1+0x234] ;  /* 0x00023400019b7983 */ /* 0x000ea80000100800 */
[----:B------:R-:W2:Y:S01]  /*2b070*/  LDL R124, [R1+0x238] ;  /* 0x00023800017c7983 */ /* 0x000ea20000100800 */
[----:B-1----:R-:W-:-:S05]  /*2b080*/  IMAD.WIDE R12, R150, 0x4, R122 ;  /* 0x00000004960c7825 */ /* 0x002fca00078e027a */
[----:B------:R1:W-:Y:S04]  /*2b090*/  STL.64 [R1+0x4248], R12 ;  /* 0x0042480c01007387 */ /* 0x0003e80000100a00 */
[----:B------:R-:W2:Y:S01]  /*2b0a0*/  LDL R150, [R1+0x2c] ;  /* 0x00002c0001967983 */ /* 0x000ea20000100800 */
[----:B------:R-:W-:-:S04]  /*2b0b0*/  IMAD.WIDE R14, R198, 0x4, R122 ;  /* 0x00000004c60e7825 */ /* 0x000fc800078e027a */
[----:B-1----:R-:W-:-:S04]  /*2b0c0*/  IMAD.WIDE R12, R61, 0x4, R122 ;  /* 0x000000043d0c7825 */ /* 0x002fc800078e027a */
[--C-:B------:R-:W-:Y:S01]  /*2b0d0*/  IMAD.WIDE R22, R153, 0x4, R122.reuse ;  /* 0x0000000499167825 */ /* 0x100fe200078e027a */
[----:B------:R1:W-:Y:S04]  /*2b0e0*/  STL.64 [R1+0x4240], R12 ;  /* 0x0042400c01007387 */ /* 0x0003e80000100a00 */
[----:B------:R-:W-:Y:S04]  /*2b0f0*/  STL.64 [R1+0x4238], R22 ;  /* 0x0042381601007387 */ /* 0x000fe80000100a00 */
[----:B------:R-:W2:Y:S01]  /*2b100*/  LDL R10, [R1+0x258] ;  /* 0x00025800010a7983 */ /* 0x000ea20000100800 */
[----:B-1----:R-:W-:-:S03]  /*2b110*/  IMAD.WIDE R12, R21, 0x4, R122 ;  /* 0x00000004150c7825 */ /* 0x002fc600078e027a */
[----:B------:R1:W-:Y:S04]  /*2b120*/  STL.64 [R1+0x4230], R14 ;  /* 0x0042300e01007387 */ /* 0x0003e80000100a00 */
[----:B------:R1:W-:Y:S04]  /*2b130*/  STL.64 [R1+0x4228], R12 ;  /* 0x0042280c01007387 */ /* 0x0003e80000100a00 */
[----:B------:R-:W2:Y:S01]  /*2b140*/  LDL R125, [R1+0x8] ;  /* 0x00000800017d7983 */ /* 0x000ea20000100800 */
[----:B-1----:R-:W-:-:S03]  /*2b150*/  IMAD.WIDE R14, R207, 0x4, R122 ;  /* 0x00000004cf0e7825 */ /* 0x002fc600078e027a */
[----:B------:R-:W2:Y:S04]  /*2b160*/  LDL R13, [R1+0x25c] ;  /* 0x00025c00010d7983 */ /* 0x000ea80000100800 */
[----:B------:R1:W-:Y:S01]  /*2b170*/  STL.64 [R1+0x4220], R14 ;  /* 0x0042200e01007387 */ /* 0x0003e20000100a00 */
[----:B------:R-:W-:-:S04]  /*2b180*/  IMAD.WIDE R24, R226, 0x4, R122 ;  /* 0x00000004e2187825 */ /* 0x000fc800078e027a */
[----:B-1----:R-:W-:-:S04]  /*2b190*/  IMAD.WIDE R14, R216, 0x4, R122 ;  /* 0x00000004d80e7825 */ /* 0x002fc800078e027a */
[--C-:B---3--:R-:W-:Y:S02]  /*2b1a0*/  IMAD.WIDE R22, R126, 0x4, R122.reuse ;  /* 0x000000047e167825 */ /* 0x108fe400078e027a */
[----:B------:R-:W3:Y:S04]  /*2b1b0*/  LDL R126, [R1+0x244] ;  /* 0x00024400017e7983 */ /* 0x000ee80000100800 */
[----:B------:R1:W-:Y:S04]  /*2b1c0*/  STL.64 [R1+0x4218], R22 ;  /* 0x0042181601007387 */ /* 0x0003e80000100a00 */
[----:B------:R-:W3:Y:S04]  /*2b1d0*/  LDL R152, [R1+0x248] ;  /* 0x0002480001987983 */ /* 0x000ee80000100800 */
[----:B------:R1:W-:Y:S02]  /*2b1e0*/  STL.64 [R1+0x4210], R14 ;  /* 0x0042100e01007387 */ /* 0x0003e40000100a00 */
[----:B-1----:R-:W-:-:S05]  /*2b1f0*/  IMAD.WIDE R22, R127, 0x4, R122 ;  /* 0x000000047f167825 */ /* 0x002fca00078e027a */
[----:B------:R1:W-:Y:S04]  /*2b200*/  STL.64 [R1+0x4208], R22 ;  /* 0x0042081601007387 */ /* 0x0003e80000100a00 */
[----:B------:R1:W-:Y:S04]  /*2b210*/  STL.64 [R1+0x4200], R24 ;  /* 0x0042001801007387 */ /* 0x0003e80000100a00 */
[----:B------:R-:W3:Y:S01]  /*2b220*/  LDL R127, [R1+0x24c] ;  /* 0x00024c00017f7983 */ /* 0x000ee20000100800 */
[----:B------:R-:W-:-:S04]  /*2b230*/  IMAD.WIDE R14, R16, 0x4, R122 ;  /* 0x00000004100e7825 */ /* 0x000fc800078e027a */
[--C-:B-1----:R-:W-:Y:S01]  /*2b240*/  IMAD.WIDE R22, R235, 0x4, R122.reuse ;  /* 0x00000004eb167825 */ /* 0x102fe200078e027a */
[----:B------:R4:W-:Y:S04]  /*2b250*/  STL.64 [R1+0x41f8], R14 ;  /* 0x0041f80e01007387 */ /* 0x0009e80000100a00 */
[----:B------:R1:W-:Y:S04]  /*2b260*/  STL.64 [R1+0x41f0], R22 ;  /* 0x0041f01601007387 */ /* 0x0003e80000100a00 */
[----:B------:R-:W3:Y:S01]  /*2b270*/  LDL R153, [R1+0x250] ;  /* 0x0002500001997983 */ /* 0x000ee20000100800 */
[----:B------:R-:W-:-:S04]  /*2b280*/  IMAD.WIDE R24, R245, 0x4, R122 ;  /* 0x00000004f5187825 */ /* 0x000fc800078e027a */
[--C-:B----4-:R-:W-:Y:S02]  /*2b290*/  IMAD.WIDE R14, R151, 0x4, R122.reuse ;  /* 0x00000004970e7825 */ /* 0x110fe400078e027a */
[----:B------:R-:W4:Y:S02]  /*2b2a0*/  LDL R151, [R1+0x254] ;  /* 0x0002540001977983 */ /* 0x000f240000100800 */
[--C-:B-1----:R-:W-:Y:S02]  /*2b2b0*/  IMAD.WIDE R22, R5, 0x4, R122.reuse ;  /* 0x0000000405167825 */ /* 0x102fe400078e027a */
[----:B------:R1:W-:Y:S04]  /*2b2c0*/  STL.64 [R1+0x41e8], R14 ;  /* 0x0041e80e01007387 */ /* 0x0003e80000100a00 */
[----:B------:R2:W-:Y:S04]  /*2b2d0*/  STL.64 [R1+0x41e0], R24 ;  /* 0x0041e01801007387 */ /* 0x0005e80000100a00 */
[----:B------:R-:W4:Y:S01]  /*2b2e0*/  LDL R12, [R1+0x270] ;  /* 0x00027000010c7983 */ /* 0x000f220000100800 */
[----:B-1----:R-:W-:-:S03]  /*2b2f0*/  IMAD.WIDE R14, R4, 0x4, R122 ;  /* 0x00000004040e7825 */ /* 0x002fc600078e027a */
[----:B------:R1:W-:Y:S04]  /*2b300*/  STL.64 [R1+0x16a0], R22 ;  /* 0x0016a01601007387 */ /* 0x0003e80000100a00 */
[----:B------:R1:W-:Y:S01]  /*2b310*/  STL.64 [R1+0x1a58], R14 ;  /* 0x001a580e01007387 */ /* 0x0003e20000100a00 */
[----:B--2---:R-:W-:-:S05]  /*2b320*/  IMAD.WIDE R24, R156, 0x4, R122 ;  /* 0x000000049c187825 */ /* 0x004fca00078e027a */
[----:B------:R-:W-:Y:S01]  /*2b330*/  STL.64 [R1+0x1b40], R24 ;  /* 0x001b401801007387 */ /* 0x000fe20000100a00 */
[----:B-1----:R-:W-:-:S03]  /*2b340*/  IMAD.WIDE R22, R157, 0x4, R122 ;  /* 0x000000049d167825 */ /* 0x002fc600078e027a */
[----:B------:R-:W2:Y:S01]  /*2b350*/  LDL R157, [R1+0x260] ;  /* 0x00026000019d7983 */ /* 0x000ea20000100800 */
[----:B------:R-:W-:-:S03]  /*2b360*/  IMAD.WIDE R14, R154, 0x4, R122 ;  /* 0x000000049a0e7825 */ /* 0x000fc600078e027a */
[----:B------:R1:W-:Y:S04]  /*2b370*/  STL.64 [R1+0x1cb0], R22 ;  /* 0x001cb01601007387 */ /* 0x0003e80000100a00 */
[----:B------:R1:W-:Y:S04]  /*2b380*/  STL.64 [R1+0x1d68], R14 ;  /* 0x001d680e01007387 */ /* 0x0003e80000100a00 */
[----:B------:R-:W2:Y:S01]  /*2b390*/  LDL R154, [R1+0x264] ;  /* 0x00026400019a7983 */ /* 0x000ea20000100800 */
[----:B-1----:R-:W-:-:S04]  /*2b3a0*/  IMAD.WIDE R22, R155, 0x4, R122 ;  /* 0x000000049b167825 */ /* 0x002fc800078e027a */
[--C-:B------:R-:W-:Y:S01]  /*2b3b0*/  IMAD.WIDE R14, R124, 0x4, R122.reuse ;  /* 0x000000047c0e7825 */ /* 0x100fe200078e027a */
[----:B------:R1:W-:Y:S04]  /*2b3c0*/  STL.64 [R1+0x2b18], R22 ;  /* 0x002b181601007387 */ /* 0x0003e80000100a00 */
[----:B------:R1:W-:Y:S02]  /*2b3d0*/  STL.64 [R1+0x1ef0], R14 ;  /* 0x001ef00e01007387 */ /* 0x0003e40000100a00 */
[--C-:B-1----:R-:W-:Y:S02]  /*2b3e0*/  IMAD.WIDE R22, R150, 0x4, R122.reuse ;  /* 0x0000000496167825 */ /* 0x102fe400078e027a */
[----:B------:R-:W2:Y:S04]  /*2b3f0*/  LDL R150, [R1+0x268] ;  /* 0x0002680001967983 */ /* 0x000ea80000100800 */
[----:B------:R-:W2:Y:S01]  /*2b400*/  LDL R15, [R1+0x27c] ;  /* 0x00027c00010f7983 */ /* 0x000ea20000100800 */
[----:B------:R-:W-:-:S03]  /*2b410*/  IMAD.WIDE R26, R11, 0x4, R122 ;  /* 0x000000040b1a7825 */ /* 0x000fc600078e027a */
[----:B------:R1:W-:Y:S04]  /*2b420*/  STL.64 [R1+0x1fb8], R22 ;  /* 0x001fb81601007387 */ /* 0x0003e80000100a00 */
[----:B------:R-:W2:Y:S01]  /*2b430*/  LDL R155, [R1+0x26c] ;  /* 0x00026c00019b7983 */ /* 0x000ea20000100800 */
[----:B-1----:R-:W-:-:S05]  /*2b440*/  IMAD.WIDE R22, R8, 0x4, R122 ;  /* 0x0000000408167825 */ /* 0x002fca00078e027a */
[----:B------:R1:W-:Y:S01]  /*2b450*/  STL.64 [R1+0x2088], R22 ;  /* 0x0020881601007387 */ /* 0x0003e20000100a00 */
[----:B------:R-:W-:-:S03]  /*2b460*/  IMAD.WIDE R24, R125, 0x4, R122 ;  /* 0x000000047d187825 */ /* 0x000fc600078e027a */
[----:B------:R1:W-:Y:S04]  /*2b470*/  STL.64 [R1+0x2168], R26 ;  /* 0x0021681a01007387 */ /* 0x0003e80000100a00 */
[----:B------:R-:W2:Y:S01]  /*2b480*/  LDL R124, [R1+0x274] ;  /* 0x00027400017c7983 */ /* 0x000ea20000100800 */
[----:B-1----:R-:W-:-:S03]  /*2b490*/  IMAD.WIDE R22, R250, 0x4, R122 ;  /* 0x00000004fa167825 */ /* 0x002fc600078e027a */
[----:B------:R3:W-:Y:S04]  /*2b4a0*/  STL.64 [R1+0x2258], R24 ;  /* 0x0022581801007387 */ /* 0x0007e80000100a00 */
[----:B------:R1:W-:Y:S01]  /*2b4b0*/  STL.64 [R1+0x2328], R22 ;  /* 0x0023281601007387 */ /* 0x0003e20000100a00 */
[----:B------:R-:W-:-:S04]  /*2b4c0*/  IMAD.WIDE R26, R62, 0x4, R122 ;  /* 0x000000043e1a7825 */ /* 0x000fc800078e027a */
[--C-:B---3--:R-:W-:Y:S02]  /*2b4d0*/  IMAD.WIDE R24, R126, 0x4, R122.reuse ;  /* 0x000000047e187825 */ /* 0x108fe400078e027a */
[----:B------:R-:W3:Y:S02]  /*2b4e0*/  LDL R126, [R1+0x278] ;  /* 0x00027800017e7983 */ /* 0x000ee40000100800 */
[--C-:B-1----:R-:W-:Y:S02]  /*2b4f0*/  IMAD.WIDE R22, R152, 0x4, R122.reuse ;  /* 0x0000000498167825 */ /* 0x102fe400078e027a */
[----:B------:R1:W-:Y:S04]  /*2b500*/  STL.64 [R1+0x2418], R24 ;  /* 0x0024181801007387 */ /* 0x0003e80000100a00 */
[----:B------:R1:W-:Y:S04]  /*2b510*/  STL.64 [R1+0x24e0], R22 ;  /* 0x0024e01601007387 */ /* 0x0003e80000100a00 */
[----:B------:R-:W-:Y:S01]  /*2b520*/  STL.64 [R1+0x25c0], R26 ;  /* 0x0025c01a01007387 */ /* 0x000fe20000100a00 */
[----:B-1----:R-:W-:-:S03]  /*2b530*/  IMAD.WIDE R24, R63, 0x4, R122 ;  /* 0x000000043f187825 */ /* 0x002fc600078e027a */
[----:B------:R-:W3:Y:S01]  /*2b540*/  LDL R125, [R1+0x280] ;  /* 0x00028000017d7983 */ /* 0x000ee20000100800 */
[----:B------:R-:W-:-:S03]  /*2b550*/  IMAD.WIDE R22, R64, 0x4, R122 ;  /* 0x0000000440167825 */ /* 0x000fc600078e027a */
[----:B------:R1:W-:Y:S04]  /*2b560*/  STL.64 [R1+0x2680], R24 ;  /* 0x0026801801007387 */ /* 0x0003e80000100a00 */
[----:B------:R1:W-:Y:S02]  /*2b570*/  STL.64 [R1+0x2760], R22 ;  /* 0x0027601601007387 */ /* 0x0003e40000100a00 */
[--C-:B-1----:R-:W-:Y:S02]  /*2b580*/  IMAD.WIDE R24, R127, 0x4, R122.reuse ;  /* 0x000000047f187825 */ /* 0x102fe400078e027a */
[----:B------:R-:W3:Y:S04]  /*2b590*/  LDL R127, [R1+0x284] ;  /* 0x00028400017f7983 */ /* 0x000ee80000100800 */
[----:B------:R4:W-:Y:S01]  /*2b5a0*/  STL.64 [R1+0x2828], R24 ;  /* 0x0028281801007387 */ /* 0x0009e20000100a00 */
[----:B------:R-:W-:-:S03]  /*2b5b0*/  IMAD.WIDE R22, R153, 0x4, R122 ;  /* 0x0000000499167825 */ /* 0x000fc600078e027a */
[----:B------:R-:W3:Y:S04]  /*2b5c0*/  LDL R152, [R1+0x288] ;  /* 0x0002880001987983 */ /* 0x000ee80000100800 */
[----:B------:R1:W-:Y:S01]  /*2b5d0*/  STL.64 [R1+0x2908], R22 ;  /* 0x0029081601007387 */ /* 0x0003e20000100a00 */
[----:B------:R-:W-:-:S04]  /*2b5e0*/  IMAD.WIDE R26, R10, 0x4, R122 ;  /* 0x000000040a1a7825 */ /* 0x000fc800078e027a */
[----:B----4-:R-:W-:-:S05]  /*2b5f0*/  IMAD.WIDE R24, R151, 0x4, R122 ;  /* 0x0000000497187825 */ /* 0x010fca00078e027a */
[----:B------:R4:W-:Y:S01]  /*2b600*/  STL.64 [R1+0x29c8], R24 ;  /* 0x0029c81801007387 */ /* 0x0009e20000100a00 */
[----:B-1----:R-:W-:-:S03]  /*2b610*/  IMAD.WIDE R22, R65, 0x4, R122 ;  /* 0x0000000441167825 */ /* 0x002fc600078e027a */
[----:B------:R-:W3:Y:S04]  /*2b620*/  LDL R153, [R1+0x28c] ;  /* 0x00028c0001997983 */ /* 0x000ee80000100800 */
[----:B------:R1:W-:Y:S01]  /*2b630*/  STL.64 [R1+0x2aa8], R22 ;  /* 0x002aa81601007387 */ /* 0x0003e20000100a00 */
[----:B----4-:R-:W-:-:S03]  /*2b640*/  IMAD.WIDE R24, R13, 0x4, R122 ;  /* 0x000000040d187825 */ /* 0x010fc600078e027a */
        /* <DEDUP_REMOVED lines=9> */
[----:B------:R2:W-:Y:S01]  /*2b6e0*/  STL.64 [R1+0x2f08], R22 ;  /* 0x002f081601007387 */ /* 0x0005e20000100a00 */
[----:B------:R-:W-:-:S04]  /*2b6f0*/  IMAD.WIDE R26, R154, 0x4, R122 ;  /* 0x000000049a1a7825 */ /* 0x000fc800078e027a */
[--C-:B-1----:R-:W-:Y:S01]  /*2b700*/  IMAD.WIDE R24, R68, 0x4, R122.reuse ;  /* 0x0000000444187825 */ /* 0x102fe200078e027a */
[----:B------:R1:W-:Y:S03]  /*2b710*/  STL.64 [R1+0x2fd8], R26 ;  /* 0x002fd81a01007387 */ /* 0x0003e60000100a00 */
[--C-:B--2---:R-:W-:Y:S02]  /*2b720*/  IMAD.WIDE R22, R150, 0x4, R122.reuse ;  /* 0x0000000496167825 */ /* 0x104fe400078e027a */
[----:B------:R-:W2:Y:S04]  /*2b730*/  LDL R150, [R1+0x294] ;  /* 0x0002940001967983 */ /* 0x000ea80000100800 */
[----:B------:R1:W-:Y:S02]  /*2b740*/  STL.64 [R1+0x31d0], R24 ;  /* 0x0031d01801007387 */ /* 0x0003e40000100a00 */
[----:B-1----:R-:W-:-:S02]  /*2b750*/  IMAD.WIDE R26, R70, 0x4, R122 ;  /* 0x00000004461a7825 */ /* 0x002fc400078e027a */
[----:B------:R1:W-:Y:S02]  /*2b760*/  STL.64 [R1+0x38f8], R22 ;  /* 0x0038f81601007387 */ /* 0x0003e40000100a00 */
[----:B------:R-:W-:-:S04]  /*2b770*/  IMAD.WIDE R24, R69, 0x4, R122 ;  /* 0x0000000445187825 */ /* 0x000fc800078e027a */
[--C-:B-1----:R-:W-:Y:S01]  /*2b780*/  IMAD.WIDE R22, R155, 0x4, R122.reuse ;  /* 0x000000049b167825 */ /* 0x102fe200078e027a */
[----:B------:R1:W-:Y:S04]  /*2b790*/  STL.64 [R1+0x3a08], R24 ;  /* 0x003a081801007387 */ /* 0x0003e80000100a00 */
[----:B------:R1:W-:Y:S04]  /*2b7a0*/  STL.64 [R1+0x3b08], R22 ;  /* 0x003b081601007387 */ /* 0x0003e80000100a00 */
[----:B------:R1:W-:Y:S02]  /*2b7b0*/  STL.64 [R1+0x41d8], R26 ;  /* 0x0041d81a01007387 */ /* 0x0003e40000100a00 */
[----:B-1----:R-:W-:-:S04]  /*2b7c0*/  IMAD.WIDE R24, R12, 0x4, R122 ;  /* 0x000000040c187825 */ /* 0x002fc800078e027a */
[--C-:B------:R-:W-:Y:S01]  /*2b7d0*/  IMAD.WIDE R22, R71, 0x4, R122.reuse ;  /* 0x0000000447167825 */ /* 0x100fe200078e027a */
[----:B------:R1:W-:Y:S03]  /*2b7e0*/  STL.64 [R1+0x41d0], R24 ;  /* 0x0041d01801007387 */ /* 0x0003e60000100a00 */
[--C-:B------:R-:W-:Y:S01]  /*2b7f0*/  IMAD.WIDE R26, R124, 0x4, R122.reuse ;  /* 0x000000047c1a7825 */ /* 0x100fe200078e027a */
[----:B------:R-:W-:Y:S04]  /*2b800*/  STL.64 [R1+0x47d8], R22 ;  /* 0x0047d81601007387 */ /* 0x000fe80000100a00 */
[----:B------:R1:W-:Y:S02]  /*2b810*/  STL.64 [R1+0x47d0], R26 ;  /* 0x0047d01a01007387 */ /* 0x0003e40000100a00 */
[----:B-1----:R-:W-:-:S04]  /*2b820*/  IMAD.WIDE R24, R72, 0x4, R122 ;  /* 0x0000000448187825 */ /* 0x002fc800078e027a */
[----:B------:R-:W-:-:S04]  /*2b830*/  IMAD.WIDE R26, R73, 0x4, R122 ;  /* 0x00000004491a7825 */ /* 0x000fc800078e027a */
[--C-:B---3--:R-:W-:Y:S02]  /*2b840*/  IMAD.WIDE R22, R126, 0x4, R122.reuse ;  /* 0x000000047e167825 */ /* 0x108fe400078e027a */
[----:B------:R-:W3:Y:S04]  /*2b850*/  LDL R126, [R1+0x298] ;  /* 0x00029800017e7983 */ /* 0x000ee80000100800 */
[----:B------:R1:W-:Y:S04]  /*2b860*/  STL.64 [R1+0x47c8], R24 ;  /* 0x0047c81801007387 */ /* 0x0003e80000100a00 */
[----:B------:R1:W-:Y:S04]  /*2b870*/  STL.64 [R1+0x47c0], R22 ;  /* 0x0047c01601007387 */ /* 0x0003e80000100a00 */
[----:B------:R1:W-:Y:S02]  /*2b880*/  STL.64 [R1+0x47b8], R26 ;  /* 0x0047b81a01007387 */ /* 0x0003e40000100a00 */
[----:B-1----:R-:W-:-:S04]  /*2b890*/  IMAD.WIDE R24, R74, 0x4, R122 ;  /* 0x000000044a187825 */ /* 0x002fc800078e027a */
[----:B------:R-:W-:-:S04]  /*2b8a0*/  IMAD.WIDE R22, R15, 0x4, R122 ;  /* 0x000000040f167825 */ /* 0x000fc800078e027a */
[--C-:B------:R-:W-:Y:S01]  /*2b8b0*/  IMAD.WIDE R26, R125, 0x4, R122.reuse ;  /* 0x000000047d1a7825 */ /* 0x100fe200078e027a */
[----:B------:R-:W-:Y:S04]  /*2b8c0*/  STL.64 [R1+0x47b0], R22 ;  /* 0x0047b01601007387 */ /* 0x000fe80000100a00 */
[----:B------:R1:W-:Y:S04]  /*2b8d0*/  STL.64 [R1+0x47a8], R24 ;  /* 0x0047a81801007387 */ /* 0x0003e80000100a00 */
[----:B------:R1:W-:Y:S02]  /*2b8e0*/  STL.64 [R1+0x47a0], R26 ;  /* 0x0047a01a01007387 */ /* 0x0003e40000100a00 */
[----:B-1----:R-:W-:-:S02]  /*2b8f0*/  IMAD.WIDE R24, R127, 0x4, R122 ;  /* 0x000000047f187825 */ /* 0x002fc400078e027a */
[----:B------:R-:W3:Y:S02]  /*2b900*/  LDL R127, [R1+0x29c] ;  /* 0x00029c00017f7983 */ /* 0x000ee40000100800 */
[----:B------:R-:W-:-:S05]  /*2b910*/  IMAD.WIDE R22, R75, 0x4, R122 ;  /* 0x000000044b167825 */ /* 0x000fca00078e027a */
[----:B------:R1:W-:Y:S01]  /*2b920*/  STL.64 [R1+0x4798], R22 ;  /* 0x0047981601007387 */ /* 0x0003e20000100a00 */
[----:B------:R-:W-:-:S03]  /*2b930*/  IMAD.WIDE R26, R77, 0x4, R122 ;  /* 0x000000044d1a7825 */ /* 0x000fc600078e027a */
[----:B------:R1:W-:Y:S02]  /*2b940*/  STL.64 [R1+0x4790], R24 ;  /* 0x0047901801007387 */ /* 0x0003e40000100a00 */
[----:B-1----:R-:W-:-:S04]  /*2b950*/  IMAD.WIDE R22, R76, 0x4, R122 ;  /* 0x000000044c167825 */ /* 0x002fc800078e027a */
[--C-:B------:R-:W-:Y:S01]  /*2b960*/  IMAD.WIDE R24, R152, 0x4, R122.reuse ;  /* 0x0000000498187825 */ /* 0x100fe200078e027a */
[----:B------:R1:W-:Y:S04]  /*2b970*/  STL.64 [R1+0x4788], R22 ;  /* 0x0047881601007387 */ /* 0x0003e80000100a00 */
[----:B------:R1:W-:Y:S04]  /*2b980*/  STL.64 [R1+0x4780], R24 ;  /* 0x0047801801007387 */ /* 0x0003e80000100a00 */
[----:B------:R-:W-:Y:S01]  /*2b990*/  STL.64 [R1+0x4778], R26 ;  /* 0x0047781a01007387 */ /* 0x000fe20000100a00 */
[----:B-1----:R-:W-:-:S03]  /*2b9a0*/  IMAD.WIDE R22, R153, 0x4, R122 ;  /* 0x0000000499167825 */ /* 0x002fc600078e027a */
[----:B------:R-:W3:Y:S01]  /*2b9b0*/  LDL R193, [R1+0x2a4] ;  /* 0x0002a40001c17983 */ /* 0x000ee20000100800 */
[----:B------:R-:W-:-:S03]  /*2b9c0*/  IMAD.WIDE R24, R78, 0x4, R122 ;  /* 0x000000044e187825 */ /* 0x000fc600078e027a */
[----:B------:R1:W-:Y:S04]  /*2b9d0*/  STL.64 [R1+0x4770], R22 ;  /* 0x0047701601007387 */ /* 0x0003e80000100a00 */
[----:B-1----:R-:W3:Y:S04]  /*2b9e0*/  LDL R22, [R1+0x2e4] ;  /* 0x0002e40001167983 */ /* 0x002ee80000100800 */
[----:B------:R4:W-:Y:S04]  /*2b9f0*/  STL.64 [R1+0x4768], R24 ;  /* 0x0047681801007387 */ /* 0x0009e80000100a00 */
[----:B------:R-:W3:Y:S04]  /*2ba00*/  LDL R120, [R1+0x2a8] ;  /* 0x0002a80001787983 */ /* 0x000ee80000100800 */
[----:B------:R-:W3:Y:S01]  /*2ba10*/  LDL R197, [R1+0x2e8] ;  /* 0x0002e80001c57983 */ /* 0x000ee20000100800 */
[----:B----4-:R-:W-:-:S05]  /*2ba20*/  IMAD.WIDE R24, R151, 0x4, R122 ;  /* 0x0000000497187825 */ /* 0x010fca00078e027a */
[----:B------:R1:W-:Y:S04]  /*2ba30*/  STL.64 [R1+0x4760], R24 ;  /* 0x0047601801007387 */ /* 0x0003e80000100a00 */
[----:B------:R-:W4:Y:S04]  /*2ba40*/  LDL R121, [R1+0x2ac] ;  /* 0x0002ac0001797983 */ /* 0x000f280000100800 */
[----:B------:R-:W4:Y:S01]  /*2ba50*/  LDL R158, [R1+0x2b0] ;  /* 0x0002b000019e7983 */ /* 0x000f220000100800 */
[----:B-1----:R-:W-:-:S05]  /*2ba60*/  IMAD.WIDE R24, R79, 0x4, R122 ;  /* 0x000000044f187825 */ /* 0x002fca00078e027a */
[----:B------:R1:W-:Y:S04]  /*2ba70*/  STL.64 [R1+0x4758], R24 ;  /* 0x0047581801007387 */ /* 0x0003e80000100a00 */
[----:B------:R-:W4:Y:S01]  /*2ba80*/  LDL R151, [R1+0x2b4] ;  /* 0x0002b40001977983 */ /* 0x000f220000100800 */
[----:B--2---:R-:W-:-:S03]  /*2ba90*/  IMAD.WIDE R26, R150, 0x4, R122 ;  /* 0x00000004961a7825 */ /* 0x004fc600078e027a */
[----:B------:R-:W2:Y:S01]  /*2baa0*/  LDL R159, [R1+0x2b8] ;  /* 0x0002b800019f7983 */ /* 0x000ea20000100800 */
[----:B-1----:R-:W-:-:S03]  /*2bab0*/  IMAD.WIDE R24, R80, 0x4, R122 ;  /* 0x0000000450187825 */ /* 0x002fc600078e027a */
[----:B------:R-:W-:Y:S04]  /*2bac0*/  STL.64 [R1+0x4750], R26 ;  /* 0x0047501a01007387 */ /* 0x000fe80000100a00 */
[----:B------:R-:W2:Y:S04]  /*2bad0*/  LDL R156, [R1+0x2bc] ;  /* 0x0002bc00019c7983 */ /* 0x000ea80000100800 */
[----:B------:R1:W-:Y:S04]  /*2bae0*/  STL.64 [R1+0x4748], R24 ;  /* 0x0047481801007387 */ /* 0x0003e80000100a00 */
[----:B------:R-:W2:Y:S04]  /*2baf0*/  LDL R157, [R1+0x5c] ;  /* 0x00005c00019d7983 */ /* 0x000ea80000100800 */
[----:B------:R-:W2:Y:S04]  /*2bb00*/  LDL R154, [R1+0x50] ;  /* 0x00005000019a7983 */ /* 0x000ea80000100800 */
[----:B------:R-:W2:Y:S04]  /*2bb10*/  LDL R155, [R1+0x28] ;  /* 0x00002800019b7983 */ /* 0x000ea80000100800 */
[----:B------:R-:W2:Y:S04]  /*2bb20*/  LDL R124, [R1+0x2c8] ;  /* 0x0002c800017c7983 */ /* 0x000ea80000100800 */
[----:B------:R-:W2:Y:S04]  /*2bb30*/  LDL R125, [R1+0x2cc] ;  /* 0x0002cc00017d7983 */ /* 0x000ea80000100800 */
[----:B-1----:R-:W2:Y:S04]  /*2bb40*/  LDL R25, [R1+0x414] ;  /* 0x0004140001197983 */ /* 0x002ea80000100800 */
[----:B------:R-:W2:Y:S01]  /*2bb50*/  LDL R152, [R1+0x2d0] ;  /* 0x0002d00001987983 */ /* 0x000ea20000100800 */
[----:B---3--:R-:W-:-:S05]  /*2bb60*/  IMAD.WIDE R26, R126, 0x4, R122 ;  /* 0x000000047e1a7825 */ /* 0x008fca00078e027a */
[----:B------:R1:W-:Y:S04]  /*2bb70*/  STL.64 [R1+0x4740], R26 ;  /* 0x0047401a01007387 */ /* 0x0003e80000100a00 */
[----:B------:R-:W3:Y:S04]  /*2bb80*/  LDL R153, [R1+0x2d4] ;  /* 0x0002d40001997983 */ /* 0x000ee80000100800 */
[----:B------:R-:W3:Y:S01]  /*2bb90*/  LDL R150, [R1+0x2d8] ;  /* 0x0002d80001967983 */ /* 0x000ee20000100800 */
[----:B-1----:R-:W-:-:S03]  /*2bba0*/  IMAD.WIDE R26, R203, 0x4, R122 ;  /* 0x00000004cb1a7825 */ /* 0x002fc600078e027a */
[----:B------:R-:W3:Y:S04]  /*2bbb0*/  LDL R126, [R1+0x2dc] ;  /* 0x0002dc00017e7983 */ /* 0x000ee80000100800 */
[----:B------:R1:W-:Y:S01]  /*2bbc0*/  STL.64 [R1+0x4738], R26 ;  /* 0x0047381a01007387 */ /* 0x0003e20000100a00 */
[----:B------:R-:W-:-:S03]  /*2bbd0*/  IMAD.WIDE R28, R212, 0x4, R122 ;  /* 0x00000004d41c7825 */ /* 0x000fc600078e027a */
[----:B------:R-:W3:Y:S01]  /*2bbe0*/  LDL R24, [R1+0x418] ;  /* 0x0004180001187983 */ /* 0x000ee20000100800 */
[----:B-1----:R-:W-:-:S03]  /*2bbf0*/  IMAD.WIDE R26, R127, 0x4, R122 ;  /* 0x000000047f1a7825 */ /* 0x002fc600078e027a */
[----:B------:R-:W3:Y:S04]  /*2bc00*/  LDL R127, [R1+0x2e0] ;  /* 0x0002e000017f7983 */ /* 0x000ee80000100800 */
[----:B------:R1:W-:Y:S01]  /*2bc10*/  STL.64 [R1+0x4730], R26 ;  /* 0x0047301a01007387 */ /* 0x0003e20000100a00 */
[----:B------:R-:W-:-:S03]  /*2bc20*/  IMAD.WIDE R30, R221, 0x4, R122 ;  /* 0x00000004dd1e7825 */ /* 0x000fc600078e027a */
[----:B------:R-:W-:Y:S01]  /*2bc30*/  STL.64 [R1+0x4728], R28 ;  /* 0x0047281c01007387 */ /* 0x000fe20000100a00 */
[----:B------:R-:W-:-:S04]  /*2bc40*/  IMAD.WIDE R32, R231, 0x4, R122 ;  /* 0x00000004e7207825 */ /* 0x000fc800078e027a */
[----:B-1----:R-:W-:-:S05]  /*2bc50*/  IMAD.WIDE R26, R14, 0x4, R122 ;  /* 0x000000040e1a7825 */ /* 0x002fca00078e027a */
[----:B------:R1:W-:Y:S04]  /*2bc60*/  STL.64 [R1+0x4720], R26 ;  /* 0x0047201a01007387 */ /* 0x0003e80000100a00 */
[----:B-1----:R-:W3:Y:S01]  /*2bc70*/  LDL R27, [R1+0x41c] ;  /* 0x00041c00011b7983 */ /* 0x002ee20000100800 */
[----:B------:R-:W-:-:S03]  /*2bc80*/  IMAD.WIDE R28, R193, 0x4, R122 ;  /* 0x00000004c11c7825 */ /* 0x000fc600078e027a */
[----:B------:R-:W-:Y:S04]  /*2bc90*/  STL.64 [R1+0x4718], R30 ;  /* 0x0047181e01007387 */ /* 0x000fe80000100a00 */
[----:B------:R1:W-:Y:S04]  /*2bca0*/  STL.64 [R1+0x4710], R28 ;  /* 0x0047101c01007387 */ /* 0x0003e80000100a00 */
[----:B------:R4:W-:Y:S04]  /*2bcb0*/  STL.64 [R1+0x4708], R32 ;  /* 0x0047082001007387 */ /* 0x0009e80000100a00 */
[----:B------:R-:W3:Y:S01]  /*2bcc0*/  LDL R26, [R1+0x420] ;  /* 0x00042000011a7983 */ /* 0x000ee20000100800 */
[----:B-1----:R-:W-:-:S04]  /*2bcd0*/  IMAD.WIDE R28, R241, 0x4, R122 ;  /* 0x00000004f11c7825 */ /* 0x002fc800078e027a */
[----:B------:R-:W-:-:S05]  /*2bce0*/  IMAD.WIDE R30, R120, 0x4, R122 ;  /* 0x00000004781e7825 */ /* 0x000fca00078e027a */
[----:B------:R-:W-:Y:S04]  /*2bcf0*/  STL.64 [R1+0x4700], R30 ;  /* 0x0047001e01007387 */ /* 0x000fe80000100a00 */
[----:B------:R1:W-:Y:S01]  /*2bd00*/  STL.64 [R1+0x46f8], R28 ;  /* 0x0046f81c01007387 */ /* 0x0003e20000100a00 */
[----:B----4-:R-:W-:-:S05]  /*2bd10*/  IMAD.WIDE R32, R121, 0x4, R122 ;  /* 0x0000000479207825 */ /* 0x010fca00078e027a */
[----:B------:R-:W-:Y:S01]  /*2bd20*/  STL.64 [R1+0x46f0], R32 ;  /* 0x0046f02001007387 */ /* 0x000fe20000100a00 */
[----:B-1----:R-:W-:-:S04]  /*2bd30*/  IMAD.WIDE R28, R158, 0x4, R122 ;  /* 0x000000049e1c7825 */ /* 0x002fc800078e027a */
[--C-:B------:R-:W-:Y:S02]  /*2bd40*/  IMAD.WIDE R30, R151, 0x4, R122.reuse ;  /* 0x00000004971e7825 */ /* 0x100fe400078e027a */
[----:B------:R-:W4:Y:S02]  /*2bd50*/  LDL R151, [R1+0x94] ;  /* 0x0000940001977983 */ /* 0x000f240000100800 */
[--C-:B--2---:R-:W-:Y:S02]  /*2bd60*/  IMAD.WIDE R120, R159, 0x4, R122.reuse ;  /* 0x000000049f787825 */ /* 0x104fe400078e027a */
[----:B------:R1:W-:Y:S04]  /*2bd70*/  STL.64 [R1+0x16c8], R28 ;  /* 0x0016c81c01007387 */ /* 0x0003e80000100a00 */
[----:B-1----:R-:W2:Y:S04]  /*2bd80*/  LDL R29, [R1+0x424] ;  /* 0x00042400011d7983 */ /* 0x002ea80000100800 */
[----:B------:R1:W-:Y:S01]  /*2bd90*/  STL.64 [R1+0x1a80], R30 ;  /* 0x001a801e01007387 */ /* 0x0003e20000100a00 */
[----:B------:R-:W-:-:S03]  /*2bda0*/  IMAD.WIDE R32, R157, 0x4, R122 ;  /* 0x000000049d207825 */ /* 0x000fc600078e027a */
[----:B------:R1:W-:Y:S04]  /*2bdb0*/  STL.64 [R1+0x1b58], R120 ;  /* 0x001b587801007387 */ /* 0x0003e80000100a00 */
[----:B------:R-:W2:Y:S01]  /*2bdc0*/  LDL R28, [R1+0x428] ;  /* 0x00042800011c7983 */ /* 0x000ea20000100800 */
[----:B-1----:R-:W-:-:S05]  /*2bdd0*/  IMAD.WIDE R30, R156, 0x4, R122 ;  /* 0x000000049c1e7825 */ /* 0x002fca00078e027a */
[----:B------:R1:W-:Y:S01]  /*2bde0*/  STL.64 [R1+0x1c20], R30 ;  /* 0x001c201e01007387 */ /* 0x0003e20000100a00 */
[----:B------:R-:W-:-:S03]  /*2bdf0*/  IMAD.WIDE R120, R155, 0x4, R122 ;  /* 0x000000049b787825 */ /* 0x000fc600078e027a */
[----:B------:R1:W-:Y:S02]  /*2be00*/  STL.64 [R1+0x1cc8], R32 ;  /* 0x001cc82001007387 */ /* 0x0003e40000100a00 */
[----:B-1----:R-:W-:-:S04]  /*2be10*/  IMAD.WIDE R30, R154, 0x4, R122 ;  /* 0x000000049a1e7825 */ /* 0x002fc800078e027a */
[--C-:B------:R-:W-:Y:S01]  /*2be20*/  IMAD.WIDE R32, R124, 0x4, R122.reuse ;  /* 0x000000047c207825 */ /* 0x100fe200078e027a */
[----:B------:R1:W-:Y:S03]  /*2be30*/  STL.64 [R1+0x1d80], R30 ;  /* 0x001d801e01007387 */ /* 0x0003e60000100a00 */
[--C-:B------:R-:W-:Y:S01]  /*2be40*/  IMAD.WIDE R124, R125, 0x4, R122.reuse ;  /* 0x000000047d7c7825 */ /* 0x100fe200078e027a */
[----:B-1----:R-:W2:Y:S04]  /*2be50*/  LDL R31, [R1+0x42c] ;  /* 0x00042c00011f7983 */ /* 0x002ea80000100800 */
[----:B------:R1:W-:Y:S04]  /*2be60*/  STL.64 [R1+0x1fd8], R120 ;  /* 0x001fd87801007387 */ /* 0x0003e80000100a00 */
[----:B------:R3:W-:Y:S04]  /*2be70*/  STL.64 [R1+0x20d0], R32 ;  /* 0x0020d02001007387 */ /* 0x0007e80000100a00 */
[----:B------:R-:W-:Y:S01]  /*2be80*/  STL.64 [R1+0x2188], R124 ;  /* 0x0021887c01007387 */ /* 0x000fe20000100a00 */
[----:B-1----:R-:W-:-:S03]  /*2be90*/  IMAD.WIDE R120, R152, 0x4, R122 ;  /* 0x0000000498787825 */ /* 0x002fc600078e027a */
[----:B------:R-:W2:Y:S04]  /*2bea0*/  LDL R30, [R1+0x430] ;  /* 0x00043000011e7983 */ /* 0x000ea80000100800 */
[----:B------:R1:W-:Y:S01]  /*2beb0*/  STL.64 [R1+0x2270], R120 ;  /* 0x0022707801007387 */ /* 0x0003e20000100a00 */
[----:B---3--:R-:W-:-:S04]  /*2bec0*/  IMAD.WIDE R32, R153, 0x4, R122 ;  /* 0x0000000499207825 */ /* 0x008fc800078e027a */
[--C-:B-1----:R-:W-:Y:S01]  /*2bed0*/  IMAD.WIDE R120, R150, 0x4, R122.reuse ;  /* 0x0000000496787825 */ /* 0x102fe200078e027a */
[----:B------:R1:W-:Y:S03]  /*2bee0*/  STL.64 [R1+0x2340], R32 ;  /* 0x0023402001007387 */ /* 0x0003e60000100a00 */
[--C-:B-1----:R-:W-:Y:S02]  /*2bef0*/  IMAD.WIDE R32, R126, 0x4, R122.reuse ;  /* 0x000000047e207825 */ /* 0x102fe400078e027a */
[----:B------:R-:W3:Y:S04]  /*2bf00*/  LDL R126, [R1+0x88] ;  /* 0x00008800017e7983 */ /* 0x000ee80000100800 */
[----:B------:R1:W-:Y:S04]  /*2bf10*/  STL.64 [R1+0x2430], R120 ;  /* 0x0024307801007387 */ /* 0x0003e80000100a00 */
[----:B------:R1:W-:Y:S02]  /*2bf20*/  STL.64 [R1+0x2500], R32 ;  /* 0x0025002001007387 */ /* 0x0003e40000100a00 */
[----:B-1----:R-:W-:-:S02]  /*2bf30*/  IMAD.WIDE R120, R127, 0x4, R122 ;  /* 0x000000047f787825 */ /* 0x002fc400078e027a */
[----:B------:R-:W2:Y:S02]  /*2bf40*/  LDL R127, [R1+0x78] ;  /* 0x00007800017f7983 */ /* 0x000ea40000100800 */
[----:B------:R-:W-:-:S04]  /*2bf50*/  IMAD.WIDE R32, R81, 0x4, R122 ;  /* 0x0000000451207825 */ /* 0x000fc800078e027a */
[--C-:B------:R-:W-:Y:S01]  /*2bf60*/  IMAD.WIDE R124, R22, 0x4, R122.reuse ;  /* 0x00000004167c7825 */ /* 0x100fe200078e027a */
[----:B------:R1:W-:Y:S04]  /*2bf70*/  STL.64 [R1+0x25e0], R120 ;  /* 0x0025e07801007387 */ /* 0x0003e80000100a00 */
[----:B------:R1:W-:Y:S04]  /*2bf80*/  STL.64 [R1+0x26a0], R32 ;  /* 0x0026a02001007387 */ /* 0x0003e80000100a00 */
[----:B------:R-:W-:Y:S01]  /*2bf90*/  STL.64 [R1+0x2778], R124 ;  /* 0x0027787c01007387 */ /* 0x000fe20000100a00 */
[----:B-1----:R-:W-:-:S03]  /*2bfa0*/  IMAD.WIDE R120, R197, 0x4, R122 ;  /* 0x00000004c5787825 */ /* 0x002fc600078e027a */
[----:B------:R-:W2:Y:S04]  /*2bfb0*/  LDL R252, [R1+0x74] ;  /* 0x0000740001fc7983 */ /* 0x000ea80000100800 */
[----:B------:R-:W-:Y:S04]  /*2bfc0*/  STL.64 [R1+0x2838], R120 ;  /* 0x0028387801007387 */ /* 0x000fe80000100a00 */
[----:B------:R-:W2:Y:S01]  /*2bfd0*/  LDL R225, [R1+0x358] ;  /* 0x0003580001e17983 */ /* 0x000ea20000100800 */
[----:B------:R-:W-:-:S05]  /*2bfe0*/  IMAD.WIDE R32, R82, 0x4, R122 ;  /* 0x0000000452207825 */ /* 0x000fca00078e027a */
[----:B------:R1:W-:Y:S04]  /*2bff0*/  STL.64 [R1+0x2920], R32 ;  /* 0x0029202001007387 */ /* 0x0003e80000100a00 */
[----:B------:R-:W2:Y:S04]  /*2c000*/  LDL R215, [R1+0x6c] ;  /* 0x00006c0001d77983 */ /* 0x000ea80000100800 */
[----:B------:R-:W2:Y:S01]  /*2c010*/  LDL R9, [R1+0x35c] ;  /* 0x00035c0001097983 */ /* 0x000ea20000100800 */
[----:B-1----:R-:W-:-:S05]  /*2c020*/  IMAD.WIDE R32, R83, 0x4, R122 ;  /* 0x0000000453207825 */ /* 0x002fca00078e027a */
[----:B------:R1:W-:Y:S04]  /*2c030*/  STL.64 [R1+0x29e0], R32 ;  /* 0x0029e02001007387 */ /* 0x0003e80000100a00 */
[----:B------:R-:W2:Y:S04]  /*2c040*/  LDL R206, [R1+0x58] ;  /* 0x0000580001ce7983 */ /* 0x000ea80000100800 */
[----:B------:R-:W2:Y:S01]  /*2c050*/  LDL R193, [R1+0x360] ;  /* 0x0003600001c17983 */ /* 0x000ea20000100800 */
[----:B-1----:R-:W-:-:S05]  /*2c060*/  IMAD.WIDE R32, R25, 0x4, R122 ;  /* 0x0000000419207825 */ /* 0x002fca00078e027a */
[----:B------:R4:W-:Y:S04]  /*2c070*/  STL.64 [R1+0x1700], R32 ;  /* 0x0017002001007387 */ /* 0x0009e80000100a00 */
[----:B------:R-:W2:Y:S04]  /*2c080*/  LDL R120, [R1+0x4c] ;  /* 0x00004c0001787983 */ /* 0x000ea80000100800 */
[----:B------:R-:W2:Y:S01]  /*2c090*/  LDL R121, [R1+0x364] ;  /* 0x0003640001797983 */ /* 0x000ea20000100800 */
[----:B----4-:R-:W-:-:S05]  /*2c0a0*/  IMAD.WIDE R32, R151, 0x4, R122 ;  /* 0x0000000497207825 */ /* 0x010fca00078e027a */
[----:B------:R1:W-:Y:S04]  /*2c0b0*/  STL.64 [R1+0x1728], R32 ;  /* 0x0017282001007387 */ /* 0x0003e80000100a00 */
[----:B------:R-:W4:Y:S04]  /*2c0c0*/  LDL R158, [R1+0x44] ;  /* 0x00004400019e7983 */ /* 0x000f280000100800 */
[----:B------:R-:W4:Y:S01]  /*2c0d0*/  LDL R159, [R1+0x368] ;  /* 0x00036800019f7983 */ /* 0x000f220000100800 */
[----:B-1----:R-:W-:-:S03]  /*2c0e0*/  IMAD.WIDE R32, R24, 0x4, R122 ;  /* 0x0000000418207825 */ /* 0x002fc600078e027a */
[----:B------:R-:W4:Y:S04]  /*2c0f0*/  LDL R156, [R1+0x38] ;  /* 0x00003800019c7983 */ /* 0x000f280000100800 */
[----:B------:R-:W4:Y:S04]  /*2c100*/  LDL R157, [R1+0x36c] ;  /* 0x00036c00019d7983 */ /* 0x000f280000100800 */
[----:B------:R-:W4:Y:S04]  /*2c110*/  LDL R234, [R1+0x374] ;  /* 0x0003740001ea7983 */ /* 0x000f280000100800 */
[----:B------:R3:W-:Y:S04]  /*2c120*/  STL.64 [R1+0x1ad8], R32 ;  /* 0x001ad82001007387 */ /* 0x0007e80000100a00 */
[----:B------:R-:W4:Y:S04]  /*2c130*/  LDL R154, [R1+0x434] ;  /* 0x00043400019a7983 */ /* 0x000f280000100800 */
[----:B------:R-:W4:Y:S04]  /*2c140*/  LDL R155, [R1+0x24] ;  /* 0x00002400019b7983 */ /* 0x000f280000100800 */
[----:B------:R-:W4:Y:S04]  /*2c150*/  LDL R124, [R1+0x370] ;  /* 0x00037000017c7983 */ /* 0x000f280000100800 */
[----:B------:R-:W4:Y:S04]  /*2c160*/  LDL R125, [R1+0x438] ;  /* 0x00043800017d7983 */ /* 0x000f280000100800 */
[----:B------:R-:W4:Y:S04]  /*2c170*/  LDL R152, [R1+0x20] ;  /* 0x0000200001987983 */ /* 0x000f280000100800 */
[----:B------:R-:W4:Y:S04]  /*2c180*/  LDL R153, [R1+0x1c] ;  /* 0x00001c0001997983 */ /* 0x000f280000100800 */
[----:B------:R-:W4:Y:S04]  /*2c190*/  LDL R150, [R1+0x18] ;  /* 0x0000180001967983 */ /* 0x000f280000100800 */
[----:B------:R-:W4:Y:S01]  /*2c1a0*/  LDL R151, [R1+0x14] ;  /* 0x0000140001977983 */ /* 0x000f220000100800 */
[----:B---3--:R-:W-:-:S05]  /*2c1b0*/  IMAD.WIDE R32, R126, 0x4, R122 ;  /* 0x000000047e207825 */ /* 0x008fca00078e027a */
[----:B------:R2:W-:Y:S04]  /*2c1c0*/  STL.64 [R1+0x1af8], R32 ;  /* 0x001af82001007387 */ /* 0x0005e80000100a00 */
[----:B------:R-:W3:Y:S01]  /*2c1d0*/  LDL R126, [R1+0x4] ;  /* 0x00000400017e7983 */ /* 0x000ee20000100800 */
[----:B--2---:R-:W-:-:S03]  /*2c1e0*/  IMAD.WIDE R32, R127, 0x4, R122 ;  /* 0x000000047f207825 */ /* 0x004fc600078e027a */
[----:B------:R-:W2:Y:S04]  /*2c1f0*/  LDL R127, [R1] ;  /* 0x00000000017f7983 */ /* 0x000ea80000100800 */
[----:B------:R1:W-:Y:S04]  /*2c200*/  STL.64 [R1+0x1b70], R32 ;  /* 0x001b702001007387 */ /* 0x0003e80000100a00 */
[----:B------:R-:W2:Y:S01]  /*2c210*/  LDL R244, [R1+0x378] ;  /* 0x0003780001f47983 */ /* 0x000ea20000100800 */
[----:B-1----:R-:W-:-:S05]  /*2c220*/  IMAD.WIDE R32, R27, 0x4, R122 ;  /* 0x000000041b207825 */ /* 0x002fca00078e027a */
[----:B------:R1:W-:Y:S02]  /*2c230*/  STL.64 [R1+0x1b88], R32 ;  /* 0x001b882001007387 */ /* 0x0003e40000100a00 */
        /* <DEDUP_REMOVED lines=18> */
[----:B-1----:R-:W-:-:S04]  /*2c360*/  IMAD.WIDE R32, R120, 0x4, R122 ;  /* 0x0000000478207825 */ /* 0x002fc800078e027a */
[--C-:B------:R-:W-:Y:S01]  /*2c370*/  IMAD.WIDE R120, R121, 0x4, R122.reuse ;  /* 0x0000000479787825 */ /* 0x100fe200078e027a */
[----:B------:R1:W-:Y:S04]  /*2c380*/  STL.64 [R1+0x1df0], R32 ;  /* 0x001df02001007387 */ /* 0x0003e80000100a00 */
[----:B------:R4:W-:Y:S01]  /*2c390*/  STL.64 [R1+0x1e60], R120 ;  /* 0x001e607801007387 */ /* 0x0009e20000100a00 */
[----:B-1----:R-:W-:-:S04]  /*2c3a0*/  IMAD.WIDE R32, R31, 0x4, R122 ;  /* 0x000000041f207825 */ /* 0x002fc800078e027a */
[--C-:B----4-:R-:W-:Y:S01]  /*2c3b0*/  IMAD.WIDE R120, R158, 0x4, R122.reuse ;  /* 0x000000049e787825 */ /* 0x110fe200078e027a */
[----:B------:R1:W-:Y:S04]  /*2c3c0*/  STL.64 [R1+0x1e78], R32 ;  /* 0x001e782001007387 */ /* 0x0003e80000100a00 */
[----:B------:R4:W-:Y:S01]  /*2c3d0*/  STL.64 [R1+0x1e98], R120 ;  /* 0x001e987801007387 */ /* 0x0009e20000100a00 */
[----:B-1----:R-:W-:-:S04]  /*2c3e0*/  IMAD.WIDE R32, R159, 0x4, R122 ;  /* 0x000000049f207825 */ /* 0x002fc800078e027a */
[--C-:B----4-:R-:W-:Y:S01]  /*2c3f0*/  IMAD.WIDE R120, R30, 0x4, R122.reuse ;  /* 0x000000041e787825 */ /* 0x110fe200078e027a */
[----:B------:R1:W-:Y:S03]  /*2c400*/  STL.64 [R1+0x1f20], R32 ;  /* 0x001f202001007387 */ /* 0x0003e60000100a00 */
[--C-:B------:R-:W-:Y:S01]  /*2c410*/  IMAD.WIDE R158, R156, 0x4, R122.reuse ;  /* 0x000000049c9e7825 */ /* 0x100fe200078e027a */
[----:B------:R4:W-:Y:S04]  /*2c420*/  STL.64 [R1+0x1f40], R120 ;  /* 0x001f407801007387 */ /* 0x0009e80000100a00 */
[----:B------:R-:W-:Y:S01]  /*2c430*/  STL.64 [R1+0x1f68], R158 ;  /* 0x001f689e01007387 */ /* 0x000fe20000100a00 */
        /* <DEDUP_REMOVED lines=11> */
[----:B------:R4:W-:Y:S01]  /*2c4f0*/  STL.64 [R1+0x2120], R124 ;  /* 0x0021207c01007387 */ /* 0x0009e20000100a00 */
[----:B-1----:R-:W-:-:S03]  /*2c500*/  IMAD.WIDE R32, R153, 0x4, R122 ;  /* 0x0000000499207825 */ /* 0x002fc600078e027a */
[----:B------:R-:W2:Y:S01]  /*2c510*/  LDL R193, [R1+0x2f0] ;  /* 0x0002f00001c17983 */ /* 0x000ea20000100800 */
[----:B----4-:R-:W-:-:S03]  /*2c520*/  IMAD.WIDE R120, R150, 0x4, R122 ;  /* 0x0000000496787825 */ /* 0x010fc600078e027a */
[----:B------:R1:W-:Y:S01]  /*2c530*/  STL.64 [R1+0x21a0], R32 ;  /* 0x0021a02001007387 */ /* 0x0003e20000100a00 */
[----:B------:R-:W-:-:S03]  /*2c540*/  IMAD.WIDE R124, R234, 0x4, R122 ;  /* 0x00000004ea7c7825 */ /* 0x000fc600078e027a */
[----:B------:R3:W-:Y:S01]  /*2c550*/  STL.64 [R1+0x21c0], R120 ;  /* 0x0021c07801007387 */ /* 0x0007e20000100a00 */
[----:B-1----:R-:W-:-:S04]  /*2c560*/  IMAD.WIDE R32, R151, 0x4, R122 ;  /* 0x0000000497207825 */ /* 0x002fc800078e027a */
[--C-:B---3--:R-:W-:Y:S01]  /*2c570*/  IMAD.WIDE R120, R126, 0x4, R122.reuse ;  /* 0x000000047e787825 */ /* 0x108fe200078e027a */
[----:B------:R2:W-:Y:S04]  /*2c580*/  STL.64 [R1+0x21e8], R32 ;  /* 0x0021e82001007387 */ /* 0x0005e80000100a00 */
[----:B------:R1:W-:Y:S04]  /*2c590*/  STL.64 [R1+0x2280], R124 ;  /* 0x0022807c01007387 */ /* 0x0003e80000100a00 */
[----:B------:R-:W3:Y:S01]  /*2c5a0*/  LDL R156, [R1+0x3a0] ;  /* 0x0003a000019c7983 */ /* 0x000ee20000100800 */
[----:B--2---:R-:W-:-:S03]  /*2c5b0*/  IMAD.WIDE R32, R127, 0x4, R122 ;  /* 0x000000047f207825 */ /* 0x004fc600078e027a */
[----:B------:R2:W-:Y:S01]  /*2c5c0*/  STL.64 [R1+0x22a0], R120 ;  /* 0x0022a07801007387 */ /* 0x0005e20000100a00 */
[----:B-1----:R-:W-:-:S03]  /*2c5d0*/  IMAD.WIDE R124, R244, 0x4, R122 ;  /* 0x00000004f47c7825 */ /* 0x002fc600078e027a */
[----:B------:R1:W-:Y:S04]  /*2c5e0*/  STL.64 [R1+0x22d0], R32 ;  /* 0x0022d02001007387 */ /* 0x0003e80000100a00 */
[----:B------:R4:W-:Y:S01]  /*2c5f0*/  STL.64 [R1+0x2350], R124 ;  /* 0x0023507c01007387 */ /* 0x0009e20000100a00 */
[----:B--2---:R-:W-:-:S03]  /*2c600*/  IMAD.WIDE R120, R85, 0x4, R122 ;  /* 0x0000000455787825 */ /* 0x004fc600078e027a */
[----:B------:R-:W2:Y:S01]  /*2c610*/  LDL R157, [R1+0x2ec] ;  /* 0x0002ec00019d7983 */ /* 0x000ea20000100800 */
[----:B-1----:R-:W-:-:S05]  /*2c620*/  IMAD.WIDE R32, R84, 0x4, R122 ;  /* 0x0000000454207825 */ /* 0x002fca00078e027a */
[----:B------:R1:W-:Y:S04]  /*2c630*/  STL.64 [R1+0x2370], R32 ;  /* 0x0023702001007387 */ /* 0x0003e80000100a00 */
[----:B------:R1:W-:Y:S01]  /*2c640*/  STL.64 [R1+0x2390], R120 ;  /* 0x0023907801007387 */ /* 0x0003e20000100a00 */
[----:B----4-:R-:W-:-:S03]  /*2c650*/  IMAD.WIDE R124, R89, 0x4, R122 ;  /* 0x00000004597c7825 */ /* 0x010fc600078e027a */
[----:B------:R-:W4:Y:S01]  /*2c660*/  LDL R154, [R1+0x3b0] ;  /* 0x0003b000019a7983 */ /* 0x000f220000100800 */
[----:B-1----:R-:W-:-:S04]  /*2c670*/  IMAD.WIDE R32, R86, 0x4, R122 ;  /* 0x0000000456207825 */ /* 0x002fc800078e027a */
[--C-:B------:R-:W-:Y:S01]  /*2c680*/  IMAD.WIDE R120, R87, 0x4, R122.reuse ;  /* 0x0000000457787825 */ /* 0x100fe200078e027a */
[----:B------:R1:W-:Y:S04]  /*2c690*/  STL.64 [R1+0x2448], R32 ;  /* 0x0024482001007387 */ /* 0x0003e80000100a00 */
[----:B------:R1:W-:Y:S02]  /*2c6a0*/  STL.64 [R1+0x2460], R120 ;  /* 0x0024607801007387 */ /* 0x0003e40000100a00 */
[----:B-1----:R-:W-:-:S04]  /*2c6b0*/  IMAD.WIDE R32, R88, 0x4, R122 ;  /* 0x0000000458207825 */ /* 0x002fc800078e027a */
[--C-:B------:R-:W-:Y:S01]  /*2c6c0*/  IMAD.WIDE R120, R90, 0x4, R122.reuse ;  /* 0x000000045a787825 */ /* 0x100fe200078e027a */
[----:B------:R1:W-:Y:S04]  /*2c6d0*/  STL.64 [R1+0x2478], R32 ;  /* 0x0024782001007387 */ /* 0x0003e80000100a00 */
[----:B------:R1:W-:Y:S04]  /*2c6e0*/  STL.64 [R1+0x2530], R124 ;  /* 0x0025307c01007387 */ /* 0x0003e80000100a00 */
[----:B------:R-:W4:Y:S01]  /*2c6f0*/  LDL R155, [R1+0x3b8] ;  /* 0x0003b800019b7983 */ /* 0x000f220000100800 */
[----:B-1----:R-:W-:-:S03]  /*2c700*/  IMAD.WIDE R32, R91, 0x4, R122 ;  /* 0x000000045b207825 */ /* 0x002fc600078e027a */
[----:B------:R1:W-:Y:S04]  /*2c710*/  STL.64 [R1+0x2548], R120 ;  /* 0x0025487801007387 */ /* 0x0003e80000100a00 */
[----:B------:R1:W-:Y:S04]  /*2c720*/  STL.64 [R1+0x2618], R32 ;  /* 0x0026182001007387 */ /* 0x0003e80000100a00 */
[----:B------:R-:W4:Y:S01]  /*2c730*/  LDL R124, [R1+0x2f4] ;  /* 0x0002f400017c7983 */ /* 0x000f220000100800 */
[----:B-1----:R-:W-:-:S04]  /*2c740*/  IMAD.WIDE R120, R92, 0x4, R122 ;  /* 0x000000045c787825 */ /* 0x002fc800078e027a */
[--C-:B------:R-:W-:Y:S01]  /*2c750*/  IMAD.WIDE R32, R93, 0x4, R122.reuse ;  /* 0x000000045d207825 */ /* 0x100fe200078e027a */
[----:B------:R1:W-:Y:S04]  /*2c760*/  STL.64 [R1+0x2630], R120 ;  /* 0x0026307801007387 */ /* 0x0003e80000100a00 */
[----:B------:R-:W4:Y:S04]  /*2c770*/  LDL R125, [R1+0x3bc] ;  /* 0x0003bc00017d7983 */ /* 0x000f280000100800 */
[----:B------:R1:W-:Y:S02]  /*2c780*/  STL.64 [R1+0x26e0], R32 ;  /* 0x0026e02001007387 */ /* 0x0003e40000100a00 */
[----:B-1----:R-:W-:-:S02]  /*2c790*/  IMAD.WIDE R120, R94, 0x4, R122 ;  /* 0x000000045e787825 */ /* 0x002fc400078e027a */
[----:B------:R-:W4:Y:S04]  /*2c7a0*/  LDL R152, [R1+0x2f8] ;  /* 0x0002f80001987983 */ /* 0x000f280000100800 */
[----:B------:R1:W-:Y:S01]  /*2c7b0*/  STL.64 [R1+0x2718], R120 ;  /* 0x0027187801007387 */ /* 0x0003e20000100a00 */
[----:B------:R-:W-:-:S03]  /*2c7c0*/  IMAD.WIDE R32, R95, 0x4, R122 ;  /* 0x000000045f207825 */ /* 0x000fc600078e027a */
[----:B------:R-:W4:Y:S04]  /*2c7d0*/  LDL R153, [R1+0x3c0] ;  /* 0x0003c00001997983 */ /* 0x000f280000100800 */
[----:B------:R1:W-:Y:S02]  /*2c7e0*/  STL.64 [R1+0x27c0], R32 ;  /* 0x0027c02001007387 */ /* 0x0003e40000100a00 */
[--C-:B-1----:R-:W-:Y:S02]  /*2c7f0*/  IMAD.WIDE R120, R96, 0x4, R122.reuse ;  /* 0x0000000460787825 */ /* 0x102fe400078e027a */
[----:B------:R-:W4:Y:S04]  /*2c800*/  LDL R150, [R1+0x2fc] ;  /* 0x0002fc0001967983 */ /* 0x000f280000100800 */
[----:B------:R1:W-:Y:S01]  /*2c810*/  STL.64 [R1+0x27e0], R120 ;  /* 0x0027e07801007387 */ /* 0x0003e20000100a00 */
[----:B------:R-:W-:-:S03]  /*2c820*/  IMAD.WIDE R32, R97, 0x4, R122 ;  /* 0x0000000461207825 */ /* 0x000fc600078e027a */
[----:B------:R-:W4:Y:S04]  /*2c830*/  LDL R151, [R1+0x3d8] ;  /* 0x0003d80001977983 */ /* 0x000f280000100800 */
[----:B------:R1:W-:Y:S02]  /*2c840*/  STL.64 [R1+0x2890], R32 ;  /* 0x0028902001007387 */ /* 0x0003e40000100a00 */
[--C-:B-1----:R-:W-:Y:S02]  /*2c850*/  IMAD.WIDE R120, R98, 0x4, R122.reuse ;  /* 0x0000000462787825 */ /* 0x102fe400078e027a */
[----:B------:R-:W4:Y:S04]  /*2c860*/  LDL R126, [R1+0x300] ;  /* 0x00030000017e7983 */ /* 0x000f280000100800 */
[----:B------:R1:W-:Y:S04]  /*2c870*/  STL.64 [R1+0x28c0], R120 ;  /* 0x0028c07801007387 */ /* 0x0003e80000100a00 */
[----:B------:R-:W4:Y:S01]  /*2c880*/  LDL R127, [R1+0x3e0] ;  /* 0x0003e000017f7983 */ /* 0x000f220000100800 */
[----:B------:R-:W-:-:S04]  /*2c890*/  IMAD.WIDE R32, R99, 0x4, R122 ;  /* 0x0000000463207825 */ /* 0x000fc800078e027a */
[--C-:B------:R-:W-:Y:S01]  /*2c8a0*/  IMAD.WIDE R158, R100, 0x4, R122.reuse ;  /* 0x00000004649e7825 */ /* 0x100fe200078e027a */
[----:B------:R-:W-:Y:S03]  /*2c8b0*/  STL.64 [R1+0x2938], R32 ;  /* 0x0029382001007387 */ /* 0x000fe60000100a00 */
[--C-:B-1----:R-:W-:Y:S01]  /*2c8c0*/  IMAD.WIDE R120, R101, 0x4, R122.reuse ;  /* 0x0000000465787825 */ /* 0x102fe200078e027a */
[----:B------:R1:W-:Y:S04]  /*2c8d0*/  STL.64 [R1+0x2950], R158 ;  /* 0x0029509e01007387 */ /* 0x0003e80000100a00 */
[----:B------:R-:W4:Y:S04]  /*2c8e0*/  LDL R206, [R1+0x304] ;  /* 0x0003040001ce7983 */ /* 0x000f280000100800 */
[----:B------:R-:W-:Y:S01]  /*2c8f0*/  STL.64 [R1+0x2970], R120 ;  /* 0x0029707801007387 */ /* 0x000fe20000100a00 */
[----:B-1----:R-:W-:-:S04]  /*2c900*/  IMAD.WIDE R158, R102, 0x4, R122 ;  /* 0x00000004669e7825 */ /* 0x002fc800078e027a */
[----:B---3--:R-:W-:-:S05]  /*2c910*/  IMAD.WIDE R32, R156, 0x4, R122 ;  /* 0x000000049c207825 */ /* 0x008fca00078e027a */
[----:B------:R1:W-:Y:S04]  /*2c920*/  STL.64 [R1+0x29f8], R32 ;  /* 0x0029f82001007387 */ /* 0x0003e80000100a00 */
[----:B------:R-:W-:Y:S04]  /*2c930*/  STL.64 [R1+0x2a10], R158 ;  /* 0x002a109e01007387 */ /* 0x000fe80000100a00 */
[----:B------:R-:W3:Y:S01]  /*2c940*/  LDL R252, [R1+0x37c] ;  /* 0x00037c0001fc7983 */ /* 0x000ee20000100800 */
[----:B-1----:R-:W-:-:S04]  /*2c950*/  IMAD.WIDE R32, R103, 0x4, R122 ;  /* 0x0000000467207825 */ /* 0x002fc800078e027a */
[--C-:B--2---:R-:W-:Y:S01]  /*2c960*/  IMAD.WIDE R120, R157, 0x4, R122.reuse ;  /* 0x000000049d787825 */ /* 0x104fe200078e027a */
[----:B------:R4:W-:Y:S03]  /*2c970*/  STL.64 [R1+0x2a48], R32 ;  /* 0x002a482001007387 */ /* 0x0009e60000100a00 */
[--C-:B------:R-:W-:Y:S01]  /*2c980*/  IMAD.WIDE R156, R104, 0x4, R122.reuse ;  /* 0x00000004689c7825 */ /* 0x100fe200078e027a */
[----:B------:R1:W-:Y:S04]  /*2c990*/  STL.64 [R1+0x2ac0], R120 ;  /* 0x002ac07801007387 */ /* 0x0003e80000100a00 */
[----:B------:R-:W2:Y:S01]  /*2c9a0*/  LDL R9, [R1+0x308] ;  /* 0x0003080001097983 */ /* 0x000ea20000100800 */
[----:B----4-:R-:W-:-:S04]  /*2c9b0*/  IMAD.WIDE R32, R154, 0x4, R122 ;  /* 0x000000049a207825 */ /* 0x010fc800078e027a */
[--C-:B-1----:R-:W-:Y:S01]  /*2c9c0*/  IMAD.WIDE R120, R105, 0x4, R122.reuse ;  /* 0x0000000469787825 */ /* 0x102fe200078e027a */
[----:B------:R1:W-:Y:S04]  /*2c9d0*/  STL.64 [R1+0x2ad8], R32 ;  /* 0x002ad82001007387 */ /* 0x0003e80000100a00 */
[----:B------:R-:W-:Y:S04]  /*2c9e0*/  STL.64 [R1+0x2af0], R156 ;  /* 0x002af09c01007387 */ /* 0x000fe80000100a00 */
[----:B------:R-:W4:Y:S01]  /*2c9f0*/  LDL R23, [R1+0x388] ;  /* 0x0003880001177983 */ /* 0x000f220000100800 */
[----:B-1----:R-:W-:-:S03]  /*2ca00*/  IMAD.WIDE R32, R193, 0x4, R122 ;  /* 0x00000004c1207825 */ /* 0x002fc600078e027a */
        /* <DEDUP_REMOVED lines=8> */
[----:B-1----:R-:W-:-:S05]  /*2ca90*/  IMAD.WIDE R120, R124, 0x4, R122 ;  /* 0x000000047c787825 */ /* 0x002fca00078e027a */
[----:B------:R1:W-:Y:S01]  /*2caa0*/  STL.64 [R1+0x2cb0], R120 ;  /* 0x002cb07801007387 */ /* 0x0003e20000100a00 */
[----:B------:R-:W-:-:S04]  /*2cab0*/  IMAD.WIDE R32, R125, 0x4, R122 ;  /* 0x000000047d207825 */ /* 0x000fc800078e027a */
[--C-:B------:R-:W-:Y:S01]  /*2cac0*/  IMAD.WIDE R124, R108, 0x4, R122.reuse ;  /* 0x000000046c7c7825 */ /* 0x100fe200078e027a */
[----:B------:R1:W-:Y:S03]  /*2cad0*/  STL.64 [R1+0x2cc8], R32 ;  /* 0x002cc82001007387 */ /* 0x0003e60000100a00 */
[--C-:B-1----:R-:W-:Y:S01]  /*2cae0*/  IMAD.WIDE R120, R109, 0x4, R122.reuse ;  /* 0x000000046d787825 */ /* 0x102fe200078e027a */
[----:B------:R1:W-:Y:S04]  /*2caf0*/  STL.64 [R1+0x2ce0], R124 ;  /* 0x002ce07c01007387 */ /* 0x0003e80000100a00 */
[----:B------:R1:W-:Y:S01]  /*2cb00*/  STL.64 [R1+0x2cf8], R120 ;  /* 0x002cf87801007387 */ /* 0x0003e20000100a00 */
[----:B------:R-:W-:-:S04]  /*2cb10*/  IMAD.WIDE R32, R152, 0x4, R122 ;  /* 0x0000000498207825 */ /* 0x000fc800078e027a */
[--C-:B-1----:R-:W-:Y:S01]  /*2cb20*/  IMAD.WIDE R124, R153, 0x4, R122.reuse ;  /* 0x00000004997c7825 */ /* 0x102fe200078e027a */
[----:B------:R1:W-:Y:S03]  /*2cb30*/  STL.64 [R1+0x2d80], R32 ;  /* 0x002d802001007387 */ /* 0x0003e60000100a00 */
[--C-:B------:R-:W-:Y:S01]  /*2cb40*/  IMAD.WIDE R120, R110, 0x4, R122.reuse ;  /* 0x000000046e787825 */ /* 0x100fe200078e027a */
[----:B------:R1:W-:Y:S04]  /*2cb50*/  STL.64 [R1+0x2d98], R124 ;  /* 0x002d987c01007387 */ /* 0x0003e80000100a00 */
[----:B------:R1:W-:Y:S02]  /*2cb60*/  STL.64 [R1+0x2db0], R120 ;  /* 0x002db07801007387 */ /* 0x0003e40000100a00 */
[----:B-1----:R-:W-:-:S04]  /*2cb70*/  IMAD.WIDE R32, R111, 0x4, R122 ;  /* 0x000000046f207825 */ /* 0x002fc800078e027a */
[--C-:B------:R-:W-:Y:S01]  /*2cb80*/  IMAD.WIDE R124, R150, 0x4, R122.reuse ;  /* 0x00000004967c7825 */ /* 0x100fe200078e027a */
        /* <DEDUP_REMOVED lines=8> */
[----:B------:R1:W-:Y:S03]  /*2cc10*/  STL.64 [R1+0x2eb8], R124 ;  /* 0x002eb87c01007387 */ /* 0x0003e60000100a00 */
[--C-:B-1----:R-:W-:Y:S01]  /*2cc20*/  IMAD.WIDE R32, R127, 0x4, R122.reuse ;  /* 0x000000047f207825 */ /* 0x102fe200078e027a */
[----:B------:R-:W4:Y:S04]  /*2cc30*/  LDL R124, [R1+0x30c] ;  /* 0x00030c00017c7983 */ /* 0x000f280000100800 */
[----:B------:R1:W-:Y:S04]  /*2cc40*/  STL.64 [R1+0x2f28], R120 ;  /* 0x002f287801007387 */ /* 0x0003e80000100a00 */
[----:B------:R-:W4:Y:S01]  /*2cc50*/  LDL R127, [R1+0x310] ;  /* 0x00031000017f7983 */ /* 0x000f220000100800 */
[----:B------:R-:W-:-:S03]  /*2cc60*/  IMAD.WIDE R150, R114, 0x4, R122 ;  /* 0x0000000472967825 */ /* 0x000fc600078e027a */
[----:B------:R1:W-:Y:S02]  /*2cc70*/  STL.64 [R1+0x2f48], R32 ;  /* 0x002f482001007387 */ /* 0x0003e40000100a00 */
[--C-:B-1----:R-:W-:Y:S02]  /*2cc80*/  IMAD.WIDE R120, R115, 0x4, R122.reuse ;  /* 0x0000000473787825 */ /* 0x102fe400078e027a */
[----:B------:R-:W-:Y:S04]  /*2cc90*/  STL.64 [R1+0x2f68], R150 ;  /* 0x002f689601007387 */ /* 0x000fe80000100a00 */
[----:B------:R-:W4:Y:S01]  /*2cca0*/  LDL R125, [R1+0x31c] ;  /* 0x00031c00017d7983 */ /* 0x000f220000100800 */
[----:B------:R-:W-:-:S03]  /*2ccb0*/  IMAD.WIDE R32, R116, 0x4, R122 ;  /* 0x0000000474207825 */ /* 0x000fc600078e027a */
        /* <DEDUP_REMOVED lines=10> */
[----:B------:R-:W4:Y:S02]  /*2cd60*/  LDL R150, [R1+0x328] ;  /* 0x0003280001967983 */ /* 0x000f240000100800 */
[----:B------:R-:W-:-:S02]  /*2cd70*/  IMAD.WIDE R32, R206, 0x4, R122 ;  /* 0x00000004ce207825 */ /* 0x000fc400078e027a */
[----:B------:R-:W-:Y:S04]  /*2cd80*/  STL.64 [R1+0x3180], R120 ;  /* 0x0031807801007387 */ /* 0x000fe80000100a00 */
[----:B------:R1:W-:Y:S04]  /*2cd90*/  STL.64 [R1+0x31f8], R32 ;  /* 0x0031f82001007387 */ /* 0x0003e80000100a00 */
[----:B------:R-:W4:Y:S01]  /*2cda0*/  LDL R225, [R1+0x338] ;  /* 0x0003380001e17983 */ /* 0x000f220000100800 */
[----:B-1----:R-:W-:-:S04]  /*2cdb0*/  IMAD.WIDE R32, R128, 0x4, R122 ;  /* 0x0000000480207825 */ /* 0x002fc800078e027a */
[----:B---3--:R-:W-:-:S05]  /*2cdc0*/  IMAD.WIDE R120, R252, 0x4, R122 ;  /* 0x00000004fc787825 */ /* 0x008fca00078e027a */
[----:B------:R1:W-:Y:S04]  /*2cdd0*/  STL.64 [R1+0x3210], R120 ;  /* 0x0032107801007387 */ /* 0x0003e80000100a00 */
[----:B------:R2:W-:Y:S01]  /*2cde0*/  STL.64 [R1+0x3880], R32 ;  /* 0x0038802001007387 */ /* 0x0005e20000100a00 */
[----:B-1----:R-:W-:-:S04]  /*2cdf0*/  IMAD.WIDE R120, R129, 0x4, R122 ;  /* 0x0000000481787825 */ /* 0x002fc800078e027a */
[--C-:B--2---:R-:W-:Y:S01]  /*2ce00*/  IMAD.WIDE R32, R9, 0x4, R122.reuse ;  /* 0x0000000409207825 */ /* 0x104fe200078e027a */
[----:B------:R1:W-:Y:S04]  /*2ce10*/  STL.64 [R1+0x38b8], R120 ;  /* 0x0038b87801007387 */ /* 0x0003e80000100a00 */
[----:B------:R2:W-:Y:S01]  /*2ce20*/  STL.64 [R1+0x3920], R32 ;  /* 0x0039202001007387 */ /* 0x0005e20000100a00 */
[----:B----4-:R-:W-:-:S04]  /*2ce30*/  IMAD.WIDE R154, R23, 0x4, R122 ;  /* 0x00000004179a7825 */ /* 0x010fc800078e027a */
[--C-:B-1----:R-:W-:Y:S01]  /*2ce40*/  IMAD.WIDE R120, R130, 0x4, R122.reuse ;  /* 0x0000000482787825 */ /* 0x102fe200078e027a */
[----:B------:R1:W-:Y:S03]  /*2ce50*/  STL.64 [R1+0x3960], R154 ;  /* 0x0039609a01007387 */ /* 0x0003e60000100a00 */
[--C-:B--2---:R-:W-:Y:S01]  /*2ce60*/  IMAD.WIDE R32, R131, 0x4, R122.reuse ;  /* 0x0000000483207825 */ /* 0x104fe200078e027a */
[----:B------:R-:W2:Y:S04]  /*2ce70*/  LDL R151, [R1+0x330] ;  /* 0x0003300001977983 */ /* 0x000ea80000100800 */
[----:B------:R3:W-:Y:S01]  /*2ce80*/  STL.64 [R1+0x3998], R120 ;  /* 0x0039987801007387 */ /* 0x0007e20000100a00 */
[----:B-1----:R-:W-:-:S03]  /*2ce90*/  IMAD.WIDE R154, R132, 0x4, R122 ;  /* 0x00000004849a7825 */ /* 0x002fc600078e027a */
[----:B------:R1:W-:Y:S04]  /*2cea0*/  STL.64 [R1+0x39d0], R32 ;  /* 0x0039d02001007387 */ /* 0x0003e80000100a00 */
[----:B------:R4:W-:Y:S01]  /*2ceb0*/  STL.64 [R1+0x3a20], R154 ;  /* 0x003a209a01007387 */ /* 0x0009e20000100a00 */
[----:B---3--:R-:W-:-:S03]  /*2cec0*/  IMAD.WIDE R120, R133, 0x4, R122 ;  /* 0x0000000485787825 */ /* 0x008fc600078e027a */
[----:B------:R-:W3:Y:S01]  /*2ced0*/  LDL R126, [R1+0x334] ;  /* 0x00033400017e7983 */ /* 0x000ee20000100800 */
[----:B-1----:R-:W-:-:S03]  /*2cee0*/  IMAD.WIDE R32, R134, 0x4, R122 ;  /* 0x0000000486207825 */ /* 0x002fc600078e027a */
        /* <DEDUP_REMOVED lines=8> */
[----:B-1----:R-:W-:-:S05]  /*2cf70*/  IMAD.WIDE R120, R138, 0x4, R122 ;  /* 0x000000048a787825 */ /* 0x002fca00078e027a */
[----:B------:R1:W-:Y:S01]  /*2cf80*/  STL.64 [R1+0x3bb0], R120 ;  /* 0x003bb07801007387 */ /* 0x0003e20000100a00 */
[----:B----4-:R-:W-:-:S04]  /*2cf90*/  IMAD.WIDE R32, R124, 0x4, R122 ;  /* 0x000000047c207825 */ /* 0x010fc800078e027a */
[--C-:B------:R-:W-:Y:S01]  /*2cfa0*/  IMAD.WIDE R154, R127, 0x4, R122.reuse ;  /* 0x000000047f9a7825 */ /* 0x100fe200078e027a */
[----:B------:R4:W-:Y:S04]  /*2cfb0*/  STL.64 [R1+0x40e8], R32 ;  /* 0x0040e82001007387 */ /* 0x0009e80000100a00 */
[----:B------:R-:W-:Y:S04]  /*2cfc0*/  STL.64 [R1+0x40d0], R154 ;  /* 0x0040d09a01007387 */ /* 0x000fe80000100a00 */
[----:B------:R-:W3:Y:S01]  /*2cfd0*/  LDL R127, [R1+0x33c] ;  /* 0x00033c00017f7983 */ /* 0x000ee20000100800 */
[----:B-1----:R-:W-:-:S04]  /*2cfe0*/  IMAD.WIDE R120, R139, 0x4, R122 ;  /* 0x000000048b787825 */ /* 0x002fc800078e027a */
[--C-:B----4-:R-:W-:Y:S01]  /*2cff0*/  IMAD.WIDE R32, R140, 0x4, R122.reuse ;  /* 0x000000048c207825 */ /* 0x110fe200078e027a */
[----:B------:R1:W-:Y:S04]  /*2d000*/  STL.64 [R1+0x46b0], R120 ;  /* 0x0046b07801007387 */ /* 0x0003e80000100a00 */
[----:B------:R4:W-:Y:S04]  /*2d010*/  STL.64 [R1+0x4660], R32 ;  /* 0x0046602001007387 */ /* 0x0009e80000100a00 */
[----:B------:R-:W3:Y:S01]  /*2d020*/  LDL R159, [R1+0x340] ;  /* 0x00034000019f7983 */ /* 0x000ee20000100800 */
[----:B-1----:R-:W-:-:S04]  /*2d030*/  IMAD.WIDE R120, R125, 0x4, R122 ;  /* 0x000000047d787825 */ /* 0x002fc800078e027a */
[--C-:B----4-:R-:W-:Y:S01]  /*2d040*/  IMAD.WIDE R32, R141, 0x4, R122.reuse ;  /* 0x000000048d207825 */ /* 0x110fe200078e027a */
[----:B------:R1:W-:Y:S03]  /*2d050*/  STL.64 [R1+0x4658], R120 ;  /* 0x0046587801007387 */ /* 0x0003e60000100a00 */
[--C-:B------:R-:W-:Y:S01]  /*2d060*/  IMAD.WIDE R124, R142, 0x4, R122.reuse ;  /* 0x000000048e7c7825 */ /* 0x100fe200078e027a */
[----:B------:R4:W-:Y:S03]  /*2d070*/  STL.64 [R1+0x4650], R32 ;  /* 0x0046502001007387 */ /* 0x0009e60000100a00 */
[----:B-1----:R-:W-:-:S04]  /*2d080*/  IMAD.WIDE R120, R152, 0x4, R122 ;  /* 0x0000000498787825 */ /* 0x002fc800078e027a */
[--C-:B----4-:R-:W-:Y:S01]  /*2d090*/  IMAD.WIDE R32, R153, 0x4, R122.reuse ;  /* 0x0000000499207825 */ /* 0x110fe200078e027a */
[----:B------:R1:W-:Y:S04]  /*2d0a0*/  STL.64 [R1+0x4648], R120 ;  /* 0x0046487801007387 */ /* 0x0003e80000100a00 */
[----:B------:R4:W-:Y:S04]  /*2d0b0*/  STL.64 [R1+0x4640], R124 ;  /* 0x0046407c01007387 */ /* 0x0009e80000100a00 */
[----:B------:R-:W3:Y:S01]  /*2d0c0*/  LDL R156, [R1+0x34c] ;  /* 0x00034c00019c7983 */ /* 0x000ee20000100800 */
[----:B-1----:R-:W-:-:S03]  /*2d0d0*/  IMAD.WIDE R120, R143, 0x4, R122 ;  /* 0x000000048f787825 */ /* 0x002fc600078e027a */
[----:B------:R1:W-:Y:S01]  /*2d0e0*/  STL.64 [R1+0x4638], R32 ;  /* 0x0046382001007387 */ /* 0x0003e20000100a00 */
[----:B----4-:R-:W-:-:S03]  /*2d0f0*/  IMAD.WIDE R124, R144, 0x4, R122 ;  /* 0x00000004907c7825 */ /* 0x010fc600078e027a */
[----:B------:R4:W-:Y:S01]  /*2d100*/  STL.64 [R1+0x4630], R120 ;  /* 0x0046307801007387 */ /* 0x0009e20000100a00 */
[----:B-1----:R-:W-:-:S04]  /*2d110*/  IMAD.WIDE R32, R150, 0x4, R122 ;  /* 0x0000000496207825 */ /* 0x002fc800078e027a */
[--C-:B----4-:R-:W-:Y:S01]  /*2d120*/  IMAD.WIDE R120, R215, 0x4, R122.reuse ;  /* 0x00000004d7787825 */ /* 0x110fe200078e027a */
[----:B------:R1:W-:Y:S04]  /*2d130*/  STL.64 [R1+0x4628], R32 ;  /* 0x0046282001007387 */ /* 0x0003e80000100a00 */
[----:B------:R-:W-:Y:S04]  /*2d140*/  STL.64 [R1+0x4618], R124 ;  /* 0x0046187c01007387 */ /* 0x000fe80000100a00 */
[----:B------:R-:W4:Y:S01]  /*2d150*/  LDL R157, [R1+0x3ac] ;  /* 0x0003ac00019d7983 */ /* 0x000f220000100800 */
[----:B-1----:R-:W-:-:S03]  /*2d160*/  IMAD.WIDE R32, R145, 0x4, R122 ;  /* 0x0000000491207825 */ /* 0x002fc600078e027a */
[----:B------:R1:W-:Y:S04]  /*2d170*/  STL.64 [R1+0x4610], R120 ;  /* 0x0046107801007387 */ /* 0x0003e80000100a00 */
[----:B------:R-:W4:Y:S04]  /*2d180*/  LDL R154, [R1+0x3b4] ;  /* 0x0003b400019a7983 */ /* 0x000f280000100800 */
[----:B------:R2:W-:Y:S01]  /*2d190*/  STL.64 [R1+0x4608], R32 ;  /* 0x0046082001007387 */ /* 0x0005e20000100a00 */
[----:B-1----:R-:W-:-:S03]  /*2d1a0*/  IMAD.WIDE R120, R146, 0x4, R122 ;  /* 0x0000000492787825 */ /* 0x002fc600078e027a */
[----:B------:R-:W4:Y:S04]  /*2d1b0*/  LDL R155, [R1+0x3c4] ;  /* 0x0003c400019b7983 */ /* 0x000f280000100800 */
[----:B------:R-:W4:Y:S04]  /*2d1c0*/  LDL R124, [R1+0x3c8] ;  /* 0x0003c800017c7983 */ /* 0x000f280000100800 */
[----:B------:R-:W4:Y:S04]  /*2d1d0*/  LDL R150, [R1+0x3cc] ;  /* 0x0003cc0001967983 */ /* 0x000f280000100800 */
[----:B------:R-:W4:Y:S01]  /*2d1e0*/  LDL R125, [R1+0x3d4] ;  /* 0x0003d400017d7983 */ /* 0x000f220000100800 */
[----:B--2---:R-:W-:-:S03]  /*2d1f0*/  IMAD.WIDE R32, R151, 0x4, R122 ;  /* 0x0000000497207825 */ /* 0x004fc600078e027a */
[----:B------:R-:W2:Y:S04]  /*2d200*/  LDL R151, [R1+0x3d0] ;  /* 0x0003d00001977983 */ /* 0x000ea80000100800 */
[----:B------:R3:W-:Y:S04]  /*2d210*/  STL.64 [R1+0x4600], R32 ;  /* 0x0046002001007387 */ /* 0x0007e80000100a00 */
[----:B------:R-:W2:Y:S04]  /*2d220*/  LDL R152, [R1+0x3e8] ;  /* 0x0003e80001987983 */ /* 0x000ea80000100800 */
[----:B------:R1:W-:Y:S01]  /*2d230*/  STL.64 [R1+0x45f0], R120 ;  /* 0x0045f07801007387 */ /* 0x0003e20000100a00 */
[----:B---3--:R-:W-:-:S03]  /*2d240*/  IMAD.WIDE R32, R126, 0x4, R122 ;  /* 0x000000047e207825 */ /* 0x008fc600078e027a */
[----:B------:R-:W3:Y:S04]  /*2d250*/  LDL R153, [R1+0x3ec] ;  /* 0x0003ec0001997983 */ /* 0x000ee80000100800 */
[----:B------:R1:W-:Y:S02]  /*2d260*/  STL.64 [R1+0x45e8], R32 ;  /* 0x0045e82001007387 */ /* 0x0003e40000100a00 */
[--C-:B-1----:R-:W-:Y:S02]  /*2d270*/  IMAD.WIDE R120, R147, 0x4, R122.reuse ;  /* 0x0000000493787825 */ /* 0x102fe400078e027a */
[----:B------:R-:W3:Y:S04]  /*2d280*/  LDL R33, [R1+0x3f0] ;  /* 0x0003f00001217983 */ /* 0x000ee80000100800 */
[----:B------:R1:W-:Y:S02]  /*2d290*/  STL.64 [R1+0x45e0], R120 ;  /* 0x0045e07801007387 */ /* 0x0003e40000100a00 */
[----:B-1----:R-:W-:-:S05]  /*2d2a0*/  IMAD.WIDE R120, R225, 0x4, R122 ;  /* 0x00000004e1787825 */ /* 0x002fca00078e027a */
[----:B------:R1:W-:Y:S02]  /*2d2b0*/  STL.64 [R1+0x45d8], R120 ;  /* 0x0045d87801007387 */ /* 0x0003e40000100a00 */
[----:B-1----:R-:W-:-:S05]  /*2d2c0*/  IMAD.WIDE R120, R199, 0x4, R122 ;  /* 0x00000004c7787825 */ /* 0x002fca00078e027a */
[----:B------:R1:W-:Y:S04]  /*2d2d0*/  STL.64 [R1+0x45d0], R120 ;  /* 0x0045d07801007387 */ /* 0x0003e80000100a00 */
[----:B-1----:R-:W3:Y:S04]  /*2d2e0*/  LDL.LU R120, [R1+0x3fc] ;  /* 0x0003fc0001787983 */ /* 0x002ee80000300800 */
[----:B------:R-:W3:Y:S01]  /*2d2f0*/  LDL.LU R121, [R1+0x400] ;  /* 0x0004000001797983 */ /* 0x000ee20000300800 */
[----:B------:R-:W-:-:S05]  /*2d300*/  IMAD.WIDE R126, R127, 0x4, R122 ;  /* 0x000000047f7e7825 */ /* 0x000fca00078e027a */
[----:B------:R1:W-:Y:S02]  /*2d310*/  STL.64 [R1+0x45c8], R126 ;  /* 0x0045c87e01007387 */ /* 0x0003e40000100a00 */
[----:B-1----:R-:W-:-:S05]  /*2d320*/  IMAD.WIDE R126, R208, 0x4, R122 ;  /* 0x00000004d07e7825 */ /* 0x002fca00078e027a */
[----:B------:R1:W-:Y:S04]  /*2d330*/  STL.64 [R1+0x45b8], R126 ;  /* 0x0045b87e01007387 */ /* 0x0003e80000100a00 */
[----:B-1----:R-:W4:Y:S01]  /*2d340*/  LDL.LU.64 R126, [R1+0x8658] ;  /* 0x00865800017e7983 */ /* 0x002f220000300a00 */
[----:B------:R-:W-:-:S05]  /*2d350*/  IMAD.WIDE R158, R159, 0x4, R122 ;  /* 0x000000049f9e7825 */ /* 0x000fca00078e027a */
[----:B------:R1:W-:Y:S02]  /*2d360*/  STL.64 [R1+0x45b0], R158 ;  /* 0x0045b09e01007387 */ /* 0x0003e40000100a00 */
[----:B-1----:R-:W-:-:S05]  /*2d370*/  IMAD.WIDE R158, R217, 0x4, R122 ;  /* 0x00000004d99e7825 */ /* 0x002fca00078e027a */
[----:B------:R4:W-:Y:S02]  /*2d380*/  STL.64 [R1+0x45a8], R158 ;  /* 0x0045a89e01007387 */ /* 0x0009e40000100a00 */
[--C-:B----4-:R-:W-:Y:S02]  /*2d390*/  IMAD.WIDE R158, R126, 0x4, R122.reuse ;  /* 0x000000047e9e7825 */ /* 0x110fe400078e027a */
[----:B------:R-:W4:Y:S04]  /*2d3a0*/  LDL.LU R126, [R1+0x8654] ;  /* 0x00865400017e7983 */ /* 0x000f280000300800 */
[----:B------:R1:W-:Y:S02]  /*2d3b0*/  STL.64 [R1+0x45a0], R158 ;  /* 0x0045a09e01007387 */ /* 0x0003e40000100a00 */
[----:B-1----:R-:W-:-:S05]  /*2d3c0*/  IMAD.WIDE R158, R227, 0x4, R122 ;  /* 0x00000004e39e7825 */ /* 0x002fca00078e027a */
[----:B------:R1:W-:Y:S02]  /*2d3d0*/  STL.64 [R1+0x4598], R158 ;  /* 0x0045989e01007387 */ /* 0x0003e40000100a00 */
[--C-:B-1----:R-:W-:Y:S02]  /*2d3e0*/  IMAD.WIDE R158, R127, 0x4, R122.reuse ;  /* 0x000000047f9e7825 */ /* 0x102fe400078e027a */
[----:B------:R-:W2:Y:S04]  /*2d3f0*/  LDL.LU R127, [R1+0x8650] ;  /* 0x00865000017f7983 */ /* 0x000ea80000300800 */
        /* <DEDUP_REMOVED lines=8> */
[----:B------:R4:W-:Y:S01]  /*2d480*/  STL.64 [R1+0x46c8], R158 ;  /* 0x0046c89e01007387 */ /* 0x0009e20000100a00 */
[----:B------:R-:W-:-:S04]  /*2d490*/  IMAD.WIDE R156, R157, 0x4, R122 ;  /* 0x000000049d9c7825 */ /* 0x000fc800078e027a */
[----:B----4-:R-:W-:-:S05]  /*2d4a0*/  IMAD.WIDE R158, R126, 0x4, R122 ;  /* 0x000000047e9e7825 */ /* 0x010fca00078e027a */
[----:B------:R2:W-:Y:S02]  /*2d4b0*/  STL.64 [R1+0x46a8], R158 ;  /* 0x0046a89e01007387 */ /* 0x0005e40000100a00 */
[----:B--2---:R-:W-:-:S05]  /*2d4c0*/  IMAD.WIDE R158, R127, 0x4, R122 ;  /* 0x000000047f9e7825 */ /* 0x004fca00078e027a */
[----:B------:R1:W-:Y:S04]  /*2d4d0*/  STL.64 [R1+0x4690], R158 ;  /* 0x0046909e01007387 */ /* 0x0003e80000100a00 */
[----:B-1----:R-:W2:Y:S04]  /*2d4e0*/  LDL.LU.64 R158, [R1+0x8648] ;  /* 0x00864800019e7983 */ /* 0x002ea80000300a00 */
[----:B------:R1:W-:Y:S02]  /*2d4f0*/  STL.64 [R1+0x4678], R156 ;  /* 0x0046789c01007387 */ /* 0x0003e40000100a00 */
[----:B-1----:R-:W-:-:S04]  /*2d500*/  IMAD.WIDE R156, R154, 0x4, R122 ;  /* 0x000000049a9c7825 */ /* 0x002fc800078e027a */
[--C-:B------:R-:W-:Y:S01]  /*2d510*/  IMAD.WIDE R154, R155, 0x4, R122.reuse ;  /* 0x000000049b9a7825 */ /* 0x100fe200078e027a */
[----:B------:R1:W-:Y:S04]  /*2d520*/  STL.64 [R1+0x4620], R156 ;  /* 0x0046209c01007387 */ /* 0x0003e80000100a00 */
[----:B-1----:R-:W4:Y:S04]  /*2d530*/  LDL.LU.64 R156, [R1+0x8640] ;  /* 0x00864000019c7983 */ /* 0x002f280000300a00 */
[----:B------:R1:W-:Y:S02]  /*2d540*/  STL.64 [R1+0x4578], R154 ;  /* 0x0045789a01007387 */ /* 0x0003e40000100a00 */
[----:B-1----:R-:W-:-:S05]  /*2d550*/  IMAD.WIDE R154, R124, 0x4, R122 ;  /* 0x000000047c9a7825 */ /* 0x002fca00078e027a */
[----:B------:R1:W-:Y:S02]  /*2d560*/  STL.64 [R1+0x4558], R154 ;  /* 0x0045589a01007387 */ /* 0x0003e40000100a00 */
[----:B-1----:R-:W-:-:S05]  /*2d570*/  IMAD.WIDE R154, R150, 0x4, R122 ;  /* 0x00000004969a7825 */ /* 0x002fca00078e027a */
[----:B------:R1:W-:Y:S01]  /*2d580*/  STL.64 [R1+0x4540], R154 ;  /* 0x0045409a01007387 */ /* 0x0003e20000100a00 */
[----:B------:R-:W-:-:S04]  /*2d590*/  IMAD.WIDE R150, R151, 0x4, R122 ;  /* 0x0000000497967825 */ /* 0x000fc800078e027a */
[----:B-1----:R-:W-:-:S05]  /*2d5a0*/  IMAD.WIDE R154, R149, 0x4, R122 ;  /* 0x00000004959a7825 */ /* 0x002fca00078e027a */
[----:B------:R1:W-:Y:S04]  /*2d5b0*/  STL.64 [R1+0x4528], R154 ;  /* 0x0045289a01007387 */ /* 0x0003e80000100a00 */
[----:B-1----:R-:W2:Y:S04]  /*2d5c0*/  LDL.LU.64 R154, [R1+0x8638] ;  /* 0x00863800019a7983 */ /* 0x002ea80000300a00 */
[----:B------:R1:W-:Y:S04]  /*2d5d0*/  STL.64 [R1+0x4510], R150 ;  /* 0x0045109601007387 */ /* 0x0003e80000100a00 */
[----:B-1----:R-:W3:Y:S01]  /*2d5e0*/  LDL.LU.64 R150, [R1+0x8630] ;  /* 0x0086300001967983 */ /* 0x002ee20000300a00 */
[----:B------:R-:W-:-:S05]  /*2d5f0*/  IMAD.WIDE R124, R125, 0x4, R122 ;  /* 0x000000047d7c7825 */ /* 0x000fca00078e027a */
[----:B------:R3:W-:Y:S02]  /*2d600*/  STL.64 [R1+0x44f8], R124 ;  /* 0x0044f87c01007387 */ /* 0x0007e40000100a00 */
[----:B---3--:R-:W-:-:S05]  /*2d610*/  IMAD.WIDE R124, R150, 0x4, R122 ;  /* 0x00000004967c7825 */ /* 0x008fca00078e027a */
[----:B------:R1:W-:Y:S02]  /*2d620*/  STL.64 [R1+0x44e0], R124 ;  /* 0x0044e07c01007387 */ /* 0x0003e40000100a00 */
[----:B-1----:R-:W-:-:S05]  /*2d630*/  IMAD.WIDE R124, R151, 0x4, R122 ;  /* 0x00000004977c7825 */ /* 0x002fca00078e027a */
[----:B------:R1:W-:Y:S02]  /*2d640*/  STL.64 [R1+0x44a8], R124 ;  /* 0x0044a87c01007387 */ /* 0x0003e40000100a00 */
[----:B-1----:R-:W-:-:S04]  /*2d650*/  IMAD.WIDE R124, R152, 0x4, R122 ;  /* 0x00000004987c7825 */ /* 0x002fc800078e027a */
[--C-:B------:R-:W-:Y:S01]  /*2d660*/  IMAD.WIDE R152, R153, 0x4, R122.reuse ;  /* 0x0000000499987825 */ /* 0x100fe200078e027a */
[----:B------:R1:W-:Y:S04]  /*2d670*/  STL.64 [R1+0x4490], R124 ;  /* 0x0044907c01007387 */ /* 0x0003e80000100a00 */
[----:B-1----:R-:W3:Y:S04]  /*2d680*/  LDL.LU.64 R124, [R1+0x8628] ;  /* 0x00862800017c7983 */ /* 0x002ee80000300a00 */
[----:B------:R1:W-:Y:S04]  /*2d690*/  STL.64 [R1+0x4478], R152 ;  /* 0x0044789801007387 */ /* 0x0003e80000100a00 */
[----:B-1----:R-:W4:Y:S01]  /*2d6a0*/  LDL.LU.64 R152, [R1+0x8620] ;  /* 0x0086200001987983 */ /* 0x002f220000300a00 */
[----:B------:R-:W-:-:S05]  /*2d6b0*/  IMAD.WIDE R32, R33, 0x4, R122 ;  /* 0x0000000421207825 */ /* 0x000fca00078e027a */
[----:B------:R4:W-:Y:S02]  /*2d6c0*/  STL.64 [R1+0x4460], R32 ;  /* 0x0044602001007387 */ /* 0x0009e40000100a00 */
[--C-:B----4-:R-:W-:Y:S02]  /*2d6d0*/  IMAD.WIDE R32, R153, 0x4, R122.reuse ;  /* 0x0000000499207825 */ /* 0x110fe400078e027a */
[----:B------:R-:W4:Y:S04]  /*2d6e0*/  LDL.LU R153, [R1+0x8618] ;  /* 0x0086180001997983 */ /* 0x000f280000300800 */
[----:B------:R1:W-:Y:S02]  /*2d6f0*/  STL.64 [R1+0x4448], R32 ;  /* 0x0044482001007387 */ /* 0x0003e40000100a00 */
[----:B-1----:R-:W-:-:S05]  /*2d700*/  IMAD.WIDE R32, R152, 0x4, R122 ;  /* 0x0000000498207825 */ /* 0x002fca00078e027a */
[----:B------:R3:W-:Y:S02]  /*2d710*/  STL.64 [R1+0x4430], R32 ;  /* 0x0044302001007387 */ /* 0x0007e40000100a00 */
[--C-:B---3--:R-:W-:Y:S02]  /*2d720*/  IMAD.WIDE R32, R124, 0x4, R122.reuse ;  /* 0x000000047c207825 */ /* 0x108fe400078e027a */
[----:B------:R-:W3:Y:S04]  /*2d730*/  LDL.LU R124, [R1+0x8614] ;  /* 0x00861400017c7983 */ /* 0x000ee80000300800 */
        /* <DEDUP_REMOVED lines=11> */
[--C-:B-1----:R-:W-:Y:S02]  /*2d7f0*/  IMAD.WIDE R32, R125, 0x4, R122.reuse ;  /* 0x000000047d207825 */ /* 0x102fe400078e027a */
        /* <DEDUP_REMOVED lines=8> */
[----:B----4-:R-:W-:-:S05]  /*2d880*/  IMAD.WIDE R32, R153, 0x4, R122 ;  /* 0x0000000499207825 */ /* 0x010fca00078e027a */
[----:B------:R2:W-:Y:S02]  /*2d890*/  STL.64 [R1+0x40e0], R32 ;  /* 0x0040e02001007387 */ /* 0x0005e40000100a00 */
[----:B--2---:R-:W-:-:S05]  /*2d8a0*/  IMAD.WIDE R32, R154, 0x4, R122 ;  /* 0x000000049a207825 */ /* 0x004fca00078e027a */
        /* <DEDUP_REMOVED lines=123> */
[----:B-1----:R-:W-:Y:S02]  /*2e060*/  IMAD.WIDE R32, R248, 0x4, R122 ;  /* 0x00000004f8207825 */ /* 0x002fe400078e027a */
[----:B------:R-:W2:Y:S04]  /*2e070*/  LDL.LU R123, [R1+0x3f8] ;  /* 0x0003f800017b7983 */ /* 0x000ea80000300800 */
[----:B------:R3:W-:Y:S02]  /*2e080*/  STL.64 [R1+0x3d50], R32 ;  /* 0x003d502001007387 */ /* 0x0007e40000100a00 */
[----:B---3--:R-:W-:-:S04]  /*2e090*/  IMAD.WIDE R32, R30, 0x4, R124 ;  /* 0x000000041e207825 */ /* 0x008fc800078e027c */
[--C-:B------:R-:W-:Y:S01]  /*2e0a0*/  IMAD.WIDE R30, R31, 0x4, R124.reuse ;  /* 0x000000041f1e7825 */ /* 0x100fe200078e027c */
[----:B------:R1:W-:Y:S04]  /*2e0b0*/  STL.64 [R1+0x1f38], R32 ;  /* 0x001f382001007387 */ /* 0x0003e80000100a00 */
[----:B-1----:R-:W3:Y:S04]  /*2e0c0*/  LDL.LU.64 R32, [R1+0x8608] ;  /* 0x0086080001207983 */ /* 0x002ee80000300a00 */
[----:B------:R1:W-:Y:S02]  /*2e0d0*/  STL.64 [R1+0x1e70], R30 ;  /* 0x001e701e01007387 */ /* 0x0003e40000100a00 */
[----:B-1----:R-:W-:-:S04]  /*2e0e0*/  IMAD.WIDE R30, R28, 0x4, R124 ;  /* 0x000000041c1e7825 */ /* 0x002fc800078e027c */
[--C-:B------:R-:W-:Y:S01]  /*2e0f0*/  IMAD.WIDE R28, R29, 0x4, R124.reuse ;  /* 0x000000041d1c7825 */ /* 0x100fe200078e027c */
[----:B------:R1:W-:Y:S04]  /*2e100*/  STL.64 [R1+0x1da8], R30 ;  /* 0x001da81e01007387 */ /* 0x0003e80000100a00 */
[----:B-1----:R-:W4:Y:S04]  /*2e110*/  LDL.LU.64 R30, [R1+0x8600] ;  /* 0x00860000011e7983 */ /* 0x002f280000300a00 */
[----:B------:R1:W-:Y:S02]  /*2e120*/  STL.64 [R1+0x1cf0], R28 ;  /* 0x001cf01c01007387 */ /* 0x0003e40000100a00 */
[----:B-1----:R-:W-:-:S04]  /*2e130*/  IMAD.WIDE R28, R26, 0x4, R124 ;  /* 0x000000041a1c7825 */ /* 0x002fc800078e027c */
        /* <DEDUP_REMOVED lines=9> */
[----:B-1----:R-:W-:-:S05]  /*2e1d0*/  IMAD.WIDE R24, R194, 0x4, R124 ;  /* 0x00000004c2187825 */ /* 0x002fca00078e027c */
[----:B------:R1:W-:Y:S04]  /*2e1e0*/  STL.64 [R1+0x3d40], R24 ;  /* 0x003d401801007387 */ /* 0x0003e80000100a00 */
[----:B------:R-:W-:Y:S01]  /*2e1f0*/  STL [R1+0x832c], R0 ;  /* 0x00832c0001007387 */ /* 0x000fe20000100800 */
        /* <DEDUP_REMOVED lines=8> */
[----:B------:R1:W-:Y:S02]  /*2e280*/  STL [R1+0x8338], R120 ;  /* 0x0083387801007387 */ /* 0x0003e40000100800 */
[--C-:B-1----:R-:W-:Y:S02]  /*2e290*/  IMAD.WIDE R24, R120, 0x4, R124.reuse ;  /* 0x0000000478187825 */ /* 0x102fe400078e027c */
[----:B------:R-:W3:Y:S04]  /*2e2a0*/  LDL.LU R120, [R1+0x3d4] ;  /* 0x0003d40001787983 */ /* 0x000ee80000300800 */
[----:B------:R2:W-:Y:S02]  /*2e2b0*/  STL.64 [R1+0x3d20], R24 ;  /* 0x003d201801007387 */ /* 0x0005e40000100a00 */
[----:B--2---:R-:W-:-:S02]  /*2e2c0*/  IMAD.WIDE R24, R123, 0x4, R124 ;  /* 0x000000047b187825 */ /* 0x004fc400078e027c */
[----:B------:R1:W-:Y:S04]  /*2e2d0*/  STL [R1+0x833c], R123 ;  /* 0x00833c7b01007387 */ /* 0x0003e80000100800 */
[----:B-1----:R-:W2:Y:S04]  /*2e2e0*/  LDL.LU R123, [R1+0x3d0] ;  /* 0x0003d000017b7983 */ /* 0x002ea80000300800 */
[----:B------:R3:W-:Y:S02]  /*2e2f0*/  STL.64 [R1+0x3d18], R24 ;  /* 0x003d181801007387 */ /* 0x0007e40000100a00 */
[----:B---3--:R-:W-:-:S05]  /*2e300*/  IMAD.WIDE R24, R120, 0x4, R124 ;  /* 0x0000000478187825 */ /* 0x008fca00078e027c */
[----:B------:R1:W-:Y:S04]  /*2e310*/  STL.64 [R1+0x3d10], R24 ;  /* 0x003d101801007387 */ /* 0x0003e80000100a00 */
[----:B-1----:R-:W3:Y:S04]  /*2e320*/  LDL.LU.64 R24, [R1+0x85e8] ;  /* 0x0085e80001187983 */ /* 0x002ee80000300a00 */
[----:B------:R2:W-:Y:S02]  /*2e330*/  STL [R1+0x8340], R120 ;  /* 0x0083407801007387 */ /* 0x0005e40000100800 */
[----:B--2---:R-:W-:-:S02]  /*2e340*/  IMAD.WIDE R120, R123, 0x4, R124 ;  /* 0x000000047b787825 */ /* 0x004fc400078e027c */
[----:B------:R1:W-:Y:S04]  /*2e350*/  STL [R1+0x8344], R123 ;  /* 0x0083447b01007387 */ /* 0x0003e80000100800 */
[----:B------:R2:W-:Y:S01]  /*2e360*/  STL.64 [R1+0x3d08], R120 ;  /* 0x003d087801007387 */ /* 0x0005e20000100a00 */
[----:B-1----:R-:W-:-:S03]  /*2e370*/  IMAD.WIDE R122, R23, 0x4, R124 ;  /* 0x00000004177a7825 */ /* 0x002fc600078e027c */
[----:B------:R-:W4:Y:S01]  /*2e380*/  LDL.LU R23, [R1+0x85e4] ;  /* 0x0085e40001177983 */ /* 0x000f220000300800 */
[----:B--2---:R-:W-:-:S03]  /*2e390*/  IMAD.WIDE R120, R252, 0x4, R124 ;  /* 0x00000004fc787825 */ /* 0x004fc600078e027c */
[----:B------:R-:W2:Y:S04]  /*2e3a0*/  LDL.LU R252, [R1+0x85e0] ;  /* 0x0085e00001fc7983 */ /* 0x000ea80000300800 */
[----:B------:R1:W-:Y:S02]  /*2e3b0*/  STL.64 [R1+0x3958], R122 ;  /* 0x0039587a01007387 */ /* 0x0003e40000100a00 */
[--C-:B-1----:R-:W-:Y:S02]  /*2e3c0*/  IMAD.WIDE R122, R244, 0x4, R124.reuse ;  /* 0x00000004f47a7825 */ /* 0x102fe400078e027c */
[----:B------:R-:W3:Y:S04]  /*2e3d0*/  LDL.LU R244, [R1+0x85dc] ;  /* 0x0085dc0001f47983 */ /* 0x000ee80000300800 */
[----:B------:R1:W-:Y:S02]  /*2e3e0*/  STL.64 [R1+0x3278], R120 ;  /* 0x0032787801007387 */ /* 0x0003e40000100a00 */
[----:B-1----:R-:W-:-:S02]  /*2e3f0*/  IMAD.WIDE R120, R234, 0x4, R124 ;  /* 0x00000004ea787825 */ /* 0x002fc400078e027c */
[----:B------:R-:W4:Y:S04]  /*2e400*/  LDL.LU R234, [R1+0x85d8] ;  /* 0x0085d80001ea7983 */ /* 0x000f280000300800 */
        /* <DEDUP_REMOVED lines=8> */
[----:B------:R-:W4:Y:S04]  /*2e490*/  LDL.LU R9, [R1+0x85cc] ;  /* 0x0085cc0001097983 */ /* 0x000f280000300800 */
[----:B------:R1:W-:Y:S02]  /*2e4a0*/  STL.64 [R1+0x42f8], R120 ;  /* 0x0042f87801007387 */ /* 0x0003e40000100a00 */
[----:B-1----:R-:W-:-:S02]  /*2e4b0*/  IMAD.WIDE R120, R206, 0x4, R124 ;  /* 0x00000004ce787825 */ /* 0x002fc400078e027c */
[----:B------:R-:W2:Y:S04]  /*2e4c0*/  LDL.LU R206, [R1+0x85c8] ;  /* 0x0085c80001ce7983 */ /* 0x000ea80000300800 */
[----:B------:R1:W-:Y:S02]  /*2e4d0*/  STL.64 [R1+0x3938], R122 ;  /* 0x0039387a01007387 */ /* 0x0003e40000100a00 */
[--C-:B-1----:R-:W-:Y:S02]  /*2e4e0*/  IMAD.WIDE R122, R197, 0x4, R124.reuse ;  /* 0x00000004c57a7825 */ /* 0x102fe400078e027c */
[----:B------:R-:W3:Y:S04]  /*2e4f0*/  LDL.LU R197, [R1+0x85c4] ;  /* 0x0085c40001c57983 */ /* 0x000ee80000300800 */
[----:B------:R1:W-:Y:S02]  /*2e500*/  STL.64 [R1+0x3208], R120 ;  /* 0x0032087801007387 */ /* 0x0003e40000100a00 */
[----:B-1----:R-:W-:-:S02]  /*2e510*/  IMAD.WIDE R120, R22, 0x4, R124 ;  /* 0x0000000416787825 */ /* 0x002fc400078e027c */
[----:B------:R-:W2:Y:S04]  /*2e520*/  LDL.LU R22, [R1+0x85c0] ;  /* 0x0085c00001167983 */ /* 0x000ea80000300800 */
[----:B------:R1:W-:Y:S04]  /*2e530*/  STL.64 [R1+0x2850], R122 ;  /* 0x0028507a01007387 */ /* 0x0003e80000100a00 */
[----:B------:R1:W-:Y:S02]  /*2e540*/  STL.64 [R1+0x2790], R120 ;  /* 0x0027907801007387 */ /* 0x0003e40000100a00 */
[----:B-1----:R-:W-:-:S04]  /*2e550*/  IMAD.WIDE R122, R14, 0x4, R124 ;  /* 0x000000040e7a7825 */ /* 0x002fc800078e027c */
[--C-:B------:R-:W-:Y:S01]  /*2e560*/  IMAD.WIDE R14, R15, 0x4, R124.reuse ;  /* 0x000000040f0e7825 */ /* 0x100fe200078e027c */
[----:B------:R-:W-:Y:S03]  /*2e570*/  STL.64 [R1+0x42f0], R122 ;  /* 0x0042f07a01007387 */ /* 0x000fe60000100a00 */
[--C-:B------:R-:W-:Y:S01]  /*2e580*/  IMAD.WIDE R120, R12, 0x4, R124.reuse ;  /* 0x000000040c787825 */ /* 0x100fe200078e027c */
[----:B------:R1:W-:Y:S03]  /*2e590*/  STL.64 [R1+0x42e8], R14 ;  /* 0x0042e80e01007387 */ /* 0x0003e60000100a00 */
[--C-:B------:R-:W-:Y:S01]  /*2e5a0*/  IMAD.WIDE R12, R13, 0x4, R124.reuse ;  /* 0x000000040d0c7825 */ /* 0x100fe200078e027c */
[----:B------:R-:W-:Y:S04]  /*2e5b0*/  STL.64 [R1+0x3cf8], R120 ;  /* 0x003cf87801007387 */ /* 0x000fe80000100a00 */
[----:B------:R1:W-:Y:S02]  /*2e5c0*/  STL.64 [R1+0x2ca0], R12 ;  /* 0x002ca00c01007387 */ /* 0x0003e40000100a00 */
[----:B-1----:R-:W-:-:S04]  /*2e5d0*/  IMAD.WIDE R14, R10, 0x4, R124 ;  /* 0x000000040a0e7825 */ /* 0x002fc800078e027c */
[--C-:B------:R-:W-:Y:S01]  /*2e5e0*/  IMAD.WIDE R10, R11, 0x4, R124.reuse ;  /* 0x000000040b0a7825 */ /* 0x100fe200078e027c */
[----:B------:R1:W-:Y:S03]  /*2e5f0*/  STL.64 [R1+0x2b90], R14 ;  /* 0x002b900e01007387 */ /* 0x0003e60000100a00 */
[----:B------:R-:W-:-:S04]  /*2e600*/  IMAD.WIDE R12, R8, 0x4, R124 ;  /* 0x00000004080c7825 */ /* 0x000fc800078e027c */
[--C-:B------:R-:W-:Y:S01]  /*2e610*/  IMAD.WIDE R122, R5, 0x4, R124.reuse ;  /* 0x00000004057a7825 */ /* 0x100fe200078e027c */
[----:B-1----:R-:W3:Y:S04]  /*2e620*/  LDL R14, [R1+0x90] ;  /* 0x00009000010e7983 */ /* 0x002ee80000100800 */
[----:B------:R1:W-:Y:S04]  /*2e630*/  STL.64 [R1+0x2178], R10 ;  /* 0x0021780a01007387 */ /* 0x0003e80000100a00 */
[----:B------:R1:W-:Y:S04]  /*2e640*/  STL.64 [R1+0x20b8], R12 ;  /* 0x0020b80c01007387 */ /* 0x0003e80000100a00 */
[----:B------:R-:W2:Y:S01]  /*2e650*/  LDL R15, [R1+0x84] ;  /* 0x00008400010f7983 */ /* 0x000ea20000100800 */
[----:B-1----:R-:W-:-:S03]  /*2e660*/  IMAD.WIDE R10, R4, 0x4, R124 ;  /* 0x00000004040a7825 */ /* 0x002fc600078e027c */
[----:B------:R-:W3:Y:S04]  /*2e670*/  LDL R121, [R1+0x9c] ;  /* 0x00009c0001797983 */ /* 0x000ee80000100800 */
[----:B------:R1:W-:Y:S04]  /*2e680*/  STL.64 [R1+0x1a68], R10 ;  /* 0x001a680a01007387 */ /* 0x0003e80000100a00 */
[----:B------:R-:W2:Y:S04]  /*2e690*/  LDL R3, [R1+0x68] ;  /* 0x0000680001037983 */ /* 0x000ea80000100800 */
[----:B------:R-:W2:Y:S04]  /*2e6a0*/  LDL R0, [R1+0x54] ;  /* 0x0000540001007983 */ /* 0x000ea80000100800 */
[----:B------:R-:W2:Y:S04]  /*2e6b0*/  LDL R12, [R1+0x48] ;  /* 0x00004800010c7983 */ /* 0x000ea80000100800 */
[----:B------:R-:W2:Y:S04]  /*2e6c0*/  LDL R13, [R1+0x40] ;  /* 0x00004000010d7983 */ /* 0x000ea80000100800 */
[----:B-1----:R-:W2:Y:S04]  /*2e6d0*/  LDL R10, [R1+0x34] ;  /* 0x00003400010a7983 */ /* 0x002ea80000100800 */
[----:B------:R-:W2:Y:S04]  /*2e6e0*/  LDL R4, [R1+0xa0] ;  /* 0x0000a00001047983 */ /* 0x000ea80000100800 */
[----:B------:R-:W2:Y:S04]  /*2e6f0*/  LDL R5, [R1+0xa4] ;  /* 0x0000a40001057983 */ /* 0x000ea80000100800 */
[----:B------:R1:W-:Y:S04]  /*2e700*/  STL.64 [R1+0x16b0], R122 ;  /* 0x0016b07a01007387 */ /* 0x0003e80000100a00 */
[----:B------:R-:W2:Y:S04]  /*2e710*/  LDL R11, [R1+0x10] ;  /* 0x00001000010b7983 */ /* 0x000ea80000100800 */
[----:B------:R-:W2:Y:S01]  /*2e720*/  LDL R8, [R1+0xa8] ;  /* 0x0000a80001087983 */ /* 0x000ea20000100800 */
[----:B-1----:R-:W-:-:S03]  /*2e730*/  IMAD.WIDE R122, R16, 0x4, R124 ;  /* 0x00000004107a7825 */ /* 0x002fc600078e027c */
[----:B------:R-:W2:Y:S04]  /*2e740*/  LDL.LU R16, [R1+0x85bc] ;  /* 0x0085bc0001107983 */ /* 0x000ea80000300800 */
[----:B------:R1:W-:Y:S02]  /*2e750*/  STL.64 [R1+0x3cf0], R122 ;  /* 0x003cf07a01007387 */ /* 0x0003e40000100a00 */
[--C-:B-1----:R-:W-:Y:S02]  /*2e760*/  IMAD.WIDE R122, R21, 0x4, R124.reuse ;  /* 0x00000004157a7825 */ /* 0x102fe400078e027c */
[----:B------:R-:W2:Y:S04]  /*2e770*/  LDL.LU R21, [R1+0x85b8] ;  /* 0x0085b80001157983 */ /* 0x000ea80000300800 */
[----:B------:R1:W-:Y:S02]  /*2e780*/  STL.64 [R1+0x3ce8], R122 ;  /* 0x003ce87a01007387 */ /* 0x0003e40000100a00 */
[----:B-1----:R-:W-:-:S02]  /*2e790*/  IMAD.WIDE R122, R20, 0x4, R124 ;  /* 0x00000004147a7825 */ /* 0x002fc400078e027c */
[----:B------:R-:W2:Y:S04]  /*2e7a0*/  LDL.LU R20, [R1+0x85b4] ;  /* 0x0085b40001147983 */ /* 0x000ea80000300800 */
[----:B------:R1:W-:Y:S02]  /*2e7b0*/  STL.64 [R1+0x3ce0], R122 ;  /* 0x003ce07a01007387 */ /* 0x0003e40000100a00 */
[--C-:B-1----:R-:W-:Y:S02]  /*2e7c0*/  IMAD.WIDE R122, R19, 0x4, R124.reuse ;  /* 0x00000004137a7825 */ /* 0x102fe400078e027c */
[----:B------:R-:W2:Y:S04]  /*2e7d0*/  LDL.LU R19, [R1+0x85b0] ;  /* 0x0085b00001137983 */ /* 0x000ea80000300800 */
[----:B------:R1:W-:Y:S02]  /*2e7e0*/  STL.64 [R1+0x3cd8], R122 ;  /* 0x003cd87a01007387 */ /* 0x0003e40000100a00 */
[----:B-1----:R-:W-:-:S02]  /*2e7f0*/  IMAD.WIDE R122, R6, 0x4, R124 ;  /* 0x00000004067a7825 */ /* 0x002fc400078e027c */
[----:B------:R-:W2:Y:S04]  /*2e800*/  LDL R6, [R1+0xac] ;  /* 0x0000ac0001067983 */ /* 0x000ea80000100800 */
[----:B------:R1:W-:Y:S02]  /*2e810*/  STL.64 [R1+0x2400], R122 ;  /* 0x0024007a01007387 */ /* 0x0003e40000100a00 */
[--C-:B-1----:R-:W-:Y:S02]  /*2e820*/  IMAD.WIDE R122, R7, 0x4, R124.reuse ;  /* 0x00000004077a7825 */ /* 0x102fe400078e027c */
[----:B------:R-:W2:Y:S04]  /*2e830*/  LDL R7, [R1+0xb0] ;  /* 0x0000b00001077983 */ /* 0x000ea80000100800 */
        /* <DEDUP_REMOVED lines=10> */
[--C-:B----4-:R-:W-:Y:S02]  /*2e8e0*/  IMAD.WIDE R122, R9, 0x4, R124.reuse ;  /* 0x00000004097a7825 */ /* 0x110fe400078e027c */
[----:B------:R-:W4:Y:S04]  /*2e8f0*/  LDL R9, [R1+0xb4] ;  /* 0x0000b40001097983 */ /* 0x000f280000100800 */
[----:B------:R2:W-:Y:S01]  /*2e900*/  STL.64 [R1+0x12d8], R122 ;  /* 0x0012d87a01007387 */ /* 0x0005e20000100a00 */
[----:B---3--:R-:W-:-:S04]  /*2e910*/  IMAD.WIDE R120, R121, 0x4, R124 ;  /* 0x0000000479787825 */ /* 0x008fc800078e027c */
[----:B--2---:R-:W-:-:S05]  /*2e920*/  IMAD.WIDE R122, R16, 0x4, R124 ;  /* 0x00000004107a7825 */ /* 0x004fca00078e027c */
[----:B------:R1:W-:Y:S02]  /*2e930*/  STL.64 [R1+0x12d0], R122 ;  /* 0x0012d07a01007387 */ /* 0x0003e40000100a00 */
[----:B-1----:R-:W-:-:S04]  /*2e940*/  IMAD.WIDE R122, R17, 0x4, R124 ;  /* 0x00000004117a7825 */ /* 0x002fc800078e027c */
[--C-:B------:R-:W-:Y:S02]  /*2e950*/  IMAD.WIDE R16, R2, 0x4, R124.reuse ;  /* 0x0000000402107825 */ /* 0x100fe400078e027c */
[----:B------:R-:W2:Y:S04]  /*2e960*/  LDL.LU R2, [R1+0x85a0] ;  /* 0x0085a00001027983 */ /* 0x000ea80000300800 */
        /* <DEDUP_REMOVED lines=8> */
[----:B------:R1:W-:Y:S04]  /*2e9f0*/  STL.64 [R1+0xb60], R14 ;  /* 0x000b600e01007387 */ /* 0x0003e80000100a00 */
[----:B-1----:R-:W3:Y:S04]  /*2ea00*/  LDL.LU.64 R14, [R1+0x8590] ;  /* 0x00859000010e7983 */ /* 0x002ee80000300a00 */
        /* <DEDUP_REMOVED lines=20> */
[----:B-1----:R-:W-:-:S05]  /*2eb50*/  IMAD.WIDE R10, R8, 0x4, R124 ;  /* 0x00000004080a7825 */ /* 0x002fca00078e027c */
[----:B------:R2:W-:Y:S04]  /*2eb60*/  STL.64 [R1+0x1290], R10 ;  /* 0x0012900a01007387 */ /* 0x0005e80000100a00 */
[----:B------:R-:W3:Y:S04]  /*2eb70*/  LDL R121, [R1+0xcc] ;  /* 0x0000cc0001797983 */ /* 0x000ee80000100800 */
[----:B------:R-:W3:Y:S01]  /*2eb80*/  LDL R3, [R1+0xd0] ;  /* 0x0000d00001037983 */ /* 0x000ee20000100800 */
[----:B--2---:R-:W-:-:S05]  /*2eb90*/  IMAD.WIDE R10, R2, 0x4, R124 ;  /* 0x00000004020a7825 */ /* 0x004fca00078e027c */
[----:B------:R1:W-:Y:S04]  /*2eba0*/  STL.64 [R1+0x1288], R10 ;  /* 0x0012880a01007387 */ /* 0x0003e80000100a00 */
[----:B------:R2:W-:Y:S01]  /*2ebb0*/  STL [R1+0x8390], R2 ;  /* 0x0083900201007387 */ /* 0x0005e20000100800 */
[----:B-1----:R-:W-:-:S03]  /*2ebc0*/  IMAD.WIDE R10, R6, 0x4, R124 ;  /* 0x00000004060a7825 */ /* 0x002fc600078e027c */
[----:B--2---:R-:W2:Y:S04]  /*2ebd0*/  LDL.LU R2, [R1+0xc4] ;  /* 0x0000c40001027983 */ /* 0x004ea80000300800 */
[----:B------:R4:W-:Y:S01]  /*2ebe0*/  STL.64 [R1+0x1280], R10 ;  /* 0x0012800a01007387 */ /* 0x0009e20000100a00 */
[----:B------:R-:W-:-:S04]  /*2ebf0*/  IMAD.WIDE R6, R7, 0x4, R124 ;  /* 0x0000000407067825 */ /* 0x000fc800078e027c */
[----:B----4-:R-:W-:-:S05]  /*2ec00*/  IMAD.WIDE R10, R4, 0x4, R124 ;  /* 0x00000004040a7825 */ /* 0x010fca00078e027c */
[----:B------:R1:W-:Y:S04]  /*2ec10*/  STL.64 [R1+0x1278], R10 ;  /* 0x0012780a01007387 */ /* 0x0003e80000100a00 */
[----:B-1----:R-:W4:Y:S04]  /*2ec20*/  LDL.LU.64 R10, [R1+0x8578] ;  /* 0x00857800010a7983 */ /* 0x002f280000300a00 */
[----:B------:R1:W-:Y:S02]  /*2ec30*/  STL.64 [R1+0x1270], R6 ;  /* 0x0012700601007387 */ /* 0x0003e40000100a00 */
[----:B-1----:R-:W-:-:S05]  /*2ec40*/  IMAD.WIDE R6, R5, 0x4, R124 ;  /* 0x0000000405067825 */ /* 0x002fca00078e027c */
[----:B------:R1:W-:Y:S04]  /*2ec50*/  STL.64 [R1+0x1268], R6 ;  /* 0x0012680601007387 */ /* 0x0003e80000100a00 */
[----:B-1----:R-:W3:Y:S04]  /*2ec60*/  LDL.LU.64 R6, [R1+0x8570] ;  /* 0x0085700001067983 */ /* 0x002ee80000300a00 */
[----:B------:R-:W4:Y:S04]  /*2ec70*/  LDL R0, [R1+0xd4] ;  /* 0x0000d40001007983 */ /* 0x000f280000100800 */
[----:B------:R1:W-:Y:S01]  /*2ec80*/  STL.64 [R1+0x8360], R4 ;  /* 0x0083600401007387 */ /* 0x0003e20000100a00 */
[----:B------:R-:W-:-:S03]  /*2ec90*/  IMAD.WIDE R8, R9, 0x4, R124 ;  /* 0x0000000409087825 */ /* 0x000fc600078e027c */
[----:B-1----:R-:W2:Y:S04]  /*2eca0*/  LDL R5, [R1+0xb8] ;  /* 0x0000b80001057983 */ /* 0x002ea80000100800 */
[----:B------:R3:W-:Y:S02]  /*2ecb0*/  STL.64 [R1+0x1260], R8 ;  /* 0x0012600801007387 */ /* 0x0007e40000100a00 */
[----:B---3--:R-:W-:-:S05]  /*2ecc0*/  IMAD.WIDE R8, R6, 0x4, R124 ;  /* 0x0000000406087825 */ /* 0x008fca00078e027c */
[----:B------:R1:W-:Y:S04]  /*2ecd0*/  STL.64 [R1+0x1258], R8 ;  /* 0x0012580801007387 */ /* 0x0003e80000100a00 */
[----:B-1----:R-:W3:Y:S01]  /*2ece0*/  LDL.LU.64 R8, [R1+0x8568] ;  /* 0x0085680001087983 */ /* 0x002ee20000300a00 */
[----:B--2---:R-:W-:-:S05]  /*2ecf0*/  IMAD.WIDE R4, R5, 0x4, R124 ;  /* 0x0000000405047825 */ /* 0x004fca00078e027c */
[----:B------:R1:W-:Y:S04]  /*2ed00*/  STL.64 [R1+0x1250], R4 ;  /* 0x0012500401007387 */ /* 0x0003e80000100a00 */
[----:B------:R-:W-:Y:S01]  /*2ed10*/  STL.64 [R1+0x8358], R6 ;  /* 0x0083580601007387 */ /* 0x000fe20000100a00 */
[----:B-1----:R-:W-:-:S05]  /*2ed20*/  IMAD.WIDE R4, R7, 0x4, R124 ;  /* 0x0000000407047825 */ /* 0x002fca00078e027c */
[----:B------:R1:W-:Y:S02]  /*2ed30*/  STL.64 [R1+0x1248], R4 ;  /* 0x0012480401007387 */ /* 0x0003e40000100a00 */
[----:B-1----:R-:W-:-:S05]  /*2ed40*/  IMAD.WIDE R4, R123, 0x4, R124 ;  /* 0x000000047b047825 */ /* 0x002fca00078e027c */
[----:B------:R1:W-:Y:S02]  /*2ed50*/  STL.64 [R1+0x1240], R4 ;  /* 0x0012400401007387 */ /* 0x0003e40000100a00 */
[--C-:B-1----:R-:W-:Y:S02]  /*2ed60*/  IMAD.WIDE R4, R122, 0x4, R124.reuse ;  /* 0x000000047a047825 */ /* 0x102fe400078e027c */
[----:B------:R-:W2:Y:S02]  /*2ed70*/  LDL R122, [R1+0xe0] ;  /* 0x0000e000017a7983 */ /* 0x000ea40000100800 */
[----:B---3--:R-:W-:-:S05]  /*2ed80*/  IMAD.WIDE R6, R8, 0x4, R124 ;  /* 0x0000000408067825 */ /* 0x008fca00078e027c */
[----:B------:R1:W-:Y:S04]  /*2ed90*/  STL.64 [R1+0x1238], R6 ;  /* 0x0012380601007387 */ /* 0x0003e80000100a00 */
[----:B------:R3:W-:Y:S04]  /*2eda0*/  STL.64 [R1+0x1230], R4 ;  /* 0x0012300401007387 */ /* 0x0007e80000100a00 */
[----:B------:R-:W-:Y:S01]  /*2edb0*/  STL.64 [R1+0x8368], R8 ;  /* 0x0083680801007387 */ /* 0x000fe20000100a00 */
[----:B-1----:R-:W-:-:S04]  /*2edc0*/  IMAD.WIDE R6, R9, 0x4, R124 ;  /* 0x0000000409067825 */ /* 0x002fc800078e027c */
[--C-:B---3--:R-:W-:Y:S01]  /*2edd0*/  IMAD.WIDE R4, R2, 0x4, R124.reuse ;  /* 0x0000000402047825 */ /* 0x108fe200078e027c */
[----:B------:R-:W-:Y:S04]  /*2ede0*/  STL.64 [R1+0x1228], R6 ;  /* 0x0012280601007387 */ /* 0x000fe80000100a00 */
[----:B------:R1:W-:Y:S04]  /*2edf0*/  STL [R1+0x83a8], R2 ;  /* 0x0083a80201007387 */ /* 0x0003e80000100800 */
[----:B-1----:R-:W3:Y:S01]  /*2ee00*/  LDL.LU R2, [R1+0xd8] ;  /* 0x0000d80001027983 */ /* 0x002ee20000300800 */
[----:B----4-:R-:W-:-:S03]  /*2ee10*/  IMAD.WIDE R6, R10, 0x4, R124 ;  /* 0x000000040a067825 */ /* 0x010fc600078e027c */
[----:B------:R1:W-:Y:S01]  /*2ee20*/  STL.64 [R1+0x1220], R4 ;  /* 0x0012200401007387 */ /* 0x0003e20000100a00 */
[----:B------:R-:W-:-:S04]  /*2ee30*/  IMAD.WIDE R8, R120, 0x4, R124 ;  /* 0x0000000478087825 */ /* 0x000fc800078e027c */
[--C-:B------:R-:W-:Y:S01]  /*2ee40*/  IMAD.WIDE R120, R121, 0x4, R124.reuse ;  /* 0x0000000479787825 */ /* 0x100fe200078e027c */
[----:B-1----:R-:W4:Y:S04]  /*2ee50*/  LDL.LU R5, [R1+0xf8] ;  /* 0x0000f80001057983 */ /* 0x002f280000300800 */
[----:B------:R1:W-:Y:S04]  /*2ee60*/  STL.64 [R1+0x1218], R6 ;  /* 0x0012180601007387 */ /* 0x0003e80000100a00 */
[----:B------:R-:W-:Y:S04]  /*2ee70*/  STL.64 [R1+0x1210], R8 ;  /* 0x0012100801007387 */ /* 0x000fe80000100a00 */
[----:B------:R-:W4:Y:S01]  /*2ee80*/  LDL.LU R4, [R1+0xfc] ;  /* 0x0000fc0001047983 */ /* 0x000f220000300800 */
[----:B-1----:R-:W-:-:S03]  /*2ee90*/  IMAD.WIDE R6, R11, 0x4, R124 ;  /* 0x000000040b067825 */ /* 0x002fc600078e027c */
[----:B------:R1:W-:Y:S04]  /*2eea0*/  STL.64 [R1+0x8350], R10 ;  /* 0x0083500a01007387 */ /* 0x0003e80000100a00 */
[----:B------:R2:W-:Y:S04]  /*2eeb0*/  STL.64 [R1+0x1208], R6 ;  /* 0x0012080601007387 */ /* 0x0005e80000100a00 */
[----:B-1----:R-:W4:Y:S01]  /*2eec0*/  LDL.LU R11, [R1+0xe4] ;  /* 0x0000e400010b7983 */ /* 0x002f220000300800 */
[----:B--2---:R-:W-:-:S03]  /*2eed0*/  IMAD.WIDE R6, R12, 0x4, R124 ;  /* 0x000000040c067825 */ /* 0x004fc600078e027c */
[----:B------:R-:W2:Y:S04]  /*2eee0*/  LDL.LU R9, [R1+0x104] ;  /* 0x0001040001097983 */ /* 0x000ea80000300800 */
[----:B------:R1:W-:Y:S04]  /*2eef0*/  STL.64 [R1+0x1200], R120 ;  /* 0x0012007801007387 */ /* 0x0003e80000100a00 */
[----:B------:R1:W-:Y:S04]  /*2ef00*/  STL.64 [R1+0x11f8], R6 ;  /* 0x0011f80601007387 */ /* 0x0003e80000100a00 */
[----:B------:R-:W2:Y:S01]  /*2ef10*/  LDL.LU R8, [R1+0x108] ;  /* 0x0001080001087983 */ /* 0x000ea20000300800 */
[----:B-1----:R-:W-:-:S04]  /*2ef20*/  IMAD.WIDE R120, R3, 0x4, R124 ;  /* 0x0000000403787825 */ /* 0x002fc800078e027c */
[--C-:B------:R-:W-:Y:S01]  /*2ef30*/  IMAD.WIDE R6, R13, 0x4, R124.reuse ;  /* 0x000000040d067825 */ /* 0x100fe200078e027c */
[----:B------:R1:W-:Y:S04]  /*2ef40*/  STL.64 [R1+0x11f0], R120 ;  /* 0x0011f07801007387 */ /* 0x0003e80000100a00 */
[----:B------:R1:W-:Y:S04]  /*2ef50*/  STL.64 [R1+0x8348], R12 ;  /* 0x0083480c01007387 */ /* 0x0003e80000100a00 */
[----:B------:R1:W-:Y:S02]  /*2ef60*/  STL.64 [R1+0x11e8], R6 ;  /* 0x0011e80601007387 */ /* 0x0003e40000100a00 */
[----:B-1----:R-:W-:-:S02]  /*2ef70*/  IMAD.WIDE R120, R14, 0x4, R124 ;  /* 0x000000040e787825 */ /* 0x002fc400078e027c */
[----:B------:R-:W2:Y:S02]  /*2ef80*/  LDL.LU R13, [R1+0x10c] ;  /* 0x00010c00010d7983 */ /* 0x000ea40000300800 */
[--C-:B------:R-:W-:Y:S02]  /*2ef90*/  IMAD.WIDE R6, R0, 0x4, R124.reuse ;  /* 0x0000000400067825 */ /* 0x100fe400078e027c */
[----:B------:R-:W2:Y:S04]  /*2efa0*/  LDL.LU R12, [R1+0xec] ;  /* 0x0000ec00010c7983 */ /* 0x000ea80000300800 */
[----:B------:R-:W2:Y:S04]  /*2efb0*/  LDL.LU R10, [R1+0x110] ;  /* 0x00011000010a7983 */ /* 0x000ea80000300800 */
[----:B------:R3:W-:Y:S04]  /*2efc0*/  STL.64 [R1+0x11e0], R6 ;  /* 0x0011e00601007387 */ /* 0x0007e80000100a00 */
[----:B------:R-:W-:Y:S01]  /*2efd0*/  STL.64 [R1+0xcd0], R120 ;  /* 0x000cd07801007387 */ /* 0x000fe20000100a00 */
[----:B---3--:R-:W-:-:S03]  /*2efe0*/  IMAD.WIDE R6, R2, 0x4, R124 ;  /* 0x0000000402067825 */ /* 0x008fc600078e027c */
[----:B------:R1:W-:Y:S04]  /*2eff0*/  STL [R1+0x83b8], R2 ;  /* 0x0083b80201007387 */ /* 0x0003e80000100800 */
[----:B-1----:R-:W3:Y:S04]  /*2f000*/  LDL.LU R2, [R1+0xf0] ;  /* 0x0000f00001027983 */ /* 0x002ee80000300800 */
[----:B------:R1:W-:Y:S01]  /*2f010*/  STL.64 [R1+0xcc8], R6 ;  /* 0x000cc80601007387 */ /* 0x0003e20000100a00 */
[----:B------:R-:W-:-:S03]  /*2f020*/  IMAD.WIDE R120, R122, 0x4, R124 ;  /* 0x000000047a787825 */ /* 0x000fc600078e027c */
[----:B------:R1:W-:Y:S02]  /*2f030*/  STL.64 [R1+0x8370], R14 ;  /* 0x0083700e01007387 */ /* 0x0003e40000100a00 */
[----:B-1----:R-:W-:-:S04]  /*2f040*/  IMAD.WIDE R6, R15, 0x4, R124 ;  /* 0x000000040f067825 */ /* 0x002fc800078e027c */
[--C-:B------:R-:W-:Y:S01]  /*2f050*/  IMAD.WIDE R14, R16, 0x4, R124.reuse ;  /* 0x00000004100e7825 */ /* 0x100fe200078e027c */
[----:B------:R1:W-:Y:S04]  /*2f060*/  STL.64 [R1+0xcc0], R6 ;  /* 0x000cc00601007387 */ /* 0x0003e80000100a00 */
[----:B------:R4:W-:Y:S01]  /*2f070*/  STL.64 [R1+0xcb8], R14 ;  /* 0x000cb80e01007387 */ /* 0x0009e20000100a00 */
[----:B-1----:R-:W-:-:S03]  /*2f080*/  IMAD.WIDE R6, R17, 0x4, R124 ;  /* 0x0000000411067825 */ /* 0x002fc600078e027c */
[----:B----4-:R-:W4:Y:S04]  /*2f090*/  LDL.LU R15, [R1+0x128] ;  /* 0x00012800010f7983 */ /* 0x010f280000300800 */
[----:B------:R1:W-:Y:S04]  /*2f0a0*/  STL.64 [R1+0xcb0], R120 ;  /* 0x000cb07801007387 */ /* 0x0003e80000100a00 */
[----:B------:R-:W-:Y:S04]  /*2f0b0*/  STL.64 [R1+0x8378], R16 ;  /* 0x0083781001007387 */ /* 0x000fe80000100a00 */
[----:B------:R1:W-:Y:S02]  /*2f0c0*/  STL.64 [R1+0xca8], R6 ;  /* 0x000ca80601007387 */ /* 0x0003e40000100a00 */
[----:B-1----:R-:W-:-:S02]  /*2f0d0*/  IMAD.WIDE R120, R18, 0x4, R124 ;  /* 0x0000000412787825 */ /* 0x002fc400078e027c */
[----:B------:R-:W4:Y:S02]  /*2f0e0*/  LDL.LU R14, [R1+0x12c] ;  /* 0x00012c00010e7983 */ /* 0x000f240000300800 */
[----:B------:R-:W-:-:S05]  /*2f0f0*/  IMAD.WIDE R6, R11, 0x4, R124 ;  /* 0x000000040b067825 */ /* 0x000fca00078e027c */
[----:B------:R1:W-:Y:S04]  /*2f100*/  STL.64 [R1+0xca0], R6 ;  /* 0x000ca00601007387 */ /* 0x0003e80000100a00 */
[----:B------:R-:W4:Y:S04]  /*2f110*/  LDL.LU R17, [R1+0x130] ;  /* 0x0001300001117983 */ /* 0x000f280000300800 */
[----:B------:R2:W-:Y:S01]  /*2f120*/  STL.64 [R1+0xc98], R120 ;  /* 0x000c987801007387 */ /* 0x0005e20000100a00 */
[----:B-1----:R-:W-:-:S03]  /*2f130*/  IMAD.WIDE R6, R19, 0x4, R124 ;  /* 0x0000000413067825 */ /* 0x002fc600078e027c */
[----:B------:R1:W-:Y:S04]  /*2f140*/  STL.64 [R1+0x8380], R18 ;  /* 0x0083801201007387 */ /* 0x0003e80000100a00 */
[----:B------:R3:W-:Y:S01]  /*2f150*/  STL.64 [R1+0xc88], R6 ;  /* 0x000c880601007387 */ /* 0x0007e20000100a00 */
[----:B--2---:R-:W-:-:S04]  /*2f160*/  IMAD.WIDE R120, R12, 0x4, R124 ;  /* 0x000000040c787825 */ /* 0x004fc800078e027c */
[--C-:B-1----:R-:W-:Y:S01]  /*2f170*/  IMAD.WIDE R18, R20, 0x4, R124.reuse ;  /* 0x0000000414127825 */ /* 0x102fe200078e027c */
[----:B------:R-:W-:Y:S03]  /*2f180*/  STL.64 [R1+0xc80], R120 ;  /* 0x000c807801007387 */ /* 0x000fe60000100a00 */
[--C-:B---3--:R-:W-:Y:S01]  /*2f190*/  IMAD.WIDE R6, R2, 0x4, R124.reuse ;  /* 0x0000000402067825 */ /* 0x108fe200078e027c */
[----:B------:R1:W-:Y:S04]  /*2f1a0*/  STL [R1+0x8420], R2 ;  /* 0x0084200201007387 */ /* 0x0003e80000100800 */
[----:B------:R2:W-:Y:S04]  /*2f1b0*/  STL.64 [R1+0xc78], R18 ;  /* 0x000c781201007387 */ /* 0x0005e80000100a00 */
[----:B------:R-:W3:Y:S01]  /*2f1c0*/  LDL.LU R16, [R1+0x134] ;  /* 0x0001340001107983 */ /* 0x000ee20000300800 */
[----:B-1----:R-:W-:-:S03]  /*2f1d0*/  IMAD.WIDE R2, R21, 0x4, R124 ;  /* 0x0000000415027825 */ /* 0x002fc600078e027c */
[----:B------:R1:W-:Y:S01]  /*2f1e0*/  STL.64 [R1+0xc70], R6 ;  /* 0x000c700601007387 */ /* 0x0003e20000100a00 */
[----:B--2---:R-:W-:-:S03]  /*2f1f0*/  IMAD.WIDE R18, R5, 0x4, R124 ;  /* 0x0000000405127825 */ /* 0x004fc600078e027c */
[----:B-1----:R-:W2:Y:S04]  /*2f200*/  LDL.LU R7, [R1+0x138] ;  /* 0x0001380001077983 */ /* 0x002ea80000300800 */
[----:B------:R1:W-:Y:S04]  /*2f210*/  STL.64 [R1+0x8388], R20 ;  /* 0x0083881401007387 */ /* 0x0003e80000100a00 */
[----:B------:R1:W-:Y:S02]  /*2f220*/  STL.64 [R1+0xc68], R2 ;  /* 0x000c680201007387 */ /* 0x0003e40000100a00 */
[----:B-1----:R-:W-:-:S04]  /*2f230*/  IMAD.WIDE R20, R197, 0x4, R124 ;  /* 0x00000004c5147825 */ /* 0x002fc800078e027c */
[----:B------:R-:W-:-:S05]  /*2f240*/  IMAD.WIDE R2, R22, 0x4, R124 ;  /* 0x0000000416027825 */ /* 0x000fca00078e027c */
[----:B------:R1:W-:Y:S04]  /*2f250*/  STL.64 [R1+0xc60], R2 ;  /* 0x000c600201007387 */ /* 0x0003e80000100a00 */
[----:B-1----:R-:W4:Y:S04]  /*2f260*/  LDL R2, [R1+0x8c] ;  /* 0x00008c0001027983 */ /* 0x002f280000100800 */
[----:B------:R1:W-:Y:S04]  /*2f270*/  STL.64 [R1+0xc50], R18 ;  /* 0x000c501201007387 */ /* 0x0003e80000100a00 */
[----:B-1----:R-:W3:Y:S04]  /*2f280*/  LDL R18, [R1+0x80] ;  /* 0x0000800001127983 */ /* 0x002ee80000100800 */
[----:B------:R1:W-:Y:S04]  /*2f290*/  STL.64 [R1+0xc48], R20 ;  /* 0x000c481401007387 */ /* 0x0003e80000100a00 */
[----:B------:R-:W2:Y:S04]  /*2f2a0*/  LDL R6, [R1+0x114] ;  /* 0x0001140001067983 */ /* 0x000ea80000100800 */
[----:B------:R-:W2:Y:S04]  /*2f2b0*/  LDL R123, [R1+0x118] ;  /* 0x00011800017b7983 */ /* 0x000ea80000100800 */
[----:B------:R-:W2:Y:S04]  /*2f2c0*/  LDL R120, [R1+0x11c] ;  /* 0x00011c0001787983 */ /* 0x000ea80000100800 */
[----:B------:R-:W2:Y:S04]  /*2f2d0*/  LDL R121, [R1+0x120] ;  /* 0x0001200001797983 */ /* 0x000ea80000100800 */
[----:B------:R-:W2:Y:S04]  /*2f2e0*/  LDL R3, [R1+0x124] ;  /* 0x0001240001037983 */ /* 0x000ea80000100800 */
[----:B------:R-:W2:Y:S04]  /*2f2f0*/  LDL R0, [R1+0x30] ;  /* 0x0000300001007983 */ /* 0x000ea80000100800 */
[----:B------:R-:W-:Y:S04]  /*2f300*/  STL [R1+0x8424], R197 ;  /* 0x008424c501007387 */ /* 0x000fe80000100800 */
[----:B------:R-:W2:Y:S04]  /*2f310*/  LDL.LU R19, [R1+0x13c] ;  /* 0x00013c0001137983 */ /* 0x000ea80000300800 */
[----:B------:R-:W2:Y:S01]  /*2f320*/  LDL R122, [R1+0xc] ;  /* 0x00000c00017a7983 */ /* 0x000ea20000100800 */
[----:B-1----:R-:W-:-:S03]  /*2f330*/  IMAD.WIDE R20, R4, 0x4, R124 ;  /* 0x0000000404147825 */ /* 0x002fc600078e027c */
[----:B------:R1:W-:Y:S04]  /*2f340*/  STL.64 [R1+0x83c0], R4 ;  /* 0x0083c00401007387 */ /* 0x0003e80000100a00 */
[----:B------:R1:W-:Y:S04]  /*2f350*/  STL.64 [R1+0xc40], R20 ;  /* 0x000c401401007387 */ /* 0x0003e80000100a00 */
[----:B------:R-:W-:Y:S01]  /*2f360*/  STL [R1+0x84a0], R206 ;  /* 0x0084a0ce01007387 */ /* 0x000fe20000100800 */
[----:B-1----:R-:W-:-:S04]  /*2f370*/  IMAD.WIDE R4, R206, 0x4, R124 ;  /* 0x00000004ce047825 */ /* 0x002fc800078e027c */
[--C-:B------:R-:W-:Y:S01]  /*2f380*/  IMAD.WIDE R20, R215, 0x4, R124.reuse ;  /* 0x00000004d7147825 */ /* 0x100fe200078e027c */
[----:B------:R1:W-:Y:S04]  /*2f390*/  STL.64 [R1+0xc38], R4 ;  /* 0x000c380401007387 */ /* 0x0003e80000100a00 */
[----:B------:R-:W-:Y:S04]  /*2f3a0*/  STL [R1+0x84a4], R215 ;  /* 0x0084a4d701007387 */ /* 0x000fe80000100800 */
[----:B------:R1:W-:Y:S02]  /*2f3b0*/  STL.64 [R1+0xc30], R20 ;  /* 0x000c301401007387 */ /* 0x0003e40000100a00 */
[----:B-1----:R-:W-:-:S02]  /*2f3c0*/  IMAD.WIDE R4, R9, 0x4, R124 ;  /* 0x0000000409047825 */ /* 0x002fc400078e027c */
[----:B------:R-:W2:Y:S04]  /*2f3d0*/  LDL.LU R21, [R1+0x144] ;  /* 0x0001440001157983 */ /* 0x000ea80000300800 */
[----:B------:R1:W-:Y:S04]  /*2f3e0*/  STL.64 [R1+0xc28], R4 ;  /* 0x000c280401007387 */ /* 0x0003e80000100a00 */
[----:B------:R-:W-:Y:S01]  /*2f3f0*/  STL [R1+0x84a8], R225 ;  /* 0x0084a8e101007387 */ /* 0x000fe20000100800 */
[----:B-1----:R-:W-:-:S05]  /*2f400*/  IMAD.WIDE R4, R225, 0x4, R124 ;  /* 0x00000004e1047825 */ /* 0x002fca00078e027c */
[----:B------:R1:W-:Y:S04]  /*2f410*/  STL.64 [R1+0xc20], R4 ;  /* 0x000c200401007387 */ /* 0x0003e80000100a00 */
[----:B------:R1:W-:Y:S04]  /*2f420*/  STL.64 [R1+0x83c8], R8 ;  /* 0x0083c80801007387 */ /* 0x0003e80000100a00 */
[----:B------:R-:W2:Y:S01]  /*2f430*/  LDL.LU R20, [R1+0x148] ;  /* 0x0001480001147983 */ /* 0x000ea20000300800 */
[----:B-1----:R-:W-:-:S04]  /*2f440*/  IMAD.WIDE R4, R8, 0x4, R124 ;  /* 0x0000000408047825 */ /* 0x002fc800078e027c */
[--C-:B------:R-:W-:Y:S01]  /*2f450*/  IMAD.WIDE R8, R234, 0x4, R124.reuse ;  /* 0x00000004ea087825 */ /* 0x100fe200078e027c */
[----:B------:R1:W-:Y:S04]  /*2f460*/  STL.64 [R1+0xc18], R4 ;  /* 0x000c180401007387 */ /* 0x0003e80000100a00 */
[----:B------:R-:W-:Y:S04]  /*2f470*/  STL [R1+0x84ac], R234 ;  /* 0x0084acea01007387 */ /* 0x000fe80000100800 */
[----:B------:R1:W-:Y:S02]  /*2f480*/  STL.64 [R1+0xc10], R8 ;  /* 0x000c100801007387 */ /* 0x0003e40000100a00 */
[----:B-1----:R-:W-:-:S02]  /*2f490*/  IMAD.WIDE R4, R13, 0x4, R124 ;  /* 0x000000040d047825 */ /* 0x002fc400078e027c */
[----:B------:R-:W-:Y:S04]  /*2f4a0*/  STL.64 [R1+0x83d0], R12 ;  /* 0x0083d00c01007387 */ /* 0x000fe80000100a00 */
[----:B------:R1:W-:Y:S01]  /*2f4b0*/  STL.64 [R1+0xc08], R4 ;  /* 0x000c080401007387 */ /* 0x0003e20000100a00 */
[----:B------:R-:W-:-:S03]  /*2f4c0*/  IMAD.WIDE R8, R244, 0x4, R124 ;  /* 0x00000004f4087825 */ /* 0x000fc600078e027c */
[----:B------:R-:W-:Y:S04]  /*2f4d0*/  STL [R1+0x84b0], R244 ;  /* 0x0084b0f401007387 */ /* 0x000fe80000100800 */
[----:B------:R-:W-:Y:S01]  /*2f4e0*/  STL.64 [R1+0xbf8], R8 ;  /* 0x000bf80801007387 */ /* 0x000fe20000100a00 */
[----:B-1----:R-:W-:-:S03]  /*2f4f0*/  IMAD.WIDE R4, R10, 0x4, R124 ;  /* 0x000000040a047825 */ /* 0x002fc600078e027c */
[----:B------:R4:W-:Y:S04]  /*2f500*/  STL.64 [R1+0x83d8], R10 ;  /* 0x0083d80a01007387 */ /* 0x0009e80000100a00 */
[----:B------:R2:W-:Y:S01]  /*2f510*/  STL.64 [R1+0x1670], R4 ;  /* 0x0016700401007387 */ /* 0x0005e20000100a00 */
[----:B----4-:R-:W-:-:S05]  /*2f520*/  IMAD.WIDE R10, R2, 0x4, R124 ;  /* 0x00000004020a7825 */ /* 0x010fca00078e027c */
[----:B------:R1:W-:Y:S01]  /*2f530*/  STL.64 [R1+0x1738], R10 ;  /* 0x0017380a01007387 */ /* 0x0003e20000100a00 */
[----:B---3--:R-:W-:-:S05]  /*2f540*/  IMAD.WIDE R8, R18, 0x4, R124 ;  /* 0x0000000412087825 */ /* 0x008fca00078e027c */
[----:B------:R3:W-:Y:S01]  /*2f550*/  STL.64 [R1+0x1b08], R8 ;  /* 0x001b080801007387 */ /* 0x0007e20000100a00 */
[----:B--2---:R-:W-:-:S04]  /*2f560*/  IMAD.WIDE R4, R6, 0x4, R124 ;  /* 0x0000000406047825 */ /* 0x004fc800078e027c */
[--C-:B-1----:R-:W-:Y:S01]  /*2f570*/  IMAD.WIDE R10, R123, 0x4, R124.reuse ;  /* 0x000000047b0a7825 */ /* 0x102fe200078e027c */
[----:B------:R1:W-:Y:S03]  /*2f580*/  STL.64 [R1+0x1bb8], R4 ;  /* 0x001bb80401007387 */ /* 0x0003e60000100a00 */
[--C-:B---3--:R-:W-:Y:S01]  /*2f590*/  IMAD.WIDE R8, R120, 0x4, R124.reuse ;  /* 0x0000000478087825 */ /* 0x108fe200078e027c */
[----:B------:R-:W-:Y:S04]  /*2f5a0*/  STL.64 [R1+0x1c78], R10 ;  /* 0x001c780a01007387 */ /* 0x000fe80000100a00 */
[----:B------:R2:W-:Y:S01]  /*2f5b0*/  STL.64 [R1+0x1d30], R8 ;  /* 0x001d300801007387 */ /* 0x0005e20000100a00 */
[----:B------:R-:W-:-:S04]  /*2f5c0*/  IMAD.WIDE R2, R3, 0x4, R124 ;  /* 0x0000000403027825 */ /* 0x000fc800078e027c */
[----:B-1----:R-:W-:-:S05]  /*2f5d0*/  IMAD.WIDE R4, R121, 0x4, R124 ;  /* 0x0000000479047825 */ /* 0x002fca00078e027c */
[----:B------:R1:W-:Y:S01]  /*2f5e0*/  STL.64 [R1+0x1e00], R4 ;  /* 0x001e000401007387 */ /* 0x0003e20000100a00 */
[----:B--2---:R-:W-:-:S03]  /*2f5f0*/  IMAD.WIDE R8, R0, 0x4, R124 ;  /* 0x0000000400087825 */ /* 0x004fc600078e027c */
[----:B------:R2:W-:Y:S04]  /*2f600*/  STL.64 [R1+0x1eb0], R2 ;  /* 0x001eb00201007387 */ /* 0x0005e80000100a00 */
[----:B------:R3:W-:Y:S01]  /*2f610*/  STL.64 [R1+0x1f80], R8 ;  /* 0x001f800801007387 */ /* 0x0007e20000100a00 */
[----:B-1----:R-:W-:-:S03]  /*2f620*/  IMAD.WIDE R4, R15, 0x4, R124 ;  /* 0x000000040f047825 */ /* 0x002fc600078e027c */
[----:B------:R-:W-:Y:S01]  /*2f630*/  STL.64 [R1+0x83e0], R14 ;  /* 0x0083e00e01007387 */ /* 0x000fe20000100a00 */
[----:B--2---:R-:W-:-:S03]  /*2f640*/  IMAD.WIDE R2, R14, 0x4, R124 ;  /* 0x000000040e027825 */ /* 0x004fc600078e027c */
[----:B------:R1:W-:Y:S04]  /*2f650*/  STL.64 [R1+0x2050], R4 ;  /* 0x0020500401007387 */ /* 0x0003e80000100a00 */
[----:B------:R2:W-:Y:S01]  /*2f660*/  STL.64 [R1+0x2138], R2 ;  /* 0x0021380201007387 */ /* 0x0005e20000100a00 */
[----:B---3--:R-:W-:-:S03]  /*2f670*/  IMAD.WIDE R8, R17, 0x4, R124 ;  /* 0x0000000411087825 */ /* 0x008fc600078e027c */
[----:B------:R-:W-:Y:S01]  /*2f680*/  STL [R1+0x84b4], R252 ;  /* 0x0084b4fc01007387 */ /* 0x000fe20000100800 */
[----:B-1----:R-:W-:-:S04]  /*2f690*/  IMAD.WIDE R4, R122, 0x4, R124 ;  /* 0x000000047a047825 */ /* 0x002fc800078e027c */
[--C-:B--2---:R-:W-:Y:S01]  /*2f6a0*/  IMAD.WIDE R2, R252, 0x4, R124.reuse ;  /* 0x00000004fc027825 */ /* 0x104fe200078e027c */
[----:B------:R1:W-:Y:S04]  /*2f6b0*/  STL.64 [R1+0x2200], R4 ;  /* 0x0022000401007387 */ /* 0x0003e80000100a00 */
[----:B------:R2:W-:Y:S04]  /*2f6c0*/  STL.64 [R1+0x22f0], R2 ;  /* 0x0022f00201007387 */ /* 0x0005e80000100a00 */
[----:B-1----:R-:W3:Y:S01]  /*2f6d0*/  LDL.LU R5, [R1+0x168] ;  /* 0x0001680001057983 */ /* 0x002ee20000300800 */
[----:B--2---:R-:W-:-:S03]  /*2f6e0*/  IMAD.WIDE R2, R23, 0x4, R124 ;  /* 0x0000000417027825 */ /* 0x004fc600078e027c */
[----:B------:R-:W-:Y:S04]  /*2f6f0*/  STL.64 [R1+0x23b8], R8 ;  /* 0x0023b80801007387 */ /* 0x000fe80000100a00 */
[----:B------:R-:W2:Y:S04]  /*2f700*/  LDL.LU R4, [R1+0x16c] ;  /* 0x00016c0001047983 */ /* 0x000ea80000300800 */
[----:B------:R1:W-:Y:S04]  /*2f710*/  STL.64 [R1+0x8398], R22 ;  /* 0x0083981601007387 */ /* 0x0003e80000100a00 */
[----:B------:R4:W-:Y:S01]  /*2f720*/  STL.64 [R1+0x2490], R2 ;  /* 0x0024900201007387 */ /* 0x0009e20000100a00 */
[----:B------:R-:W-:-:S03]  /*2f730*/  IMAD.WIDE R10, R7, 0x4, R124 ;  /* 0x00000004070a7825 */ /* 0x000fc600078e027c */
[----:B-1----:R-:W3:Y:S01]  /*2f740*/  LDL.LU R22, [R1+0x150] ;  /* 0x0001500001167983 */ /* 0x002ee20000300800 */
[----:B----4-:R-:W-:-:S03]  /*2f750*/  IMAD.WIDE R2, R16, 0x4, R124 ;  /* 0x0000000410027825 */ /* 0x010fc600078e027c */
[----:B------:R-:W-:Y:S04]  /*2f760*/  STL.64 [R1+0x83e8], R16 ;  /* 0x0083e81001007387 */ /* 0x000fe80000100a00 */
[----:B------:R-:W4:Y:S04]  /*2f770*/  LDL.LU R9, [R1+0x170] ;  /* 0x0001700001097983 */ /* 0x000f280000300800 */
[----:B------:R1:W-:Y:S04]  /*2f780*/  STL.64 [R1+0x2578], R2 ;  /* 0x0025780201007387 */ /* 0x0003e80000100a00 */
[----:B------:R-:W4:Y:S01]  /*2f790*/  LDL.LU R8, [R1+0x174] ;  /* 0x0001740001087983 */ /* 0x000f220000300800 */
[----:B-1----:R-:W-:-:S05]  /*2f7a0*/  IMAD.WIDE R2, R24, 0x4, R124 ;  /* 0x0000000418027825 */ /* 0x002fca00078e027c */
[----:B------:R1:W-:Y:S04]  /*2f7b0*/  STL.64 [R1+0x2640], R2 ;  /* 0x0026400201007387 */ /* 0x0003e80000100a00 */
[----:B------:R-:W-:Y:S04]  /*2f7c0*/  STL.64 [R1+0x2728], R10 ;  /* 0x0027280a01007387 */ /* 0x000fe80000100a00 */
[----:B------:R-:W4:Y:S01]  /*2f7d0*/  LDL.LU R13, [R1+0x178] ;  /* 0x00017800010d7983 */ /* 0x000f220000300800 */
[----:B-1----:R-:W-:-:S03]  /*2f7e0*/  IMAD.WIDE R2, R25, 0x4, R124 ;  /* 0x0000000419027825 */ /* 0x002fc600078e027c */
[----:B------:R1:W-:Y:S04]  /*2f7f0*/  STL.64 [R1+0x83a0], R24 ;  /* 0x0083a01801007387 */ /* 0x0003e80000100a00 */
[----:B------:R1:W-:Y:S01]  /*2f800*/  STL.64 [R1+0x27f0], R2 ;  /* 0x0027f00201007387 */ /* 0x0003e20000100a00 */
[----:B------:R-:W-:-:S03]  /*2f810*/  IMAD.WIDE R14, R26, 0x4, R124 ;  /* 0x000000041a0e7825 */ /* 0x000fc600078e027c */
[----:B-1----:R-:W2:Y:S01]  /*2f820*/  LDL.LU R25, [R1+0x154] ;  /* 0x0001540001197983 */ /* 0x002ea20000300800 */
[----:B------:R-:W-:-:S03]  /*2f830*/  IMAD.WIDE R2, R19, 0x4, R124 ;  /* 0x0000000413027825 */ /* 0x000fc600078e027c */
[----:B------:R-:W-:Y:S04]  /*2f840*/  STL [R1+0x8410], R19 ;  /* 0x0084101301007387 */ /* 0x000fe80000100800 */
[----:B------:R-:W4:Y:S04]  /*2f850*/  LDL.LU R12, [R1+0x17c] ;  /* 0x00017c00010c7983 */ /* 0x000f280000300800 */
[----:B------:R1:W-:Y:S04]  /*2f860*/  STL.64 [R1+0x28d0], R2 ;  /* 0x0028d00201007387 */ /* 0x0003e80000100a00 */
[----:B------:R-:W4:Y:S04]  /*2f870*/  LDL.LU R11, [R1+0x184] ;  /* 0x00018400010b7983 */ /* 0x000f280000300800 */
[----:B------:R-:W-:Y:S01]  /*2f880*/  STL.64 [R1+0x2988], R14 ;  /* 0x0029880e01007387 */ /* 0x000fe20000100a00 */
[----:B-1----:R-:W-:-:S03]  /*2f890*/  IMAD.WIDE R2, R27, 0x4, R124 ;  /* 0x000000041b027825 */ /* 0x002fc600078e027c */
[----:B------:R-:W4:Y:S04]  /*2f8a0*/  LDL.LU R6, [R1+0x180] ;  /* 0x0001800001067983 */ /* 0x000f280000300800 */
[----:B------:R-:W-:Y:S04]  /*2f8b0*/  STL.64 [R1+0x2b28], R2 ;  /* 0x002b280201007387 */ /* 0x000fe80000100a00 */
[----:B------:R1:W-:Y:S04]  /*2f8c0*/  STL.64 [R1+0x83b0], R26 ;  /* 0x0083b01a01007387 */ /* 0x0003e80000100a00 */
[----:B-1----:R-:W4:Y:S04]  /*2f8d0*/  LDL.LU R26, [R1+0x160] ;  /* 0x00016000011a7983 */ /* 0x002f280000300800 */
[----:B------:R-:W4:Y:S04]  /*2f8e0*/  LDL.LU R27, [R1+0x15c] ;  /* 0x00015c00011b7983 */ /* 0x000f280000300800 */
[----:B------:R-:W4:Y:S01]  /*2f8f0*/  LDL.LU R10, [R1+0x188] ;  /* 0x00018800010a7983 */ /* 0x000f220000300800 */
[----:B------:R-:W-:-:S04]  /*2f900*/  IMAD.WIDE R2, R21, 0x4, R124 ;  /* 0x0000000415027825 */ /* 0x000fc800078e027c */
[--C-:B------:R-:W-:Y:S01]  /*2f910*/  IMAD.WIDE R14, R28, 0x4, R124.reuse ;  /* 0x000000041c0e7825 */ /* 0x100fe200078e027c */
[----:B------:R1:W-:Y:S03]  /*2f920*/  STL.64 [R1+0x2c18], R2 ;  /* 0x002c180201007387 */ /* 0x0003e60000100a00 */
[--C-:B------:R-:W-:Y:S01]  /*2f930*/  IMAD.WIDE R16, R29, 0x4, R124.reuse ;  /* 0x000000041d107825 */ /* 0x100fe200078e027c */
[----:B------:R-:W-:Y:S04]  /*2f940*/  STL.64 [R1+0x83f0], R20 ;  /* 0x0083f01401007387 */ /* 0x000fe80000100a00 */
[----:B------:R1:W-:Y:S02]  /*2f950*/  STL.64 [R1+0x2d08], R14 ;  /* 0x002d080e01007387 */ /* 0x0003e40000100a00 */
[----:B-1----:R-:W-:-:S02]  /*2f960*/  IMAD.WIDE R2, R20, 0x4, R124 ;  /* 0x0000000414027825 */ /* 0x002fc400078e027c */
[----:B------:R-:W4:Y:S04]  /*2f970*/  LDL.LU R15, [R1+0x18c] ;  /* 0x00018c00010f7983 */ /* 0x000f280000300800 */
[----:B------:R1:W-:Y:S04]  /*2f980*/  STL.64 [R1+0x2dd8], R2 ;  /* 0x002dd80201007387 */ /* 0x0003e80000100a00 */
[----:B------:R-:W-:Y:S04]  /*2f990*/  STL.64 [R1+0x83f8], R28 ;  /* 0x0083f81c01007387 */ /* 0x000fe80000100a00 */
[----:B------:R-:W-:Y:S01]  /*2f9a0*/  STL.64 [R1+0x2ec8], R16 ;  /* 0x002ec81001007387 */ /* 0x000fe20000100a00 */
[----:B-1----:R-:W-:-:S03]  /*2f9b0*/  IMAD.WIDE R2, R30, 0x4, R124 ;  /* 0x000000041e027825 */ /* 0x002fc600078e027c */
[----:B------:R-:W4:Y:S04]  /*2f9c0*/  LDL.LU R14, [R1+0x190] ;  /* 0x00019000010e7983 */ /* 0x000f280000300800 */
[----:B------:R1:W-:Y:S01]  /*2f9d0*/  STL.64 [R1+0x3190], R2 ;  /* 0x0031900201007387 */ /* 0x0003e20000100a00 */
[----:B------:R-:W-:-:S04]  /*2f9e0*/  IMAD.WIDE R18, R32, 0x4, R124 ;  /* 0x0000000420127825 */ /* 0x000fc800078e027c */
[----:B-1----:R-:W-:-:S04]  /*2f9f0*/  IMAD.WIDE R2, R31, 0x4, R124 ;  /* 0x000000041f027825 */ /* 0x002fc800078e027c */
[--C-:B---3--:R-:W-:Y:S01]  /*2fa00*/  IMAD.WIDE R16, R22, 0x4, R124.reuse ;  /* 0x0000000416107825 */ /* 0x108fe200078e027c */
[----:B------:R-:W-:Y:S04]  /*2fa10*/  STL [R1+0x84b8], R22 ;  /* 0x0084b81601007387 */ /* 0x000fe80000100800 */
[----:B------:R1:W-:Y:S04]  /*2fa20*/  STL.64 [R1+0x3228], R16 ;  /* 0x0032281001007387 */ /* 0x0003e80000100a00 */
[----:B------:R-:W-:Y:S04]  /*2fa30*/  STL.64 [R1+0x8400], R30 ;  /* 0x0084001e01007387 */ /* 0x000fe80000100a00 */
[----:B-1----:R-:W3:Y:S04]  /*2fa40*/  LDL.LU R17, [R1+0x194] ;  /* 0x0001940001117983 */ /* 0x002ee80000300800 */
[----:B------:R2:W-:Y:S02]  /*2fa50*/  STL.64 [R1+0x3240], R2 ;  /* 0x0032400201007387 */ /* 0x0005e40000100a00 */
[----:B--2---:R-:W-:-:S02]  /*2fa60*/  IMAD.WIDE R2, R25, 0x4, R124 ;  /* 0x0000000419027825 */ /* 0x004fc400078e027c */
[----:B------:R-:W-:Y:S04]  /*2fa70*/  STL [R1+0x84bc], R25 ;  /* 0x0084bc1901007387 */ /* 0x000fe80000100800 */
[----:B------:R-:W2:Y:S04]  /*2fa80*/  LDL.LU R16, [R1+0x198] ;  /* 0x0001980001107983 */ /* 0x000ea80000300800 */
[----:B------:R1:W-:Y:S04]  /*2fa90*/  STL.64 [R1+0x3258], R2 ;  /* 0x0032580201007387 */ /* 0x0003e80000100a00 */
[----:B------:R-:W2:Y:S04]  /*2faa0*/  LDL.LU R21, [R1+0x19c] ;  /* 0x00019c0001157983 */ /* 0x000ea80000300800 */
[----:B------:R-:W-:Y:S01]  /*2fab0*/  STL.64 [R1+0x3640], R18 ;  /* 0x0036401201007387 */ /* 0x000fe20000100a00 */
[----:B-1----:R-:W-:-:S03]  /*2fac0*/  IMAD.WIDE R2, R33, 0x4, R124 ;  /* 0x0000000421027825 */ /* 0x002fc600078e027c */
[----:B------:R-:W-:Y:S04]  /*2fad0*/  STL.64 [R1+0x8408], R32 ;  /* 0x0084082001007387 */ /* 0x000fe80000100a00 */
[----:B------:R-:W2:Y:S04]  /*2fae0*/  LDL.LU R20, [R1+0x1a0] ;  /* 0x0001a00001147983 */ /* 0x000ea80000300800 */
[----:B------:R1:W-:Y:S02]  /*2faf0*/  STL.64 [R1+0x3638], R2 ;  /* 0x0036380201007387 */ /* 0x0003e40000100a00 */
[----:B-1----:R-:W-:-:S04]  /*2fb00*/  IMAD.WIDE R2, R34, 0x4, R124 ;  /* 0x0000000422027825 */ /* 0x002fc800078e027c */
[----:B----4-:R-:W-:-:S04]  /*2fb10*/  IMAD.WIDE R22, R27, 0x4, R124 ;  /* 0x000000041b167825 */ /* 0x010fc800078e027c */
[--C-:B------:R-:W-:Y:S01]  /*2fb20*/  IMAD.WIDE R18, R26, 0x4, R124.reuse ;  /* 0x000000041a127825 */ /* 0x100fe200078e027c */
[----:B------:R1:W-:Y:S04]  /*2fb30*/  STL.64 [R1+0x3630], R22 ;  /* 0x0036301601007387 */ /* 0x0003e80000100a00 */
[----:B------:R-:W-:Y:S04]  /*2fb40*/  STL.64 [R1+0x8418], R26 ;  /* 0x0084181a01007387 */ /* 0x000fe80000100a00 */
[----:B------:R4:W-:Y:S04]  /*2fb50*/  STL.64 [R1+0x3628], R2 ;  /* 0x0036280201007387 */ /* 0x0009e80000100a00 */
[----:B------:R4:W-:Y:S01]  /*2fb60*/  STL.64 [R1+0x3620], R18 ;  /* 0x0036201201007387 */ /* 0x0009e20000100a00 */
[----:B-1----:R-:W-:-:S03]  /*2fb70*/  IMAD.WIDE R22, R36, 0x4, R124 ;  /* 0x0000000424167825 */ /* 0x002fc600078e027c */
[----:B------:R-:W-:Y:S01]  /*2fb80*/  STL.64 [R1+0x8428], R34 ;  /* 0x0084282201007387 */ /* 0x000fe20000100a00 */
[----:B----4-:R-:W-:-:S05]  /*2fb90*/  IMAD.WIDE R2, R35, 0x4, R124 ;  /* 0x0000000423027825 */ /* 0x010fca00078e027c */
[----:B------:R1:W-:Y:S01]  /*2fba0*/  STL.64 [R1+0x3618], R2 ;  /* 0x0036180201007387 */ /* 0x0003e20000100a00 */
[----:B------:R-:W-:-:S03]  /*2fbb0*/  IMAD.WIDE R18, R37, 0x4, R124 ;  /* 0x0000000425127825 */ /* 0x000fc600078e027c */
[----:B------:R-:W-:Y:S04]  /*2fbc0*/  STL.64 [R1+0x3610], R22 ;  /* 0x0036101601007387 */ /* 0x000fe80000100a00 */
[----:B------:R-:W-:Y:S01]  /*2fbd0*/  STL.64 [R1+0x8430], R36 ;  /* 0x0084302401007387 */ /* 0x000fe20000100a00 */
[----:B-1----:R-:W-:-:S05]  /*2fbe0*/  IMAD.WIDE R2, R5, 0x4, R124 ;  /* 0x0000000405027825 */ /* 0x002fca00078e027c */
[----:B------:R1:W-:Y:S04]  /*2fbf0*/  STL.64 [R1+0x3608], R2 ;  /* 0x0036080201007387 */ /* 0x0003e80000100a00 */
[----:B------:R-:W-:Y:S04]  /*2fc00*/  STL.64 [R1+0x3600], R18 ;  /* 0x0036001201007387 */ /* 0x000fe80000100a00 */
[----:B------:R4:W-:Y:S01]  /*2fc10*/  STL.64 [R1+0x8438], R4 ;  /* 0x0084380401007387 */ /* 0x0009e20000100a00 */
[----:B-1----:R-:W-:-:S03]  /*2fc20*/  IMAD.WIDE R2, R4, 0x4, R124 ;  /* 0x0000000404027825 */ /* 0x002fc600078e027c */
[----:B------:R-:W2:Y:S04]  /*2fc30*/  LDL.LU R29, [R1+0x1b4] ;  /* 0x0001b400011d7983 */ /* 0x000ea80000300800 */
[----:B------:R1:W-:Y:S01]  /*2fc40*/  STL.64 [R1+0x35f8], R2 ;  /* 0x0035f80201007387 */ /* 0x0003e20000100a00 */
[----:B----4-:R-:W-:-:S03]  /*2fc50*/  IMAD.WIDE R4, R38, 0x4, R124 ;  /* 0x0000000426047825 */ /* 0x010fc600078e027c */
[----:B------:R-:W4:Y:S04]  /*2fc60*/  LDL.LU R28, [R1+0x1b8] ;  /* 0x0001b800011c7983 */ /* 0x000f280000300800 */
[----:B------:R1:W-:Y:S02]  /*2fc70*/  STL.64 [R1+0x35f0], R4 ;  /* 0x0035f00401007387 */ /* 0x0003e40000100a00 */
[--C-:B-1----:R-:W-:Y:S02]  /*2fc80*/  IMAD.WIDE R2, R9, 0x4, R124.reuse ;  /* 0x0000000409027825 */ /* 0x102fe400078e027c */
[----:B------:R-:W-:Y:S02]  /*2fc90*/  STL.64 [R1+0x8440], R38 ;  /* 0x0084402601007387 */ /* 0x000fe40000100a00 */
[----:B------:R-:W-:-:S02]  /*2fca0*/  IMAD.WIDE R4, R39, 0x4, R124 ;  /* 0x0000000427047825 */ /* 0x000fc400078e027c */
[----:B------:R1:W-:Y:S04]  /*2fcb0*/  STL.64 [R1+0x35e8], R2 ;  /* 0x0035e80201007387 */ /* 0x0003e80000100a00 */
[----:B------:R1:W-:Y:S04]  /*2fcc0*/  STL.64 [R1+0x35e0], R4 ;  /* 0x0035e00401007387 */ /* 0x0003e80000100a00 */
[----:B------:R1:W-:Y:S02]  /*2fcd0*/  STL.64 [R1+0x8448], R8 ;  /* 0x0084480801007387 */ /* 0x0003e40000100a00 */
[----:B-1----:R-:W-:-:S04]  /*2fce0*/  IMAD.WIDE R2, R8, 0x4, R124 ;  /* 0x0000000408027825 */ /* 0x002fc800078e027c */
[----:B------:R-:W-:-:S04]  /*2fcf0*/  IMAD.WIDE R4, R13, 0x4, R124 ;  /* 0x000000040d047825 */ /* 0x000fc800078e027c */
[--C-:B------:R-:W-:Y:S01]  /*2fd00*/  IMAD.WIDE R8, R40, 0x4, R124.reuse ;  /* 0x0000000428087825 */ /* 0x100fe200078e027c */
[----:B------:R1:W-:Y:S04]  /*2fd10*/  STL.64 [R1+0x35d8], R2 ;  /* 0x0035d80201007387 */ /* 0x0003e80000100a00 */
[----:B------:R-:W-:Y:S04]  /*2fd20*/  STL.64 [R1+0x35d0], R8 ;  /* 0x0035d00801007387 */ /* 0x000fe80000100a00 */
[----:B------:R-:W-:Y:S01]  /*2fd30*/  STL.64 [R1+0x8450], R40 ;  /* 0x0084502801007387 */ /* 0x000fe20000100a00 */
[----:B-1----:R-:W-:-:S03]  /*2fd40*/  IMAD.WIDE R2, R41, 0x4, R124 ;  /* 0x0000000429027825 */ /* 0x002fc600078e027c */
[----:B------:R1:W-:Y:S04]  /*2fd50*/  STL.64 [R1+0x35c8], R4 ;  /* 0x0035c80401007387 */ /* 0x0003e80000100a00 */
[----:B------:R-:W4:Y:S04]  /*2fd60*/  LDL.LU R31, [R1+0x1c8] ;  /* 0x0001c800011f7983 */ /* 0x000f280000300800 */
[----:B------:R1:W-:Y:S02]  /*2fd70*/  STL.64 [R1+0x35c0], R2 ;  /* 0x0035c00201007387 */ /* 0x0003e40000100a00 */
[----:B-1----:R-:W-:-:S02]  /*2fd80*/  IMAD.WIDE R4, R12, 0x4, R124 ;  /* 0x000000040c047825 */ /* 0x002fc400078e027c */
[----:B------:R-:W-:Y:S04]  /*2fd90*/  STL.64 [R1+0x8458], R12 ;  /* 0x0084580c01007387 */ /* 0x000fe80000100a00 */
[----:B------:R1:W-:Y:S01]  /*2fda0*/  STL.64 [R1+0x35b8], R4 ;  /* 0x0035b80401007387 */ /* 0x0003e20000100a00 */
[----:B------:R-:W-:-:S03]  /*2fdb0*/  IMAD.WIDE R2, R42, 0x4, R124 ;  /* 0x000000042a027825 */ /* 0x000fc600078e027c */
[----:B------:R-:W4:Y:S04]  /*2fdc0*/  LDL.LU R30, [R1+0x1cc] ;  /* 0x0001cc00011e7983 */ /* 0x000f280000300800 */
[----:B------:R1:W-:Y:S02]  /*2fdd0*/  STL.64 [R1+0x35b0], R2 ;  /* 0x0035b00201007387 */ /* 0x0003e40000100a00 */
[--C-:B-1----:R-:W-:Y:S02]  /*2fde0*/  IMAD.WIDE R4, R6, 0x4, R124.reuse ;  /* 0x0000000406047825 */ /* 0x102fe400078e027c */
[----:B------:R-:W-:Y:S04]  /*2fdf0*/  STL.64 [R1+0x8460], R6 ;  /* 0x0084600601007387 */ /* 0x000fe80000100a00 */
[----:B------:R1:W-:Y:S01]  /*2fe00*/  STL.64 [R1+0x35a8], R4 ;  /* 0x0035a80401007387 */ /* 0x0003e20000100a00 */
[----:B------:R-:W-:-:S03]  /*2fe10*/  IMAD.WIDE R2, R202, 0x4, R124 ;  /* 0x00000004ca027825 */ /* 0x000fc600078e027c */
[----:B------:R-:W-:Y:S04]  /*2fe20*/  STL [R1+0x84c0], R202 ;  /* 0x0084c0ca01007387 */ /* 0x000fe80000100800 */
[----:B------:R-:W4:Y:S01]  /*2fe30*/  LDL.LU R33, [R1+0x1d0] ;  /* 0x0001d00001217983 */ /* 0x000f220000300800 */
[----:B-1----:R-:W-:-:S03]  /*2fe40*/  IMAD.WIDE R4, R11, 0x4, R124 ;  /* 0x000000040b047825 */ /* 0x002fc600078e027c */
[----:B------:R1:W-:Y:S04]  /*2fe50*/  STL.64 [R1+0x35a0], R2 ;  /* 0x0035a00201007387 */ /* 0x0003e80000100a00 */
[----:B------:R-:W4:Y:S04]  /*2fe60*/  LDL R206, [R1+0x70] ;  /* 0x0000700001ce7983 */ /* 0x000f280000100800 */
[----:B------:R3:W-:Y:S01]  /*2fe70*/  STL.64 [R1+0x3598], R4 ;  /* 0x0035980401007387 */ /* 0x0007e20000100a00 */
[----:B-1----:R-:W-:-:S03]  /*2fe80*/  IMAD.WIDE R2, R211, 0x4, R124 ;  /* 0x00000004d3027825 */ /* 0x002fc600078e027c */
[----:B------:R-:W4:Y:S04]  /*2fe90*/  LDL R197, [R1+0x64] ;  /* 0x0000640001c57983 */ /* 0x000f280000100800 */
[----:B------:R1:W-:Y:S01]  /*2fea0*/  STL.64 [R1+0x32c0], R2 ;  /* 0x0032c00201007387 */ /* 0x0003e20000100a00 */
[----:B---3--:R-:W-:-:S03]  /*2feb0*/  IMAD.WIDE R4, R10, 0x4, R124 ;  /* 0x000000040a047825 */ /* 0x008fc600078e027c */
[----:B-1----:R-:W3:Y:S04]  /*2fec0*/  LDL R2, [R1+0x1a4] ;  /* 0x0001a40001027983 */ /* 0x002ee80000100800 */
[----:B------:R-:W-:Y:S04]  /*2fed0*/  STL [R1+0x84c4], R211 ;  /* 0x0084c4d301007387 */ /* 0x000fe80000100800 */
[----:B------:R-:W3:Y:S04]  /*2fee0*/  LDL.LU R18, [R1+0x1d4] ;  /* 0x0001d40001127983 */ /* 0x000ee80000300800 */
[----:B------:R-:W3:Y:S04]  /*2fef0*/  LDL R123, [R1+0x1a8] ;  /* 0x0001a800017b7983 */ /* 0x000ee80000100800 */
[----:B------:R-:W3:Y:S04]  /*2ff00*/  LDL R120, [R1+0x3c] ;  /* 0x00003c0001787983 */ /* 0x000ee80000100800 */
[----:B------:R1:W-:Y:S04]  /*2ff10*/  STL.64 [R1+0x32b8], R4 ;  /* 0x0032b80401007387 */ /* 0x0003e80000100a00 */
[----:B------:R-:W3:Y:S04]  /*2ff20*/  LDL R121, [R1+0x1ac] ;  /* 0x0001ac0001797983 */ /* 0x000ee80000100800 */
[----:B------:R-:W3:Y:S01]  /*2ff30*/  LDL R3, [R1+0x1b0] ;  /* 0x0001b00001037983 */ /* 0x000ee20000100800 */
[----:B------:R-:W-:-:S04]  /*2ff40*/  IMAD.WIDE R6, R15, 0x4, R124 ;  /* 0x000000040f067825 */ /* 0x000fc800078e027c */
[--C-:B-1----:R-:W-:Y:S01]  /*2ff50*/  IMAD.WIDE R4, R220, 0x4, R124.reuse ;  /* 0x00000004dc047825 */ /* 0x102fe200078e027c */
[----:B------:R-:W-:Y:S04]  /*2ff60*/  STL.64 [R1+0x8468], R10 ;  /* 0x0084680a01007387 */ /* 0x000fe80000100a00 */
[----:B------:R-:W-:Y:S04]  /*2ff70*/  STL [R1+0x84c8], R220 ;  /* 0x0084c8dc01007387 */ /* 0x000fe80000100800 */
[----:B------:R-:W3:Y:S04]  /*2ff80*/  LDL.LU R19, [R1+0x1d8] ;  /* 0x0001d80001137983 */ /* 0x000ee80000300800 */
[----:B------:R1:W-:Y:S04]  /*2ff90*/  STL.64 [R1+0x32b0], R4 ;  /* 0x0032b00401007387 */ /* 0x0003e80000100a00 */
[----:B------:R-:W-:Y:S04]  /*2ffa0*/  STL [R1+0x84cc], R230 ;  /* 0x0084cce601007387 */ /* 0x000fe80000100800 */
[----:B------:R1:W-:Y:S02]  /*2ffb0*/  STL.64 [R1+0x32a0], R6 ;  /* 0x0032a00601007387 */ /* 0x0003e40000100a00 */
[----:B-1----:R-:W-:-:S02]  /*2ffc0*/  IMAD.WIDE R4, R230, 0x4, R124 ;  /* 0x00000004e6047825 */ /* 0x002fc400078e027c */
[----:B------:R-:W3:Y:S04]  /*2ffd0*/  LDL.LU R23, [R1+0x1dc] ;  /* 0x0001dc0001177983 */ /* 0x000ee80000300800 */
[----:B------:R1:W-:Y:S01]  /*2ffe0*/  STL.64 [R1+0x3298], R4 ;  /* 0x0032980401007387 */ /* 0x0003e20000100a00 */
[----:B------:R-:W-:-:S03]  /*2fff0*/  IMAD.WIDE R6, R14, 0x4, R124 ;  /* 0x000000040e067825 */ /* 0x000fc600078e027c */
[----:B------:R-:W-:Y:S04]  /*30000*/  STL.64 [R1+0x8470], R14 ;  /* 0x0084700e01007387 */ /* 0x000fe80000100a00 */
[----:B------:R1:W-:Y:S04]  /*30010*/  STL.64 [R1+0x3290], R6 ;  /* 0x0032900601007387 */ /* 0x0003e80000100a00 */
[----:B------:R-:W3:Y:S04]  /*30020*/  LDL R0, [R1+0x1c0] ;  /* 0x0001c00001007983 */ /* 0x000ee80000100800 */
[----:B------:R-:W3:Y:S01]  /*30030*/  LDL R122, [R1+0x1c4] ;  /* 0x0001c400017a7983 */ /* 0x000ee20000100800 */
[----:B-1----:R-:W-:-:S04]  /*30040*/  IMAD.WIDE R4, R240, 0x4, R124 ;  /* 0x00000004f0047825 */ /* 0x002fc800078e027c */
[--C-:B------:R-:W-:Y:S01]  /*30050*/  IMAD.WIDE R6, R17, 0x4, R124.reuse ;  /* 0x0000000411067825 */ /* 0x100fe200078e027c */
[----:B------:R2:W-:Y:S04]  /*30060*/  STL.64 [R1+0x3288], R4 ;  /* 0x0032880401007387 */ /* 0x0005e80000100a00 */
[----:B------:R-:W-:Y:S04]  /*30070*/  STL [R1+0x84d0], R240 ;  /* 0x0084d0f001007387 */ /* 0x000fe80000100800 */
[----:B------:R-:W3:Y:S01]  /*30080*/  LDL.LU R32, [R1+0x1e0] ;  /* 0x0001e00001207983 */ /* 0x000ee20000300800 */
[----:B--2---:R-:W-:-:S03]  /*30090*/  IMAD.WIDE R4, R16, 0x4, R124 ;  /* 0x0000000410047825 */ /* 0x004fc600078e027c */
[----:B------:R-:W-:Y:S04]  /*300a0*/  STL.64 [R1+0x8478], R16 ;  /* 0x0084781001007387 */ /* 0x000fe80000100a00 */
[----:B------:R1:W-:Y:S04]  /*300b0*/  STL.64 [R1+0x3280], R6 ;  /* 0x0032800601007387 */ /* 0x0003e80000100a00 */
[----:B------:R-:W2:Y:S04]  /*300c0*/  LDL.LU R24, [R1+0x1e4] ;  /* 0x0001e40001187983 */ /* 0x000ea80000300800 */
[----:B------:R1:W-:Y:S02]  /*300d0*/  STL.64 [R1+0x1688], R4 ;  /* 0x0016880401007387 */ /* 0x0003e40000100a00 */
[----:B-1----:R-:W-:-:S02]  /*300e0*/  IMAD.WIDE R6, R21, 0x4, R124 ;  /* 0x0000000415067825 */ /* 0x002fc400078e027c */
[----:B------:R-:W-:Y:S04]  /*300f0*/  STL.64 [R1+0x8480], R20 ;  /* 0x0084801401007387 */ /* 0x000fe80000100a00 */
[----:B------:R1:W-:Y:S01]  /*30100*/  STL.64 [R1+0x1a40], R6 ;  /* 0x001a400601007387 */ /* 0x0003e20000100a00 */
[----:B------:R-:W-:-:S03]  /*30110*/  IMAD.WIDE R4, R20, 0x4, R124 ;  /* 0x0000000414047825 */ /* 0x000fc600078e027c */
[----:B------:R-:W2:Y:S04]  /*30120*/  LDL.LU R27, [R1+0x1e8] ;  /* 0x0001e800011b7983 */ /* 0x000ea80000300800 */
[----:B------:R3:W-:Y:S01]  /*30130*/  STL.64 [R1+0x1b20], R4 ;  /* 0x001b200401007387 */ /* 0x0007e20000100a00 */
[----:B----4-:R-:W-:-:S05]  /*30140*/  IMAD.WIDE R8, R206, 0x4, R124 ;  /* 0x00000004ce087825 */ /* 0x010fca00078e027c */
[----:B------:R-:W-:Y:S01]  /*30150*/  STL.64 [R1+0x1be8], R8 ;  /* 0x001be80801007387 */ /* 0x000fe20000100a00 */
[----:B-1----:R-:W-:-:S04]  /*30160*/  IMAD.WIDE R6, R197, 0x4, R124 ;  /* 0x00000004c5067825 */ /* 0x002fc800078e027c */
[--C-:B---3--:R-:W-:Y:S02]  /*30170*/  IMAD.WIDE R4, R2, 0x4, R124.reuse ;  /* 0x0000000402047825 */ /* 0x108fe400078e027c */
[----:B------:R-:W3:Y:S04]  /*30180*/  LDL.LU R2, [R1+0x1f0] ;  /* 0x0001f00001027983 */ /* 0x000ee80000300800 */
[----:B------:R1:W-:Y:S04]  /*30190*/  STL.64 [R1+0x1c90], R6 ;  /* 0x001c900601007387 */ /* 0x0003e80000100a00 */
[----:B------:R4:W-:Y:S04]  /*301a0*/  STL.64 [R1+0x1d48], R4 ;  /* 0x001d480401007387 */ /* 0x0009e80000100a00 */
[----:B------:R-:W3:Y:S01]  /*301b0*/  LDL.LU R197, [R1+0x1f4] ;  /* 0x0001f40001c57983 */ /* 0x000ee20000300800 */
[----:B-1----:R-:W-:-:S04]  /*301c0*/  IMAD.WIDE R6, R123, 0x4, R124 ;  /* 0x000000047b067825 */ /* 0x002fc800078e027c */
[--C-:B----4-:R-:W-:Y:S01]  /*301d0*/  IMAD.WIDE R4, R120, 0x4, R124.reuse ;  /* 0x0000000478047825 */ /* 0x110fe200078e027c */
[----:B------:R1:W-:Y:S03]  /*301e0*/  STL.64 [R1+0x1e20], R6 ;  /* 0x001e200601007387 */ /* 0x0003e60000100a00 */
[--C-:B------:R-:W-:Y:S01]  /*301f0*/  IMAD.WIDE R8, R121, 0x4, R124.reuse ;  /* 0x0000000479087825 */ /* 0x100fe200078e027c */
[----:B------:R4:W-:Y:S04]  /*30200*/  STL.64 [R1+0x1ec8], R4 ;  /* 0x001ec80401007387 */ /* 0x0009e80000100a00 */
[----:B------:R-:W-:Y:S01]  /*30210*/  STL.64 [R1+0x1f98], R8 ;  /* 0x001f980801007387 */ /* 0x000fe20000100a00 */
[----:B-1----:R-:W-:-:S03]  /*30220*/  IMAD.WIDE R6, R3, 0x4, R124 ;  /* 0x0000000403067825 */ /* 0x002fc600078e027c */
[----:B------:R-:W3:Y:S01]  /*30230*/  LDL.LU R35, [R1+0x1fc] ;  /* 0x0001fc0001237983 */ /* 0x000ee20000300800 */
[----:B----4-:R-:W-:-:S03]  /*30240*/  IMAD.WIDE R4, R29, 0x4, R124 ;  /* 0x000000041d047825 */ /* 0x010fc600078e027c */
[----:B------:R1:W-:Y:S04]  /*30250*/  STL.64 [R1+0x2070], R6 ;  /* 0x0020700601007387 */ /* 0x0003e80000100a00 */
[----:B------:R4:W-:Y:S04]  /*30260*/  STL.64 [R1+0x2150], R4 ;  /* 0x0021500401007387 */ /* 0x0009e80000100a00 */
[----:B------:R-:W-:Y:S01]  /*30270*/  STL.64 [R1+0x8488], R28 ;  /* 0x0084881c01007387 */ /* 0x000fe20000100a00 */
[----:B-1----:R-:W-:-:S04]  /*30280*/  IMAD.WIDE R6, R28, 0x4, R124 ;  /* 0x000000041c067825 */ /* 0x002fc800078e027c */
[--C-:B----4-:R-:W-:Y:S01]  /*30290*/  IMAD.WIDE R4, R251, 0x4, R124.reuse ;  /* 0x00000004fb047825 */ /* 0x110fe200078e027c */
[----:B------:R1:W-:Y:S04]  /*302a0*/  STL.64 [R1+0x2228], R6 ;  /* 0x0022280601007387 */ /* 0x0003e80000100a00 */
[----:B------:R-:W-:Y:S04]  /*302b0*/  STL [R1+0x84d4], R251 ;  /* 0x0084d4fb01007387 */ /* 0x000fe80000100800 */
[----:B------:R-:W4:Y:S04]  /*302c0*/  LDL.LU R34, [R1+0x200] ;  /* 0x0002000001227983 */ /* 0x000f280000300800 */
[----:B------:R1:W-:Y:S02]  /*302d0*/  STL.64 [R1+0x2308], R4 ;  /* 0x0023080401007387 */ /* 0x0003e40000100a00 */
[----:B-1----:R-:W-:-:S02]  /*302e0*/  IMAD.WIDE R6, R44, 0x4, R124 ;  /* 0x000000042c067825 */ /* 0x002fc400078e027c */
[----:B------:R-:W-:Y:S02]  /*302f0*/  STL.64 [R1+0x8490], R42 ;  /* 0x0084902a01007387 */ /* 0x000fe40000100a00 */
[----:B------:R-:W-:-:S05]  /*30300*/  IMAD.WIDE R4, R43, 0x4, R124 ;  /* 0x000000042b047825 */ /* 0x000fca00078e027c */
[----:B------:R1:W-:Y:S04]  /*30310*/  STL.64 [R1+0x24b8], R4 ;  /* 0x0024b80401007387 */ /* 0x0003e80000100a00 */
[----:B------:R-:W4:Y:S04]  /*30320*/  LDL.LU R37, [R1+0x204] ;  /* 0x0002040001257983 */ /* 0x000f280000300800 */
[----:B------:R1:W-:Y:S04]  /*30330*/  STL.64 [R1+0x2598], R6 ;  /* 0x0025980601007387 */ /* 0x0003e80000100a00 */
[----:B------:R-:W4:Y:S01]  /*30340*/  LDL.LU R36, [R1+0x208] ;  /* 0x0002080001247983 */ /* 0x000f220000300800 */
[----:B-1----:R-:W-:-:S05]  /*30350*/  IMAD.WIDE R4, R0, 0x4, R124 ;  /* 0x0000000400047825 */ /* 0x002fca00078e027c */
[----:B------:R1:W-:Y:S01]  /*30360*/  STL.64 [R1+0x2658], R4 ;  /* 0x0026580401007387 */ /* 0x0003e20000100a00 */
[----:B------:R-:W-:-:S05]  /*30370*/  IMAD.WIDE R6, R122, 0x4, R124 ;  /* 0x000000047a067825 */ /* 0x000fca00078e027c */
[----:B------:R2:W-:Y:S01]  /*30380*/  STL.64 [R1+0x2740], R6 ;  /* 0x0027400601007387 */ /* 0x0005e20000100a00 */
[----:B-1----:R-:W-:-:S03]  /*30390*/  IMAD.WIDE R4, R31, 0x4, R124 ;  /* 0x000000041f047825 */ /* 0x002fc600078e027c */
[----:B------:R-:W-:Y:S01]  /*303a0*/  STL [R1+0x84d8], R31 ;  /* 0x0084d81f01007387 */ /* 0x000fe20000100800 */
[----:B------:R-:W-:-:S03]  /*303b0*/  IMAD.WIDE R8, R30, 0x4, R124 ;  /* 0x000000041e087825 */ /* 0x000fc600078e027c */
[----:B------:R1:W-:Y:S01]  /*303c0*/  STL.64 [R1+0x2808], R4 ;  /* 0x0028080401007387 */ /* 0x0003e20000100a00 */
[----:B--2---:R-:W-:-:S03]  /*303d0*/  IMAD.WIDE R6, R45, 0x4, R124 ;  /* 0x000000042d067825 */ /* 0x004fc600078e027c */
[----:B------:R-:W-:Y:S04]  /*303e0*/  STL.64 [R1+0x8498], R44 ;  /* 0x0084982c01007387 */ /* 0x000fe80000100a00 */
[----:B-1----:R-:W2:Y:S04]  /*303f0*/  LDL.LU R5, [R1+0x20c] ;  /* 0x00020c0001057983 */ /* 0x002ea80000300800 */
[----:B------:R1:W-:Y:S04]  /*30400*/  STL.64 [R1+0x28e8], R6 ;  /* 0x0028e80601007387 */ /* 0x0003e80000100a00 */
[----:B------:R-:W-:Y:S04]  /*30410*/  STL [R1+0x84dc], R30 ;  /* 0x0084dc1e01007387 */ /* 0x000fe80000100800 */
[----:B------:R1:W-:Y:S02]  /*30420*/  STL.64 [R1+0x29a8], R8 ;  /* 0x0029a80801007387 */ /* 0x0003e40000100a00 */
[----:B-1----:R-:W-:-:S02]  /*30430*/  IMAD.WIDE R6, R46, 0x4, R124 ;  /* 0x000000042e067825 */ /* 0x002fc400078e027c */
[----:B------:R-:W-:Y:S04]  /*30440*/  STL [R1+0x84e0], R46 ;  /* 0x0084e02e01007387 */ /* 0x000fe80000100800 */
[----:B------:R1:W-:Y:S01]  /*30450*/  STL.64 [R1+0x2a80], R6 ;  /* 0x002a800601007387 */ /* 0x0003e20000100a00 */
[----:B------:R-:W-:-:S03]  /*30460*/  IMAD.WIDE R8, R33, 0x4, R124 ;  /* 0x0000000421087825 */ /* 0x000fc600078e027c */
[----:B------:R-:W2:Y:S04]  /*30470*/  LDL.LU R39, [R1+0x214] ;  /* 0x0002140001277983 */ /* 0x000ea80000300800 */
[----:B------:R1:W-:Y:S02]  /*30480*/  STL.64 [R1+0x2b60], R8 ;  /* 0x002b600801007387 */ /* 0x0003e40000100a00 */
[--C-:B-1----:R-:W-:Y:S02]  /*30490*/  IMAD.WIDE R6, R47, 0x4, R124.reuse ;  /* 0x000000042f067825 */ /* 0x102fe400078e027c */
[----:B------:R-:W2:Y:S04]  /*304a0*/  LDL.LU R38, [R1+0x218] ;  /* 0x0002180001267983 */ /* 0x000ea80000300800 */
[----:B------:R1:W-:Y:S01]  /*304b0*/  STL.64 [R1+0x2c60], R6 ;  /* 0x002c600601007387 */ /* 0x0003e20000100a00 */
[----:B------:R-:W-:-:S05]  /*304c0*/  IMAD.WIDE R8, R18, 0x4, R124 ;  /* 0x0000000412087825 */ /* 0x000fca00078e027c */
[----:B------:R1:W-:Y:S02]  /*304d0*/  STL.64 [R1+0x2d28], R8 ;  /* 0x002d280801007387 */ /* 0x0003e40000100a00 */
[--C-:B-1----:R-:W-:Y:S02]  /*304e0*/  IMAD.WIDE R6, R48, 0x4, R124.reuse ;  /* 0x0000000430067825 */ /* 0x102fe400078e027c */
[----:B------:R-:W-:Y:S04]  /*304f0*/  STL.64 [R1+0x84e8], R18 ;  /* 0x0084e81201007387 */ /* 0x000fe80000100a00 */
[----:B------:R1:W-:Y:S01]  /*30500*/  STL.64 [R1+0x2df0], R6 ;  /* 0x002df00601007387 */ /* 0x0003e20000100a00 */
[----:B------:R-:W-:-:S04]  /*30510*/  IMAD.WIDE R8, R19, 0x4, R124 ;  /* 0x0000000413087825 */ /* 0x000fc800078e027c */
[--C-:B------:R-:W-:Y:S01]  /*30520*/  IMAD.WIDE R12, R23, 0x4, R124.reuse ;  /* 0x00000004170c7825 */ /* 0x100fe200078e027c */
[----:B------:R1:W-:Y:S03]  /*30530*/  STL.64 [R1+0x2ee0], R8 ;  /* 0x002ee00801007387 */ /* 0x0003e60000100a00 */
[--C-:B-1----:R-:W-:Y:S01]  /*30540*/  IMAD.WIDE R6, R49, 0x4, R124.reuse ;  /* 0x0000000431067825 */ /* 0x102fe200078e027c */
[----:B------:R-:W-:Y:S03]  /*30550*/  STL.64 [R1+0x84f0], R48 ;  /* 0x0084f03001007387 */ /* 0x000fe60000100a00 */
[--C-:B------:R-:W-:Y:S01]  /*30560*/  IMAD.WIDE R10, R50, 0x4, R124.reuse ;  /* 0x00000004320a7825 */ /* 0x100fe200078e027c */
[----:B------:R-:W2:Y:S04]  /*30570*/  LDL.LU R8, [R1+0x220] ;  /* 0x0002200001087983 */ /* 0x000ea80000300800 */
[----:B------:R1:W-:Y:S04]  /*30580*/  STL.64 [R1+0x2fb0], R6 ;  /* 0x002fb00601007387 */ /* 0x0003e80000100a00 */
[----:B------:R1:W-:Y:S04]  /*30590*/  STL.64 [R1+0x31a8], R12 ;  /* 0x0031a80c01007387 */ /* 0x0003e80000100a00 */
[----:B------:R-:W-:Y:S01]  /*305a0*/  STL.64 [R1+0x84f8], R32 ;  /* 0x0084f82001007387 */ /* 0x000fe20000100a00 */
[----:B-1----:R-:W-:-:S03]  /*305b0*/  IMAD.WIDE R6, R32, 0x4, R124 ;  /* 0x0000000420067825 */ /* 0x002fc600078e027c */
[----:B------:R1:W-:Y:S04]  /*305c0*/  STL.64 [R1+0x38d8], R10 ;  /* 0x0038d80a01007387 */ /* 0x0003e80000100a00 */
[----:B------:R1:W-:Y:S01]  /*305d0*/  STL.64 [R1+0x39e8], R6 ;  /* 0x0039e80601007387 */ /* 0x0003e20000100a00 */
[----:B------:R-:W-:-:S03]  /*305e0*/  IMAD.WIDE R12, R52, 0x4, R124 ;  /* 0x00000004340c7825 */ /* 0x000fc600078e027c */
[----:B------:R-:W-:Y:S01]  /*305f0*/  STL.64 [R1+0x8500], R50 ;  /* 0x0085003201007387 */ /* 0x000fe20000100a00 */
[----:B-1----:R-:W-:-:S04]  /*30600*/  IMAD.WIDE R10, R51, 0x4, R124 ;  /* 0x00000004330a7825 */ /* 0x002fc800078e027c */
[--C-:B------:R-:W-:Y:S01]  /*30610*/  IMAD.WIDE R6, R24, 0x4, R124.reuse ;  /* 0x0000000418067825 */ /* 0x100fe200078e027c */
[----:B------:R1:W-:Y:S04]  /*30620*/  STL.64 [R1+0x3ad8], R10 ;  /* 0x003ad80a01007387 */ /* 0x0003e80000100a00 */
[----:B------:R1:W-:Y:S04]  /*30630*/  STL.64 [R1+0x3cd0], R6 ;  /* 0x003cd00601007387 */ /* 0x0003e80000100a00 */
[----:B------:R1:W-:Y:S02]  /*30640*/  STL.64 [R1+0x3cc8], R12 ;  /* 0x003cc80c01007387 */ /* 0x0003e40000100a00 */
[----:B-1----:R-:W-:-:S02]  /*30650*/  IMAD.WIDE R10, R27, 0x4, R124 ;  /* 0x000000041b0a7825 */ /* 0x002fc400078e027c */
[----:B------:R-:W-:Y:S02]  /*30660*/  STL.64 [R1+0x8508], R52 ;  /* 0x0085083401007387 */ /* 0x000fe40000100a00 */
[--C-:B------:R-:W-:Y:S02]  /*30670*/  IMAD.WIDE R6, R53, 0x4, R124.reuse ;  /* 0x0000000435067825 */ /* 0x100fe400078e027c */
[----:B------:R-:W-:Y:S02]  /*30680*/  STL.64 [R1+0x3cc0], R10 ;  /* 0x003cc00a01007387 */ /* 0x000fe40000100a00 */
[--C-:B------:R-:W-:Y:S02]  /*30690*/  IMAD.WIDE R12, R54, 0x4, R124.reuse ;  /* 0x00000004360c7825 */ /* 0x100fe400078e027c */
[----:B------:R1:W-:Y:S04]  /*306a0*/  STL.64 [R1+0x3cb8], R6 ;  /* 0x003cb80601007387 */ /* 0x0003e80000100a00 */
[----:B------:R-:W-:Y:S04]  /*306b0*/  STL.64 [R1+0x3cb0], R12 ;  /* 0x003cb00c01007387 */ /* 0x000fe80000100a00 */
[----:B------:R-:W-:Y:S01]  /*306c0*/  STL.64 [R1+0x8510], R54 ;  /* 0x0085103601007387 */ /* 0x000fe20000100a00 */
[----:B-1----:R-:W-:-:S04]  /*306d0*/  IMAD.WIDE R6, R55, 0x4, R124 ;  /* 0x0000000437067825 */ /* 0x002fc800078e027c */
[----:B---3--:R-:W-:-:S05]  /*306e0*/  IMAD.WIDE R10, R2, 0x4, R124 ;  /* 0x00000004020a7825 */ /* 0x008fca00078e027c */
[----:B------:R1:W-:Y:S04]  /*306f0*/  STL.64 [R1+0x3ca8], R10 ;  /* 0x003ca80a01007387 */ /* 0x0003e80000100a00 */
[----:B------:R-:W3:Y:S04]  /*30700*/  LDL.LU R41, [R1+0x244] ;  /* 0x0002440001297983 */ /* 0x000ee80000300800 */
[----:B------:R1:W-:Y:S04]  /*30710*/  STL.64 [R1+0x3ca0], R6 ;  /* 0x003ca00601007387 */ /* 0x0003e80000100a00 */
[----:B------:R-:W3:Y:S01]  /*30720*/  LDL.LU R40, [R1+0x248] ;  /* 0x0002480001287983 */ /* 0x000ee20000300800 */
[----:B-1----:R-:W-:-:S04]  /*30730*/  IMAD.WIDE R10, R56, 0x4, R124 ;  /* 0x00000004380a7825 */ /* 0x002fc800078e027c */
[----:B------:R-:W-:-:S05]  /*30740*/  IMAD.WIDE R6, R197, 0x4, R124 ;  /* 0x00000004c5067825 */ /* 0x000fca00078e027c */
[----:B------:R1:W-:Y:S04]  /*30750*/  STL.64 [R1+0x3c98], R6 ;  /* 0x003c980601007387 */ /* 0x0003e80000100a00 */
[----:B------:R-:W-:Y:S01]  /*30760*/  STL.64 [R1+0x8518], R56 ;  /* 0x0085183801007387 */ /* 0x000fe20000100a00 */
[----:B------:R-:W-:-:S03]  /*30770*/  IMAD.WIDE R12, R35, 0x4, R124 ;  /* 0x00000004230c7825 */ /* 0x000fc600078e027c */
[----:B------:R-:W-:Y:S01]  /*30780*/  STL.64 [R1+0x3c90], R10 ;  /* 0x003c900a01007387 */ /* 0x000fe20000100a00 */
[----:B-1----:R-:W-:-:S05]  /*30790*/  IMAD.WIDE R6, R57, 0x4, R124 ;  /* 0x0000000439067825 */ /* 0x002fca00078e027c */
[----:B------:R1:W-:Y:S04]  /*307a0*/  STL.64 [R1+0x3c88], R6 ;  /* 0x003c880601007387 */ /* 0x0003e80000100a00 */
[----:B------:R-:W-:Y:S01]  /*307b0*/  STL.64 [R1+0x3c80], R12 ;  /* 0x003c800c01007387 */ /* 0x000fe20000100a00 */
[----:B-1----:R-:W-:-:S04]  /*307c0*/  IMAD.WIDE R6, R58, 0x4, R124 ;  /* 0x000000043a067825 */ /* 0x002fc800078e027c */
[--C-:B----4-:R-:W-:Y:S01]  /*307d0*/  IMAD.WIDE R10, R34, 0x4, R124.reuse ;  /* 0x00000004220a7825 */ /* 0x110fe200078e027c */
[----:B------:R-:W-:Y:S04]  /*307e0*/  STL.64 [R1+0x8520], R34 ;  /* 0x0085202201007387 */ /* 0x000fe80000100a00 */
[----:B------:R1:W-:Y:S04]  /*307f0*/  STL.64 [R1+0x3c78], R6 ;  /* 0x003c780601007387 */ /* 0x0003e80000100a00 */
[----:B------:R4:W-:Y:S04]  /*30800*/  STL.64 [R1+0x3c70], R10 ;  /* 0x003c700a01007387 */ /* 0x0009e80000100a00 */
[----:B------:R-:W-:Y:S01]  /*30810*/  STL.64 [R1+0x8528], R58 ;  /* 0x0085283a01007387 */ /* 0x000fe20000100a00 */
[----:B-1----:R-:W-:-:S04]  /*30820*/  IMAD.WIDE R6, R59, 0x4, R124 ;  /* 0x000000043b067825 */ /* 0x002fc800078e027c */
[----:B----4-:R-:W-:-:S04]  /*30830*/  IMAD.WIDE R10, R60, 0x4, R124 ;  /* 0x000000043c0a7825 */ /* 0x010fc800078e027c */
[--C-:B------:R-:W-:Y:S01]  /*30840*/  IMAD.WIDE R12, R37, 0x4, R124.reuse ;  /* 0x00000004250c7825 */ /* 0x100fe200078e027c */
[----:B------:R1:W-:Y:S04]  /*30850*/  STL.64 [R1+0x3c68], R6 ;  /* 0x003c680601007387 */ /* 0x0003e80000100a00 */
[----:B------:R-:W-:Y:S04]  /*30860*/  STL.64 [R1+0x3c60], R12 ;  /* 0x003c600c01007387 */ /* 0x000fe80000100a00 */
[----:B------:R-:W4:Y:S01]  /*30870*/  LDL R244, [R1+0x7c] ;  /* 0x00007c0001f47983 */ /* 0x000f220000100800 */
[----:B-1----:R-:W-:-:S03]  /*30880*/  IMAD.WIDE R6, R36, 0x4, R124 ;  /* 0x0000000424067825 */ /* 0x002fc600078e027c */
[----:B------:R-:W-:Y:S04]  /*30890*/  STL.64 [R1+0x3c58], R10 ;  /* 0x003c580a01007387 */ /* 0x000fe80000100a00 */
[----:B------:R-:W3:Y:S04]  /*308a0*/  LDL R234, [R1+0x22c] ;  /* 0x00022c0001ea7983 */ /* 0x000ee80000100800 */
[----:B------:R1:W-:Y:S04]  /*308b0*/  STL.64 [R1+0x3c50], R6 ;  /* 0x003c500601007387 */ /* 0x0003e80000100a00 */
[----:B------:R-:W3:Y:S04]  /*308c0*/  LDL R225, [R1+0x60] ;  /* 0x0000600001e17983 */ /* 0x000ee80000100800 */
[----:B------:R-:W3:Y:S04]  /*308d0*/  LDL R215, [R1+0x230] ;  /* 0x0002300001d77983 */ /* 0x000ee80000100800 */
[----:B------:R-:W3:Y:S04]  /*308e0*/  LDL R206, [R1+0x234] ;  /* 0x0002340001ce7983 */ /* 0x000ee80000100800 */
[----:B------:R-:W3:Y:S04]  /*308f0*/  LDL R123, [R1+0x238] ;  /* 0x00023800017b7983 */ /* 0x000ee80000100800 */
[----:B------:R-:W3:Y:S01]  /*30900*/  LDL R120, [R1+0x2c] ;  /* 0x00002c0001787983 */ /* 0x000ee20000100800 */
[----:B-1----:R-:W-:-:S03]  /*30910*/  IMAD.WIDE R6, R61, 0x4, R124 ;  /* 0x000000043d067825 */ /* 0x002fc600078e027c */
[----:B------:R-:W-:Y:S04]  /*30920*/  STL.64 [R1+0x8530], R36 ;  /* 0x0085302401007387 */ /* 0x000fe80000100a00 */
[----:B------:R-:W3:Y:S04]  /*30930*/  LDL.LU R13, [R1+0x260] ;  /* 0x00026000010d7983 */ /* 0x000ee80000300800 */
[----:B------:R-:W3:Y:S04]  /*30940*/  LDL R121, [R1+0x8] ;  /* 0x0000080001797983 */ /* 0x000ee80000100800 */
[----:B------:R-:W-:Y:S01]  /*30950*/  STL.64 [R1+0x8538], R60 ;  /* 0x0085383c01007387 */ /* 0x000fe20000100a00 */
[----:B------:R-:W-:-:S03]  /*30960*/  IMAD.WIDE R10, R198, 0x4, R124 ;  /* 0x00000004c60a7825 */ /* 0x000fc600078e027c */
[----:B------:R2:W-:Y:S01]  /*30970*/  STL.64 [R1+0x3c48], R6 ;  /* 0x003c480601007387 */ /* 0x0005e20000100a00 */
[----:B------:R-:W-:-:S03]  /*30980*/  IMAD.WIDE R14, R207, 0x4, R124 ;  /* 0x00000004cf0e7825 */ /* 0x000fc600078e027c */
[----:B------:R-:W3:Y:S01]  /*30990*/  LDL.LU R12, [R1+0x264] ;  /* 0x00026400010c7983 */ /* 0x000ee20000300800 */
[----:B--2---:R-:W-:-:S05]  /*309a0*/  IMAD.WIDE R6, R5, 0x4, R124 ;  /* 0x0000000405067825 */ /* 0x004fca00078e027c */
[----:B------:R1:W-:Y:S04]  /*309b0*/  STL.64 [R1+0x3c40], R6 ;  /* 0x003c400601007387 */ /* 0x0003e80000100a00 */
[----:B-1----:R-:W2:Y:S04]  /*309c0*/  LDL.LU R7, [R1+0x268] ;  /* 0x0002680001077983 */ /* 0x002ea80000300800 */
[----:B------:R1:W-:Y:S04]  /*309d0*/  STL.64 [R1+0x3c38], R10 ;  /* 0x003c380a01007387 */ /* 0x0003e80000100a00 */
[----:B------:R1:W-:Y:S04]  /*309e0*/  STL.64 [R1+0x3c30], R14 ;  /* 0x003c300e01007387 */ /* 0x0003e80000100a00 */
[----:B------:R-:W2:Y:S01]  /*309f0*/  LDL.LU R6, [R1+0x26c] ;  /* 0x00026c0001067983 */ /* 0x000ea20000300800 */
[----:B-1----:R-:W-:-:S04]  /*30a00*/  IMAD.WIDE R10, R39, 0x4, R124 ;  /* 0x00000004270a7825 */ /* 0x002fc800078e027c */
[--C-:B------:R-:W-:Y:S01]  /*30a10*/  IMAD.WIDE R14, R216, 0x4, R124.reuse ;  /* 0x00000004d80e7825 */ /* 0x100fe200078e027c */
[----:B------:R1:W-:Y:S04]  /*30a20*/  STL.64 [R1+0x3c28], R10 ;  /* 0x003c280a01007387 */ /* 0x0003e80000100a00 */
[----:B------:R-:W-:Y:S04]  /*30a30*/  STL.64 [R1+0x3c20], R14 ;  /* 0x003c200e01007387 */ /* 0x000fe80000100a00 */
[----:B------:R-:W2:Y:S01]  /*30a40*/  LDL R3, [R1+0x24c] ;  /* 0x00024c0001037983 */ /* 0x000ea20000100800 */
[----:B-1----:R-:W-:-:S03]  /*30a50*/  IMAD.WIDE R10, R38, 0x4, R124 ;  /* 0x00000004260a7825 */ /* 0x002fc600078e027c */
[----:B------:R-:W-:Y:S04]  /*30a60*/  STL.64 [R1+0x8540], R38 ;  /* 0x0085402601007387 */ /* 0x000fe80000100a00 */
[----:B------:R1:W-:Y:S04]  /*30a70*/  STL.64 [R1+0x3c18], R10 ;  /* 0x003c180a01007387 */ /* 0x0003e80000100a00 */
[----:B------:R-:W2:Y:S04]  /*30a80*/  LDL R0, [R1+0x250] ;  /* 0x0002500001007983 */ /* 0x000ea80000100800 */
[----:B------:R-:W2:Y:S01]  /*30a90*/  LDL R122, [R1+0x254] ;  /* 0x00025400017a7983 */ /* 0x000ea20000100800 */
[----:B-1----:R-:W-:-:S04]  /*30aa0*/  IMAD.WIDE R10, R226, 0x4, R124 ;  /* 0x00000004e20a7825 */ /* 0x002fc800078e027c */
[--C-:B------:R-:W-:Y:S01]  /*30ab0*/  IMAD.WIDE R14, R235, 0x4, R124.reuse ;  /* 0x00000004eb0e7825 */ /* 0x100fe200078e027c */
[----:B------:R1:W-:Y:S03]  /*30ac0*/  STL.64 [R1+0x3c10], R10 ;  /* 0x003c100a01007387 */ /* 0x0003e60000100a00 */
[----:B------:R-:W-:-:S04]  /*30ad0*/  IMAD.WIDE R16, R8, 0x4, R124 ;  /* 0x0000000408107825 */ /* 0x000fc800078e027c */
[--C-:B------:R-:W-:Y:S01]  /*30ae0*/  IMAD.WIDE R18, R245, 0x4, R124.reuse ;  /* 0x00000004f5127825 */ /* 0x100fe200078e027c */
[----:B-1----:R-:W2:Y:S04]  /*30af0*/  LDL.LU R10, [R1+0x274] ;  /* 0x00027400010a7983 */ /* 0x002ea80000300800 */
[----:B------:R1:W-:Y:S04]  /*30b00*/  STL.64 [R1+0x3c08], R14 ;  /* 0x003c080e01007387 */ /* 0x0003e80000100a00 */
[----:B-1----:R-:W2:Y:S04]  /*30b10*/  LDL.LU R15, [R1+0x278] ;  /* 0x00027800010f7983 */ /* 0x002ea80000300800 */
[----:B------:R4:W-:Y:S04]  /*30b20*/  STL.64 [R1+0x3c00], R16 ;  /* 0x003c001001007387 */ /* 0x0009e80000100a00 */
[----:B------:R1:W-:Y:S01]  /*30b30*/  STL.64 [R1+0x3bf8], R18 ;  /* 0x003bf81201007387 */ /* 0x0003e20000100a00 */
[----:B----4-:R-:W-:-:S05]  /*30b40*/  IMAD.WIDE R16, R244, 0x4, R124 ;  /* 0x00000004f4107825 */ /* 0x010fca00078e027c */
[----:B------:R4:W-:Y:S01]  /*30b50*/  STL.64 [R1+0x1b38], R16 ;  /* 0x001b381001007387 */ /* 0x0009e20000100a00 */
[----:B---3--:R-:W-:-:S04]  /*30b60*/  IMAD.WIDE R20, R234, 0x4, R124 ;  /* 0x00000004ea147825 */ /* 0x008fc800078e027c */
[--C-:B-1----:R-:W-:Y:S01]  /*30b70*/  IMAD.WIDE R18, R225, 0x4, R124.reuse ;  /* 0x00000004e1127825 */ /* 0x102fe200078e027c */
[----:B----4-:R-:W3:Y:S04]  /*30b80*/  LDL.LU R17, [R1+0x280] ;  /* 0x0002800001117983 */ /* 0x010ee80000300800 */
[----:B------:R1:W-:Y:S04]  /*30b90*/  STL.64 [R1+0x1c00], R20 ;  /* 0x001c001401007387 */ /* 0x0003e80000100a00 */
[----:B------:R4:W-:Y:S04]  /*30ba0*/  STL.64 [R1+0x1ca8], R18 ;  /* 0x001ca81201007387 */ /* 0x0009e80000100a00 */
[----:B------:R-:W3:Y:S01]  /*30bb0*/  LDL.LU R16, [R1+0x284] ;  /* 0x0002840001107983 */ /* 0x000ee20000300800 */
[----:B-1----:R-:W-:-:S04]  /*30bc0*/  IMAD.WIDE R20, R215, 0x4, R124 ;  /* 0x00000004d7147825 */ /* 0x002fc800078e027c */
[--C-:B----4-:R-:W-:Y:S01]  /*30bd0*/  IMAD.WIDE R18, R206, 0x4, R124.reuse ;  /* 0x00000004ce127825 */ /* 0x110fe200078e027c */
[----:B------:R1:W-:Y:S04]  /*30be0*/  STL.64 [R1+0x1d60], R20 ;  /* 0x001d601401007387 */ /* 0x0003e80000100a00 */
[----:B------:R4:W-:Y:S04]  /*30bf0*/  STL.64 [R1+0x2b20], R18 ;  /* 0x002b201201007387 */ /* 0x0009e80000100a00 */
[----:B-1----:R-:W3:Y:S01]  /*30c00*/  LDL.LU R21, [R1+0x288] ;  /* 0x0002880001157983 */ /* 0x002ee20000300800 */
[----:B------:R-:W-:-:S04]  /*30c10*/  IMAD.WIDE R28, R123, 0x4, R124 ;  /* 0x000000047b1c7825 */ /* 0x000fc800078e027c */
[--C-:B----4-:R-:W-:Y:S01]  /*30c20*/  IMAD.WIDE R18, R120, 0x4, R124.reuse ;  /* 0x0000000478127825 */ /* 0x110fe200078e027c */
[----:B------:R1:W-:Y:S04]  /*30c30*/  STL.64 [R1+0x1ee0], R28 ;  /* 0x001ee01c01007387 */ /* 0x0003e80000100a00 */
[----:B------:R4:W-:Y:S04]  /*30c40*/  STL.64 [R1+0x1fb0], R18 ;  /* 0x001fb01201007387 */ /* 0x0009e80000100a00 */
[----:B------:R-:W3:Y:S01]  /*30c50*/  LDL.LU R20, [R1+0x28c] ;  /* 0x00028c0001147983 */ /* 0x000ee20000300800 */
[----:B-1----:R-:W-:-:S04]  /*30c60*/  IMAD.WIDE R28, R121, 0x4, R124 ;  /* 0x00000004791c7825 */ /* 0x002fc800078e027c */
[--C-:B----4-:R-:W-:Y:S01]  /*30c70*/  IMAD.WIDE R18, R250, 0x4, R124.reuse ;  /* 0x00000004fa127825 */ /* 0x110fe200078e027c */
[----:B------:R1:W-:Y:S04]  /*30c80*/  STL.64 [R1+0x2250], R28 ;  /* 0x0022501c01007387 */ /* 0x0003e80000100a00 */
[----:B------:R4:W-:Y:S01]  /*30c90*/  STL.64 [R1+0x2320], R18 ;  /* 0x0023201201007387 */ /* 0x0009e20000100a00 */
[----:B------:R-:W-:-:S03]  /*30ca0*/  IMAD.WIDE R30, R62, 0x4, R124 ;  /* 0x000000043e1e7825 */ /* 0x000fc600078e027c */
[----:B------:R-:W-:Y:S01]  /*30cb0*/  STL.64 [R1+0x8548], R40 ;  /* 0x0085482801007387 */ /* 0x000fe20000100a00 */
[----:B-1----:R-:W-:-:S04]  /*30cc0*/  IMAD.WIDE R28, R41, 0x4, R124 ;  /* 0x00000004291c7825 */ /* 0x002fc800078e027c */
[--C-:B----4-:R-:W-:Y:S01]  /*30cd0*/  IMAD.WIDE R18, R40, 0x4, R124.reuse ;  /* 0x0000000428127825 */ /* 0x110fe200078e027c */
[----:B------:R1:W-:Y:S04]  /*30ce0*/  STL.64 [R1+0x2410], R28 ;  /* 0x0024101c01007387 */ /* 0x0003e80000100a00 */
[----:B-1----:R-:W4:Y:S04]  /*30cf0*/  LDL.LU R29, [R1+0x290] ;  /* 0x00029000011d7983 */ /* 0x002f280000300800 */
[----:B------:R1:W-:Y:S04]  /*30d00*/  STL.64 [R1+0x24d8], R18 ;  /* 0x0024d81201007387 */ /* 0x0003e80000100a00 */
[----:B------:R-:W-:Y:S04]  /*30d10*/  STL.64 [R1+0x8550], R62 ;  /* 0x0085503e01007387 */ /* 0x000fe80000100a00 */
[----:B------:R1:W-:Y:S02]  /*30d20*/  STL.64 [R1+0x25b8], R30 ;  /* 0x0025b81e01007387 */ /* 0x0003e40000100a00 */
[----:B-1----:R-:W-:-:S02]  /*30d30*/  IMAD.WIDE R18, R63, 0x4, R124 ;  /* 0x000000043f127825 */ /* 0x002fc400078e027c */
[----:B------:R-:W4:Y:S04]  /*30d40*/  LDL.LU R28, [R1+0x294] ;  /* 0x00029400011c7983 */ /* 0x000f280000300800 */
[----:B------:R2:W-:Y:S01]  /*30d50*/  STL.64 [R1+0x2678], R18 ;  /* 0x0026781201007387 */ /* 0x0005e20000100a00 */
[----:B------:R-:W-:-:S03]  /*30d60*/  IMAD.WIDE R30, R64, 0x4, R124 ;  /* 0x00000004401e7825 */ /* 0x000fc600078e027c */
[----:B------:R-:W4:Y:S04]  /*30d70*/  LDL.LU R43, [R1+0x298] ;  /* 0x00029800012b7983 */ /* 0x000f280000300800 */
[----:B------:R1:W-:Y:S01]  /*30d80*/  STL.64 [R1+0x2758], R30 ;  /* 0x0027581e01007387 */ /* 0x0003e20000100a00 */
[----:B--2---:R-:W-:-:S05]  /*30d90*/  IMAD.WIDE R18, R3, 0x4, R124 ;  /* 0x0000000403127825 */ /* 0x004fca00078e027c */
[----:B------:R2:W-:Y:S01]  /*30da0*/  STL.64 [R1+0x2820], R18 ;  /* 0x0028201201007387 */ /* 0x0005e20000100a00 */
[----:B-1----:R-:W-:-:S03]  /*30db0*/  IMAD.WIDE R30, R0, 0x4, R124 ;  /* 0x00000004001e7825 */ /* 0x002fc600078e027c */
[----:B------:R-:W4:Y:S01]  /*30dc0*/  LDL.LU R26, [R1+0x29c] ;  /* 0x00029c00011a7983 */ /* 0x000f220000300800 */
[----:B------:R-:W-:-:S03]  /*30dd0*/  IMAD.WIDE R32, R65, 0x4, R124 ;  /* 0x0000000441207825 */ /* 0x000fc600078e027c */
[----:B------:R1:W-:Y:S01]  /*30de0*/  STL.64 [R1+0x2900], R30 ;  /* 0x0029001e01007387 */ /* 0x0003e20000100a00 */
[----:B--2---:R-:W-:-:S05]  /*30df0*/  IMAD.WIDE R18, R122, 0x4, R124 ;  /* 0x000000047a127825 */ /* 0x004fca00078e027c */
[----:B------:R2:W-:Y:S01]  /*30e00*/  STL.64 [R1+0x29c0], R18 ;  /* 0x0029c01201007387 */ /* 0x0005e20000100a00 */
[----:B-1----:R-:W-:-:S03]  /*30e10*/  IMAD.WIDE R30, R66, 0x4, R124 ;  /* 0x00000004421e7825 */ /* 0x002fc600078e027c */
[----:B------:R-:W-:Y:S04]  /*30e20*/  STL.64 [R1+0x2aa0], R32 ;  /* 0x002aa02001007387 */ /* 0x000fe80000100a00 */
[----:B------:R-:W4:Y:S01]  /*30e30*/  LDL.LU R45, [R1+0x2a4] ;  /* 0x0002a400012d7983 */ /* 0x000f220000300800 */
[----:B--2---:R-:W-:-:S03]  /*30e40*/  IMAD.WIDE R18, R13, 0x4, R124 ;  /* 0x000000040d127825 */ /* 0x004fc600078e027c */
[----:B------:R1:W-:Y:S04]  /*30e50*/  STL.64 [R1+0x2d50], R30 ;  /* 0x002d501e01007387 */ /* 0x0003e80000100a00 */
[----:B------:R2:W-:Y:S04]  /*30e60*/  STL.64 [R1+0x2e40], R18 ;  /* 0x002e401201007387 */ /* 0x0005e80000100a00 */
[----:B------:R-:W4:Y:S01]  /*30e70*/  LDL.LU R44, [R1+0x2a8] ;  /* 0x0002a800012c7983 */ /* 0x000f220000300800 */
[----:B-1----:R-:W-:-:S04]  /*30e80*/  IMAD.WIDE R30, R67, 0x4, R124 ;  /* 0x00000004431e7825 */ /* 0x002fc800078e027c */
[--C-:B--2---:R-:W-:Y:S01]  /*30e90*/  IMAD.WIDE R18, R12, 0x4, R124.reuse ;  /* 0x000000040c127825 */ /* 0x104fe200078e027c */
        /* <DEDUP_REMOVED lines=11> */
[----:B------:R-:W2:Y:S01]  /*30f50*/  LDL.LU R225, [R1+0x2b4] ;  /* 0x0002b40001e17983 */ /* 0x000ea20000300800 */
[----:B------:R-:W-:-:S03]  /*30f60*/  IMAD.WIDE R32, R10, 0x4, R124 ;  /* 0x000000040a207825 */ /* 0x000fc600078e027c */
[----:B------:R1:W-:Y:S02]  /*30f70*/  STL.64 [R1+0x3b00], R18 ;  /* 0x003b001201007387 */ /* 0x0003e40000100a00 */
[--C-:B-1----:R-:W-:Y:S02]  /*30f80*/  IMAD.WIDE R30, R70, 0x4, R124.reuse ;  /* 0x00000004461e7825 */ /* 0x102fe400078e027c */
[----:B------:R-:W2:Y:S04]  /*30f90*/  LDL.LU R4, [R1+0x2b8] ;  /* 0x0002b80001047983 */ /* 0x000ea80000300800 */
[----:B------:R1:W-:Y:S01]  /*30fa0*/  STL.64 [R1+0x3bf0], R30 ;  /* 0x003bf01e01007387 */ /* 0x0003e20000100a00 */
[----:B------:R-:W-:-:S03]  /*30fb0*/  IMAD.WIDE R18, R71, 0x4, R124 ;  /* 0x0000000447127825 */ /* 0x000fc600078e027c */
[----:B------:R-:W2:Y:S04]  /*30fc0*/  LDL.LU R234, [R1+0x2bc] ;  /* 0x0002bc0001ea7983 */ /* 0x000ea80000300800 */
[----:B------:R1:W-:Y:S02]  /*30fd0*/  STL.64 [R1+0x41c8], R18 ;  /* 0x0041c81201007387 */ /* 0x0003e40000100a00 */
[--C-:B-1----:R-:W-:Y:S02]  /*30fe0*/  IMAD.WIDE R30, R72, 0x4, R124.reuse ;  /* 0x00000004481e7825 */ /* 0x102fe400078e027c */
[----:B------:R1:W-:Y:S04]  /*30ff0*/  STL.64 [R1+0x41c0], R32 ;  /* 0x0041c02001007387 */ /* 0x0003e80000100a00 */
[----:B------:R1:W-:Y:S01]  /*31000*/  STL.64 [R1+0x41b8], R30 ;  /* 0x0041b81e01007387 */ /* 0x0003e20000100a00 */
[----:B------:R-:W-:-:S04]  /*31010*/  IMAD.WIDE R18, R15, 0x4, R124 ;  /* 0x000000040f127825 */ /* 0x000fc800078e027c */
[--C-:B-1----:R-:W-:Y:S01]  /*31020*/  IMAD.WIDE R32, R73, 0x4, R124.reuse ;  /* 0x0000000449207825 */ /* 0x102fe200078e027c */
[----:B------:R-:W-:Y:S03]  /*31030*/  STL.64 [R1+0x41b0], R18 ;  /* 0x0041b01201007387 */ /* 0x000fe60000100a00 */
[--C-:B------:R-:W-:Y:S01]  /*31040*/  IMAD.WIDE R30, R74, 0x4, R124.reuse ;  /* 0x000000044a1e7825 */ /* 0x100fe200078e027c */
[----:B------:R-:W-:Y:S04]  /*31050*/  STL.64 [R1+0x41a8], R32 ;  /* 0x0041a82001007387 */ /* 0x000fe80000100a00 */
[----:B------:R-:W2:Y:S04]  /*31060*/  LDL.LU R9, [R1+0x2c8] ;  /* 0x0002c80001097983 */ /* 0x000ea80000300800 */
[----:B------:R1:W-:Y:S02]  /*31070*/  STL.64 [R1+0x41a0], R30 ;  /* 0x0041a01e01007387 */ /* 0x0003e40000100a00 */
[----:B-1----:R-:W-:-:S04]  /*31080*/  IMAD.WIDE R30, R75, 0x4, R124 ;  /* 0x000000044b1e7825 */ /* 0x002fc800078e027c */
[----:B---3--:R-:W-:-:S05]  /*31090*/  IMAD.WIDE R18, R17, 0x4, R124 ;  /* 0x0000000411127825 */ /* 0x008fca00078e027c */
[----:B------:R1:W-:Y:S04]  /*310a0*/  STL.64 [R1+0x4198], R18 ;  /* 0x0041981201007387 */ /* 0x0003e80000100a00 */
[----:B------:R-:W3:Y:S04]  /*310b0*/  LDL.LU R244, [R1+0x2cc] ;  /* 0x0002cc0001f47983 */ /* 0x000ee80000300800 */
[----:B------:R1:W-:Y:S02]  /*310c0*/  STL.64 [R1+0x4190], R30 ;  /* 0x0041901e01007387 */ /* 0x0003e40000100a00 */
[----:B-1----:R-:W-:-:S02]  /*310d0*/  IMAD.WIDE R18, R16, 0x4, R124 ;  /* 0x0000000410127825 */ /* 0x002fc400078e027c */
[----:B------:R-:W3:Y:S04]  /*310e0*/  LDL.LU R252, [R1+0x2d0] ;  /* 0x0002d00001fc7983 */ /* 0x000ee80000300800 */
[----:B------:R1:W-:Y:S01]  /*310f0*/  STL.64 [R1+0x4188], R18 ;  /* 0x0041881201007387 */ /* 0x0003e20000100a00 */
[----:B------:R-:W-:-:S03]  /*31100*/  IMAD.WIDE R30, R76, 0x4, R124 ;  /* 0x000000044c1e7825 */ /* 0x000fc600078e027c */
[----:B------:R-:W3:Y:S04]  /*31110*/  LDL.LU R22, [R1+0x2d4] ;  /* 0x0002d40001167983 */ /* 0x000ee80000300800 */
[----:B------:R-:W-:Y:S01]  /*31120*/  STL.64 [R1+0x4180], R30 ;  /* 0x0041801e01007387 */ /* 0x000fe20000100a00 */
[----:B-1----:R-:W-:-:S03]  /*31130*/  IMAD.WIDE R18, R21, 0x4, R124 ;  /* 0x0000000415127825 */ /* 0x002fc600078e027c */
[----:B------:R-:W3:Y:S04]  /*31140*/  LDL R120, [R1+0x5c] ;  /* 0x00005c0001787983 */ /* 0x000ee80000100800 */
[----:B------:R-:W3:Y:S04]  /*31150*/  LDL.LU R25, [R1+0x2d8] ;  /* 0x0002d80001197983 */ /* 0x000ee80000300800 */
[----:B------:R1:W-:Y:S04]  /*31160*/  STL.64 [R1+0x4178], R18 ;  /* 0x0041781201007387 */ /* 0x0003e80000100a00 */
[----:B------:R-:W3:Y:S04]  /*31170*/  LDL R122, [R1+0x2c0] ;  /* 0x0002c000017a7983 */ /* 0x000ee80000100800 */
[----:B------:R-:W3:Y:S01]  /*31180*/  LDL R121, [R1+0x50] ;  /* 0x0000500001797983 */ /* 0x000ee20000100800 */
[----:B-1----:R-:W-:-:S05]  /*31190*/  IMAD.WIDE R18, R77, 0x4, R124 ;  /* 0x000000044d127825 */ /* 0x002fca00078e027c */
[----:B------:R1:W-:Y:S04]  /*311a0*/  STL.64 [R1+0x4170], R18 ;  /* 0x0041701201007387 */ /* 0x0003e80000100a00 */
[----:B------:R-:W3:Y:S04]  /*311b0*/  LDL.LU R202, [R1+0x2dc] ;  /* 0x0002dc0001ca7983 */ /* 0x000ee80000300800 */
[----:B------:R-:W3:Y:S04]  /*311c0*/  LDL R3, [R1+0x2c4] ;  /* 0x0002c40001037983 */ /* 0x000ee80000100800 */
[----:B------:R-:W3:Y:S01]  /*311d0*/  LDL R0, [R1+0x28] ;  /* 0x0000280001007983 */ /* 0x000ee20000100800 */
[----:B-1----:R-:W-:-:S05]  /*311e0*/  IMAD.WIDE R18, R20, 0x4, R124 ;  /* 0x0000000414127825 */ /* 0x002fca00078e027c */
[----:B------:R4:W-:Y:S04]  /*311f0*/  STL.64 [R1+0x4168], R18 ;  /* 0x0041681201007387 */ /* 0x0009e80000100a00 */
[----:B------:R-:W3:Y:S01]  /*31200*/  LDL.LU R211, [R1+0x2e0] ;  /* 0x0002e00001d37983 */ /* 0x000ee20000300800 */
[----:B------:R-:W-:-:S04]  /*31210*/  IMAD.WIDE R30, R78, 0x4, R124 ;  /* 0x000000044e1e7825 */ /* 0x000fc800078e027c */
[----:B------:R-:W-:-:S04]  /*31220*/  IMAD.WIDE R32, R79, 0x4, R124 ;  /* 0x000000044f207825 */ /* 0x000fc800078e027c */
[--C-:B----4-:R-:W-:Y:S01]  /*31230*/  IMAD.WIDE R18, R29, 0x4, R124.reuse ;  /* 0x000000041d127825 */ /* 0x110fe200078e027c */
        /* <DEDUP_REMOVED lines=26> */
[----:B------:R-:W3:Y:S01]  /*313e0*/  LDL.LU R53, [R1+0x364] ;  /* 0x0003640001357983 */ /* 0x000ee20000300800 */
[----:B-1----:R-:W-:-:S05]  /*313f0*/  IMAD.WIDE R30, R206, 0x4, R124 ;  /* 0x00000004ce1e7825 */ /* 0x002fca00078e027c */
[----:B------:R2:W-:Y:S01]  /*31400*/  STL.64 [R1+0x40f0], R30 ;  /* 0x0040f01e01007387 */ /* 0x0005e20000100a00 */
[----:B----4-:R-:W-:-:S05]  /*31410*/  IMAD.WIDE R18, R215, 0x4, R124 ;  /* 0x00000004d7127825 */ /* 0x010fca00078e027c */
[----:B------:R1:W-:Y:S04]  /*31420*/  STL.64 [R1+0x16c0], R18 ;  /* 0x0016c01201007387 */ /* 0x0003e80000100a00 */
[----:B------:R-:W4:Y:S01]  /*31430*/  LDL.LU R52, [R1+0x368] ;  /* 0x0003680001347983 */ /* 0x000f220000300800 */
[----:B--2---:R-:W-:-:S05]  /*31440*/  IMAD.WIDE R30, R225, 0x4, R124 ;  /* 0x00000004e11e7825 */ /* 0x004fca00078e027c */
[----:B------:R2:W-:Y:S01]  /*31450*/  STL.64 [R1+0x1a78], R30 ;  /* 0x001a781e01007387 */ /* 0x0005e20000100a00 */
[----:B-1----:R-:W-:-:S05]  /*31460*/  IMAD.WIDE R18, R4, 0x4, R124 ;  /* 0x0000000404127825 */ /* 0x002fca00078e027c */
[----:B------:R3:W-:Y:S01]  /*31470*/  STL.64 [R1+0x1b50], R18 ;  /* 0x001b501201007387 */ /* 0x0007e20000100a00 */
[----:B--2---:R-:W-:-:S03]  /*31480*/  IMAD.WIDE R30, R234, 0x4, R124 ;  /* 0x00000004ea1e7825 */ /* 0x004fc600078e027c */
[----:B------:R-:W2:Y:S04]  /*31490*/  LDL.LU R55, [R1+0x36c] ;  /* 0x00036c0001377983 */ /* 0x000ea80000300800 */
[----:B------:R-:W-:Y:S01]  /*314a0*/  STL.64 [R1+0x1c18], R30 ;  /* 0x001c181e01007387 */ /* 0x000fe20000100a00 */
[----:B------:R-:W-:-:S04]  /*314b0*/  IMAD.WIDE R32, R9, 0x4, R124 ;  /* 0x0000000409207825 */ /* 0x000fc800078e027c */
[----:B---3--:R-:W-:-:S05]  /*314c0*/  IMAD.WIDE R18, R120, 0x4, R124 ;  /* 0x0000000478127825 */ /* 0x008fca00078e027c */
[----:B------:R1:W-:Y:S02]  /*314d0*/  STL.64 [R1+0x1cc0], R18 ;  /* 0x001cc01201007387 */ /* 0x0003e40000100a00 */
[--C-:B-1----:R-:W-:Y:S02]  /*314e0*/  IMAD.WIDE R18, R122, 0x4, R124.reuse ;  /* 0x000000047a127825 */ /* 0x102fe400078e027c */
[----:B------:R-:W3:Y:S02]  /*314f0*/  LDL R122, [R1+0x350] ;  /* 0x00035000017a7983 */ /* 0x000ee40000100800 */
[----:B------:R-:W-:-:S05]  /*31500*/  IMAD.WIDE R30, R121, 0x4, R124 ;  /* 0x00000004791e7825 */ /* 0x000fca00078e027c */
[----:B------:R1:W-:Y:S04]  /*31510*/  STL.64 [R1+0x1d78], R30 ;  /* 0x001d781e01007387 */ /* 0x0003e80000100a00 */
[----:B------:R-:W2:Y:S04]  /*31520*/  LDL.LU R40, [R1+0x434] ;  /* 0x0004340001287983 */ /* 0x000ea80000300800 */
[----:B------:R1:W-:Y:S02]  /*31530*/  STL.64 [R1+0x1e40], R18 ;  /* 0x001e401201007387 */ /* 0x0003e40000100a00 */
[----:B-1----:R-:W-:-:S02]  /*31540*/  IMAD.WIDE R30, R3, 0x4, R124 ;  /* 0x00000004031e7825 */ /* 0x002fc400078e027c */
[----:B------:R-:W2:Y:S04]  /*31550*/  LDL.LU R54, [R1+0x370] ;  /* 0x0003700001367983 */ /* 0x000ea80000300800 */
[----:B------:R1:W-:Y:S01]  /*31560*/  STL.64 [R1+0x1f00], R30 ;  /* 0x001f001e01007387 */ /* 0x0003e20000100a00 */
[----:B------:R-:W-:-:S03]  /*31570*/  IMAD.WIDE R18, R0, 0x4, R124 ;  /* 0x0000000400127825 */ /* 0x000fc600078e027c */
[----:B------:R-:W4:Y:S04]  /*31580*/  LDL R48, [R1+0x94] ;  /* 0x0000940001307983 */ /* 0x000f280000100800 */
[----:B------:R-:W2:Y:S04]  /*31590*/  LDL R49, [R1+0x354] ;  /* 0x0003540001317983 */ /* 0x000ea80000100800 */
[----:B------:R1:W-:Y:S04]  /*315a0*/  STL.64 [R1+0x1fd0], R18 ;  /* 0x001fd01201007387 */ /* 0x0003e80000100a00 */
[----:B------:R-:W2:Y:S04]  /*315b0*/  LDL R46, [R1+0x74] ;  /* 0x00007400012e7983 */ /* 0x000ea80000100800 */
[----:B-1----:R-:W2:Y:S04]  /*315c0*/  LDL R30, [R1+0x358] ;  /* 0x00035800011e7983 */ /* 0x002ea80000100800 */
[----:B------:R-:W2:Y:S04]  /*315d0*/  LDL R18, [R1+0x88] ;  /* 0x0000880001127983 */ /* 0x000ea80000100800 */
[----:B------:R-:W2:Y:S04]  /*315e0*/  LDL R19, [R1+0x78] ;  /* 0x0000780001137983 */ /* 0x000ea80000100800 */
[----:B------:R-:W2:Y:S04]  /*315f0*/  LDL R31, [R1+0x6c] ;  /* 0x00006c00011f7983 */ /* 0x000ea80000100800 */
[----:B------:R-:W2:Y:S04]  /*31600*/  LDL R42, [R1+0x35c] ;  /* 0x00035c00012a7983 */ /* 0x000ea80000100800 */
[----:B------:R-:W2:Y:S01]  /*31610*/  LDL R220, [R1+0x58] ;  /* 0x0000580001dc7983 */ /* 0x000ea20000100800 */
[----:B------:R-:W-:-:S03]  /*31620*/  IMAD.WIDE R34, R244, 0x4, R124 ;  /* 0x00000004f4227825 */ /* 0x000fc600078e027c */
[----:B------:R-:W2:Y:S04]  /*31630*/  LDL R251, [R1+0x4c] ;  /* 0x00004c0001fb7983 */ /* 0x000ea80000100800 */
[----:B------:R1:W-:Y:S04]  /*31640*/  STL.64 [R1+0x20c0], R32 ;  /* 0x0020c02001007387 */ /* 0x0003e80000100a00 */
[----:B------:R1:W-:Y:S04]  /*31650*/  STL.64 [R1+0x2180], R34 ;  /* 0x0021802201007387 */ /* 0x0003e80000100a00 */
[----:B------:R-:W2:Y:S01]  /*31660*/  LDL R230, [R1+0x44] ;  /* 0x0000440001e67983 */ /* 0x000ea20000100800 */
[----:B-1----:R-:W-:-:S05]  /*31670*/  IMAD.WIDE R32, R252, 0x4, R124 ;  /* 0x00000004fc207825 */ /* 0x002fca00078e027c */
[----:B------:R1:W-:Y:S04]  /*31680*/  STL.64 [R1+0x2268], R32 ;  /* 0x0022682001007387 */ /* 0x0003e80000100a00 */
[----:B------:R-:W2:Y:S01]  /*31690*/  LDL R123, [R1+0x38] ;  /* 0x00003800017b7983 */ /* 0x000ea20000100800 */
[----:B------:R-:W-:-:S04]  /*316a0*/  IMAD.WIDE R34, R22, 0x4, R124 ;  /* 0x0000000416227825 */ /* 0x000fc800078e027c */
[----:B------:R-:W-:-:S04]  /*316b0*/  IMAD.WIDE R36, R202, 0x4, R124 ;  /* 0x00000004ca247825 */ /* 0x000fc800078e027c */
[--C-:B-1----:R-:W-:Y:S01]  /*316c0*/  IMAD.WIDE R32, R25, 0x4, R124.reuse ;  /* 0x0000000419207825 */ /* 0x102fe200078e027c */
[----:B------:R1:W-:Y:S04]  /*316d0*/  STL.64 [R1+0x2338], R34 ;  /* 0x0023382201007387 */ /* 0x0003e80000100a00 */
[----:B------:R1:W-:Y:S04]  /*316e0*/  STL.64 [R1+0x2428], R32 ;  /* 0x0024282001007387 */ /* 0x0003e80000100a00 */
[----:B------:R-:W-:Y:S01]  /*316f0*/  STL.64 [R1+0x24f8], R36 ;  /* 0x0024f82401007387 */ /* 0x000fe20000100a00 */
[----:B-1----:R-:W-:-:S03]  /*31700*/  IMAD.WIDE R34, R211, 0x4, R124 ;  /* 0x00000004d3227825 */ /* 0x002fc600078e027c */
[----:B------:R-:W2:Y:S01]  /*31710*/  LDL R240, [R1+0x24] ;  /* 0x0000240001f07983 */ /* 0x000ea20000100800 */
[----:B------:R-:W-:-:S03]  /*31720*/  IMAD.WIDE R32, R81, 0x4, R124 ;  /* 0x0000000451207825 */ /* 0x000fc600078e027c */
[----:B------:R1:W-:Y:S04]  /*31730*/  STL.64 [R1+0x25d8], R34 ;  /* 0x0025d82201007387 */ /* 0x0003e80000100a00 */
[----:B------:R1:W-:Y:S04]  /*31740*/  STL.64 [R1+0x2698], R32 ;  /* 0x0026982001007387 */ /* 0x0003e80000100a00 */
[----:B------:R-:W2:Y:S01]  /*31750*/  LDL R120, [R1+0x438] ;  /* 0x0004380001787983 */ /* 0x000ea20000100800 */
[----:B-1----:R-:W-:-:S05]  /*31760*/  IMAD.WIDE R34, R82, 0x4, R124 ;  /* 0x0000000452227825 */ /* 0x002fca00078e027c */
[----:B------:R-:W-:Y:S04]  /*31770*/  STL.64 [R1+0x2918], R34 ;  /* 0x0029182201007387 */ /* 0x000fe80000100a00 */
[----:B------:R-:W2:Y:S01]  /*31780*/  LDL R121, [R1+0x1c] ;  /* 0x00001c0001797983 */ /* 0x000ea20000100800 */
[----:B------:R-:W-:-:S03]  /*31790*/  IMAD.WIDE R32, R83, 0x4, R124 ;  /* 0x0000000453207825 */ /* 0x000fc600078e027c */
[----:B------:R-:W2:Y:S04]  /*317a0*/  LDL R14, [R1+0x20] ;  /* 0x00002000010e7983 */ /* 0x000ea80000100800 */
[----:B------:R3:W-:Y:S04]  /*317b0*/  STL.64 [R1+0x29d8], R32 ;  /* 0x0029d82001007387 */ /* 0x0007e80000100a00 */
[----:B------:R-:W2:Y:S04]  /*317c0*/  LDL R11, [R1+0x18] ;  /* 0x00001800010b7983 */ /* 0x000ea80000100800 */
[----:B------:R-:W2:Y:S01]  /*317d0*/  LDL R3, [R1+0x14] ;  /* 0x0000140001037983 */ /* 0x000ea20000100800 */
[----:B---3--:R-:W-:-:S05]  /*317e0*/  IMAD.WIDE R32, R122, 0x4, R124 ;  /* 0x000000047a207825 */ /* 0x008fca00078e027c */
[----:B------:R2:W-:Y:S04]  /*317f0*/  STL.64 [R1+0x16d8], R32 ;  /* 0x0016d82001007387 */ /* 0x0005e80000100a00 */
[----:B------:R-:W3:Y:S04]  /*31800*/  LDL R0, [R1+0x4] ;  /* 0x0000040001007983 */ /* 0x000ee80000100800 */
[----:B------:R-:W3:Y:S01]  /*31810*/  LDL R122, [R1] ;  /* 0x00000000017a7983 */ /* 0x000ee20000100800 */
[----:B----4-:R-:W-:-:S04]  /*31820*/  IMAD.WIDE R36, R48, 0x4, R124 ;  /* 0x0000000430247825 */ /* 0x010fc800078e027c */
[--C-:B--2---:R-:W-:Y:S01]  /*31830*/  IMAD.WIDE R32, R49, 0x4, R124.reuse ;  /* 0x0000000431207825 */ /* 0x104fe200078e027c */
[----:B------:R-:W-:Y:S04]  /*31840*/  STL.64 [R1+0x1720], R36 ;  /* 0x0017202401007387 */ /* 0x000fe80000100a00 */
[----:B------:R1:W-:Y:S01]  /*31850*/  STL.64 [R1+0x1aa8], R32 ;  /* 0x001aa82001007387 */ /* 0x0003e20000100a00 */
[----:B------:R-:W-:-:S04]  /*31860*/  IMAD.WIDE R34, R18, 0x4, R124 ;  /* 0x0000000412227825 */ /* 0x000fc800078e027c */
[--C-:B------:R-:W-:Y:S01]  /*31870*/  IMAD.WIDE R18, R19, 0x4, R124.reuse ;  /* 0x0000000413127825 */ /* 0x100fe200078e027c */
[----:B------:R2:W-:Y:S03]  /*31880*/  STL.64 [R1+0x1af0], R34 ;  /* 0x001af02201007387 */ /* 0x0005e60000100a00 */
[--C-:B-1----:R-:W-:Y:S01]  /*31890*/  IMAD.WIDE R32, R46, 0x4, R124.reuse ;  /* 0x000000042e207825 */ /* 0x102fe200078e027c */
[----:B------:R1:W-:Y:S04]  /*318a0*/  STL.64 [R1+0x1b68], R18 ;  /* 0x001b681201007387 */ /* 0x0003e80000100a00 */
[----:B------:R4:W-:Y:S01]  /*318b0*/  STL.64 [R1+0x1b98], R32 ;  /* 0x001b982001007387 */ /* 0x0009e20000100a00 */
[----:B--2---:R-:W-:-:S04]  /*318c0*/  IMAD.WIDE R34, R30, 0x4, R124 ;  /* 0x000000041e227825 */ /* 0x004fc800078e027c */
[--C-:B-1----:R-:W-:Y:S01]  /*318d0*/  IMAD.WIDE R18, R31, 0x4, R124.reuse ;  /* 0x000000041f127825 */ /* 0x102fe200078e027c */
[----:B------:R-:W-:Y:S03]  /*318e0*/  STL.64 [R1+0x1c30], R34 ;  /* 0x001c302201007387 */ /* 0x000fe60000100a00 */
[--C-:B----4-:R-:W-:Y:S01]  /*318f0*/  IMAD.WIDE R32, R42, 0x4, R124.reuse ;  /* 0x000000042a207825 */ /* 0x110fe200078e027c */
[----:B------:R1:W-:Y:S03]  /*31900*/  STL.64 [R1+0x1c60], R18 ;  /* 0x001c601201007387 */ /* 0x0003e60000100a00 */
[--C-:B------:R-:W-:Y:S01]  /*31910*/  IMAD.WIDE R30, R220, 0x4, R124.reuse ;  /* 0x00000004dc1e7825 */ /* 0x100fe200078e027c */
[----:B------:R2:W-:Y:S04]  /*31920*/  STL.64 [R1+0x1cd8], R32 ;  /* 0x001cd82001007387 */ /* 0x0005e80000100a00 */
[----:B------:R-:W4:Y:S01]  /*31930*/  LDL R220, [R1+0x380] ;  /* 0x0003800001dc7983 */ /* 0x000f220000100800 */
[----:B-1----:R-:W-:-:S03]  /*31940*/  IMAD.WIDE R18, R50, 0x4, R124 ;  /* 0x0000000432127825 */ /* 0x002fc600078e027c */
[----:B------:R1:W-:Y:S01]  /*31950*/  STL.64 [R1+0x1d10], R30 ;  /* 0x001d101e01007387 */ /* 0x0003e20000100a00 */
[----:B--2---:R-:W-:-:S03]  /*31960*/  IMAD.WIDE R32, R53, 0x4, R124 ;  /* 0x0000000435207825 */ /* 0x004fc600078e027c */
[----:B------:R2:W-:Y:S01]  /*31970*/  STL.64 [R1+0x1d90], R18 ;  /* 0x001d901201007387 */ /* 0x0005e20000100a00 */
[----:B-1----:R-:W-:-:S04]  /*31980*/  IMAD.WIDE R30, R251, 0x4, R124 ;  /* 0x00000004fb1e7825 */ /* 0x002fc800078e027c */
[--C-:B--2---:R-:W-:Y:S01]  /*31990*/  IMAD.WIDE R18, R230, 0x4, R124.reuse ;  /* 0x00000004e6127825 */ /* 0x104fe200078e027c */
[----:B------:R1:W-:Y:S04]  /*319a0*/  STL.64 [R1+0x1dd0], R30 ;  /* 0x001dd01e01007387 */ /* 0x0003e80000100a00 */
[----:B------:R-:W-:Y:S04]  /*319b0*/  STL.64 [R1+0x1e58], R32 ;  /* 0x001e582001007387 */ /* 0x000fe80000100a00 */
[----:B------:R-:W2:Y:S01]  /*319c0*/  LDL R230, [R1+0x384] ;  /* 0x0003840001e67983 */ /* 0x000ea20000100800 */
[----:B-1----:R-:W-:-:S03]  /*319d0*/  IMAD.WIDE R30, R52, 0x4, R124 ;  /* 0x00000004341e7825 */ /* 0x002fc600078e027c */
[----:B------:R1:W-:Y:S04]  /*319e0*/  STL.64 [R1+0x1e90], R18 ;  /* 0x001e901201007387 */ /* 0x0003e80000100a00 */
[----:B------:R1:W-:Y:S02]  /*319f0*/  STL.64 [R1+0x1f18], R30 ;  /* 0x001f181e01007387 */ /* 0x0003e40000100a00 */
[--C-:B-1----:R-:W-:Y:S02]  /*31a00*/  IMAD.WIDE R18, R123, 0x4, R124.reuse ;  /* 0x000000047b127825 */ /* 0x102fe400078e027c */
[----:B------:R-:W2:Y:S02]  /*31a10*/  LDL R123, [R1+0x38c] ;  /* 0x00038c00017b7983 */ /* 0x000ea40000100800 */
[----:B------:R-:W-:-:S02]  /*31a20*/  IMAD.WIDE R30, R55, 0x4, R124 ;  /* 0x00000004371e7825 */ /* 0x000fc400078e027c */
[----:B------:R1:W-:Y:S02]  /*31a30*/  STL.64 [R1+0x1f60], R18 ;  /* 0x001f601201007387 */ /* 0x0003e40000100a00 */
[--C-:B------:R-:W-:Y:S02]  /*31a40*/  IMAD.WIDE R32, R240, 0x4, R124.reuse ;  /* 0x00000004f0207825 */ /* 0x100fe400078e027c */
[----:B------:R-:W-:Y:S02]  /*31a50*/  STL.64 [R1+0x1ff0], R30 ;  /* 0x001ff01e01007387 */ /* 0x000fe40000100a00 */
[----:B-1----:R-:W-:-:S05]  /*31a60*/  IMAD.WIDE R18, R40, 0x4, R124 ;  /* 0x0000000428127825 */ /* 0x002fca00078e027c */
[----:B------:R1:W-:Y:S04]  /*31a70*/  STL.64 [R1+0x2018], R18 ;  /* 0x0020181201007387 */ /* 0x0003e80000100a00 */
[----:B------:R-:W-:Y:S01]  /*31a80*/  STL.64 [R1+0x2030], R32 ;  /* 0x0020302001007387 */ /* 0x000fe20000100a00 */
[----:B-1----:R-:W-:-:S03]  /*31a90*/  IMAD.WIDE R18, R120, 0x4, R124 ;  /* 0x0000000478127825 */ /* 0x002fc600078e027c */
[----:B------:R-:W2:Y:S01]  /*31aa0*/  LDL R120, [R1+0x394] ;  /* 0x0003940001787983 */ /* 0x000ea20000100800 */
[----:B------:R-:W-:-:S05]  /*31ab0*/  IMAD.WIDE R30, R54, 0x4, R124 ;  /* 0x00000004361e7825 */ /* 0x000fca00078e027c */
[----:B------:R-:W-:Y:S04]  /*31ac0*/  STL.64 [R1+0x20e0], R30 ;  /* 0x0020e01e01007387 */ /* 0x000fe80000100a00 */
[----:B------:R1:W-:Y:S02]  /*31ad0*/  STL.64 [R1+0x2108], R18 ;  /* 0x0021081201007387 */ /* 0x0003e40000100a00 */
[--C-:B-1----:R-:W-:Y:S02]  /*31ae0*/  IMAD.WIDE R18, R121, 0x4, R124.reuse ;  /* 0x0000000479127825 */ /* 0x102fe400078e027c */
[----:B------:R-:W2:Y:S02]  /*31af0*/  LDL R121, [R1+0x398] ;  /* 0x0003980001797983 */ /* 0x000ea40000100800 */
[----:B------:R-:W-:-:S05]  /*31b00*/  IMAD.WIDE R30, R14, 0x4, R124 ;  /* 0x000000040e1e7825 */ /* 0x000fca00078e027c */
[----:B------:R1:W-:Y:S04]  /*31b10*/  STL.64 [R1+0x2118], R30 ;  /* 0x0021181e01007387 */ /* 0x0003e80000100a00 */
[----:B------:R1:W-:Y:S02]  /*31b20*/  STL.64 [R1+0x2198], R18 ;  /* 0x0021981201007387 */ /* 0x0003e40000100a00 */
[----:B-1----:R-:W-:-:S04]  /*31b30*/  IMAD.WIDE R30, R11, 0x4, R124 ;  /* 0x000000040b1e7825 */ /* 0x002fc800078e027c */
[--C-:B------:R-:W-:Y:S01]  /*31b40*/  IMAD.WIDE R18, R3, 0x4, R124.reuse ;  /* 0x0000000403127825 */ /* 0x100fe200078e027c */
[----:B------:R-:W-:Y:S04]  /*31b50*/  STL.64 [R1+0x21b8], R30 ;  /* 0x0021b81e01007387 */ /* 0x000fe80000100a00 */
[----:B------:R1:W-:Y:S02]  /*31b60*/  STL.64 [R1+0x21e0], R18 ;  /* 0x0021e01201007387 */ /* 0x0003e40000100a00 */
        /* <DEDUP_REMOVED lines=8> */
[----:B------:R-:W-:Y:S04]  /*31bf0*/  STL.64 [R1+0x2380], R32 ;  /* 0x0023802001007387 */ /* 0x000fe80000100a00 */
[----:B------:R-:W3:Y:S01]  /*31c00*/  LDL R3, [R1+0x3a0] ;  /* 0x0003a00001037983 */ /* 0x000ee20000100800 */
[----:B------:R-:W-:-:S03]  /*31c10*/  IMAD.WIDE R18, R87, 0x4, R124 ;  /* 0x0000000457127825 */ /* 0x000fc600078e027c */
[----:B------:R-:W-:Y:S04]  /*31c20*/  STL.64 [R1+0x2440], R30 ;  /* 0x0024401e01007387 */ /* 0x000fe80000100a00 */
[----:B------:R-:W3:Y:S04]  /*31c30*/  LDL R0, [R1+0x2ec] ;  /* 0x0002ec0001007983 */ /* 0x000ee80000100800 */
[----:B------:R1:W-:Y:S04]  /*31c40*/  STL.64 [R1+0x2458], R18 ;  /* 0x0024581201007387 */ /* 0x0003e80000100a00 */
[----:B------:R-:W3:Y:S04]  /*31c50*/  LDL R122, [R1+0x3b0] ;  /* 0x0003b000017a7983 */ /* 0x000ee80000100800 */
[----:B------:R-:W3:Y:S01]  /*31c60*/  LDL.LU R57, [R1+0x3b8] ;  /* 0x0003b80001397983 */ /* 0x000ee20000300800 */
[----:B-1----:R-:W-:-:S03]  /*31c70*/  IMAD.WIDE R18, R88, 0x4, R124 ;  /* 0x0000000458127825 */ /* 0x002fc600078e027c */
[----:B------:R-:W3:Y:S01]  /*31c80*/  LDL.LU R11, [R1+0x2f4] ;  /* 0x0002f400010b7983 */ /* 0x000ee20000300800 */
[----:B------:R-:W-:-:S03]  /*31c90*/  IMAD.WIDE R30, R89, 0x4, R124 ;  /* 0x00000004591e7825 */ /* 0x000fc600078e027c */
[----:B------:R1:W-:Y:S01]  /*31ca0*/  STL.64 [R1+0x2470], R18 ;  /* 0x0024701201007387 */ /* 0x0003e20000100a00 */
[----:B----4-:R-:W-:-:S05]  /*31cb0*/  IMAD.WIDE R32, R220, 0x4, R124 ;  /* 0x00000004dc207825 */ /* 0x010fca00078e027c */
[----:B------:R4:W-:Y:S01]  /*31cc0*/  STL.64 [R1+0x2510], R32 ;  /* 0x0025102001007387 */ /* 0x0009e20000100a00 */
[----:B-1----:R-:W-:-:S03]  /*31cd0*/  IMAD.WIDE R18, R90, 0x4, R124 ;  /* 0x000000045a127825 */ /* 0x002fc600078e027c */
[----:B------:R-:W3:Y:S04]  /*31ce0*/  LDL.LU R56, [R1+0x3bc] ;  /* 0x0003bc0001387983 */ /* 0x000ee80000300800 */
[----:B------:R2:W-:Y:S01]  /*31cf0*/  STL.64 [R1+0x2528], R30 ;  /* 0x0025281e01007387 */ /* 0x0005e20000100a00 */
[----:B----4-:R-:W-:-:S03]  /*31d00*/  IMAD.WIDE R32, R91, 0x4, R124 ;  /* 0x000000045b207825 */ /* 0x010fc600078e027c */
[----:B------:R-:W4:Y:S04]  /*31d10*/  LDL.LU R220, [R1+0x2f8] ;  /* 0x0002f80001dc7983 */ /* 0x000f280000300800 */
[----:B------:R1:W-:Y:S01]  /*31d20*/  STL.64 [R1+0x2540], R18 ;  /* 0x0025401201007387 */ /* 0x0003e20000100a00 */
[----:B--2---:R-:W-:-:S05]  /*31d30*/  IMAD.WIDE R30, R230, 0x4, R124 ;  /* 0x00000004e61e7825 */ /* 0x004fca00078e027c */
[----:B------:R2:W-:Y:S04]  /*31d40*/  STL.64 [R1+0x25f8], R30 ;  /* 0x0025f81e01007387 */ /* 0x0005e80000100a00 */
[----:B------:R-:W-:Y:S04]  /*31d50*/  STL.64 [R1+0x2610], R32 ;  /* 0x0026102001007387 */ /* 0x000fe80000100a00 */
        /* <DEDUP_REMOVED lines=8> */
[----:B------:R1:W-:Y:S03]  /*31de0*/  STL.64 [R1+0x26d8], R18 ;  /* 0x0026d81201007387 */ /* 0x0003e60000100a00 */
[--C-:B------:R-:W-:Y:S01]  /*31df0*/  IMAD.WIDE R32, R95, 0x4, R124.reuse ;  /* 0x000000045f207825 */ /* 0x100fe200078e027c */
[----:B------:R2:W-:Y:S03]  /*31e00*/  STL.64 [R1+0x2700], R30 ;  /* 0x0027001e01007387 */ /* 0x0005e60000100a00 */
[----:B-1----:R-:W-:-:S05]  /*31e10*/  IMAD.WIDE R18, R120, 0x4, R124 ;  /* 0x0000000478127825 */ /* 0x002fca00078e027c */
[----:B------:R1:W-:Y:S04]  /*31e20*/  STL.64 [R1+0x2798], R18 ;  /* 0x0027981201007387 */ /* 0x0003e80000100a00 */
[----:B------:R-:W-:Y:S04]  /*31e30*/  STL.64 [R1+0x27b8], R32 ;  /* 0x0027b82001007387 */ /* 0x000fe80000100a00 */
[----:B------:R-:W4:Y:S01]  /*31e40*/  LDL.LU R34, [R1+0x3d8] ;  /* 0x0003d80001227983 */ /* 0x000f220000300800 */
[----:B--2---:R-:W-:-:S05]  /*31e50*/  IMAD.WIDE R30, R96, 0x4, R124 ;  /* 0x00000004601e7825 */ /* 0x004fca00078e027c */
[----:B------:R2:W-:Y:S04]  /*31e60*/  STL.64 [R1+0x27d8], R30 ;  /* 0x0027d81e01007387 */ /* 0x0005e80000100a00 */
[----:B------:R-:W4:Y:S01]  /*31e70*/  LDL.LU R230, [R1+0x300] ;  /* 0x0003000001e67983 */ /* 0x000f220000300800 */
[----:B-1----:R-:W-:-:S05]  /*31e80*/  IMAD.WIDE R18, R121, 0x4, R124 ;  /* 0x0000000479127825 */ /* 0x002fca00078e027c */
[----:B------:R1:W-:Y:S01]  /*31e90*/  STL.64 [R1+0x2858], R18 ;  /* 0x0028581201007387 */ /* 0x0003e20000100a00 */
[----:B--2---:R-:W-:-:S04]  /*31ea0*/  IMAD.WIDE R30, R98, 0x4, R124 ;  /* 0x00000004621e7825 */ /* 0x004fc800078e027c */
[----:B------:R-:W-:-:S04]  /*31eb0*/  IMAD.WIDE R32, R99, 0x4, R124 ;  /* 0x0000000463207825 */ /* 0x000fc800078e027c */
[----:B-1----:R-:W-:-:S05]  /*31ec0*/  IMAD.WIDE R18, R97, 0x4, R124 ;  /* 0x0000000461127825 */ /* 0x002fca00078e027c */
[----:B------:R1:W-:Y:S04]  /*31ed0*/  STL.64 [R1+0x2878], R18 ;  /* 0x0028781201007387 */ /* 0x0003e80000100a00 */
[----:B------:R2:W-:Y:S04]  /*31ee0*/  STL.64 [R1+0x28b8], R30 ;  /* 0x0028b81e01007387 */ /* 0x0005e80000100a00 */
[----:B------:R2:W-:Y:S04]  /*31ef0*/  STL.64 [R1+0x2930], R32 ;  /* 0x0029302001007387 */ /* 0x0005e80000100a00 */
[----:B------:R-:W4:Y:S01]  /*31f00*/  LDL.LU R59, [R1+0x3e0] ;  /* 0x0003e000013b7983 */ /* 0x000f220000300800 */
[----:B-1----:R-:W-:-:S04]  /*31f10*/  IMAD.WIDE R18, R100, 0x4, R124 ;  /* 0x0000000464127825 */ /* 0x002fc800078e027c */
[--C-:B--2---:R-:W-:Y:S01]  /*31f20*/  IMAD.WIDE R30, R101, 0x4, R124.reuse ;  /* 0x00000004651e7825 */ /* 0x104fe200078e027c */
[----:B------:R-:W-:Y:S03]  /*31f30*/  STL.64 [R1+0x2948], R18 ;  /* 0x0029481201007387 */ /* 0x000fe60000100a00 */
[--C-:B------:R-:W-:Y:S01]  /*31f40*/  IMAD.WIDE R32, R102, 0x4, R124.reuse ;  /* 0x0000000466207825 */ /* 0x100fe200078e027c */
[----:B------:R1:W-:Y:S03]  /*31f50*/  STL.64 [R1+0x2968], R30 ;  /* 0x0029681e01007387 */ /* 0x0003e60000100a00 */
[----:B-1----:R-:W-:-:S04]  /*31f60*/  IMAD.WIDE R30, R103, 0x4, R124 ;  /* 0x00000004671e7825 */ /* 0x002fc800078e027c */
[----:B---3--:R-:W-:-:S05]  /*31f70*/  IMAD.WIDE R18, R3, 0x4, R124 ;  /* 0x0000000403127825 */ /* 0x008fca00078e027c */
        /* <DEDUP_REMOVED lines=10> */
[--C-:B--2---:R-:W-:Y:S02]  /*32020*/  IMAD.WIDE R32, R193, 0x4, R124.reuse ;  /* 0x00000004c1207825 */ /* 0x104fe400078e027c */
[----:B------:R-:W2:Y:S02]  /*32030*/  LDL.LU R193, [R1+0x8564] ;  /* 0x0085640001c17983 */ /* 0x000ea40000300800 */
[--C-:B---3--:R-:W-:Y:S02]  /*32040*/  IMAD.WIDE R30, R57, 0x4, R124.reuse ;  /* 0x00000004391e7825 */ /* 0x108fe400078e027c */
[----:B------:R1:W-:Y:S04]  /*32050*/  STL.64 [R1+0x2b00], R18 ;  /* 0x002b001201007387 */ /* 0x0003e80000100a00 */
[----:B------:R3:W-:Y:S04]  /*32060*/  STL.64 [R1+0x2b98], R32 ;  /* 0x002b982001007387 */ /* 0x0007e80000100a00 */
[----:B------:R3:W-:Y:S01]  /*32070*/  STL.64 [R1+0x2bb0], R30 ;  /* 0x002bb01e01007387 */ /* 0x0007e20000100a00 */
[----:B-1----:R-:W-:-:S04]  /*32080*/  IMAD.WIDE R18, R106, 0x4, R124 ;  /* 0x000000046a127825 */ /* 0x002fc800078e027c */
[--C-:B---3--:R-:W-:Y:S01]  /*32090*/  IMAD.WIDE R32, R107, 0x4, R124.reuse ;  /* 0x000000046b207825 */ /* 0x108fe200078e027c */
[----:B------:R1:W-:Y:S03]  /*320a0*/  STL.64 [R1+0x2be0], R18 ;  /* 0x002be01201007387 */ /* 0x0003e60000100a00 */
[--C-:B------:R-:W-:Y:S01]  /*320b0*/  IMAD.WIDE R30, R11, 0x4, R124.reuse ;  /* 0x000000040b1e7825 */ /* 0x100fe200078e027c */
[----:B------:R3:W-:Y:S04]  /*320c0*/  STL.64 [R1+0x2c00], R32 ;  /* 0x002c002001007387 */ /* 0x0007e80000100a00 */
[----:B------:R3:W-:Y:S01]  /*320d0*/  STL.64 [R1+0x2ca8], R30 ;  /* 0x002ca81e01007387 */ /* 0x0007e20000100a00 */
[----:B-1----:R-:W-:-:S04]  /*320e0*/  IMAD.WIDE R18, R56, 0x4, R124 ;  /* 0x0000000438127825 */ /* 0x002fc800078e027c */
[--C-:B---3--:R-:W-:Y:S01]  /*320f0*/  IMAD.WIDE R32, R108, 0x4, R124.reuse ;  /* 0x000000046c207825 */ /* 0x108fe200078e027c */
[----:B------:R4:W-:Y:S03]  /*32100*/  STL.64 [R1+0x2cc0], R18 ;  /* 0x002cc01201007387 */ /* 0x0009e60000100a00 */
[--C-:B------:R-:W-:Y:S01]  /*32110*/  IMAD.WIDE R30, R109, 0x4, R124.reuse ;  /* 0x000000046d1e7825 */ /* 0x100fe200078e027c */
[----:B------:R-:W-:Y:S04]  /*32120*/  STL.64 [R1+0x2cd8], R32 ;  /* 0x002cd82001007387 */ /* 0x000fe80000100a00 */
[----:B------:R-:W3:Y:S01]  /*32130*/  LDL.LU R123, [R1+0x310] ;  /* 0x00031000017b7983 */ /* 0x000ee20000300800 */
[----:B----4-:R-:W-:-:S03]  /*32140*/  IMAD.WIDE R18, R220, 0x4, R124 ;  /* 0x00000004dc127825 */ /* 0x010fc600078e027c */
[----:B------:R1:W-:Y:S04]  /*32150*/  STL.64 [R1+0x2cf0], R30 ;  /* 0x002cf01e01007387 */ /* 0x0003e80000100a00 */
[----:B------:R4:W-:Y:S04]  /*32160*/  STL.64 [R1+0x2d70], R18 ;  /* 0x002d701201007387 */ /* 0x0009e80000100a00 */
[----:B------:R-:W3:Y:S01]  /*32170*/  LDL.LU R120, [R1+0x314] ;  /* 0x0003140001787983 */ /* 0x000ee20000300800 */
[----:B-1----:R-:W-:-:S04]  /*32180*/  IMAD.WIDE R30, R35, 0x4, R124 ;  /* 0x00000004231e7825 */ /* 0x002fc800078e027c */
[--C-:B----4-:R-:W-:Y:S01]  /*32190*/  IMAD.WIDE R18, R110, 0x4, R124.reuse ;  /* 0x000000046e127825 */ /* 0x110fe200078e027c */
[----:B------:R1:W-:Y:S04]  /*321a0*/  STL.64 [R1+0x2d90], R30 ;  /* 0x002d901e01007387 */ /* 0x0003e80000100a00 */
[----:B------:R-:W4:Y:S04]  /*321b0*/  LDL.LU R240, [R1+0x318] ;  /* 0x0003180001f07983 */ /* 0x000f280000300800 */
[----:B------:R1:W-:Y:S04]  /*321c0*/  STL.64 [R1+0x2da8], R18 ;  /* 0x002da81201007387 */ /* 0x0003e80000100a00 */
[----:B------:R-:W2:Y:S01]  /*321d0*/  LDL R0, [R1+0x390] ;  /* 0x0003900001007983 */ /* 0x000ea20000100800 */
[----:B-1----:R-:W-:-:S04]  /*321e0*/  IMAD.WIDE R30, R111, 0x4, R124 ;  /* 0x000000046f1e7825 */ /* 0x002fc800078e027c */
[--C-:B------:R-:W-:Y:S01]  /*321f0*/  IMAD.WIDE R18, R14, 0x4, R124.reuse ;  /* 0x000000040e127825 */ /* 0x100fe200078e027c */
[----:B------:R1:W-:Y:S04]  /*32200*/  STL.64 [R1+0x2dc0], R30 ;  /* 0x002dc01e01007387 */ /* 0x0003e80000100a00 */
[----:B------:R-:W4:Y:S04]  /*32210*/  LDL.LU R251, [R1+0x31c] ;  /* 0x00031c0001fb7983 */ /* 0x000f280000300800 */
[----:B------:R-:W-:Y:S04]  /*32220*/  STL.64 [R1+0x2e60], R18 ;  /* 0x002e601201007387 */ /* 0x000fe80000100a00 */
[----:B------:R-:W3:Y:S01]  /*32230*/  LDL R122, [R1+0x30c] ;  /* 0x00030c00017a7983 */ /* 0x000ee20000100800 */
[----:B-1----:R-:W-:-:S05]  /*32240*/  IMAD.WIDE R30, R34, 0x4, R124 ;  /* 0x00000004221e7825 */ /* 0x002fca00078e027c */
[----:B------:R1:W-:Y:S04]  /*32250*/  STL.64 [R1+0x2e80], R30 ;  /* 0x002e801e01007387 */ /* 0x0003e80000100a00 */
[----:B-1----:R-:W4:Y:S01]  /*32260*/  LDL.LU R31, [R1+0x320] ;  /* 0x00032000011f7983 */ /* 0x002f220000300800 */
[----:B------:R-:W-:-:S05]  /*32270*/  IMAD.WIDE R18, R112, 0x4, R124 ;  /* 0x0000000470127825 */ /* 0x000fca00078e027c */
[----:B------:R1:W-:Y:S04]  /*32280*/  STL.64 [R1+0x2e98], R18 ;  /* 0x002e981201007387 */ /* 0x0003e80000100a00 */
[----:B------:R-:W4:Y:S01]  /*32290*/  LDL.LU R30, [R1+0x324] ;  /* 0x00032400011e7983 */ /* 0x000f220000300800 */
[----:B------:R-:W-:-:S04]  /*322a0*/  IMAD.WIDE R32, R113, 0x4, R124 ;  /* 0x0000000471207825 */ /* 0x000fc800078e027c */
[--C-:B-1----:R-:W-:Y:S01]  /*322b0*/  IMAD.WIDE R18, R230, 0x4, R124.reuse ;  /* 0x00000004e6127825 */ /* 0x102fe200078e027c */
[----:B------:R1:W-:Y:S04]  /*322c0*/  STL.64 [R1+0x2eb0], R32 ;  /* 0x002eb02001007387 */ /* 0x0003e80000100a00 */
[----:B------:R1:W-:Y:S04]  /*322d0*/  STL.64 [R1+0x2f20], R18 ;  /* 0x002f201201007387 */ /* 0x0003e80000100a00 */
[----:B------:R-:W4:Y:S01]  /*322e0*/  LDL.LU R46, [R1+0x328] ;  /* 0x00032800012e7983 */ /* 0x000f220000300800 */
[----:B-1----:R-:W-:-:S04]  /*322f0*/  IMAD.WIDE R32, R59, 0x4, R124 ;  /* 0x000000043b207825 */ /* 0x002fc800078e027c */
[--C-:B------:R-:W-:Y:S01]  /*32300*/  IMAD.WIDE R18, R114, 0x4, R124.reuse ;  /* 0x0000000472127825 */ /* 0x100fe200078e027c */
[----:B------:R1:W-:Y:S04]  /*32310*/  STL.64 [R1+0x2f40], R32 ;  /* 0x002f402001007387 */ /* 0x0003e80000100a00 */
[----:B------:R1:W-:Y:S01]  /*32320*/  STL.64 [R1+0x2f60], R18 ;  /* 0x002f601201007387 */ /* 0x0003e20000100a00 */
[----:B------:R-:W-:-:S04]  /*32330*/  IMAD.WIDE R36, R117, 0x4, R124 ;  /* 0x0000000475247825 */ /* 0x000fc800078e027c */
[----:B-1----:R-:W-:-:S04]  /*32340*/  IMAD.WIDE R32, R115, 0x4, R124 ;  /* 0x0000000473207825 */ /* 0x002fc800078e027c */
[--C-:B------:R-:W-:Y:S01]  /*32350*/  IMAD.WIDE R18, R116, 0x4, R124.reuse ;  /* 0x0000000474127825 */ /* 0x100fe200078e027c */
[----:B------:R1:W-:Y:S04]  /*32360*/  STL.64 [R1+0x2f78], R32 ;  /* 0x002f782001007387 */ /* 0x0003e80000100a00 */
[----:B------:R1:W-:Y:S04]  /*32370*/  STL.64 [R1+0x3120], R18 ;  /* 0x0031201201007387 */ /* 0x0003e80000100a00 */
[----:B------:R1:W-:Y:S02]  /*32380*/  STL.64 [R1+0x3140], R36 ;  /* 0x0031402401007387 */ /* 0x0003e40000100a00 */
[----:B-1----:R-:W-:-:S04]  /*32390*/  IMAD.WIDE R32, R118, 0x4, R124 ;  /* 0x0000000476207825 */ /* 0x002fc800078e027c */
[--C-:B------:R-:W-:Y:S01]  /*323a0*/  IMAD.WIDE R18, R119, 0x4, R124.reuse ;  /* 0x0000000477127825 */ /* 0x100fe200078e027c */
[----:B------:R-:W-:Y:S04]  /*323b0*/  STL.64 [R1+0x3160], R32 ;  /* 0x0031602001007387 */ /* 0x000fe80000100a00 */
[----:B------:R1:W-:Y:S01]  /*323c0*/  STL.64 [R1+0x3178], R18 ;  /* 0x0031781201007387 */ /* 0x0003e20000100a00 */
[----:B------:R-:W-:-:S03]  /*323d0*/  IMAD.WIDE R36, R128, 0x4, R124 ;  /* 0x0000000480247825 */ /* 0x000fc600078e027c */
[----:B-1----:R-:W4:Y:S01]  /*323e0*/  LDL.LU R19, [R1+0x330] ;  /* 0x0003300001137983 */ /* 0x002f220000300800 */
[----:B------:R-:W-:-:S03]  /*323f0*/  IMAD.WIDE R32, R129, 0x4, R124 ;  /* 0x0000000481207825 */ /* 0x000fc600078e027c */
[----:B------:R1:W-:Y:S04]  /*32400*/  STL.64 [R1+0x3878], R36 ;  /* 0x0038782401007387 */ /* 0x0003e80000100a00 */
[----:B------:R1:W-:Y:S04]  /*32410*/  STL.64 [R1+0x38b0], R32 ;  /* 0x0038b02001007387 */ /* 0x0003e80000100a00 */
[----:B------:R-:W4:Y:S01]  /*32420*/  LDL.LU R42, [R1+0x334] ;  /* 0x00033400012a7983 */ /* 0x000f220000300800 */
[----:B------:R-:W-:-:S04]  /*32430*/  IMAD.WIDE R38, R132, 0x4, R124 ;  /* 0x0000000484267825 */ /* 0x000fc800078e027c */
[----:B-1----:R-:W-:-:S04]  /*32440*/  IMAD.WIDE R36, R130, 0x4, R124 ;  /* 0x0000000482247825 */ /* 0x002fc800078e027c */
[--C-:B------:R-:W-:Y:S01]  /*32450*/  IMAD.WIDE R32, R131, 0x4, R124.reuse ;  /* 0x0000000483207825 */ /* 0x100fe200078e027c */
[----:B------:R1:W-:Y:S04]  /*32460*/  STL.64 [R1+0x3990], R36 ;  /* 0x0039902401007387 */ /* 0x0003e80000100a00 */
[----:B------:R1:W-:Y:S04]  /*32470*/  STL.64 [R1+0x39c8], R32 ;  /* 0x0039c82001007387 */ /* 0x0003e80000100a00 */
[----:B------:R-:W-:Y:S04]  /*32480*/  STL.64 [R1+0x3a18], R38 ;  /* 0x003a182601007387 */ /* 0x000fe80000100a00 */
[----:B------:R-:W4:Y:S01]  /*32490*/  LDL.LU R49, [R1+0x33c] ;  /* 0x00033c0001317983 */ /* 0x000f220000300800 */
[----:B-1----:R-:W-:-:S04]  /*324a0*/  IMAD.WIDE R36, R133, 0x4, R124 ;  /* 0x0000000485247825 */ /* 0x002fc800078e027c */
[--C-:B------:R-:W-:Y:S01]  /*324b0*/  IMAD.WIDE R32, R134, 0x4, R124.reuse ;  /* 0x0000000486207825 */ /* 0x100fe200078e027c */
[----:B------:R1:W-:Y:S04]  /*324c0*/  STL.64 [R1+0x3a30], R36 ;  /* 0x003a302401007387 */ /* 0x0003e80000100a00 */
[----:B------:R1:W-:Y:S04]  /*324d0*/  STL.64 [R1+0x3a68], R32 ;  /* 0x003a682001007387 */ /* 0x0003e80000100a00 */
[----:B------:R-:W4:Y:S01]  /*324e0*/  LDL.LU R48, [R1+0x340] ;  /* 0x0003400001307983 */ /* 0x000f220000300800 */
[----:B-1----:R-:W-:-:S04]  /*324f0*/  IMAD.WIDE R36, R135, 0x4, R124 ;  /* 0x0000000487247825 */ /* 0x002fc800078e027c */
[--C-:B------:R-:W-:Y:S01]  /*32500*/  IMAD.WIDE R32, R136, 0x4, R124.reuse ;  /* 0x0000000488207825 */ /* 0x100fe200078e027c */
[----:B------:R-:W-:Y:S04]  /*32510*/  STL.64 [R1+0x3aa0], R36 ;  /* 0x003aa02401007387 */ /* 0x000fe80000100a00 */
[----:B------:R1:W-:Y:S04]  /*32520*/  STL.64 [R1+0x3b18], R32 ;  /* 0x003b182001007387 */ /* 0x0003e80000100a00 */
[----:B-1----:R-:W4:Y:S01]  /*32530*/  LDL.LU R33, [R1+0x344] ;  /* 0x0003440001217983 */ /* 0x002f220000300800 */
[----:B------:R-:W-:-:S04]  /*32540*/  IMAD.WIDE R36, R137, 0x4, R124 ;  /* 0x0000000489247825 */ /* 0x000fc800078e027c */
[----:B------:R-:W-:-:S04]  /*32550*/  IMAD.WIDE R62, R142, 0x4, R124 ;  /* 0x000000048e3e7825 */ /* 0x000fc800078e027c */
[----:B--2---:R-:W-:-:S05]  /*32560*/  IMAD.WIDE R38, R0, 0x4, R124 ;  /* 0x0000000400267825 */ /* 0x004fca00078e027c */
[----:B------:R1:W-:Y:S04]  /*32570*/  STL.64 [R1+0x3b40], R38 ;  /* 0x003b402601007387 */ /* 0x0003e80000100a00 */
[----:B------:R3:W-:Y:S04]  /*32580*/  STL.64 [R1+0x3b70], R36 ;  /* 0x003b702401007387 */ /* 0x0007e80000100a00 */
[----:B------:R-:W2:Y:S01]  /*32590*/  LDL.LU R32, [R1+0x348] ;  /* 0x0003480001207983 */ /* 0x000ea20000300800 */
[----:B-1----:R-:W-:-:S04]  /*325a0*/  IMAD.WIDE R38, R138, 0x4, R124 ;  /* 0x000000048a267825 */ /* 0x002fc800078e027c */
[--C-:B---3--:R-:W-:Y:S01]  /*325b0*/  IMAD.WIDE R36, R122, 0x4, R124.reuse ;  /* 0x000000047a247825 */ /* 0x108fe200078e027c */
[----:B------:R1:W-:Y:S04]  /*325c0*/  STL.64 [R1+0x3ba8], R38 ;  /* 0x003ba82601007387 */ /* 0x0003e80000100a00 */
[----:B------:R3:W-:Y:S01]  /*325d0*/  STL.64 [R1+0x3be8], R36 ;  /* 0x003be82401007387 */ /* 0x0007e20000100a00 */
[----:B-1----:R-:W-:-:S03]  /*325e0*/  IMAD.WIDE R38, R193, 0x4, R124 ;  /* 0x00000004c1267825 */ /* 0x002fc600078e027c */
[----:B------:R-:W2:Y:S04]  /*325f0*/  LDL.LU R193, [R1+0x8560] ;  /* 0x0085600001c17983 */ /* 0x000ea80000300800 */
[----:B------:R-:W2:Y:S01]  /*32600*/  LDL.LU R51, [R1+0x34c] ;  /* 0x00034c0001337983 */ /* 0x000ea20000300800 */
[----:B---3--:R-:W-:-:S03]  /*32610*/  IMAD.WIDE R36, R123, 0x4, R124 ;  /* 0x000000047b247825 */ /* 0x008fc600078e027c */
[----:B------:R1:W-:Y:S01]  /*32620*/  STL.64 [R1+0x3be0], R38 ;  /* 0x003be02601007387 */ /* 0x0003e20000100a00 */
[----:B----4-:R-:W-:-:S03]  /*32630*/  IMAD.WIDE R60, R240, 0x4, R124 ;  /* 0x00000004f03c7825 */ /* 0x010fc600078e027c */
[----:B------:R3:W-:Y:S01]  /*32640*/  STL.64 [R1+0x3bc8], R36 ;  /* 0x003bc82401007387 */ /* 0x0007e20000100a00 */
[----:B-1----:R-:W-:-:S04]  /*32650*/  IMAD.WIDE R38, R139, 0x4, R124 ;  /* 0x000000048b267825 */ /* 0x002fc800078e027c */
[--C-:B---3--:R-:W-:Y:S01]  /*32660*/  IMAD.WIDE R36, R120, 0x4, R124.reuse ;  /* 0x0000000478247825 */ /* 0x108fe200078e027c */
[----:B------:R1:W-:Y:S04]  /*32670*/  STL.64 [R1+0x40b0], R38 ;  /* 0x0040b02601007387 */ /* 0x0003e80000100a00 */
[----:B------:R3:W-:Y:S04]  /*32680*/  STL.64 [R1+0x4090], R36 ;  /* 0x0040902401007387 */ /* 0x0007e80000100a00 */
[----:B------:R4:W-:Y:S01]  /*32690*/  STL.64 [R1+0x4070], R60 ;  /* 0x0040703c01007387 */ /* 0x0009e20000100a00 */
[----:B-1----:R-:W-:-:S03]  /*326a0*/  IMAD.WIDE R38, R140, 0x4, R124 ;  /* 0x000000048c267825 */ /* 0x002fc600078e027c */
[----:B------:R-:W2:Y:S01]  /*326b0*/  LDL.LU R58, [R1+0x3ac] ;  /* 0x0003ac00013a7983 */ /* 0x000ea20000300800 */
[----:B---3--:R-:W-:-:S03]  /*326c0*/  IMAD.WIDE R36, R251, 0x4, R124 ;  /* 0x00000004fb247825 */ /* 0x008fc600078e027c */
[----:B------:R-:W-:Y:S01]  /*326d0*/  STL.64 [R1+0x4058], R38 ;  /* 0x0040582601007387 */ /* 0x000fe20000100a00 */
[----:B----4-:R-:W-:-:S03]  /*326e0*/  IMAD.WIDE R60, R141, 0x4, R124 ;  /* 0x000000048d3c7825 */ /* 0x010fc600078e027c */
[----:B------:R1:W-:Y:S04]  /*326f0*/  STL.64 [R1+0x4050], R36 ;  /* 0x0040502401007387 */ /* 0x0003e80000100a00 */
[----:B-1----:R-:W3:Y:S01]  /*32700*/  LDL.LU R37, [R1+0x3b4] ;  /* 0x0003b40001257983 */ /* 0x002ee20000300800 */
[----:B------:R-:W-:-:S03]  /*32710*/  IMAD.WIDE R38, R31, 0x4, R124 ;  /* 0x000000041f267825 */ /* 0x000fc600078e027c */
[----:B------:R1:W-:Y:S04]  /*32720*/  STL.64 [R1+0x4040], R60 ;  /* 0x0040403c01007387 */ /* 0x0003e80000100a00 */
[----:B------:R-:W4:Y:S04]  /*32730*/  LDL.LU R36, [R1+0x3c4] ;  /* 0x0003c40001247983 */ /* 0x000f280000300800 */
[----:B------:R1:W-:Y:S04]  /*32740*/  STL.64 [R1+0x4038], R38 ;  /* 0x0040382601007387 */ /* 0x0003e80000100a00 */
[----:B-1----:R-:W4:Y:S04]  /*32750*/  LDL.LU R61, [R1+0x3c8] ;  /* 0x0003c800013d7983 */ /* 0x002f280000300800 */
[----:B------:R1:W-:Y:S04]  /*32760*/  STL.64 [R1+0x4030], R62 ;  /* 0x0040303e01007387 */ /* 0x0003e80000100a00 */
[----:B------:R-:W4:Y:S01]  /*32770*/  LDL.LU R60, [R1+0x3cc] ;  /* 0x0003cc00013c7983 */ /* 0x000f220000300800 */
[----:B------:R-:W-:-:S05]  /*32780*/  IMAD.WIDE R38, R30, 0x4, R124 ;  /* 0x000000041e267825 */ /* 0x000fca00078e027c */
[----:B------:R1:W-:Y:S02]  /*32790*/  STL.64 [R1+0x4028], R38 ;  /* 0x0040282601007387 */ /* 0x0003e40000100a00 */
[--C-:B-1----:R-:W-:Y:S02]  /*327a0*/  IMAD.WIDE R62, R143, 0x4, R124.reuse ;  /* 0x000000048f3e7825 */ /* 0x102fe400078e027c */
[----:B------:R-:W4:Y:S04]  /*327b0*/  LDL.LU R121, [R1+0x3dc] ;  /* 0x0003dc0001797983 */ /* 0x000f280000300800 */
[----:B------:R-:W-:Y:S04]  /*327c0*/  STL.64 [R1+0x4020], R62 ;  /* 0x0040203e01007387 */ /* 0x000fe80000100a00 */
[----:B------:R-:W4:Y:S01]  /*327d0*/  LDL.LU R3, [R1+0x3e4] ;  /* 0x0003e40001037983 */ /* 0x000f220000300800 */
[----:B------:R-:W-:-:S05]  /*327e0*/  IMAD.WIDE R38, R46, 0x4, R124 ;  /* 0x000000042e267825 */ /* 0x000fca00078e027c */
[----:B------:R1:W-:Y:S04]  /*327f0*/  STL.64 [R1+0x4018], R38 ;  /* 0x0040182601007387 */ /* 0x0003e80000100a00 */
[----:B------:R-:W4:Y:S04]  /*32800*/  LDL.LU R0, [R1+0x3e8] ;  /* 0x0003e80001007983 */ /* 0x000f280000300800 */
[----:B------:R-:W4:Y:S01]  /*32810*/  LDL.LU R122, [R1+0x3ec] ;  /* 0x0003ec00017a7983 */ /* 0x000f220000300800 */
[----:B-1----:R-:W-:-:S04]  /*32820*/  IMAD.WIDE R38, R144, 0x4, R124 ;  /* 0x0000000490267825 */ /* 0x002fc800078e027c */
[--C-:B------:R-:W-:Y:S01]  /*32830*/  IMAD.WIDE R62, R145, 0x4, R124.reuse ;  /* 0x00000004913e7825 */ /* 0x100fe200078e027c */
[----:B------:R1:W-:Y:S04]  /*32840*/  STL.64 [R1+0x4010], R38 ;  /* 0x0040102601007387 */ /* 0x0003e80000100a00 */
[----:B-1----:R-:W4:Y:S04]  /*32850*/  LDL.LU R39, [R1+0x3f0] ;  /* 0x0003f00001277983 */ /* 0x002f280000300800 */
[----:B------:R1:W-:Y:S04]  /*32860*/  STL.64 [R1+0x4000], R62 ;  /* 0x0040003e01007387 */ /* 0x0003e80000100a00 */
[----:B------:R-:W4:Y:S01]  /*32870*/  LDL.LU R38, [R1+0x3f4] ;  /* 0x0003f40001267983 */ /* 0x000f220000300800 */
[----:B-1----:R-:W-:-:S05]  /*32880*/  IMAD.WIDE R62, R19, 0x4, R124 ;  /* 0x00000004133e7825 */ /* 0x002fca00078e027c */
[----:B------:R1:W-:Y:S02]  /*32890*/  STL.64 [R1+0x3ff8], R62 ;  /* 0x003ff83e01007387 */ /* 0x0003e40000100a00 */
[----:B-1----:R-:W-:-:S05]  /*328a0*/  IMAD.WIDE R62, R146, 0x4, R124 ;  /* 0x00000004923e7825 */ /* 0x002fca00078e027c */
[----:B------:R1:W-:Y:S02]  /*328b0*/  STL.64 [R1+0x3ff0], R62 ;  /* 0x003ff03e01007387 */ /* 0x0003e40000100a00 */
[----:B-1----:R-:W-:-:S05]  /*328c0*/  IMAD.WIDE R62, R42, 0x4, R124 ;  /* 0x000000042a3e7825 */ /* 0x002fca00078e027c */
[----:B------:R1:W-:Y:S02]  /*328d0*/  STL.64 [R1+0x3fe8], R62 ;  /* 0x003fe83e01007387 */ /* 0x0003e40000100a00 */
[----:B-1----:R-:W-:-:S05]  /*328e0*/  IMAD.WIDE R62, R147, 0x4, R124 ;  /* 0x00000004933e7825 */ /* 0x002fca00078e027c */
        /* <DEDUP_REMOVED lines=27> */
[----:B------:R-:W2:Y:S04]  /*32aa0*/  LDL.LU R126, [R1+0x855c] ;  /* 0x00855c00017e7983 */ /* 0x000ea80000300800 */
[----:B------:R1:W-:Y:S02]  /*32ab0*/  STL.64 [R1+0x40a8], R62 ;  /* 0x0040a83e01007387 */ /* 0x0003e40000100a00 */
[----:B-1----:R-:W-:-:S02]  /*32ac0*/  IMAD.WIDE R62, R127, 0x4, R124 ;  /* 0x000000047f3e7825 */ /* 0x002fc400078e027c */
[----:B------:R-:W2:Y:S04]  /*32ad0*/  LDL.LU R127, [R1+0x8558] ;  /* 0x00855800017f7983 */ /* 0x000ea80000300800 */
[----:B------:R1:W-:Y:S02]  /*32ae0*/  STL.64 [R1+0x4088], R62 ;  /* 0x0040883e01007387 */ /* 0x0003e40000100a00 */
[----:B-1----:R-:W-:-:S05]  /*32af0*/  IMAD.WIDE R62, R58, 0x4, R124 ;  /* 0x000000043a3e7825 */ /* 0x002fca00078e027c */
[----:B------:R3:W-:Y:S02]  /*32b00*/  STL.64 [R1+0x4068], R62 ;  /* 0x0040683e01007387 */ /* 0x0007e40000100a00 */
[----:B---3--:R-:W-:-:S05]  /*32b10*/  IMAD.WIDE R62, R37, 0x4, R124 ;  /* 0x00000004253e7825 */ /* 0x008fca00078e027c */
[----:B------:R4:W-:Y:S02]  /*32b20*/  STL.64 [R1+0x4008], R62 ;  /* 0x0040083e01007387 */ /* 0x0009e40000100a00 */
[----:B----4-:R-:W-:-:S05]  /*32b30*/  IMAD.WIDE R62, R36, 0x4, R124 ;  /* 0x00000004243e7825 */ /* 0x010fca00078e027c */
        /* <DEDUP_REMOVED lines=153> */
[----:B------:R-:W3:Y:S01]  /*334d0*/  LDL.LU R18, [R1+0x338] ;  /* 0x0003380001127983 */ /* 0x000ee20000300800 */
        /* <DEDUP_REMOVED lines=9> */
[----:B------:R-:W4:Y:S04]  /*33570*/  LDL.LU R125, [R1+0x32c] ;  /* 0x00032c00017d7983 */ /* 0x000f280000300800 */
[----:B------:R2:W-:Y:S02]  /*33580*/  STL.64 [R1+0x3bc0], R62 ;  /* 0x003bc03e01007387 */ /* 0x0005e40000100a00 */
[----:B--2---:R-:W-:-:S05]  /*33590*/  IMAD.WIDE R62, R40, 0x4, R126 ;  /* 0x00000004283e7825 */ /* 0x004fca00078e027e */
[----:B------:R1:W-:Y:S01]  /*335a0*/  STL.64 [R1+0x2010], R62 ;  /* 0x0020103e01007387 */ /* 0x0003e20000100a00 */
[----:B------:R-:W-:-:S04]  /*335b0*/  IMAD.WIDE R40, R41, 0x4, R126 ;  /* 0x0000000429287825 */ /* 0x000fc800078e027e */
[----:B-1----:R-:W-:-:S05]  /*335c0*/  IMAD.WIDE R62, R194, 0x4, R126 ;  /* 0x00000004c23e7825 */ /* 0x002fca00078e027e */
[----:B------:R1:W-:Y:S04]  /*335d0*/  STL.64 [R1+0x3ba0], R62 ;  /* 0x003ba03e01007387 */ /* 0x0003e80000100a00 */
[----:B-1----:R-:W2:Y:S04]  /*335e0*/  LDL.LU.64 R62, [R1+0x8550] ;  /* 0x00855000013e7983 */ /* 0x002ea80000300a00 */
[----:B------:R1:W-:Y:S02]  /*335f0*/  STL.64 [R1+0x3b98], R40 ;  /* 0x003b982801007387 */ /* 0x0003e40000100a00 */
[----:B-1----:R-:W-:-:S04]  /*33600*/  IMAD.WIDE R40, R38, 0x4, R126 ;  /* 0x0000000426287825 */ /* 0x002fc800078e027e */
[--C-:B------:R-:W-:Y:S01]  /*33610*/  IMAD.WIDE R38, R39, 0x4, R126.reuse ;  /* 0x0000000427267825 */ /* 0x100fe200078e027e */
        /* <DEDUP_REMOVED lines=53> */
[----:B---3--:R-:W-:-:S05]  /*33970*/  IMAD.WIDE R48, R18, 0x4, R126 ;  /* 0x0000000412307825 */ /* 0x008fca00078e027e */
[----:B------:R1:W-:Y:S02]  /*33980*/  STL.64 [R1+0x3ab8], R48 ;  /* 0x003ab83001007387 */ /* 0x0003e40000100a00 */
[----:B-1----:R-:W-:-:S05]  /*33990*/  IMAD.WIDE R48, R42, 0x4, R126 ;  /* 0x000000042a307825 */ /* 0x002fca00078e027e */
[----:B------:R1:W-:Y:S04]  /*339a0*/  STL.64 [R1+0x3a98], R48 ;  /* 0x003a983001007387 */ /* 0x0003e80000100a00 */
[----:B-1----:R-:W3:Y:S04]  /*339b0*/  LDL.LU.64 R48, [R1+0x84f0] ;  /* 0x0084f00001307983 */ /* 0x002ee80000300a00 */
[----:B------:R-:W2:Y:S01]  /*339c0*/  LDL.LU R42, [R1+0x2a0] ;  /* 0x0002a000012a7983 */ /* 0x000ea20000300800 */
[----:B------:R-:W-:-:S04]  /*339d0*/  IMAD.WIDE R18, R19, 0x4, R126 ;  /* 0x0000000413127825 */ /* 0x000fc800078e027e */
[--C-:B----4-:R-:W-:Y:S01]  /*339e0*/  IMAD.WIDE R124, R125, 0x4, R126.reuse ;  /* 0x000000047d7c7825 */ /* 0x110fe200078e027e */
[----:B------:R1:W-:Y:S04]  /*339f0*/  STL.64 [R1+0x3a90], R18 ;  /* 0x003a901201007387 */ /* 0x0003e80000100a00 */
[----:B-1----:R-:W4:Y:S04]  /*33a00*/  LDL.LU.64 R18, [R1+0x84e8] ;  /* 0x0084e80001127983 */ /* 0x002f280000300a00 */
        /* <DEDUP_REMOVED lines=67> */
[----:B-1----:R-:W3:Y:S04]  /*33e40*/  LDL.LU R125, [R1+0x1f8] ;  /* 0x0001f800017d7983 */ /* 0x002ee80000300800 */
[----:B------:R2:W-:Y:S02]  /*33e50*/  STL.64 [R1+0x39b8], R44 ;  /* 0x0039b82c01007387 */ /* 0x0005e40000100a00 */
[----:B--2---:R-:W-:-:S05]  /*33e60*/  IMAD.WIDE R44, R42, 0x4, R126 ;  /* 0x000000042a2c7825 */ /* 0x004fca00078e027e */
[----:B------:R1:W-:Y:S02]  /*33e70*/  STL.64 [R1+0x39b0], R44 ;  /* 0x0039b02c01007387 */ /* 0x0003e40000100a00 */
[----:B-1----:R-:W-:-:S05]  /*33e80*/  IMAD.WIDE R44, R26, 0x4, R126 ;  /* 0x000000041a2c7825 */ /* 0x002fca00078e027e */
[----:B------:R1:W-:Y:S04]  /*33e90*/  STL.64 [R1+0x39a8], R44 ;  /* 0x0039a82c01007387 */ /* 0x0003e80000100a00 */
[----:B-1----:R-:W2:Y:S04]  /*33ea0*/  LDL.LU.64 R44, [R1+0x8498] ;  /* 0x00849800012c7983 */ /* 0x002ea80000300a00 */
[----:B------:R-:W2:Y:S01]  /*33eb0*/  LDL.LU R26, [R1+0x1ec] ;  /* 0x0001ec00011a7983 */ /* 0x000ea20000300800 */
[----:B------:R-:W-:-:S05]  /*33ec0*/  IMAD.WIDE R42, R43, 0x4, R126 ;  /* 0x000000042b2a7825 */ /* 0x000fca00078e027e */
        /* <DEDUP_REMOVED lines=16> */
[----:B----4-:R-:W-:-:S05]  /*33fd0*/  IMAD.WIDE R16, R14, 0x4, R126 ;  /* 0x000000040e107825 */ /* 0x010fca00078e027e */
[----:B------:R1:W-:Y:S04]  /*33fe0*/  STL.64 [R1+0x3930], R16 ;  /* 0x0039301001007387 */ /* 0x0003e80000100a00 */
[----:B-1----:R-:W4:Y:S01]  /*33ff0*/  LDL.LU.64 R16, [R1+0x8478] ;  /* 0x0084780001107983 */ /* 0x002f220000300a00 */
[----:B------:R-:W-:-:S05]  /*34000*/  IMAD.WIDE R14, R15, 0x4, R126 ;  /* 0x000000040f0e7825 */ /* 0x000fca00078e027e */
[----:B------:R1:W-:Y:S02]  /*34010*/  STL.64 [R1+0x3918], R14 ;  /* 0x0039180e01007387 */ /* 0x0003e40000100a00 */
[----:B-1----:R-:W-:-:S04]  /*34020*/  IMAD.WIDE R14, R10, 0x4, R126 ;  /* 0x000000040a0e7825 */ /* 0x002fc800078e027e */
[--C-:B---3--:R-:W-:Y:S01]  /*34030*/  IMAD.WIDE R10, R11, 0x4, R126.reuse ;  /* 0x000000040b0a7825 */ /* 0x108fe200078e027e */
[----:B------:R1:W-:Y:S04]  /*34040*/  STL.64 [R1+0x3910], R14 ;  /* 0x0039100e01007387 */ /* 0x0003e80000100a00 */
[----:B-1----:R-:W3:Y:S04]  /*34050*/  LDL.LU.64 R14, [R1+0x8470] ;  /* 0x00847000010e7983 */ /* 0x002ee80000300a00 */
        /* <DEDUP_REMOVED lines=33> */
[----:B------:R1:W-:Y:S03]  /*34270*/  STL.64 [R1+0x3870], R4 ;  /* 0x0038700401007387 */ /* 0x0003e60000100a00 */
[--C-:B------:R-:W-:Y:S01]  /*34280*/  IMAD.WIDE R124, R125, 0x4, R126.reuse ;  /* 0x000000047d7c7825 */ /* 0x100fe200078e027e */
[----:B-1----:R-:W3:Y:S04]  /*34290*/  LDL.LU.64 R4, [R1+0x8438] ;  /* 0x0084380001047983 */ /* 0x002ee80000300a00 */
[----:B------:R1:W-:Y:S02]  /*342a0*/  STL.64 [R1+0x3868], R36 ;  /* 0x0038682401007387 */ /* 0x0003e40000100a00 */
[----:B-1----:R-:W-:-:S04]  /*342b0*/  IMAD.WIDE R36, R34, 0x4, R126 ;  /* 0x0000000422247825 */ /* 0x002fc800078e027e */
[--C-:B------:R-:W-:Y:S01]  /*342c0*/  IMAD.WIDE R34, R35, 0x4, R126.reuse ;  /* 0x0000000423227825 */ /* 0x100fe200078e027e */
[----:B------:R1:W-:Y:S04]  /*342d0*/  STL.64 [R1+0x3760], R36 ;  /* 0x0037602401007387 */ /* 0x0003e80000100a00 */
[----:B-1----:R-:W3:Y:S04]  /*342e0*/  LDL.LU.64 R36, [R1+0x8430] ;  /* 0x0084300001247983 */ /* 0x002ee80000300a00 */
[----:B------:R1:W-:Y:S04]  /*342f0*/  STL.64 [R1+0x3658], R34 ;  /* 0x0036582201007387 */ /* 0x0003e80000100a00 */
[----:B-1----:R-:W3:Y:S04]  /*34300*/  LDL.LU.64 R34, [R1+0x8428] ;  /* 0x0084280001227983 */ /* 0x002ee80000300a00 */
[----:B------:R1:W-:Y:S02]  /*34310*/  STL.64 [R1+0x3590], R124 ;  /* 0x0035907c01007387 */ /* 0x0003e40000100a00 */
[----:B-1----:R-:W-:-:S02]  /*34320*/  IMAD.WIDE R124, R197, 0x4, R126 ;  /* 0x00000004c57c7825 */ /* 0x002fc400078e027e */
[----:B------:R-:W3:Y:S04]  /*34330*/  LDL.LU R197, [R1+0x8424] ;  /* 0x0084240001c57983 */ /* 0x000ee80000300800 */
[----:B------:R1:W-:Y:S02]  /*34340*/  STL.64 [R1+0x3588], R124 ;  /* 0x0035887c01007387 */ /* 0x0003e40000100a00 */
[--C-:B-1----:R-:W-:Y:S02]  /*34350*/  IMAD.WIDE R124, R2, 0x4, R126.reuse ;  /* 0x00000004027c7825 */ /* 0x102fe400078e027e */
[----:B------:R-:W3:Y:S04]  /*34360*/  LDL.LU R2, [R1+0x8420] ;  /* 0x0084200001027983 */ /* 0x000ee80000300800 */
[----:B------:R2:W-:Y:S02]  /*34370*/  STL.64 [R1+0x3580], R124 ;  /* 0x0035807c01007387 */ /* 0x0005e40000100a00 */
[----:B--2---:R-:W-:-:S04]  /*34380*/  IMAD.WIDE R124, R26, 0x4, R126 ;  /* 0x000000041a7c7825 */ /* 0x004fc800078e027e */
[--C-:B------:R-:W-:Y:S01]  /*34390*/  IMAD.WIDE R26, R27, 0x4, R126.reuse ;  /* 0x000000041b1a7825 */ /* 0x100fe200078e027e */
[----:B------:R1:W-:Y:S04]  /*343a0*/  STL.64 [R1+0x3578], R124 ;  /* 0x0035787c01007387 */ /* 0x0003e80000100a00 */
[----:B-1----:R-:W2:Y:S04]  /*343b0*/  LDL.LU R125, [R1+0x164] ;  /* 0x00016400017d7983 */ /* 0x002ea80000300800 */
[----:B------:R1:W-:Y:S02]  /*343c0*/  STL.64 [R1+0x3570], R26 ;  /* 0x0035701a01007387 */ /* 0x0003e40000100a00 */
[----:B-1----:R-:W-:-:S02]  /*343d0*/  IMAD.WIDE R26, R24, 0x4, R126 ;  /* 0x00000004181a7825 */ /* 0x002fc400078e027e */
[----:B------:R-:W2:Y:S04]  /*343e0*/  LDL.LU R24, [R1+0x158] ;  /* 0x0001580001187983 */ /* 0x000ea80000300800 */
[----:B------:R1:W-:Y:S02]  /*343f0*/  STL.64 [R1+0x3568], R26 ;  /* 0x0035681a01007387 */ /* 0x0003e40000100a00 */
[----:B-1----:R-:W-:-:S05]  /*34400*/  IMAD.WIDE R26, R32, 0x4, R126 ;  /* 0x00000004201a7825 */ /* 0x002fca00078e027e */
[----:B------:R1:W-:Y:S01]  /*34410*/  STL.64 [R1+0x3138], R26 ;  /* 0x0031381a01007387 */ /* 0x0003e20000100a00 */
[----:B------:R-:W-:-:S04]  /*34420*/  IMAD.WIDE R32, R33, 0x4, R126 ;  /* 0x0000000421207825 */ /* 0x000fc800078e027e */
[--C-:B-1----:R-:W-:Y:S02]  /*34430*/  IMAD.WIDE R26, R23, 0x4, R126.reuse ;  /* 0x00000004171a7825 */ /* 0x102fe400078e027e */
[----:B------:R-:W2:Y:S04]  /*34440*/  LDL.LU R23, [R1+0x14c] ;  /* 0x00014c0001177983 */ /* 0x000ea80000300800 */
[----:B------:R1:W-:Y:S02]  /*34450*/  STL.64 [R1+0x2f38], R26 ;  /* 0x002f381a01007387 */ /* 0x0003e40000100a00 */
[----:B-1----:R-:W-:-:S04]  /*34460*/  IMAD.WIDE R26, R19, 0x4, R126 ;  /* 0x00000004131a7825 */ /* 0x002fc800078e027e */
[--C-:B------:R-:W-:Y:S01]  /*34470*/  IMAD.WIDE R18, R18, 0x4, R126.reuse ;  /* 0x0000000412127825 */ /* 0x100fe200078e027e */
[----:B------:R1:W-:Y:S04]  /*34480*/  STL.64 [R1+0x2d58], R26 ;  /* 0x002d581a01007387 */ /* 0x0003e80000100a00 */
[----:B-1----:R-:W2:Y:S04]  /*34490*/  LDL.LU.64 R26, [R1+0x8418] ;  /* 0x00841800011a7983 */ /* 0x002ea80000300a00 */
[----:B------:R1:W-:Y:S04]  /*344a0*/  STL.64 [R1+0x2b58], R18 ;  /* 0x002b581201007387 */ /* 0x0003e80000100a00 */
[----:B-1----:R-:W2:Y:S04]  /*344b0*/  LDL.LU R19, [R1+0x8410] ;  /* 0x0084100001137983 */ /* 0x002ea80000300800 */
[----:B------:R-:W2:Y:S04]  /*344c0*/  LDL.LU R18, [R1+0x140] ;  /* 0x0001400001127983 */ /* 0x000ea80000300800 */
        /* <DEDUP_REMOVED lines=31> */
[----:B-1----:R-:W-:-:S02]  /*346c0*/  IMAD.WIDE R10, R6, 0x4, R126 ;  /* 0x00000004060a7825 */ /* 0x002fc400078e027e */
[----:B------:R-:W3:Y:S04]  /*346d0*/  LDL.LU R6, [R1+0x100] ;  /* 0x0001000001067983 */ /* 0x000ee80000300800 */
        /* <DEDUP_REMOVED lines=9> */
[--C-:B--2---:R-:W-:Y:S01]  /*34770*/  IMAD.WIDE R124, R125, 0x4, R126.reuse ;  /* 0x000000047d7c7825 */ /* 0x104fe200078e027e */
[----:B-1----:R-:W2:Y:S04]  /*34780*/  LDL.LU.64 R12, [R1+0x83d0] ;  /* 0x0083d000010c7983 */ /* 0x002ea80000300a00 */
[----:B------:R1:W-:Y:S02]  /*34790*/  STL.64 [R1+0x30c8], R8 ;  /* 0x0030c80801007387 */ /* 0x0003e40000100a00 */
[----:B-1----:R-:W-:-:S04]  /*347a0*/  IMAD.WIDE R8, R4, 0x4, R126 ;  /* 0x0000000404087825 */ /* 0x002fc800078e027e */
[--C-:B------:R-:W-:Y:S01]  /*347b0*/  IMAD.WIDE R4, R5, 0x4, R126.reuse ;  /* 0x0000000405047825 */ /* 0x100fe200078e027e */
[----:B------:R1:W-:Y:S04]  /*347c0*/  STL.64 [R1+0x30c0], R8 ;  /* 0x0030c00801007387 */ /* 0x0003e80000100a00 */
[----:B-1----:R-:W2:Y:S04]  /*347d0*/  LDL.LU.64 R8, [R1+0x83c8] ;  /* 0x0083c80001087983 */ /* 0x002ea80000300a00 */
[----:B------:R1:W-:Y:S04]  /*347e0*/  STL.64 [R1+0x30b8], R4 ;  /* 0x0030b80401007387 */ /* 0x0003e80000100a00 */
[----:B-1----:R-:W2:Y:S04]  /*347f0*/  LDL.LU.64 R4, [R1+0x83c0] ;  /* 0x0083c00001047983 */ /* 0x002ea80000300a00 */
[----:B------:R1:W-:Y:S02]  /*34800*/  STL.64 [R1+0x30b0], R124 ;  /* 0x0030b07c01007387 */ /* 0x0003e40000100a00 */
[----:B-1----:R-:W-:-:S04]  /*34810*/  IMAD.WIDE R124, R26, 0x4, R126 ;  /* 0x000000041a7c7825 */ /* 0x002fc800078e027e */
[--C-:B------:R-:W-:Y:S01]  /*34820*/  IMAD.WIDE R26, R27, 0x4, R126.reuse ;  /* 0x000000041b1a7825 */ /* 0x100fe200078e027e */
[----:B------:R1:W-:Y:S04]  /*34830*/  STL.64 [R1+0x30a8], R124 ;  /* 0x0030a87c01007387 */ /* 0x0003e80000100a00 */
[----:B------:R1:W-:Y:S02]  /*34840*/  STL.64 [R1+0x30a0], R26 ;  /* 0x0030a01a01007387 */ /* 0x0003e40000100a00 */
[----:B-1----:R-:W-:-:S04]  /*34850*/  IMAD.WIDE R124, R24, 0x4, R126 ;  /* 0x00000004187c7825 */ /* 0x002fc800078e027e */
[--C-:B------:R-:W-:Y:S01]  /*34860*/  IMAD.WIDE R26, R25, 0x4, R126.reuse ;  /* 0x00000004191a7825 */ /* 0x100fe200078e027e */
[----:B------:R-:W-:Y:S03]  /*34870*/  STL.64 [R1+0x3098], R124 ;  /* 0x0030987c01007387 */ /* 0x000fe60000100a00 */
[--C-:B------:R-:W-:Y:S01]  /*34880*/  IMAD.WIDE R24, R22, 0x4, R126.reuse ;  /* 0x0000000416187825 */ /* 0x100fe200078e027e */
[----:B------:R-:W-:Y:S03]  /*34890*/  STL.64 [R1+0x3000], R26 ;  /* 0x0030001a01007387 */ /* 0x000fe60000100a00 */
[--C-:B------:R-:W-:Y:S01]  /*348a0*/  IMAD.WIDE R22, R23, 0x4, R126.reuse ;  /* 0x0000000417167825 */ /* 0x100fe200078e027e */
[----:B------:R-:W-:Y:S04]  /*348b0*/  STL.64 [R1+0x2fa8], R24 ;  /* 0x002fa81801007387 */ /* 0x000fe80000100a00 */
[----:B------:R1:W-:Y:S02]  /*348c0*/  STL.64 [R1+0x2e30], R22 ;  /* 0x002e301601007387 */ /* 0x0003e40000100a00 */
[----:B-1----:R-:W-:-:S04]  /*348d0*/  IMAD.WIDE R22, R18, 0x4, R126 ;  /* 0x0000000412167825 */ /* 0x002fc800078e027e */
[----:B----4-:R-:W-:-:S04]  /*348e0*/  IMAD.WIDE R26, R20, 0x4, R126 ;  /* 0x00000004141a7825 */ /* 0x010fc800078e027e */
[--C-:B------:R-:W-:Y:S01]  /*348f0*/  IMAD.WIDE R24, R21, 0x4, R126.reuse ;  /* 0x0000000415187825 */ /* 0x100fe200078e027e */
[----:B------:R-:W-:Y:S03]  /*34900*/  STL.64 [R1+0x2c38], R26 ;  /* 0x002c381a01007387 */ /* 0x000fe60000100a00 */
[--C-:B------:R-:W-:Y:S01]  /*34910*/  IMAD.WIDE R20, R19, 0x4, R126.reuse ;  /* 0x0000000413147825 */ /* 0x100fe200078e027e */
[----:B------:R-:W-:Y:S03]  /*34920*/  STL.64 [R1+0x2a58], R24 ;  /* 0x002a581801007387 */ /* 0x000fe60000100a00 */
[--C-:B------:R-:W-:Y:S01]  /*34930*/  IMAD.WIDE R18, R7, 0x4, R126.reuse ;  /* 0x0000000407127825 */ /* 0x100fe200078e027e */
[----:B------:R3:W-:Y:S04]  /*34940*/  STL.64 [R1+0x2848], R22 ;  /* 0x0028481601007387 */ /* 0x0007e80000100a00 */
[----:B------:R-:W4:Y:S04]  /*34950*/  LDL.LU R7, [R1+0xf4] ;  /* 0x0000f40001077983 */ /* 0x000f280000300800 */
[----:B------:R1:W-:Y:S04]  /*34960*/  STL.64 [R1+0x2668], R20 ;  /* 0x0026681401007387 */ /* 0x0003e80000100a00 */
[----:B------:R1:W-:Y:S01]  /*34970*/  STL.64 [R1+0x2488], R18 ;  /* 0x0024881201007387 */ /* 0x0003e20000100a00 */
[----:B---3--:R-:W-:-:S04]  /*34980*/  IMAD.WIDE R22, R16, 0x4, R126 ;  /* 0x0000000410167825 */ /* 0x008fc800078e027e */
[--C-:B-1----:R-:W-:Y:S01]  /*34990*/  IMAD.WIDE R20, R17, 0x4, R126.reuse ;  /* 0x0000000411147825 */ /* 0x102fe200078e027e */
[----:B------:R-:W-:Y:S04]  /*349a0*/  STL.64 [R1+0x22a8], R22 ;  /* 0x0022a81601007387 */ /* 0x000fe80000100a00 */
[----:B------:R-:W-:Y:S01]  /*349b0*/  STL.64 [R1+0x20c8], R20 ;  /* 0x0020c81401007387 */ /* 0x000fe20000100a00 */
[----:B------:R-:W-:-:S04]  /*349c0*/  IMAD.WIDE R18, R14, 0x4, R126 ;  /* 0x000000040e127825 */ /* 0x000fc800078e027e */
[--C-:B------:R-:W-:Y:S01]  /*349d0*/  IMAD.WIDE R16, R15, 0x4, R126.reuse ;  /* 0x000000040f107825 */ /* 0x100fe200078e027e */
[----:B------:R-:W-:Y:S03]  /*349e0*/  STL.64 [R1+0x1e08], R18 ;  /* 0x001e081201007387 */ /* 0x000fe60000100a00 */
[----:B------:R-:W-:-:S04]  /*349f0*/  IMAD.WIDE R26, R2, 0x4, R126 ;  /* 0x00000004021a7825 */ /* 0x000fc800078e027e */
[--C-:B------:R-:W-:Y:S02]  /*34a00*/  IMAD.WIDE R14, R10, 0x4, R126.reuse ;  /* 0x000000040a0e7825 */ /* 0x100fe400078e027e */
[----:B------:R-:W3:Y:S04]  /*34a10*/  LDL.LU R10, [R1+0xe8] ;  /* 0x0000e800010a7983 */ /* 0x000ee80000300800 */
[----:B------:R2:W-:Y:S04]  /*34a20*/  STL.64 [R1+0x1d08], R16 ;  /* 0x001d081001007387 */ /* 0x0005e80000100a00 */
[----:B------:R1:W-:Y:S01]  /*34a30*/  STL.64 [R1+0xb40], R14 ;  /* 0x000b400e01007387 */ /* 0x0003e20000100a00 */
[----:B--2---:R-:W-:-:S05]  /*34a40*/  IMAD.WIDE R16, R13, 0x4, R126 ;  /* 0x000000040d107825 */ /* 0x004fca00078e027e */
[----:B------:R-:W-:Y:S04]  /*34a50*/  STL.64 [R1+0xb30], R16 ;  /* 0x000b301001007387 */ /* 0x000fe80000100a00 */
[----:B------:R-:W2:Y:S01]  /*34a60*/  LDL.LU R24, [R1+0xe0] ;  /* 0x0000e00001187983 */ /* 0x000ea20000300800 */
[----:B-1----:R-:W-:-:S04]  /*34a70*/  IMAD.WIDE R14, R8, 0x4, R126 ;  /* 0x00000004080e7825 */ /* 0x002fc800078e027e */
[--C-:B------:R-:W-:Y:S01]  /*34a80*/  IMAD.WIDE R8, R9, 0x4, R126.reuse ;  /* 0x0000000409087825 */ /* 0x100fe200078e027e */
[----:B------:R-:W-:Y:S04]  /*34a90*/  STL.64 [R1+0xb28], R14 ;  /* 0x000b280e01007387 */ /* 0x000fe80000100a00 */
[----:B------:R-:W2:Y:S04]  /*34aa0*/  LDL.LU R25, [R1+0xdc] ;  /* 0x0000dc0001197983 */ /* 0x000ea80000300800 */
[----:B------:R1:W-:Y:S04]  /*34ab0*/  STL.64 [R1+0xb20], R8 ;  /* 0x000b200801007387 */ /* 0x0003e80000100a00 */
[----:B------:R-:W2:Y:S04]  /*34ac0*/  LDL.LU R22, [R1+0xd4] ;  /* 0x0000d40001167983 */ /* 0x000ea80000300800 */
[----:B------:R-:W2:Y:S01]  /*34ad0*/  LDL.LU R23, [R1+0xd0] ;  /* 0x0000d00001177983 */ /* 0x000ea20000300800 */
[----:B-1----:R-:W-:-:S05]  /*34ae0*/  IMAD.WIDE R8, R6, 0x4, R126 ;  /* 0x0000000406087825 */ /* 0x002fca00078e027e */
[----:B------:R1:W-:Y:S04]  /*34af0*/  STL.64 [R1+0xb18], R8 ;  /* 0x000b180801007387 */ /* 0x0003e80000100a00 */
[----:B------:R-:W2:Y:S04]  /*34b00*/  LDL.LU R20, [R1+0xcc] ;  /* 0x0000cc0001147983 */ /* 0x000ea80000300800 */
[----:B------:R-:W2:Y:S01]  /*34b10*/  LDL.LU R21, [R1+0xc8] ;  /* 0x0000c80001157983 */ /* 0x000ea20000300800 */
[----:B-1----:R-:W-:-:S03]  /*34b20*/  IMAD.WIDE R8, R4, 0x4, R126 ;  /* 0x0000000404087825 */ /* 0x002fc600078e027e */
[----:B------:R-:W2:Y:S01]  /*34b30*/  LDL.LU R18, [R1+0x90] ;  /* 0x0000900001127983 */ /* 0x000ea20000300800 */
[----:B------:R-:W-:-:S03]  /*34b40*/  IMAD.WIDE R4, R5, 0x4, R126 ;  /* 0x0000000405047825 */ /* 0x000fc600078e027e */
[----:B------:R-:W2:Y:S04]  /*34b50*/  LDL.LU R13, [R1+0x84] ;  /* 0x00008400010d7983 */ /* 0x000ea80000300800 */
[----:B------:R1:W-:Y:S04]  /*34b60*/  STL.64 [R1+0xb10], R8 ;  /* 0x000b100801007387 */ /* 0x0003e80000100a00 */
[----:B------:R-:W2:Y:S04]  /*34b70*/  LDL.LU R19, [R1+0x9c] ;  /* 0x00009c0001137983 */ /* 0x000ea80000300800 */
[----:B------:R-:W2:Y:S04]  /*34b80*/  LDL.LU R16, [R1+0x68] ;  /* 0x0000680001107983 */ /* 0x000ea80000300800 */
[----:B------:R1:W-:Y:S04]  /*34b90*/  STL.64 [R1+0xb08], R4 ;  /* 0x000b080401007387 */ /* 0x0003e80000100a00 */
[----:B------:R-:W2:Y:S04]  /*34ba0*/  LDL.LU R17, [R1+0x54] ;  /* 0x0000540001117983 */ /* 0x000ea80000300800 */
[----:B------:R-:W2:Y:S04]  /*34bb0*/  LDL.LU R14, [R1+0x48] ;  /* 0x00004800010e7983 */ /* 0x000ea80000300800 */
[----:B------:R-:W2:Y:S04]  /*34bc0*/  LDL.LU R15, [R1+0x40] ;  /* 0x00004000010f7983 */ /* 0x000ea80000300800 */
[----:B-1----:R-:W2:Y:S04]  /*34bd0*/  LDL.LU R8, [R1+0x34] ;  /* 0x0000340001087983 */ /* 0x002ea80000300800 */
[----:B------:R-:W2:Y:S04]  /*34be0*/  LDL.LU R9, [R1+0xa0] ;  /* 0x0000a00001097983 */ /* 0x000ea80000300800 */
[----:B------:R-:W2:Y:S04]  /*34bf0*/  LDL.LU R6, [R1+0xa4] ;  /* 0x0000a40001067983 */ /* 0x000ea80000300800 */
[----:B------:R-:W2:Y:S04]  /*34c00*/  LDL.LU R4, [R1+0x10] ;  /* 0x0000100001047983 */ /* 0x000ea80000300800 */
[----:B------:R-:W2:Y:S01]  /*34c10*/  LDL.LU R5, [R1+0xa8] ;  /* 0x0000a80001057983 */ /* 0x000ea20000300800 */
[----:B----4-:R-:W-:-:S03]  /*34c20*/  IMAD.WIDE R124, R7, 0x4, R126 ;  /* 0x00000004077c7825 */ /* 0x010fc600078e027e */
[----:B------:R-:W4:Y:S04]  /*34c30*/  LDL.LU R7, [R1+0xac] ;  /* 0x0000ac0001077983 */ /* 0x000f280000300800 */
[----:B------:R1:W-:Y:S04]  /*34c40*/  STL.64 [R1+0xb00], R124 ;  /* 0x000b007c01007387 */ /* 0x0003e80000100a00 */
[----:B------:R-:W4:Y:S04]  /*34c50*/  LDL.LU R2, [R1+0x83b8] ;  /* 0x0083b80001027983 */ /* 0x000f280000300800 */
[----:B-1----:R-:W4:Y:S04]  /*34c60*/  LDL.LU R125, [R1+0xb0] ;  /* 0x0000b000017d7983 */ /* 0x002f280000300800 */
[----:B------:R1:W-:Y:S02]  /*34c70*/  STL.64 [R1+0xaf8], R26 ;  /* 0x000af81a01007387 */ /* 0x0003e40000100a00 */
[----:B-1----:R-:W-:-:S02]  /*34c80*/  IMAD.WIDE R26, R12, 0x4, R126 ;  /* 0x000000040c1a7825 */ /* 0x002fc400078e027e */
[----:B------:R-:W4:Y:S04]  /*34c90*/  LDL.LU R12, [R1+0xb4] ;  /* 0x0000b400010c7983 */ /* 0x000f280000300800 */
[----:B------:R3:W-:Y:S02]  /*34ca0*/  STL.64 [R1+0xaf0], R26 ;  /* 0x000af01a01007387 */ /* 0x0007e40000100a00 */
[--C-:B---3--:R-:W-:Y:S02]  /*34cb0*/  IMAD.WIDE R26, R10, 0x4, R126.reuse ;  /* 0x000000040a1a7825 */ /* 0x108fe400078e027e */
[----:B------:R-:W3:Y:S04]  /*34cc0*/  LDL.LU R10, [R1+0xb8] ;  /* 0x0000b800010a7983 */ /* 0x000ee80000300800 */
[----:B------:R1:W-:Y:S02]  /*34cd0*/  STL.64 [R1+0xae8], R26 ;  /* 0x000ae81a01007387 */ /* 0x0003e40000100a00 */
[----:B-1----:R-:W-:-:S02]  /*34ce0*/  IMAD.WIDE R26, R11, 0x4, R126 ;  /* 0x000000040b1a7825 */ /* 0x002fc400078e027e */
[----:B------:R-:W3:Y:S04]  /*34cf0*/  LDL.LU R11, [R1+0xbc] ;  /* 0x0000bc00010b7983 */ /* 0x000ee80000300800 */
[----:B------:R2:W-:Y:S02]  /*34d00*/  STL.64 [R1+0xad8], R26 ;  /* 0x000ad81a01007387 */ /* 0x0005e40000100a00 */
[----:B--2---:R-:W-:-:S05]  /*34d10*/  IMAD.WIDE R26, R24, 0x4, R126 ;  /* 0x00000004181a7825 */ /* 0x004fca00078e027e */
[----:B------:R1:W-:Y:S04]  /*34d20*/  STL.64 [R1+0xad0], R26 ;  /* 0x000ad01a01007387 */ /* 0x0003e80000100a00 */
[----:B-1----:R-:W2:Y:S01]  /*34d30*/  LDL.LU.64 R26, [R1+0x83b0] ;  /* 0x0083b000011a7983 */ /* 0x002ea20000300a00 */
[----:B------:R-:W-:-:S05]  /*34d40*/  IMAD.WIDE R24, R25, 0x4, R126 ;  /* 0x0000000419187825 */ /* 0x000fca00078e027e */
[----:B------:R4:W-:Y:S02]  /*34d50*/  STL.64 [R1+0xac8], R24 ;  /* 0x000ac81801007387 */ /* 0x0009e40000100a00 */
[--C-:B----4-:R-:W-:Y:S02]  /*34d60*/  IMAD.WIDE R24, R2, 0x4, R126.reuse ;  /* 0x0000000402187825 */ /* 0x110fe400078e027e */
[----:B------:R-:W4:Y:S04]  /*34d70*/  LDL.LU R2, [R1+0x83a8] ;  /* 0x0083a80001027983 */ /* 0x000f280000300800 */
        /* <DEDUP_REMOVED lines=11> */
[----:B----4-:R-:W-:-:S02]  /*34e30*/  IMAD.WIDE R20, R2, 0x4, R126 ;  /* 0x0000000402147825 */ /* 0x010fc400078e027e */
[----:B------:R-:W4:Y:S04]  /*34e40*/  LDL.LU R2, [R1+0x8390] ;  /* 0x0083900001027983 */ /* 0x000f280000300800 */
[----:B------:R1:W-:Y:S02]  /*34e50*/  STL.64 [R1+0xa70], R20 ;  /* 0x000a701401007387 */ /* 0x0003e40000100a00 */
[----:B-1----:R-:W-:-:S05]  /*34e60*/  IMAD.WIDE R20, R18, 0x4, R126 ;  /* 0x0000000412147825 */ /* 0x002fca00078e027e */
[----:B------:R1:W-:Y:S01]  /*34e70*/  STL.64 [R1+0x5a8], R20 ;  /* 0x0005a81401007387 */ /* 0x0003e20000100a00 */
[----:B------:R-:W-:-:S04]  /*34e80*/  IMAD.WIDE R18, R19, 0x4, R126 ;  /* 0x0000000413127825 */ /* 0x000fc800078e027e */
[----:B-1----:R-:W-:-:S05]  /*34e90*/  IMAD.WIDE R20, R13, 0x4, R126 ;  /* 0x000000040d147825 */ /* 0x002fca00078e027e */
[----:B------:R1:W-:Y:S04]  /*34ea0*/  STL.64 [R1+0x5b0], R20 ;  /* 0x0005b01401007387 */ /* 0x0003e80000100a00 */
[----:B-1----:R-:W2:Y:S04]  /*34eb0*/  LDL.LU.64 R20, [R1+0x8388] ;  /* 0x0083880001147983 */ /* 0x002ea80000300a00 */
        /* <DEDUP_REMOVED lines=17> */
[----:B-1----:R-:W-:-:S05]  /*34fd0*/  IMAD.WIDE R8, R6, 0x4, R126 ;  /* 0x0000000406087825 */ /* 0x002fca00078e027e */
        /* <DEDUP_REMOVED lines=11> */
[----:B----4-:R-:W-:-:S05]  /*35090*/  IMAD.WIDE R6, R4, 0x4, R126 ;  /* 0x0000000404067825 */ /* 0x010fca00078e027e */
[----:B------:R1:W-:Y:S04]  /*350a0*/  STL.64 [R1+0x968], R6 ;  /* 0x0009680601007387 */ /* 0x0003e80000100a00 */
[----:B-1----:R-:W4:Y:S01]  /*350b0*/  LDL.LU.64 R6, [R1+0x8358] ;  /* 0x0083580001067983 */ /* 0x002f220000300a00 */
[----:B------:R-:W-:-:S05]  /*350c0*/  IMAD.WIDE R124, R125, 0x4, R126 ;  /* 0x000000047d7c7825 */ /* 0x000fca00078e027e */
[----:B------:R1:W-:Y:S02]  /*350d0*/  STL.64 [R1+0x960], R124 ;  /* 0x0009607c01007387 */ /* 0x0003e40000100a00 */
[----:B-1----:R-:W-:-:S04]  /*350e0*/  IMAD.WIDE R124, R5, 0x4, R126 ;  /* 0x00000004057c7825 */ /* 0x002fc800078e027e */
[--C-:B------:R-:W-:Y:S01]  /*350f0*/  IMAD.WIDE R4, R12, 0x4, R126.reuse ;  /* 0x000000040c047825 */ /* 0x100fe200078e027e */
[----:B------:R-:W-:Y:S04]  /*35100*/  STL.64 [R1+0x958], R124 ;  /* 0x0009587c01007387 */ /* 0x000fe80000100a00 */
[----:B------:R3:W-:Y:S02]  /*35110*/  STL.64 [R1+0x950], R4 ;  /* 0x0009500401007387 */ /* 0x0007e40000100a00 */
[----:B---3--:R-:W-:-:S04]  /*35120*/  IMAD.WIDE R4, R10, 0x4, R126 ;  /* 0x000000040a047825 */ /* 0x008fc800078e027e */
[----:B----4-:R-:W-:-:S05]  /*35130*/  IMAD.WIDE R124, R6, 0x4, R126 ;  /* 0x00000004067c7825 */ /* 0x010fca00078e027e */
[----:B------:R1:W-:Y:S04]  /*35140*/  STL.64 [R1+0x948], R124 ;  /* 0x0009487c01007387 */ /* 0x0003e80000100a00 */
[----:B------:R3:W-:Y:S01]  /*35150*/  STL.64 [R1+0x940], R4 ;  /* 0x0009400401007387 */ /* 0x0007e20000100a00 */
[----:B-1----:R-:W-:-:S03]  /*35160*/  IMAD.WIDE R124, R7, 0x4, R126 ;  /* 0x00000004077c7825 */ /* 0x002fc600078e027e */
[----:B------:R-:W4:Y:S01]  /*35170*/  LDL.LU R7, [R1+0x80] ;  /* 0x0000800001077983 */ /* 0x000f220000300800 */
[----:B---3--:R-:W-:-:S03]  /*35180*/  IMAD.WIDE R4, R11, 0x4, R126 ;  /* 0x000000040b047825 */ /* 0x008fc600078e027e */
[----:B------:R-:W-:Y:S04]  /*35190*/  STL.64 [R1+0x938], R124 ;  /* 0x0009387c01007387 */ /* 0x000fe80000100a00 */
[----:B------:R-:W3:Y:S01]  /*351a0*/  LDL.LU R6, [R1+0x114] ;  /* 0x0001140001067983 */ /* 0x000ee20000300800 */
[----:B--2---:R-:W-:-:S03]  /*351b0*/  IMAD.WIDE R10, R8, 0x4, R126 ;  /* 0x00000004080a7825 */ /* 0x004fc600078e027e */
[----:B------:R1:W-:Y:S04]  /*351c0*/  STL.64 [R1+0x928], R4 ;  /* 0x0009280401007387 */ /* 0x0003e80000100a00 */
[----:B-1----:R-:W2:Y:S04]  /*351d0*/  LDL.LU R5, [R1+0x118] ;  /* 0x0001180001057983 */ /* 0x002ea80000300800 */
[----:B------:R-:W2:Y:S04]  /*351e0*/  LDL.LU R4, [R1+0x11c] ;  /* 0x00011c0001047983 */ /* 0x000ea80000300800 */
[----:B------:R-:W2:Y:S04]  /*351f0*/  LDL.LU R2, [R1+0x120] ;  /* 0x0001200001027983 */ /* 0x000ea80000300800 */
[----:B------:R-:W2:Y:S04]  /*35200*/  LDL.LU R194, [R1+0x124] ;  /* 0x0001240001c27983 */ /* 0x000ea80000300800 */
[----:B------:R-:W2:Y:S04]  /*35210*/  LDL.LU R124, [R1+0x30] ;  /* 0x00003000017c7983 */ /* 0x000ea80000300800 */
[----:B------:R-:W2:Y:S04]  /*35220*/  LDL.LU R125, [R1+0xc] ;  /* 0x00000c00017d7983 */ /* 0x000ea80000300800 */
[----:B------:R1:W-:Y:S04]  /*35230*/  STL.64 [R1+0x920], R10 ;  /* 0x0009200a01007387 */ /* 0x0003e80000100a00 */
[----:B-1----:R-:W4:Y:S01]  /*35240*/  LDL.LU.64 R10, [R1+0x8350] ;  /* 0x00835000010a7983 */ /* 0x002f220000300a00 */
[----:B------:R-:W-:-:S03]  /*35250*/  IMAD.WIDE R12, R13, 0x4, R126 ;  /* 0x000000040d0c7825 */ /* 0x000fc600078e027e */
[----:B------:R-:W3:Y:S04]  /*35260*/  LDL.LU R8, [R1+0x8c] ;  /* 0x00008c0001087983 */ /* 0x000ee80000300800 */
[----:B------:R1:W-:Y:S02]  /*35270*/  STL.64 [R1+0x918], R12 ;  /* 0x0009180c01007387 */ /* 0x0003e40000100a00 */
[----:B-1----:R-:W-:-:S05]  /*35280*/  IMAD.WIDE R12, R9, 0x4, R126 ;  /* 0x00000004090c7825 */ /* 0x002fca00078e027e */
[----:B------:R4:W-:Y:S02]  /*35290*/  STL.64 [R1+0x910], R12 ;  /* 0x0009100c01007387 */ /* 0x0009e40000100a00 */
[----:B----4-:R-:W-:-:S05]  /*352a0*/  IMAD.WIDE R12, R10, 0x4, R126 ;  /* 0x000000040a0c7825 */ /* 0x010fca00078e027e */
[----:B------:R1:W-:Y:S04]  /*352b0*/  STL.64 [R1+0x8e0], R12 ;  /* 0x0008e00c01007387 */ /* 0x0003e80000100a00 */
[----:B-1----:R-:W4:Y:S01]  /*352c0*/  LDL.LU.64 R12, [R1+0x8348] ;  /* 0x00834800010c7983 */ /* 0x002f220000300a00 */
[----:B------:R-:W-:-:S05]  /*352d0*/  IMAD.WIDE R10, R11, 0x4, R126 ;  /* 0x000000040b0a7825 */ /* 0x000fca00078e027e */
[----:B------:R4:W-:Y:S02]  /*352e0*/  STL.64 [R1+0x8d8], R10 ;  /* 0x0008d80a01007387 */ /* 0x0009e40000100a00 */
[----:B----4-:R-:W-:-:S05]  /*352f0*/  IMAD.WIDE R10, R12, 0x4, R126 ;  /* 0x000000040c0a7825 */ /* 0x010fca00078e027e */
[----:B------:R1:W-:Y:S02]  /*35300*/  STL.64 [R1+0x8d0], R10 ;  /* 0x0008d00a01007387 */ /* 0x0003e40000100a00 */
[----:B-1----:R-:W-:-:S04]  /*35310*/  IMAD.WIDE R10, R13, 0x4, R126 ;  /* 0x000000040d0a7825 */ /* 0x002fc800078e027e */
[--C-:B------:R-:W-:Y:S01]  /*35320*/  IMAD.WIDE R12, R14, 0x4, R126.reuse ;  /* 0x000000040e0c7825 */ /* 0x100fe200078e027e */
[----:B------:R1:W-:Y:S04]  /*35330*/  STL.64 [R1+0x8b8], R10 ;  /* 0x0008b80a01007387 */ /* 0x0003e80000100a00 */
[----:B------:R4:W-:Y:S01]  /*35340*/  STL.64 [R1+0x8b0], R12 ;  /* 0x0008b00c01007387 */ /* 0x0009e20000100a00 */
[----:B-1----:R-:W-:-:S04]  /*35350*/  IMAD.WIDE R10, R15, 0x4, R126 ;  /* 0x000000040f0a7825 */ /* 0x002fc800078e027e */
[--C-:B------:R-:W-:Y:S01]  /*35360*/  IMAD.WIDE R14, R16, 0x4, R126.reuse ;  /* 0x00000004100e7825 */ /* 0x100fe200078e027e */
[----:B------:R1:W-:Y:S03]  /*35370*/  STL.64 [R1+0x898], R10 ;  /* 0x0008980a01007387 */ /* 0x0003e60000100a00 */
[--C-:B----4-:R-:W-:Y:S01]  /*35380*/  IMAD.WIDE R12, R17, 0x4, R126.reuse ;  /* 0x00000004110c7825 */ /* 0x110fe200078e027e */
[----:B------:R4:W-:Y:S04]  /*35390*/  STL.64 [R1+0x890], R14 ;  /* 0x0008900e01007387 */ /* 0x0009e80000100a00 */
[----:B------:R2:W-:Y:S01]  /*353a0*/  STL.64 [R1+0x888], R12 ;  /* 0x0008880c01007387 */ /* 0x0005e20000100a00 */
[----:B-1----:R-:W-:-:S04]  /*353b0*/  IMAD.WIDE R10, R18, 0x4, R126 ;  /* 0x00000004120a7825 */ /* 0x002fc800078e027e */
[--C-:B----4-:R-:W-:Y:S01]  /*353c0*/  IMAD.WIDE R14, R19, 0x4, R126.reuse ;  /* 0x00000004130e7825 */ /* 0x110fe200078e027e */
[----:B------:R1:W-:Y:S03]  /*353d0*/  STL.64 [R1+0x878], R10 ;  /* 0x0008780a01007387 */ /* 0x0003e60000100a00 */
[--C-:B--2---:R-:W-:Y:S01]  /*353e0*/  IMAD.WIDE R12, R20, 0x4, R126.reuse ;  /* 0x00000004140c7825 */ /* 0x104fe200078e027e */
[----:B------:R2:W-:Y:S04]  /*353f0*/  STL.64 [R1+0x870], R14 ;  /* 0x0008700e01007387 */ /* 0x0005e80000100a00 */
[----:B------:R4:W-:Y:S01]  /*35400*/  STL.64 [R1+0x868], R12 ;  /* 0x0008680c01007387 */ /* 0x0009e20000100a00 */
[----:B-1----:R-:W-:-:S04]  /*35410*/  IMAD.WIDE R10, R21, 0x4, R126 ;  /* 0x00000004150a7825 */ /* 0x002fc800078e027e */
[--C-:B--2---:R-:W-:Y:S01]  /*35420*/  IMAD.WIDE R14, R22, 0x4, R126.reuse ;  /* 0x00000004160e7825 */ /* 0x104fe200078e027e */
[----:B------:R1:W-:Y:S03]  /*35430*/  STL.64 [R1+0x860], R10 ;  /* 0x0008600a01007387 */ /* 0x0003e60000100a00 */
[--C-:B----4-:R-:W-:Y:S01]  /*35440*/  IMAD.WIDE R12, R197, 0x4, R126.reuse ;  /* 0x00000004c50c7825 */ /* 0x110fe200078e027e */
        /* <DEDUP_REMOVED lines=8> */
[--C-:B-1----:R-:W-:Y:S01]  /*354d0*/  IMAD.WIDE R10, R234, 0x4, R126.reuse ;  /* 0x00000004ea0a7825 */ /* 0x102fe200078e027e */
[----:B------:R-:W-:Y:S01]  /*354e0*/  UMOV UR6, 0x400 ;  /* 0x0000040000067882 */ /* 0x000fe20000000000 */
[----:B------:R-:W-:Y:S01]  /*354f0*/  ULDC.64 UR58, c[0x0][0x208] ;  /* 0x00008200003a7ab9 */ /* 0x000fe20000000a00 */
[----:B------:R-:W1:Y:S01]  /*35500*/  LDC R234, c[0x0][0x238] ;  /* 0x00008e00ffea7b82 */ /* 0x000e620000000800 */
[--C-:B--2---:R-:W-:Y:S01]  /*35510*/  IMAD.WIDE R14, R244, 0x4, R126.reuse ;  /* 0x00000004f40e7825 */ /* 0x104fe200078e027e */
[----:B------:R2:W-:Y:S03]  /*35520*/  STL.64 [R1+0x628], R10 ;  /* 0x0006280a01007387 */ /* 0x0005e60000100a00 */
[--C-:B---3--:R-:W-:Y:S01]  /*35530*/  IMAD.WIDE R12, R8, 0x4, R126.reuse ;  /* 0x00000004080c7825 */ /* 0x108fe200078e027e */
[----:B------:R-:W-:Y:S03]  /*35540*/  STL.64 [R1+0x620], R14 ;  /* 0x0006200e01007387 */ /* 0x000fe60000100a00 */
[--C-:B------:R-:W-:Y:S01]  /*35550*/  IMAD.WIDE R8, R6, 0x4, R126.reuse ;  /* 0x0000000406087825 */ /* 0x100fe200078e027e */
[----:B------:R-:W-:Y:S03]  /*35560*/  STL.64 [R1+0x970], R12 ;  /* 0x0009700c01007387 */ /* 0x000fe60000100a00 */
[----:B--2---:R-:W-:-:S04]  /*35570*/  IMAD.WIDE R10, R7, 0x4, R126 ;  /* 0x00000004070a7825 */ /* 0x004fc800078e027e */
[--C-:B------:R-:W-:Y:S01]  /*35580*/  IMAD.WIDE R6, R5, 0x4, R126.reuse ;  /* 0x0000000405067825 */ /* 0x100fe200078e027e */
[----:B------:R-:W-:Y:S03]  /*35590*/  STL.64 [R1+0x1158], R10 ;  /* 0x0011580a01007387 */ /* 0x000fe60000100a00 */
[--C-:B------:R-:W-:Y:S01]  /*355a0*/  IMAD.WIDE R4, R4, 0x4, R126.reuse ;  /* 0x0000000404047825 */ /* 0x100fe200078e027e */
[----:B------:R2:W-:Y:S04]  /*355b0*/  STL.64 [R1+0x1170], R8 ;  /* 0x0011700801007387 */ /* 0x0005e80000100a00 */
[----:B------:R3:W-:Y:S04]  /*355c0*/  STL.64 [R1+0x1198], R6 ;  /* 0x0011980601007387 */ /* 0x0007e80000100a00 */
[----:B------:R4:W-:Y:S01]  /*355d0*/  STL.64 [R1+0x11a8], R4 ;  /* 0x0011a80401007387 */ /* 0x0009e20000100a00 */
[----:B--2---:R-:W-:-:S04]  /*355e0*/  IMAD.WIDE R8, R2, 0x4, R126 ;  /* 0x0000000402087825 */ /* 0x004fc800078e027e */
[--C-:B---3--:R-:W-:Y:S01]  /*355f0*/  IMAD.WIDE R6, R194, 0x4, R126.reuse ;  /* 0x00000004c2067825 */ /* 0x108fe200078e027e */
[----:B------:R2:W-:Y:S03]  /*35600*/  STL.64 [R1+0x11c0], R8 ;  /* 0x0011c00801007387 */ /* 0x0005e60000100a00 */
[--C-:B----4-:R-:W-:Y:S01]  /*35610*/  IMAD.WIDE R4, R124, 0x4, R126.reuse ;  /* 0x000000047c047825 */ /* 0x110fe200078e027e */
[----:B------:R3:W-:Y:S04]  /*35620*/  STL.64 [R1+0x11d8], R6 ;  /* 0x0011d80601007387 */ /* 0x0007e80000100a00 */
[----:B------:R4:W-:Y:S01]  /*35630*/  STL.64 [R1+0x1718], R4 ;  /* 0x0017180401007387 */ /* 0x0009e20000100a00 */
[----:B--2---:R-:W-:-:S04]  /*35640*/  IMAD.WIDE R8, R125, 0x4, R126 ;  /* 0x000000047d087825 */ /* 0x004fc800078e027e */
[--C-:B---3--:R-:W-:Y:S01]  /*35650*/  IMAD.WIDE R6, R252, 0x4, R126.reuse ;  /* 0x00000004fc067825 */ /* 0x108fe200078e027e */
[----:B------:R2:W-:Y:S03]  /*35660*/  STL.64 [R1+0x1ee8], R8 ;  /* 0x001ee80801007387 */ /* 0x0005e60000100a00 */
[--C-:B------:R-:W-:Y:S01]  /*35670*/  IMAD.WIDE R18, R54, 0x4, R126.reuse ;  /* 0x0000000436127825 */ /* 0x100fe200078e027e */
[----:B------:R3:W-:Y:S03]  /*35680*/  STL.64 [R1+0x1fc8], R6 ;  /* 0x001fc80601007387 */ /* 0x0007e60000100a00 */
[--C-:B------:R-:W-:Y:S01]  /*35690*/  IMAD.WIDE R20, R56, 0x4, R126.reuse ;  /* 0x0000000438147825 */ /* 0x100fe200078e027e */
[----:B------:R-:W-:Y:S01]  /*356a0*/  ULEA UR4, UR4, UR6, 0x18 ;  /* 0x0000000604047291 */ /* 0x000fe2000f8ec03f */
[----:B------:R-:W1:Y:S02]  /*356b0*/  LDC R252, c[0x0][0x238] ;  /* 0x00008e00fffc7b82 */ /* 0x000e640000000800 */
[----:B----4-:R-:W-:-:S04]  /*356c0*/  IMAD.WIDE R4, R23, 0x4, R126 ;  /* 0x0000000417047825 */ /* 0x010fc800078e027e */
[--C-:B--2---:R-:W-:Y:S01]  /*356d0*/  IMAD.WIDE R8, R24, 0x4, R126.reuse ;  /* 0x0000000418087825 */ /* 0x104fe200078e027e */
[----:B------:R2:W-:Y:S03]  /*356e0*/  STL.64 [R1+0x21a8], R4 ;  /* 0x0021a80401007387 */ /* 0x0005e60000100a00 */
[--C-:B---3--:R-:W-:Y:S01]  /*356f0*/  IMAD.WIDE R6, R25, 0x4, R126.reuse ;  /* 0x0000000419067825 */ /* 0x108fe200078e027e */
[----:B------:R3:W-:Y:S03]  /*35700*/  STL.64 [R1+0x2388], R8 ;  /* 0x0023880801007387 */ /* 0x0007e60000100a00 */
[--C-:B--2---:R-:W-:Y:S01]  /*35710*/  IMAD.WIDE R4, R26, 0x4, R126.reuse ;  /* 0x000000041a047825 */ /* 0x104fe200078e027e */
[----:B---3--:R-:W2:Y:S04]  /*35720*/  LDL.LU R9, [R1+0x70] ;  /* 0x0000700001097983 */ /* 0x008ea80000300800 */
[----:B------:R3:W-:Y:S04]  /*35730*/  STL.64 [R1+0x2588], R6 ;  /* 0x0025880601007387 */ /* 0x0007e80000100a00 */
[----:B------:R-:W4:Y:S04]  /*35740*/  LDL.LU R8, [R1+0x64] ;  /* 0x0000640001087983 */ /* 0x000f280000300800 */
[----:B------:R1:W-:Y:S04]  /*35750*/  STL.64 [R1+0x2768], R4 ;  /* 0x0027680401007387 */ /* 0x0003e80000100a00 */
[----:B---3--:R-:W3:Y:S04]  /*35760*/  LDL.LU R7, [R1+0x1a4] ;  /* 0x0001a40001077983 */ /* 0x008ee80000300800 */
[----:B------:R-:W3:Y:S04]  /*35770*/  LDL.LU R6, [R1+0x1a8] ;  /* 0x0001a80001067983 */ /* 0x000ee80000300800 */
[----:B-1----:R-:W3:Y:S04]  /*35780*/  LDL.LU R5, [R1+0x3c] ;  /* 0x00003c0001057983 */ /* 0x002ee80000300800 */
[----:B------:R-:W3:Y:S04]  /*35790*/  LDL.LU R4, [R1+0x1ac] ;  /* 0x0001ac0001047983 */ /* 0x000ee80000300800 */
[----:B------:R-:W3:Y:S01]  /*357a0*/  LDL.LU R2, [R1+0x1b0] ;  /* 0x0001b00001027983 */ /* 0x000ee20000300800 */
[----:B------:R-:W-:-:S03]  /*357b0*/  IMAD.WIDE R10, R27, 0x4, R126 ;  /* 0x000000041b0a7825 */ /* 0x000fc600078e027e */
[----:B------:R-:W3:Y:S01]  /*357c0*/  LDL.LU R194, [R1+0x1bc] ;  /* 0x0001bc0001c27983 */ /* 0x000ee20000300800 */
[----:B------:R-:W-:-:S03]  /*357d0*/  IMAD.WIDE R12, R28, 0x4, R126 ;  /* 0x000000041c0c7825 */ /* 0x000fc600078e027e */
[----:B------:R1:W-:Y:S04]  /*357e0*/  STL.64 [R1+0x2958], R10 ;  /* 0x0029580a01007387 */ /* 0x0003e80000100a00 */
[----:B------:R-:W3:Y:S04]  /*357f0*/  LDL.LU R124, [R1+0x1c0] ;  /* 0x0001c000017c7983 */ /* 0x000ee80000300800 */
[----:B------:R1:W-:Y:S04]  /*35800*/  STL.64 [R1+0x2b38], R12 ;  /* 0x002b380c01007387 */ /* 0x0003e80000100a00 */
[----:B------:R-:W3:Y:S01]  /*35810*/  LDL.LU R125, [R1+0x1c4] ;  /* 0x0001c400017d7983 */ /* 0x000ee20000300800 */
[----:B-1----:R-:W-:-:S05]  /*35820*/  IMAD.WIDE R10, R29, 0x4, R126 ;  /* 0x000000041d0a7825 */ /* 0x002fca00078e027e */
[----:B------:R1:W-:Y:S01]  /*35830*/  STL.64 [R1+0x2d38], R10 ;  /* 0x002d380a01007387 */ /* 0x0003e20000100a00 */
[--C-:B------:R-:W-:Y:S02]  /*35840*/  IMAD.WIDE R14, R31, 0x4, R126.reuse ;  /* 0x000000041f0e7825 */ /* 0x100fe400078e027e */
[----:B------:R-:W1:Y:S02]  /*35850*/  LDC R31, c[0x0][0x230] ;  /* 0x00008c00ff1f7b82 */ /* 0x000e640000000800 */
[----:B------:R-:W-:-:S04]  /*35860*/  IMAD.WIDE R12, R32, 0x4, R126 ;  /* 0x00000004200c7825 */ /* 0x000fc800078e027e */
[--C-:B------:R-:W-:Y:S02]  /*35870*/  IMAD.WIDE R22, R55, 0x4, R126.reuse ;  /* 0x0000000437167825 */ /* 0x100fe400078e027e */
[----:B------:R-:W3:Y:S02]  /*35880*/  LDC R32, c[0x0][0x230] ;  /* 0x00008c00ff207b82 */ /* 0x000ee40000000800 */
[----:B-1----:R-:W-:-:S05]  /*35890*/  IMAD.WIDE R10, R30, 0x4, R126 ;  /* 0x000000041e0a7825 */ /* 0x002fca00078e027e */
[----:B------:R1:W-:Y:S04]  /*358a0*/  STL.64 [R1+0x2f18], R10 ;  /* 0x002f180a01007387 */ /* 0x0003e80000100a00 */
[----:B------:R1:W-:Y:S04]  /*358b0*/  STL.64 [R1+0x2fc8], R14 ;  /* 0x002fc80e01007387 */ /* 0x0003e80000100a00 */
[----:B------:R1:W-:Y:S02]  /*358c0*/  STL.64 [R1+0x3090], R12 ;  /* 0x0030900c01007387 */ /* 0x0003e40000100a00 */
[----:B-1----:R-:W-:-:S02]  /*358d0*/  IMAD.WIDE R10, R33, 0x4, R126 ;  /* 0x00000004210a7825 */ /* 0x002fc400078e027e */
[----:B------:R-:W1:Y:S02]  /*358e0*/  LDC R33, c[0x0][0x230] ;  /* 0x00008c00ff217b82 */ /* 0x000e640000000800 */
[--C-:B------:R-:W-:Y:S01]  /*358f0*/  IMAD.WIDE R14, R34, 0x4, R126.reuse ;  /* 0x00000004220e7825 */ /* 0x100fe200078e027e */
[----:B------:R1:W-:Y:S03]  /*35900*/  STL.64 [R1+0x3088], R10 ;  /* 0x0030880a01007387 */ /* 0x0003e60000100a00 */
[--C-:B------:R-:W-:Y:S01]  /*35910*/  IMAD.WIDE R12, R35, 0x4, R126.reuse ;  /* 0x00000004230c7825 */ /* 0x100fe200078e027e */
[----:B------:R1:W-:Y:S03]  /*35920*/  STL.64 [R1+0x3080], R14 ;  /* 0x0030800e01007387 */ /* 0x0003e60000100a00 */
[----:B------:R-:W-:Y:S01]  /*35930*/  IMAD R234, R234, 0x7d, RZ ;  /* 0x0000007deaea7824 */ /* 0x000fe200078e02ff */
[----:B------:R1:W-:Y:S01]  /*35940*/  STL.64 [R1+0x3070], R12 ;  /* 0x0030700c01007387 */ /* 0x0003e20000100a00 */
[----:B------:R-:W-:Y:S01]  /*35950*/  IADD3 R31, R31, -0x4f, RZ ;  /* 0xffffffb11f1f7810 */ /* 0x000fe20007ffe0ff */
[----:B------:R-:W3:Y:S01]  /*35960*/  LDC R34, c[0x0][0x230] ;  /* 0x00008c00ff227b82 */ /* 0x000ee20000000800 */
[----:B-1----:R-:W-:-:S04]  /*35970*/  IMAD.WIDE R10, R36, 0x4, R126 ;  /* 0x00000004240a7825 */ /* 0x002fc800078e027e */
[--C-:B------:R-:W-:Y:S01]  /*35980*/  IMAD.WIDE R14, R37, 0x4, R126.reuse ;  /* 0x00000004250e7825 */ /* 0x100fe200078e027e */
[----:B------:R1:W-:Y:S02]  /*35990*/  STL.64 [R1+0x3068], R10 ;  /* 0x0030680a01007387 */ /* 0x0003e40000100a00 */
[----:B------:R-:W3:Y:S01]  /*359a0*/  LDC R35, c[0x0][0x230] ;  /* 0x00008c00ff237b82 */ /* 0x000ee20000000800 */
        /* <DEDUP_REMOVED lines=11> */
[----:B------:R1:W-:Y:S01]  /*35a60*/  STL.64 [R1+0x3038], R10 ;  /* 0x0030380a01007387 */ /* 0x0003e20000100a00 */
[----:B------:R-:W1:Y:S02]  /*35a70*/  LDC R202, c[0x0][0x238] ;  /* 0x00008e00ffca7b82 */ /* 0x000e640000000800 */
[--C-:B------:R-:W-:Y:S01]  /*35a80*/  IMAD.WIDE R12, R211, 0x4, R126.reuse ;  /* 0x00000004d30c7825 */ /* 0x100fe200078e027e */
[----:B------:R1:W-:Y:S04]  /*35a90*/  STL.64 [R1+0x3030], R14 ;  /* 0x0030300e01007387 */ /* 0x0003e80000100a00 */
[----:B------:R1:W-:Y:S01]  /*35aa0*/  STL.64 [R1+0x3028], R12 ;  /* 0x0030280c01007387 */ /* 0x0003e20000100a00 */
[----:B------:R-:W3:Y:S01]  /*35ab0*/  LDC R211, c[0x0][0x230] ;  /* 0x00008c00ffd37b82 */ /* 0x000ee20000000800 */
[----:B-1----:R-:W-:-:S04]  /*35ac0*/  IMAD.WIDE R10, R220, 0x4, R126 ;  /* 0x00000004dc0a7825 */ /* 0x002fc800078e027e */
[--C-:B------:R-:W-:Y:S01]  /*35ad0*/  IMAD.WIDE R14, R230, 0x4, R126.reuse ;  /* 0x00000004e60e7825 */ /* 0x100fe200078e027e */
[----:B------:R2:W-:Y:S02]  /*35ae0*/  STL.64 [R1+0x3020], R10 ;  /* 0x0030200a01007387 */ /* 0x0005e40000100a00 */
[----:B------:R-:W1:Y:S01]  /*35af0*/  LDC R230, c[0x0][0x238] ;  /* 0x00008e00ffe67b82 */ /* 0x000e620000000800 */
[--C-:B------:R-:W-:Y:S01]  /*35b00*/  IMAD.WIDE R12, R240, 0x4, R126.reuse ;  /* 0x00000004f00c7825 */ /* 0x100fe200078e027e */
[----:B------:R-:W-:Y:S04]  /*35b10*/  STL.64 [R1+0x3018], R14 ;  /* 0x0030180e01007387 */ /* 0x000fe80000100a00 */
[----:B------:R3:W-:Y:S01]  /*35b20*/  STL.64 [R1+0x3010], R12 ;  /* 0x0030100c01007387 */ /* 0x0007e20000100a00 */
[----:B------:R-:W-:Y:S01]  /*35b30*/  IMAD R202, R202, 0x75, RZ ;  /* 0x00000075caca7824 */ /* 0x000fe200078e02ff */
[----:B------:R-:W1:Y:S01]  /*35b40*/  LDC R240, c[0x0][0x238] ;  /* 0x00008e00fff07b82 */ /* 0x000e620000000800 */
[----:B--2---:R-:W-:-:S04]  /*35b50*/  IMAD.WIDE R10, R9, 0x4, R126 ;  /* 0x00000004090a7825 */ /* 0x004fc800078e027e */
[--C-:B----4-:R-:W-:Y:S01]  /*35b60*/  IMAD.WIDE R8, R8, 0x4, R126.reuse ;  /* 0x0000000408087825 */ /* 0x110fe200078e027e */
[----:B------:R2:W-:Y:S04]  /*35b70*/  STL.64 [R1+0x1140], R10 ;  /* 0x0011400a01007387 */ /* 0x0005e80000100a00 */
[----:B------:R4:W-:Y:S01]  /*35b80*/  STL.64 [R1+0x1168], R8 ;  /* 0x0011680801007387 */ /* 0x0009e20000100a00 */
[----:B---3--:R-:W-:-:S04]  /*35b90*/  IMAD.WIDE R12, R7, 0x4, R126 ;  /* 0x00000004070c7825 */ /* 0x008fc800078e027e */
[--C-:B--2---:R-:W-:Y:S01]  /*35ba0*/  IMAD.WIDE R10, R6, 0x4, R126.reuse ;  /* 0x00000004060a7825 */ /* 0x104fe200078e027e */
[----:B------:R-:W-:Y:S03]  /*35bb0*/  STL.64 [R1+0x1190], R12 ;  /* 0x0011900c01007387 */ /* 0x000fe60000100a00 */
[--C-:B----4-:R-:W-:Y:S01]  /*35bc0*/  IMAD.WIDE R8, R5, 0x4, R126.reuse ;  /* 0x0000000405087825 */ /* 0x110fe200078e027e */
[----:B------:R-:W-:Y:S03]  /*35bd0*/  STL.64 [R1+0x11a0], R10 ;  /* 0x0011a00a01007387 */ /* 0x000fe60000100a00 */
[--C-:B------:R-:W-:Y:S01]  /*35be0*/  IMAD.WIDE R6, R4, 0x4, R126.reuse ;  /* 0x0000000404067825 */ /* 0x100fe200078e027e */
[----:B------:R2:W-:Y:S03]  /*35bf0*/  STL.64 [R1+0x11b8], R8 ;  /* 0x0011b80801007387 */ /* 0x0005e60000100a00 */
[--C-:B------:R-:W-:Y:S01]  /*35c00*/  IMAD.WIDE R4, R2, 0x4, R126.reuse ;  /* 0x0000000402047825 */ /* 0x100fe200078e027e */
        /* <DEDUP_REMOVED lines=20> */
[----:B--2---:R-:W-:-:S02]  /*35d50*/  IMAD.WIDE R8, R48, 0x4, R126 ;  /* 0x0000000430087825 */ /* 0x004fc400078e027e */
[----:B------:R-:W2:Y:S02]  /*35d60*/  LDC R48, c[0x0][0x230] ;  /* 0x00008c00ff307b82 */ /* 0x000ea40000000800 */
[--C-:B---3--:R-:W-:Y:S01]  /*35d70*/  IMAD.WIDE R6, R49, 0x4, R126.reuse ;  /* 0x0000000431067825 */ /* 0x108fe200078e027e */
[----:B------:R3:W-:Y:S03]  /*35d80*/  STL.64 [R1+0x2c78], R8 ;  /* 0x002c780801007387 */ /* 0x0007e60000100a00 */
[--C-:B----4-:R-:W-:Y:S01]  /*35d90*/  IMAD.WIDE R4, R50, 0x4, R126.reuse ;  /* 0x0000000432047825 */ /* 0x110fe200078e027e */
[----:B------:R4:W-:Y:S01]  /*35da0*/  STL.64 [R1+0x2e58], R6 ;  /* 0x002e580601007387 */ /* 0x0009e20000100a00 */
[----:B------:R-:W2:Y:S03]  /*35db0*/  LDC R49, c[0x0][0x230] ;  /* 0x00008c00ff317b82 */ /* 0x000ea60000000800 */
[----:B------:R1:W-:Y:S01]  /*35dc0*/  STL.64 [R1+0x3078], R4 ;  /* 0x0030780401007387 */ /* 0x0003e20000100a00 */
[----:B---3--:R-:W-:-:S04]  /*35dd0*/  IMAD.WIDE R8, R51, 0x4, R126 ;  /* 0x0000000433087825 */ /* 0x008fc800078e027e */
[----:B------:R-:W3:Y:S01]  /*35de0*/  LDC R50, c[0x0][0x230] ;  /* 0x00008c00ff327b82 */ /* 0x000ee20000000800 */
[--C-:B----4-:R-:W-:Y:S01]  /*35df0*/  IMAD.WIDE R6, R52, 0x4, R126.reuse ;  /* 0x0000000434067825 */ /* 0x110fe200078e027e */
[----:B------:R4:W-:Y:S03]  /*35e00*/  STL.64 [R1+0x3218], R8 ;  /* 0x0032180801007387 */ /* 0x0009e60000100a00 */
[--C-:B-1----:R-:W-:Y:S01]  /*35e10*/  IMAD.WIDE R4, R53, 0x4, R126.reuse ;  /* 0x0000000435047825 */ /* 0x102fe200078e027e */
[----:B------:R-:W2:Y:S02]  /*35e20*/  LDL.LU R16, [R1+0x224] ;  /* 0x0002240001107983 */ /* 0x000ea40000300800 */
[----:B------:R-:W1:Y:S02]  /*35e30*/  LDC R51, c[0x0][0x230] ;  /* 0x00008c00ff337b82 */ /* 0x000e640000000800 */
[----:B------:R4:W-:Y:S04]  /*35e40*/  STL.64 [R1+0x3420], R6 ;  /* 0x0034200601007387 */ /* 0x0009e80000100a00 */
[----:B------:R-:W3:Y:S04]  /*35e50*/  LDL.LU R15, [R1+0x228] ;  /* 0x00022800010f7983 */ /* 0x000ee80000300800 */
[----:B------:R4:W-:Y:S04]  /*35e60*/  STL.64 [R1+0x3418], R4 ;  /* 0x0034180401007387 */ /* 0x0009e80000100a00 */
[----:B------:R-:W3:Y:S04]  /*35e70*/  LDL.LU R14, [R1+0x7c] ;  /* 0x00007c00010e7983 */ /* 0x000ee80000300800 */
[----:B------:R-:W3:Y:S04]  /*35e80*/  LDL.LU R13, [R1+0x22c] ;  /* 0x00022c00010d7983 */ /* 0x000ee80000300800 */
[----:B------:R-:W3:Y:S04]  /*35e90*/  LDL.LU R12, [R1+0x60] ;  /* 0x00006000010c7983 */ /* 0x000ee80000300800 */
[----:B------:R-:W3:Y:S04]  /*35ea0*/  LDL.LU R11, [R1+0x230] ;  /* 0x00023000010b7983 */ /* 0x000ee80000300800 */
[----:B------:R-:W3:Y:S04]  /*35eb0*/  LDL.LU R10, [R1+0x234] ;  /* 0x00023400010a7983 */ /* 0x000ee80000300800 */
[----:B----4-:R-:W4:Y:S04]  /*35ec0*/  LDL.LU R9, [R1+0x238] ;  /* 0x0002380001097983 */ /* 0x010f280000300800 */
[----:B------:R-:W4:Y:S04]  /*35ed0*/  LDL.LU R8, [R1+0x2c] ;  /* 0x00002c0001087983 */ /* 0x000f280000300800 */
[----:B------:R-:W4:Y:S04]  /*35ee0*/  LDL.LU R7, [R1+0x23c] ;  /* 0x00023c0001077983 */ /* 0x000f280000300800 */
[----:B------:R-:W4:Y:S04]  /*35ef0*/  LDL.LU R6, [R1+0x240] ;  /* 0x0002400001067983 */ /* 0x000f280000300800 */
[----:B------:R-:W4:Y:S04]  /*35f00*/  LDL.LU R5, [R1+0x8] ;  /* 0x0000080001057983 */ /* 0x000f280000300800 */
[----:B------:R1:W-:Y:S04]  /*35f10*/  STL.64 [R1+0x3410], R18 ;  /* 0x0034101201007387 */ /* 0x0003e80000100a00 */
[----:B------:R-:W-:Y:S04]  /*35f20*/  STL.64 [R1+0x3408], R22 ;  /* 0x0034081601007387 */ /* 0x000fe80000100a00 */
[----:B------:R-:W4:Y:S01]  /*35f30*/  LDL.LU R4, [R1+0x24c] ;  /* 0x00024c0001047983 */ /* 0x000f220000300800 */
[----:B-1----:R-:W-:-:S03]  /*35f40*/  IMAD.WIDE R18, R57, 0x4, R126 ;  /* 0x0000000439127825 */ /* 0x002fc600078e027e */
[----:B------:R-:W-:Y:S04]  /*35f50*/  STL.64 [R1+0x3400], R20 ;  /* 0x0034001401007387 */ /* 0x000fe80000100a00 */
[----:B------:R-:W4:Y:S04]  /*35f60*/  LDL.LU R2, [R1+0x250] ;  /* 0x0002500001027983 */ /* 0x000f280000300800 */
[----:B------:R1:W-:Y:S04]  /*35f70*/  STL.64 [R1+0x33f8], R18 ;  /* 0x0033f81201007387 */ /* 0x0003e80000100a00 */
[----:B------:R-:W4:Y:S04]  /*35f80*/  LDL.LU R194, [R1+0x254] ;  /* 0x0002540001c27983 */ /* 0x000f280000300800 */
[----:B------:R-:W4:Y:S01]  /*35f90*/  LDL.LU R124, [R1+0x258] ;  /* 0x00025800017c7983 */ /* 0x000f220000300800 */
[----:B-1----:R-:W-:-:S03]  /*35fa0*/  IMAD.WIDE R18, R58, 0x4, R126 ;  /* 0x000000043a127825 */ /* 0x002fc600078e027e */
[----:B------:R-:W4:Y:S04]  /*35fb0*/  LDL.LU R125, [R1+0x25c] ;  /* 0x00025c00017d7983 */ /* 0x000f280000300800 */
[----:B------:R1:W-:Y:S01]  /*35fc0*/  STL.64 [R1+0x33f0], R18 ;  /* 0x0033f01201007387 */ /* 0x0003e20000100a00 */
[----:B------:R-:W-:-:S04]  /*35fd0*/  IMAD.WIDE R20, R60, 0x4, R126 ;  /* 0x000000043c147825 */ /* 0x000fc800078e027e */
[----:B------:R-:W-:-:S04]  /*35fe0*/  IMAD.WIDE R22, R61, 0x4, R126 ;  /* 0x000000043d167825 */ /* 0x000fc800078e027e */
        /* <DEDUP_REMOVED lines=17> */
[----:B--2---:R-:W-:-:S04]  /*36100*/  IMAD.WIDE R18, R16, 0x4, R126 ;  /* 0x0000000410127825 */ /* 0x004fc800078e027e */
[--C-:B---3--:R-:W-:Y:S01]  /*36110*/  IMAD.WIDE R20, R15, 0x4, R126.reuse ;  /* 0x000000040f147825 */ /* 0x108fe200078e027e */
[----:B------:R1:W-:Y:S03]  /*36120*/  STL.64 [R1+0x5e0], R18 ;  /* 0x0005e01201007387 */ /* 0x0003e60000100a00 */
[--C-:B------:R-:W-:Y:S01]  /*36130*/  IMAD.WIDE R16, R14, 0x4, R126.reuse ;  /* 0x000000040e107825 */ /* 0x100fe200078e027e */
[----:B------:R-:W-:Y:S03]  /*36140*/  STL.64 [R1+0x608], R20 ;  /* 0x0006081401007387 */ /* 0x000fe60000100a00 */
[--C-:B-1----:R-:W-:Y:S01]  /*36150*/  IMAD.WIDE R18, R13, 0x4, R126.reuse ;  /* 0x000000040d127825 */ /* 0x102fe200078e027e */
[----:B------:R1:W-:Y:S03]  /*36160*/  STL.64 [R1+0x618], R16 ;  /* 0x0006181001007387 */ /* 0x0003e60000100a00 */
[--C-:B------:R-:W-:Y:S01]  /*36170*/  IMAD.WIDE R14, R12, 0x4, R126.reuse ;  /* 0x000000040c0e7825 */ /* 0x100fe200078e027e */
[----:B------:R-:W-:Y:S03]  /*36180*/  STL.64 [R1+0x10b0], R18 ;  /* 0x0010b01201007387 */ /* 0x000fe60000100a00 */
[----:B------:R-:W-:-:S04]  /*36190*/  IMAD.WIDE R12, R10, 0x4, R126 ;  /* 0x000000040a0c7825 */ /* 0x000fc800078e027e */
[--C-:B-1----:R-:W-:Y:S01]  /*361a0*/  IMAD.WIDE R16, R11, 0x4, R126.reuse ;  /* 0x000000040b107825 */ /* 0x102fe200078e027e */
[----:B------:R1:W-:Y:S03]  /*361b0*/  STL.64 [R1+0x1130], R14 ;  /* 0x0011300e01007387 */ /* 0x0003e60000100a00 */
[--C-:B----4-:R-:W-:Y:S01]  /*361c0*/  IMAD.WIDE R10, R8, 0x4, R126.reuse ;  /* 0x00000004080a7825 */ /* 0x110fe200078e027e */
[----:B------:R-:W-:Y:S04]  /*361d0*/  STL.64 [R1+0x1160], R16 ;  /* 0x0011601001007387 */ /* 0x000fe80000100a00 */
[----:B------:R2:W-:Y:S01]  /*361e0*/  STL.64 [R1+0x3380], R12 ;  /* 0x0033800c01007387 */ /* 0x0005e20000100a00 */
[----:B-1----:R-:W-:-:S04]  /*361f0*/  IMAD.WIDE R14, R9, 0x4, R126 ;  /* 0x00000004090e7825 */ /* 0x002fc800078e027e */
[--C-:B------:R-:W-:Y:S01]  /*36200*/  IMAD.WIDE R8, R6, 0x4, R126.reuse ;  /* 0x0000000406087825 */ /* 0x100fe200078e027e */
[----:B------:R-:W-:Y:S03]  /*36210*/  STL.64 [R1+0x1188], R14 ;  /* 0x0011880e01007387 */ /* 0x000fe60000100a00 */
[--C-:B--2---:R-:W-:Y:S01]  /*36220*/  IMAD.WIDE R12, R7, 0x4, R126.reuse ;  /* 0x00000004070c7825 */ /* 0x104fe200078e027e */
[----:B------:R1:W-:Y:S03]  /*36230*/  STL.64 [R1+0x1180], R10 ;  /* 0x0011800a01007387 */ /* 0x0003e60000100a00 */
[--C-:B------:R-:W-:Y:S01]  /*36240*/  IMAD.WIDE R6, R250, 0x4, R126.reuse ;  /* 0x00000004fa067825 */ /* 0x100fe200078e027e */
[----:B------:R-:W-:Y:S04]  /*36250*/  STL.64 [R1+0x1178], R12 ;  /* 0x0011780c01007387 */ /* 0x000fe80000100a00 */
[----:B------:R2:W-:Y:S01]  /*36260*/  STL.64 [R1+0x16b8], R8 ;  /* 0x0016b80801007387 */ /* 0x0005e20000100a00 */
[----:B-1----:R-:W-:-:S05]  /*36270*/  IMAD.WIDE R10, R5, 0x4, R126 ;  /* 0x00000004050a7825 */ /* 0x002fca00078e027e */
[----:B------:R1:W-:Y:S01]  /*36280*/  STL.64 [R1+0x1f28], R10 ;  /* 0x001f280a01007387 */ /* 0x0003e20000100a00 */
[----:B--2---:R-:W-:-:S03]  /*36290*/  IMAD.WIDE R8, R62, 0x4, R126 ;  /* 0x000000043e087825 */ /* 0x004fc600078e027e */
[----:B------:R2:W-:Y:S04]  /*362a0*/  STL.64 [R1+0x2008], R6 ;  /* 0x0020080601007387 */ /* 0x0005e80000100a00 */
[----:B------:R3:W-:Y:S01]  /*362b0*/  STL.64 [R1+0x22e8], R8 ;  /* 0x0022e80801007387 */ /* 0x0007e20000100a00 */
[----:B-1----:R-:W-:-:S04]  /*362c0*/  IMAD.WIDE R10, R63, 0x4, R126 ;  /* 0x000000043f0a7825 */ /* 0x002fc800078e027e */
[--C-:B--2---:R-:W-:Y:S01]  /*362d0*/  IMAD.WIDE R6, R64, 0x4, R126.reuse ;  /* 0x0000000440067825 */ /* 0x104fe200078e027e */
[----:B------:R-:W-:Y:S01]  /*362e0*/  STL.64 [R1+0x23e8], R10 ;  /* 0x0023e80a01007387 */ /* 0x000fe20000100a00 */
[----:B------:R-:W1:Y:S02]  /*362f0*/  LDC R64, c[0x0][0x230] ;  /* 0x00008c00ff407b82 */ /* 0x000e640000000800 */
[--C-:B---3--:R-:W-:Y:S01]  /*36300*/  IMAD.WIDE R8, R4, 0x4, R126.reuse ;  /* 0x0000000404087825 */ /* 0x108fe200078e027e */
[----:B------:R2:W-:Y:S03]  /*36310*/  STL.64 [R1+0x24c8], R6 ;  /* 0x0024c80601007387 */ /* 0x0005e60000100a00 */
[--C-:B------:R-:W-:Y:S01]  /*36320*/  IMAD.WIDE R4, R2, 0x4, R126.reuse ;  /* 0x0000000402047825 */ /* 0x100fe200078e027e */
[----:B------:R3:W-:Y:S04]  /*36330*/  STL.64 [R1+0x25c8], R8 ;  /* 0x0025c80801007387 */ /* 0x0007e80000100a00 */
[----:B------:R4:W-:Y:S01]  /*36340*/  STL.64 [R1+0x26a8], R4 ;  /* 0x0026a80401007387 */ /* 0x0009e20000100a00 */
[----:B--2---:R-:W-:-:S04]  /*36350*/  IMAD.WIDE R6, R194, 0x4, R126 ;  /* 0x00000004c2067825 */ /* 0x004fc800078e027e */
[--C-:B---3--:R-:W-:Y:S01]  /*36360*/  IMAD.WIDE R8, R65, 0x4, R126.reuse ;  /* 0x0000000441087825 */ /* 0x108fe200078e027e */
[----:B------:R2:W-:Y:S04]  /*36370*/  STL.64 [R1+0x27a8], R6 ;  /* 0x0027a80601007387 */ /* 0x0005e80000100a00 */
[----:B------:R-:W-:Y:S04]  /*36380*/  STL.64 [R1+0x2898], R8 ;  /* 0x0028980801007387 */ /* 0x000fe80000100a00 */
[----:B------:R-:W3:Y:S01]  /*36390*/  LDL.LU R194, [R1+0x5c] ;  /* 0x00005c0001c27983 */ /* 0x000ee20000300800 */
[----:B----4-:R-:W-:-:S04]  /*363a0*/  IMAD.WIDE R4, R124, 0x4, R126 ;  /* 0x000000047c047825 */ /* 0x010fc800078e027e */
[--C-:B--2---:R-:W-:Y:S01]  /*363b0*/  IMAD.WIDE R6, R125, 0x4, R126.reuse ;  /* 0x000000047d067825 */ /* 0x104fe200078e027e */
[----:B------:R2:W-:Y:S04]  /*363c0*/  STL.64 [R1+0x2998], R4 ;  /* 0x0029980401007387 */ /* 0x0005e80000100a00 */
[----:B------:R4:W-:Y:S04]  /*363d0*/  STL.64 [R1+0x2a98], R6 ;  /* 0x002a980601007387 */ /* 0x0009e80000100a00 */
[----:B------:R-:W3:Y:S01]  /*363e0*/  LDL.LU R10, [R1+0x50] ;  /* 0x00005000010a7983 */ /* 0x000ee20000300800 */
[----:B--2---:R-:W-:-:S03]  /*363f0*/  IMAD.WIDE R4, R66, 0x4, R126 ;  /* 0x0000000442047825 */ /* 0x004fc600078e027e */
[----:B------:R-:W2:Y:S04]  /*36400*/  LDL.LU R9, [R1+0x2c0] ;  /* 0x0002c00001097983 */ /* 0x000ea80000300800 */
[----:B------:R1:W-:Y:S04]  /*36410*/  STL.64 [R1+0x2b78], R4 ;  /* 0x002b780401007387 */ /* 0x0003e80000100a00 */
[----:B------:R-:W2:Y:S04]  /*36420*/  LDL.LU R8, [R1+0x2c4] ;  /* 0x0002c40001087983 */ /* 0x000ea80000300800 */
[----:B----4-:R-:W4:Y:S01]  /*36430*/  LDL.LU R7, [R1+0x28] ;  /* 0x0000280001077983 */ /* 0x010f220000300800 */
[----:B------:R-:W-:-:S03]  /*36440*/  IMAD.WIDE R12, R67, 0x4, R126 ;  /* 0x00000004430c7825 */ /* 0x000fc600078e027e */
[----:B------:R-:W4:Y:S01]  /*36450*/  LDL.LU R6, [R1+0x2e4] ;  /* 0x0002e40001067983 */ /* 0x000f220000300800 */
[----:B------:R-:W-:-:S03]  /*36460*/  IMAD.WIDE R14, R68, 0x4, R126 ;  /* 0x00000004440e7825 */ /* 0x000fc600078e027e */
[----:B-1----:R-:W4:Y:S04]  /*36470*/  LDL.LU R5, [R1+0x2e8] ;  /* 0x0002e80001057983 */ /* 0x002f280000300800 */
        /* <DEDUP_REMOVED lines=18> */
[----:B------:R-:W-:Y:S04]  /*365a0*/  STL.64 [R1+0x3330], R16 ;  /* 0x0033301001007387 */ /* 0x000fe80000100a00 */
[----:B------:R-:W4:Y:S01]  /*365b0*/  LDL.LU R4, [R1+0x350] ;  /* 0x0003500001047983 */ /* 0x000f220000300800 */
[----:B-1----:R-:W-:-:S03]  /*365c0*/  IMAD.WIDE R12, R78, 0x4, R126 ;  /* 0x000000044e0c7825 */ /* 0x002fc600078e027e */
[----:B------:R1:W-:Y:S04]  /*365d0*/  STL.64 [R1+0x3328], R14 ;  /* 0x0033280e01007387 */ /* 0x0003e80000100a00 */
[----:B------:R1:W-:Y:S04]  /*365e0*/  STL.64 [R1+0x3320], R12 ;  /* 0x0033200c01007387 */ /* 0x0003e80000100a00 */
        /* <DEDUP_REMOVED lines=14> */
[----:B------:R3:W-:Y:S02]  /*366d0*/  STL.64 [R1+0x32d0], R12 ;  /* 0x0032d00c01007387 */ /* 0x0007e40000100a00 */
[--C-:B---3--:R-:W-:Y:S02]  /*366e0*/  IMAD.WIDE R12, R194, 0x4, R126.reuse ;  /* 0x00000004c20c7825 */ /* 0x108fe400078e027e */
[----:B------:R-:W3:Y:S02]  /*366f0*/  LDL.LU R194, [R1+0x418] ;  /* 0x0004180001c27983 */ /* 0x000ee40000300800 */
[----:B------:R-:W-:-:S05]  /*36700*/  IMAD.WIDE R14, R241, 0x4, R126 ;  /* 0x00000004f10e7825 */ /* 0x000fca00078e027e */
[----:B------:R2:W-:Y:S01]  /*36710*/  STL.64 [R1+0x32c8], R14 ;  /* 0x0032c80e01007387 */ /* 0x0005e20000100a00 */
[----:B------:R-:W-:-:S03]  /*36720*/  IMAD.WIDE R10, R10, 0x4, R126 ;  /* 0x000000040a0a7825 */ /* 0x000fc600078e027e */
[----:B------:R1:W-:Y:S04]  /*36730*/  STL.64 [R1+0x1070], R12 ;  /* 0x0010700c01007387 */ /* 0x0003e80000100a00 */
[----:B------:R4:W-:Y:S01]  /*36740*/  STL.64 [R1+0x1128], R10 ;  /* 0x0011280a01007387 */ /* 0x0009e20000100a00 */
[----:B--2---:R-:W-:-:S04]  /*36750*/  IMAD.WIDE R14, R9, 0x4, R126 ;  /* 0x00000004090e7825 */ /* 0x004fc800078e027e */
[--C-:B-1----:R-:W-:Y:S01]  /*36760*/  IMAD.WIDE R12, R8, 0x4, R126.reuse ;  /* 0x00000004080c7825 */ /* 0x102fe200078e027e */
        /* <DEDUP_REMOVED lines=8> */
[----:B-1----:R-:W-:-:S04]  /*367f0*/  IMAD.WIDE R10, R5, 0x4, R126 ;  /* 0x00000004050a7825 */ /* 0x002fc800078e027e */
[--C-:B--2---:R-:W-:Y:S01]  /*36800*/  IMAD.WIDE R8, R82, 0x4, R126.reuse ;  /* 0x0000000452087825 */ /* 0x104fe200078e027e */
[----:B------:R-:W-:Y:S03]  /*36810*/  STL.64 [R1+0x25e8], R10 ;  /* 0x0025e80a01007387 */ /* 0x000fe60000100a00 */
[--C-:B----4-:R-:W-:Y:S01]  /*36820*/  IMAD.WIDE R6, R83, 0x4, R126.reuse ;  /* 0x0000000453067825 */ /* 0x110fe200078e027e */
[----:B------:R-:W2:Y:S04]  /*36830*/  LDL.LU R215, [R1+0x88] ;  /* 0x0000880001d77983 */ /* 0x000ea80000300800 */
[----:B------:R1:W-:Y:S04]  /*36840*/  STL.64 [R1+0x26c8], R8 ;  /* 0x0026c80801007387 */ /* 0x0003e80000100a00 */
[----:B------:R-:W4:Y:S04]  /*36850*/  LDL.LU R206, [R1+0x78] ;  /* 0x0000780001ce7983 */ /* 0x000f280000300800 */
[----:B------:R1:W-:Y:S04]  /*36860*/  STL.64 [R1+0x27c8], R6 ;  /* 0x0027c80601007387 */ /* 0x0003e80000100a00 */
[----:B------:R-:W4:Y:S04]  /*36870*/  LDL.LU R197, [R1+0x41c] ;  /* 0x00041c0001c57983 */ /* 0x000f280000300800 */
[----:B------:R-:W4:Y:S04]  /*36880*/  LDL.LU R22, [R1+0x74] ;  /* 0x0000740001167983 */ /* 0x000f280000300800 */
[----:B------:R-:W4:Y:S04]  /*36890*/  LDL.LU R21, [R1+0x358] ;  /* 0x0003580001157983 */ /* 0x000f280000300800 */
[----:B------:R-:W4:Y:S04]  /*368a0*/  LDL.LU R20, [R1+0x420] ;  /* 0x0004200001147983 */ /* 0x000f280000300800 */
[----:B------:R-:W4:Y:S04]  /*368b0*/  LDL.LU R19, [R1+0x6c] ;  /* 0x00006c0001137983 */ /* 0x000f280000300800 */
[----:B------:R-:W4:Y:S04]  /*368c0*/  LDL.LU R18, [R1+0x35c] ;  /* 0x00035c0001127983 */ /* 0x000f280000300800 */
[----:B-1----:R-:W4:Y:S04]  /*368d0*/  LDL.LU R8, [R1+0x424] ;  /* 0x0004240001087983 */ /* 0x002f280000300800 */
[----:B------:R-:W4:Y:S01]  /*368e0*/  LDL.LU R17, [R1+0x58] ;  /* 0x0000580001117983 */ /* 0x000f220000300800 */
[----:B------:R-:W-:-:S03]  /*368f0*/  IMAD.WIDE R4, R4, 0x4, R126 ;  /* 0x0000000404047825 */ /* 0x000fc600078e027e */
[----:B------:R-:W4:Y:S04]  /*36900*/  LDL.LU R6, [R1+0x428] ;  /* 0x0004280001067983 */ /* 0x000f280000300800 */
[----:B------:R1:W-:Y:S04]  /*36910*/  STL.64 [R1+0x580], R4 ;  /* 0x0005800401007387 */ /* 0x0003e80000100a00 */
[----:B------:R-:W4:Y:S01]  /*36920*/  LDL.LU R16, [R1+0x4c] ;  /* 0x00004c0001107983 */ /* 0x000f220000300800 */
[----:B------:R-:W-:-:S03]  /*36930*/  IMAD.WIDE R10, R2, 0x4, R126 ;  /* 0x00000004020a7825 */ /* 0x000fc600078e027e */
[----:B-1----:R-:W4:Y:S04]  /*36940*/  LDL.LU R5, [R1+0x42c] ;  /* 0x00042c0001057983 */ /* 0x002f280000300800 */
[----:B------:R1:W-:Y:S04]  /*36950*/  STL.64 [R1+0x590], R10 ;  /* 0x0005900a01007387 */ /* 0x0003e80000100a00 */
[----:B------:R-:W4:Y:S01]  /*36960*/  LDL.LU R15, [R1+0x44] ;  /* 0x00004400010f7983 */ /* 0x000f220000300800 */
[----:B-1----:R-:W-:-:S03]  /*36970*/  IMAD.WIDE R10, R124, 0x4, R126 ;  /* 0x000000047c0a7825 */ /* 0x002fc600078e027e */
[----:B------:R-:W4:Y:S04]  /*36980*/  LDL.LU R124, [R1+0x430] ;  /* 0x00043000017c7983 */ /* 0x000f280000300800 */
[----:B------:R1:W-:Y:S04]  /*36990*/  STL.64 [R1+0x598], R10 ;  /* 0x0005980a01007387 */ /* 0x0003e80000100a00 */
[----:B------:R-:W4:Y:S01]  /*369a0*/  LDL.LU R14, [R1+0x38] ;  /* 0x00003800010e7983 */ /* 0x000f220000300800 */
[----:B-1----:R-:W-:-:S03]  /*369b0*/  IMAD.WIDE R10, R125, 0x4, R126 ;  /* 0x000000047d0a7825 */ /* 0x002fc600078e027e */
[----:B------:R-:W4:Y:S04]  /*369c0*/  LDL.LU R125, [R1+0x24] ;  /* 0x00002400017d7983 */ /* 0x000f280000300800 */
[----:B------:R3:W-:Y:S04]  /*369d0*/  STL.64 [R1+0x5a0], R10 ;  /* 0x0005a00a01007387 */ /* 0x0007e80000100a00 */
[----:B------:R-:W4:Y:S04]  /*369e0*/  LDL.LU R13, [R1+0x438] ;  /* 0x00043800010d7983 */ /* 0x000f280000300800 */
[----:B------:R-:W4:Y:S01]  /*369f0*/  LDL.LU R12, [R1+0x20] ;  /* 0x00002000010c7983 */ /* 0x000f220000300800 */
[----:B---3--:R-:W-:-:S05]  /*36a00*/  IMAD.WIDE R10, R194, 0x4, R126 ;  /* 0x00000004c20a7825 */ /* 0x008fca00078e027e */
[----:B------:R1:W-:Y:S04]  /*36a10*/  STL.64 [R1+0x5d0], R10 ;  /* 0x0005d00a01007387 */ /* 0x0003e80000100a00 */
[----:B-1----:R-:W3:Y:S04]  /*36a20*/  LDL.LU R11, [R1+0x1c] ;  /* 0x00001c00010b7983 */ /* 0x002ee80000300800 */
[----:B------:R-:W3:Y:S04]  /*36a30*/  LDL.LU R10, [R1+0x18] ;  /* 0x00001800010a7983 */ /* 0x000ee80000300800 */
[----:B------:R-:W3:Y:S04]  /*36a40*/  LDL.LU R9, [R1+0x14] ;  /* 0x0000140001097983 */ /* 0x000ee80000300800 */
[----:B------:R-:W3:Y:S04]  /*36a50*/  LDL.LU R7, [R1+0x374] ;  /* 0x0003740001077983 */ /* 0x000ee80000300800 */
[----:B------:R-:W3:Y:S04]  /*36a60*/  LDL.LU R4, [R1+0x4] ;  /* 0x0000040001047983 */ /* 0x000ee80000300800 */
[----:B------:R-:W3:Y:S04]  /*36a70*/  LDL.LU R2, [R1] ;  /* 0x0000000001027983 */ /* 0x000ee80000300800 */
[----:B------:R-:W3:Y:S01]  /*36a80*/  LDL.LU R194, [R1+0x378] ;  /* 0x0003780001c27983 */ /* 0x000ee20000300800 */
[----:B--2---:R-:W-:-:S04]  /*36a90*/  IMAD.WIDE R28, R215, 0x4, R126 ;  /* 0x00000004d71c7825 */ /* 0x004fc800078e027e */
[--C-:B----4-:R-:W-:Y:S01]  /*36aa0*/  IMAD.WIDE R24, R206, 0x4, R126.reuse ;  /* 0x00000004ce187825 */ /* 0x110fe200078e027e */
[----:B------:R1:W-:Y:S01]  /*36ab0*/  STL.64 [R1+0x5d8], R28 ;  /* 0x0005d81c01007387 */ /* 0x0003e20000100a00 */
[----:B------:R-:W2:Y:S02]  /*36ac0*/  LDC R206, c[0x0][0x238] ;  /* 0x00008e00ffce7b82 */ /* 0x000ea40000000800 */
[--C-:B------:R-:W-:Y:S01]  /*36ad0*/  IMAD.WIDE R26, R197, 0x4, R126.reuse ;  /* 0x00000004c51a7825 */ /* 0x100fe200078e027e */
[----:B------:R4:W-:Y:S03]  /*36ae0*/  STL.64 [R1+0x5e8], R24 ;  /* 0x0005e81801007387 */ /* 0x0009e60000100a00 */
[--C-:B------:R-:W-:Y:S01]  /*36af0*/  IMAD.WIDE R22, R22, 0x4, R126.reuse ;  /* 0x0000000416167825 */ /* 0x100fe200078e027e */
[----:B------:R-:W-:Y:S01]  /*36b00*/  STL.64 [R1+0x5f8], R26 ;  /* 0x0005f81a01007387 */ /* 0x000fe20000100a00 */
[----:B-1----:R-:W1:Y:S03]  /*36b10*/  LDC R28, c[0x0][0x230] ;  /* 0x00008c00ff1c7b82 */ /* 0x002e660000000800 */
[----:B------:R4:W-:Y:S02]  /*36b20*/  STL.64 [R1+0x600], R22 ;  /* 0x0006001601007387 */ /* 0x0009e40000100a00 */
[----:B----4-:R-:W-:-:S03]  /*36b30*/  IMAD.WIDE R24, R21, 0x4, R126 ;  /* 0x0000000415187825 */ /* 0x010fc600078e027e */
[----:B------:R-:W4:Y:S01]  /*36b40*/  LDC R29, c[0x0][0x230] ;  /* 0x00008c00ff1d7b82 */ /* 0x000f220000000800 */
[--C-:B------:R-:W-:Y:S01]  /*36b50*/  IMAD.WIDE R20, R20, 0x4, R126.reuse ;  /* 0x0000000414147825 */ /* 0x100fe200078e027e */
[----:B------:R-:W-:Y:S03]  /*36b60*/  STL.64 [R1+0x610], R24 ;  /* 0x0006101801007387 */ /* 0x000fe60000100a00 */
[--C-:B------:R-:W-:Y:S01]  /*36b70*/  IMAD.WIDE R22, R19, 0x4, R126.reuse ;  /* 0x0000000413167825 */ /* 0x100fe200078e027e */
[----:B------:R2:W-:Y:S03]  /*36b80*/  STL.64 [R1+0x9f8], R20 ;  /* 0x0009f81401007387 */ /* 0x0005e60000100a00 */
[--C-:B------:R-:W-:Y:S01]  /*36b90*/  IMAD.WIDE R18, R18, 0x4, R126.reuse ;  /* 0x0000000412127825 */ /* 0x100fe200078e027e */
[----:B------:R-:W-:Y:S03]  /*36ba0*/  STL.64 [R1+0xa18], R22 ;  /* 0x000a181601007387 */ /* 0x000fe60000100a00 */
[----:B--2---:R-:W-:-:S02]  /*36bb0*/  IMAD.WIDE R20, R8, 0x4, R126 ;  /* 0x0000000408147825 */ /* 0x004fc400078e027e */
[----:B------:R-:W2:Y:S04]  /*36bc0*/  LDL.LU R8, [R1+0x380] ;  /* 0x0003800001087983 */ /* 0x000ea80000300800 */
[----:B------:R1:W-:Y:S04]  /*36bd0*/  STL.64 [R1+0xfc8], R18 ;  /* 0x000fc81201007387 */ /* 0x0003e80000100a00 */
[----:B------:R1:W-:Y:S02]  /*36be0*/  STL.64 [R1+0xfe8], R20 ;  /* 0x000fe81401007387 */ /* 0x0003e40000100a00 */
[----:B-1----:R-:W-:-:S04]  /*36bf0*/  IMAD.WIDE R18, R17, 0x4, R126 ;  /* 0x0000000411127825 */ /* 0x002fc800078e027e */
[--C-:B------:R-:W-:Y:S02]  /*36c00*/  IMAD.WIDE R20, R6, 0x4, R126.reuse ;  /* 0x0000000406147825 */ /* 0x100fe400078e027e */
[----:B------:R-:W4:Y:S04]  /*36c10*/  LDL.LU R6, [R1+0x384] ;  /* 0x0003840001067983 */ /* 0x000f280000300800 */
[----:B------:R1:W-:Y:S04]  /*36c20*/  STL.64 [R1+0x1008], R18 ;  /* 0x0010081201007387 */ /* 0x0003e80000100a00 */
[----:B------:R-:W-:Y:S01]  /*36c30*/  STL.64 [R1+0x10d8], R20 ;  /* 0x0010d81401007387 */ /* 0x000fe20000100a00 */
[----:B-1----:R-:W-:-:S04]  /*36c40*/  IMAD.WIDE R18, R16, 0x4, R126 ;  /* 0x0000000410127825 */ /* 0x002fc800078e027e */
[--C-:B------:R-:W-:Y:S02]  /*36c50*/  IMAD.WIDE R16, R5, 0x4, R126.reuse ;  /* 0x0000000405107825 */ /* 0x100fe400078e027e */
[----:B------:R-:W4:Y:S04]  /*36c60*/  LDL.LU R5, [R1+0x38c] ;  /* 0x00038c0001057983 */ /* 0x000f280000300800 */
[----:B------:R1:W-:Y:S04]  /*36c70*/  STL.64 [R1+0x10f8], R18 ;  /* 0x0010f81201007387 */ /* 0x0003e80000100a00 */
[----:B------:R1:W-:Y:S02]  /*36c80*/  STL.64 [R1+0x1120], R16 ;  /* 0x0011201001007387 */ /* 0x0003e40000100a00 */
[----:B-1----:R-:W-:-:S04]  /*36c90*/  IMAD.WIDE R18, R15, 0x4, R126 ;  /* 0x000000040f127825 */ /* 0x002fc800078e027e */
[--C-:B------:R-:W-:Y:S02]  /*36ca0*/  IMAD.WIDE R16, R124, 0x4, R126.reuse ;  /* 0x000000047c107825 */ /* 0x100fe400078e027e */
[----:B------:R-:W4:Y:S02]  /*36cb0*/  LDL.LU R124, [R1+0x394] ;  /* 0x00039400017c7983 */ /* 0x000f240000300800 */
[--C-:B------:R-:W-:Y:S02]  /*36cc0*/  IMAD.WIDE R14, R14, 0x4, R126.reuse ;  /* 0x000000040e0e7825 */ /* 0x100fe400078e027e */
[----:B------:R-:W-:Y:S04]  /*36cd0*/  STL.64 [R1+0x1118], R18 ;  /* 0x0011181201007387 */ /* 0x000fe80000100a00 */
[----:B------:R1:W-:Y:S02]  /*36ce0*/  STL.64 [R1+0x1110], R16 ;  /* 0x0011101001007387 */ /* 0x0003e40000100a00 */
[----:B-1----:R-:W-:-:S02]  /*36cf0*/  IMAD.WIDE R16, R125, 0x4, R126 ;  /* 0x000000047d107825 */ /* 0x002fc400078e027e */
[----:B------:R-:W4:Y:S04]  /*36d00*/  LDL.LU R125, [R1+0x398] ;  /* 0x00039800017d7983 */ /* 0x000f280000300800 */
[----:B------:R1:W-:Y:S04]  /*36d10*/  STL.64 [R1+0x1108], R14 ;  /* 0x0011080e01007387 */ /* 0x0003e80000100a00 */
[----:B------:R3:W-:Y:S01]  /*36d20*/  STL.64 [R1+0x1100], R16 ;  /* 0x0011001001007387 */ /* 0x0007e20000100a00 */
[----:B-1----:R-:W-:-:S04]  /*36d30*/  IMAD.WIDE R14, R13, 0x4, R126 ;  /* 0x000000040d0e7825 */ /* 0x002fc800078e027e */
[--C-:B------:R-:W-:Y:S01]  /*36d40*/  IMAD.WIDE R12, R12, 0x4, R126.reuse ;  /* 0x000000040c0c7825 */ /* 0x100fe200078e027e */
[----:B------:R1:W-:Y:S04]  /*36d50*/  STL.64 [R1+0x10f0], R14 ;  /* 0x0010f00e01007387 */ /* 0x0003e80000100a00 */
[----:B------:R1:W-:Y:S01]  /*36d60*/  STL.64 [R1+0x10e8], R12 ;  /* 0x0010e80c01007387 */ /* 0x0003e20000100a00 */
[----:B---3--:R-:W-:-:S04]  /*36d70*/  IMAD.WIDE R16, R11, 0x4, R126 ;  /* 0x000000040b107825 */ /* 0x008fc800078e027e */
[--C-:B-1----:R-:W-:Y:S01]  /*36d80*/  IMAD.WIDE R14, R10, 0x4, R126.reuse ;  /* 0x000000040a0e7825 */ /* 0x102fe200078e027e */
[----:B------:R-:W-:Y:S03]  /*36d90*/  STL.64 [R1+0x10e0], R16 ;  /* 0x0010e01001007387 */ /* 0x000fe60000100a00 */
[--C-:B------:R-:W-:Y:S01]  /*36da0*/  IMAD.WIDE R12, R9, 0x4, R126.reuse ;  /* 0x00000004090c7825 */ /* 0x100fe200078e027e */
[----:B------:R1:W-:Y:S03]  /*36db0*/  STL.64 [R1+0x10d0], R14 ;  /* 0x0010d00e01007387 */ /* 0x0003e60000100a00 */
[--C-:B------:R-:W-:Y:S01]  /*36dc0*/  IMAD.WIDE R10, R7, 0x4, R126.reuse ;  /* 0x00000004070a7825 */ /* 0x100fe200078e027e */
[----:B------:R3:W-:Y:S04]  /*36dd0*/  STL.64 [R1+0x10c8], R12 ;  /* 0x0010c80c01007387 */ /* 0x0007e80000100a00 */
[----:B------:R3:W-:Y:S01]  /*36de0*/  STL.64 [R1+0x10c0], R10 ;  /* 0x0010c00a01007387 */ /* 0x0007e20000100a00 */
[----:B-1----:R-:W-:-:S04]  /*36df0*/  IMAD.WIDE R14, R4, 0x4, R126 ;  /* 0x00000004040e7825 */ /* 0x002fc800078e027e */
[--C-:B---3--:R-:W-:Y:S01]  /*36e00*/  IMAD.WIDE R12, R2, 0x4, R126.reuse ;  /* 0x00000004020c7825 */ /* 0x108fe200078e027e */
[----:B------:R-:W-:Y:S03]  /*36e10*/  STL.64 [R1+0x10b8], R14 ;  /* 0x0010b80e01007387 */ /* 0x000fe60000100a00 */
[--C-:B------:R-:W-:Y:S01]  /*36e20*/  IMAD.WIDE R10, R194, 0x4, R126.reuse ;  /* 0x00000004c20a7825 */ /* 0x100fe200078e027e */
[----:B------:R-:W3:Y:S04]  /*36e30*/  LDL.LU R7, [R1+0x3a0] ;  /* 0x0003a00001077983 */ /* 0x000ee80000300800 */
[----:B------:R1:W-:Y:S04]  /*36e40*/  STL.64 [R1+0x10a8], R12 ;  /* 0x0010a80c01007387 */ /* 0x0003e80000100a00 */
[----:B------:R1:W-:Y:S04]  /*36e50*/  STL.64 [R1+0x10a0], R10 ;  /* 0x0010a00a01007387 */ /* 0x0003e80000100a00 */
[----:B------:R-:W3:Y:S01]  /*36e60*/  LDL.LU R4, [R1+0x2ec] ;  /* 0x0002ec0001047983 */ /* 0x000ee20000300800 */
[----:B-1----:R-:W-:-:S04]  /*36e70*/  IMAD.WIDE R12, R84, 0x4, R126 ;  /* 0x00000004540c7825 */ /* 0x002fc800078e027e */
[--C-:B------:R-:W-:Y:S01]  /*36e80*/  IMAD.WIDE R10, R85, 0x4, R126.reuse ;  /* 0x00000004550a7825 */ /* 0x100fe200078e027e */
[----:B------:R1:W-:Y:S04]  /*36e90*/  STL.64 [R1+0x1098], R12 ;  /* 0x0010980c01007387 */ /* 0x0003e80000100a00 */
[----:B------:R-:W3:Y:S04]  /*36ea0*/  LDL.LU R2, [R1+0x3b0] ;  /* 0x0003b00001027983 */ /* 0x000ee80000300800 */
[----:B------:R1:W-:Y:S04]  /*36eb0*/  STL.64 [R1+0x1090], R10 ;  /* 0x0010900a01007387 */ /* 0x0003e80000100a00 */
[----:B------:R-:W3:Y:S01]  /*36ec0*/  LDL.LU R194, [R1+0x2f0] ;  /* 0x0002f00001c27983 */ /* 0x000ee20000300800 */
[----:B-1----:R-:W-:-:S04]  /*36ed0*/  IMAD.WIDE R12, R87, 0x4, R126 ;  /* 0x00000004570c7825 */ /* 0x002fc800078e027e */
[----:B------:R-:W-:-:S05]  /*36ee0*/  IMAD.WIDE R10, R86, 0x4, R126 ;  /* 0x00000004560a7825 */ /* 0x000fca00078e027e */
        /* <DEDUP_REMOVED lines=8> */
[----:B-1----:R-:W-:-:S05]  /*36f70*/  IMAD.WIDE R10, R90, 0x4, R126 ;  /* 0x000000045a0a7825 */ /* 0x002fca00078e027e */
[----:B------:R1:W-:Y:S01]  /*36f80*/  STL.64 [R1+0x1058], R10 ;  /* 0x0010580a01007387 */ /* 0x0003e20000100a00 */
[----:B----4-:R-:W-:-:S04]  /*36f90*/  IMAD.WIDE R8, R6, 0x4, R126 ;  /* 0x0000000406087825 */ /* 0x010fc800078e027e */
[--C-:B--2---:R-:W-:Y:S01]  /*36fa0*/  IMAD.WIDE R12, R91, 0x4, R126.reuse ;  /* 0x000000045b0c7825 */ /* 0x104fe200078e027e */
        /* <DEDUP_REMOVED lines=8> */
[----:B------:R1:W-:Y:S01]  /*37030*/  STL.64 [R1+0x1030], R12 ;  /* 0x0010300c01007387 */ /* 0x0003e20000100a00 */
[----:B------:R-:W2:Y:S03]  /*37040*/  LDC R94, c[0x0][0x238] ;  /* 0x00008e00ff5e7b82 */ /* 0x000ea60000000800 */
[----:B------:R4:W-:Y:S01]  /*37050*/  STL.64 [R1+0x1028], R10 ;  /* 0x0010280a01007387 */ /* 0x0009e20000100a00 */
[----:B-1----:R-:W-:-:S04]  /*37060*/  IMAD.WIDE R12, R95, 0x4, R126 ;  /* 0x000000045f0c7825 */ /* 0x002fc800078e027e */
[----:B------:R-:W-:-:S04]  /*37070*/  IMAD.WIDE R8, R124, 0x4, R126 ;  /* 0x000000047c087825 */ /* 0x000fc800078e027e */
[--C-:B----4-:R-:W-:Y:S01]  /*37080*/  IMAD.WIDE R10, R96, 0x4, R126.reuse ;  /* 0x00000004600a7825 */ /* 0x110fe200078e027e */
[----:B------:R1:W-:Y:S01]  /*37090*/  STL.64 [R1+0x1020], R8 ;  /* 0x0010200801007387 */ /* 0x0003e20000100a00 */
[----:B------:R-:W4:Y:S03]  /*370a0*/  LDC R96, c[0x0][0x230] ;  /* 0x00008c00ff607b82 */ /* 0x000f260000000800 */
[----:B------:R1:W-:Y:S04]  /*370b0*/  STL.64 [R1+0x1018], R12 ;  /* 0x0010180c01007387 */ /* 0x0003e80000100a00 */
[----:B------:R1:W-:Y:S02]  /*370c0*/  STL.64 [R1+0x1010], R10 ;  /* 0x0010100a01007387 */ /* 0x0003e40000100a00 */
[----:B-1----:R-:W-:-:S04]  /*370d0*/  IMAD.WIDE R8, R125, 0x4, R126 ;  /* 0x000000047d087825 */ /* 0x002fc800078e027e */
[--C-:B------:R-:W-:Y:S01]  /*370e0*/  IMAD.WIDE R12, R97, 0x4, R126.reuse ;  /* 0x00000004610c7825 */ /* 0x100fe200078e027e */
[----:B------:R1:W-:Y:S03]  /*370f0*/  STL.64 [R1+0x1000], R8 ;  /* 0x0010000801007387 */ /* 0x0003e60000100a00 */
[--C-:B------:R-:W-:Y:S01]  /*37100*/  IMAD.WIDE R10, R98, 0x4, R126.reuse ;  /* 0x00000004620a7825 */ /* 0x100fe200078e027e */
[----:B------:R-:W-:Y:S01]  /*37110*/  STL.64 [R1+0xff8], R12 ;  /* 0x000ff80c01007387 */ /* 0x000fe20000100a00 */
[----:B------:R-:W4:Y:S03]  /*37120*/  LDC R98, c[0x0][0x230] ;  /* 0x00008c00ff627b82 */ /* 0x000f260000000800 */
[----:B------:R-:W2:Y:S04]  /*37130*/  LDL.LU R6, [R1+0x304] ;  /* 0x0003040001067983 */ /* 0x000ea80000300800 */
[----:B------:R1:W-:Y:S02]  /*37140*/  STL.64 [R1+0xff0], R10 ;  /* 0x000ff00a01007387 */ /* 0x0003e40000100a00 */
[----:B-1----:R-:W-:-:S02]  /*37150*/  IMAD.WIDE R8, R99, 0x4, R126 ;  /* 0x0000000463087825 */ /* 0x002fc400078e027e */
[----:B------:R-:W1:Y:S01]  /*37160*/  LDC R99, c[0x0][0x230] ;  /* 0x00008c00ff637b82 */ /* 0x000e620000000800 */
[----:B------:R-:W4:Y:S04]  /*37170*/  LDL.LU R5, [R1+0x37c] ;  /* 0x00037c0001057983 */ /* 0x000f280000300800 */
[----:B------:R1:W-:Y:S01]  /*37180*/  STL.64 [R1+0xfe0], R8 ;  /* 0x000fe00801007387 */ /* 0x0003e20000100a00 */
[----:B------:R-:W-:-:S03]  /*37190*/  IMAD.WIDE R10, R100, 0x4, R126 ;  /* 0x00000004640a7825 */ /* 0x000fc600078e027e */
[----:B------:R-:W4:Y:S04]  /*371a0*/  LDL.LU R124, [R1+0x308] ;  /* 0x00030800017c7983 */ /* 0x000f280000300800 */
[----:B------:R1:W-:Y:S02]  /*371b0*/  STL.64 [R1+0xfd8], R10 ;  /* 0x000fd80a01007387 */ /* 0x0003e40000100a00 */
[--C-:B-1----:R-:W-:Y:S02]  /*371c0*/  IMAD.WIDE R8, R101, 0x4, R126.reuse ;  /* 0x0000000465087825 */ /* 0x102fe400078e027e */
[----:B------:R-:W4:Y:S04]  /*371d0*/  LDL.LU R125, [R1+0x388] ;  /* 0x00038800017d7983 */ /* 0x000f280000300800 */
[----:B------:R1:W-:Y:S01]  /*371e0*/  STL.64 [R1+0xfd0], R8 ;  /* 0x000fd00801007387 */ /* 0x0003e20000100a00 */
[----:B------:R-:W-:-:S02]  /*371f0*/  IMAD.WIDE R10, R102, 0x4, R126 ;  /* 0x00000004660a7825 */ /* 0x000fc400078e027e */
[----:B------:R-:W4:Y:S02]  /*37200*/  LDC R102, c[0x0][0x238] ;  /* 0x00008e00ff667b82 */ /* 0x000f240000000800 */
[----:B-1----:R-:W-:-:S04]  /*37210*/  IMAD.WIDE R8, R103, 0x4, R126 ;  /* 0x0000000467087825 */ /* 0x002fc800078e027e */
[----:B---3--:R-:W-:-:S05]  /*37220*/  IMAD.WIDE R12, R7, 0x4, R126 ;  /* 0x00000004070c7825 */ /* 0x008fca00078e027e */
[----:B------:R1:W-:Y:S04]  /*37230*/  STL.64 [R1+0xfc0], R12 ;  /* 0x000fc00c01007387 */ /* 0x0003e80000100a00 */
[----:B------:R3:W-:Y:S04]  /*37240*/  STL.64 [R1+0xfb8], R10 ;  /* 0x000fb80a01007387 */ /* 0x0007e80000100a00 */
[----:B------:R3:W-:Y:S01]  /*37250*/  STL.64 [R1+0xfb0], R8 ;  /* 0x000fb00801007387 */ /* 0x0007e20000100a00 */
[----:B-1----:R-:W-:-:S05]  /*37260*/  IMAD.WIDE R12, R4, 0x4, R126 ;  /* 0x00000004040c7825 */ /* 0x002fca00078e027e */
[----:B------:R1:W-:Y:S01]  /*37270*/  STL.64 [R1+0xfa8], R12 ;  /* 0x000fa80c01007387 */ /* 0x0003e20000100a00 */
[----:B---3--:R-:W-:-:S04]  /*37280*/  IMAD.WIDE R10, R2, 0x4, R126 ;  /* 0x00000004020a7825 */ /* 0x008fc800078e027e */
[--C-:B------:R-:W-:Y:S01]  /*37290*/  IMAD.WIDE R8, R104, 0x4, R126.reuse ;  /* 0x0000000468087825 */ /* 0x100fe200078e027e */
[----:B------:R3:W-:Y:S03]  /*372a0*/  STL.64 [R1+0xfa0], R10 ;  /* 0x000fa00a01007387 */ /* 0x0007e60000100a00 */
[--C-:B-1----:R-:W-:Y:S01]  /*372b0*/  IMAD.WIDE R12, R105, 0x4, R126.reuse ;  /* 0x00000004690c7825 */ /* 0x102fe200078e027e */
[----:B------:R1:W-:Y:S04]  /*372c0*/  STL.64 [R1+0xf98], R8 ;  /* 0x000f980801007387 */ /* 0x0003e80000100a00 */
[----:B------:R-:W-:Y:S01]  /*372d0*/  STL.64 [R1+0xf90], R12 ;  /* 0x000f900c01007387 */ /* 0x000fe20000100a00 */
[----:B---3--:R-:W-:-:S03]  /*372e0*/  IMAD.WIDE R10, R194, 0x4, R126 ;  /* 0x00000004c20a7825 */ /* 0x008fc600078e027e */
[----:B------:R-:W3:Y:S01]  /*372f0*/  LDL.LU R4, [R1+0x390] ;  /* 0x0003900001047983 */ /* 0x000ee20000300800 */
[----:B-1----:R-:W-:-:S03]  /*37300*/  IMAD.WIDE R8, R106, 0x4, R126 ;  /* 0x000000046a087825 */ /* 0x002fc600078e027e */
[----:B------:R1:W-:Y:S01]  /*37310*/  STL.64 [R1+0xf88], R10 ;  /* 0x000f880a01007387 */ /* 0x0003e20000100a00 */
[----:B------:R-:W3:Y:S03]  /*37320*/  LDC R106, c[0x0][0x238] ;  /* 0x00008e00ff6a7b82 */ /* 0x000ee60000000800 */
[----:B------:R1:W-:Y:S04]  /*37330*/  STL.64 [R1+0xf80], R8 ;  /* 0x000f800801007387 */ /* 0x0003e80000100a00 */
[----:B------:R-:W3:Y:S01]  /*37340*/  LDL.LU R2, [R1+0x30c] ;  /* 0x00030c0001027983 */ /* 0x000ee20000300800 */
[----:B-1----:R-:W-:-:S05]  /*37350*/  IMAD.WIDE R10, R107, 0x4, R126 ;  /* 0x000000046b0a7825 */ /* 0x002fca00078e027e */
[----:B------:R1:W-:Y:S04]  /*37360*/  STL.64 [R1+0xf78], R10 ;  /* 0x000f780a01007387 */ /* 0x0003e80000100a00 */
[----:B------:R-:W3:Y:S01]  /*37370*/  LDL.LU R194, [R1+0x39c] ;  /* 0x00039c0001c27983 */ /* 0x000ee20000300800 */
[----:B------:R-:W-:-:S05]  /*37380*/  IMAD.WIDE R8, R108, 0x4, R126 ;  /* 0x000000046c087825 */ /* 0x000fca00078e027e */
[----:B------:R1:W-:Y:S02]  /*37390*/  STL.64 [R1+0xf70], R8 ;  /* 0x000f700801007387 */ /* 0x0003e40000100a00 */
[----:B-1----:R-:W-:-:S04]  /*373a0*/  IMAD.WIDE R10, R109, 0x4, R126 ;  /* 0x000000046d0a7825 */ /* 0x002fc800078e027e */
[--C-:B------:R-:W-:Y:S01]  /*373b0*/  IMAD.WIDE R12, R111, 0x4, R126.reuse ;  /* 0x000000046f0c7825 */ /* 0x100fe200078e027e */
[----:B------:R1:W-:Y:S03]  /*373c0*/  STL.64 [R1+0xf68], R10 ;  /* 0x000f680a01007387 */ /* 0x0003e60000100a00 */
[--C-:B------:R-:W-:Y:S02]  /*373d0*/  IMAD.WIDE R8, R110, 0x4, R126.reuse ;  /* 0x000000046e087825 */ /* 0x100fe400078e027e */
[----:B------:R-:W3:Y:S03]  /*373e0*/  LDC R110, c[0x0][0x238] ;  /* 0x00008e00ff6e7b82 */ /* 0x000ee60000000800 */
[----:B------:R1:W-:Y:S02]  /*373f0*/  STL.64 [R1+0xf60], R8 ;  /* 0x000f600801007387 */ /* 0x0003e40000100a00 */
[----:B-1----:R-:W-:-:S02]  /*37400*/  IMAD.WIDE R10, R112, 0x4, R126 ;  /* 0x00000004700a7825 */ /* 0x002fc400078e027e */
[----:B------:R1:W-:Y:S01]  /*37410*/  STL.64 [R1+0xef8], R12 ;  /* 0x000ef80c01007387 */ /* 0x0003e20000100a00 */
[----:B------:R-:W3:Y:S03]  /*37420*/  LDC R112, c[0x0][0x238] ;  /* 0x00008e00ff707b82 */ /* 0x000ee60000000800 */
[----:B------:R1:W-:Y:S01]  /*37430*/  STL.64 [R1+0xef0], R10 ;  /* 0x000ef00a01007387 */ /* 0x0003e20000100a00 */
[----:B------:R-:W-:-:S04]  /*37440*/  IMAD.WIDE R8, R113, 0x4, R126 ;  /* 0x0000000471087825 */ /* 0x000fc800078e027e */
[--C-:B-1----:R-:W-:Y:S01]  /*37450*/  IMAD.WIDE R12, R114, 0x4, R126.reuse ;  /* 0x00000004720c7825 */ /* 0x102fe200078e027e */
[----:B------:R1:W-:Y:S03]  /*37460*/  STL.64 [R1+0xa38], R8 ;  /* 0x000a380801007387 */ /* 0x0003e60000100a00 */
[--C-:B------:R-:W-:Y:S01]  /*37470*/  IMAD.WIDE R10, R115, 0x4, R126.reuse ;  /* 0x00000004730a7825 */ /* 0x100fe200078e027e */
[----:B------:R1:W-:Y:S01]  /*37480*/  STL.64 [R1+0xa30], R12 ;  /* 0x000a300c01007387 */ /* 0x0003e20000100a00 */
[----:B------:R-:W3:Y:S03]  /*37490*/  LDC R115, c[0x0][0x238] ;  /* 0x00008e00ff737b82 */ /* 0x000ee60000000800 */
[----:B------:R1:W-:Y:S02]  /*374a0*/  STL.64 [R1+0xa28], R10 ;  /* 0x000a280a01007387 */ /* 0x0003e40000100a00 */
[----:B-1----:R-:W-:-:S04]  /*374b0*/  IMAD.WIDE R8, R116, 0x4, R126 ;  /* 0x0000000474087825 */ /* 0x002fc800078e027e */
[--C-:B------:R-:W-:Y:S01]  /*374c0*/  IMAD.WIDE R12, R117, 0x4, R126.reuse ;  /* 0x00000004750c7825 */ /* 0x100fe200078e027e */
[----:B------:R1:W-:Y:S03]  /*374d0*/  STL.64 [R1+0xa20], R8 ;  /* 0x000a200801007387 */ /* 0x0003e60000100a00 */
[--C-:B------:R-:W-:Y:S01]  /*374e0*/  IMAD.WIDE R10, R118, 0x4, R126.reuse ;  /* 0x00000004760a7825 */ /* 0x100fe200078e027e */
[----:B------:R1:W-:Y:S01]  /*374f0*/  STL.64 [R1+0xa10], R12 ;  /* 0x000a100c01007387 */ /* 0x0003e20000100a00 */
[----:B------:R-:W4:Y:S03]  /*37500*/  LDC R118, c[0x0][0x238] ;  /* 0x00008e00ff767b82 */ /* 0x000f260000000800 */
[----:B------:R-:W-:Y:S01]  /*37510*/  STL.64 [R1+0xa08], R10 ;  /* 0x000a080a01007387 */ /* 0x000fe20000100a00 */
[----:B-1----:R-:W-:-:S04]  /*37520*/  IMAD.WIDE R8, R119, 0x4, R126 ;  /* 0x0000000477087825 */ /* 0x002fc800078e027e */
[----:B------:R-:W1:Y:S01]  /*37530*/  LDC R12, c[0x0][0x230] ;  /* 0x00008c00ff0c7b82 */ /* 0x000e620000000800 */
[----:B------:R2:W-:Y:S02]  /*37540*/  STL.64 [R1+0xa00], R8 ;  /* 0x000a000801007387 */ /* 0x0005e40000100a00 */
[----:B--2---:R-:W-:-:S04]  /*37550*/  IMAD.WIDE R8, R128, 0x4, R126 ;  /* 0x0000000480087825 */ /* 0x004fc800078e027e */
[----:B------:R-:W-:-:S05]  /*37560*/  IMAD.WIDE R6, R6, 0x4, R126 ;  /* 0x0000000406067825 */ /* 0x000fca00078e027e */
[----:B------:R2:W-:Y:S01]  /*37570*/  STL.64 [R1+0x9f0], R6 ;  /* 0x0009f00601007387 */ /* 0x0005e20000100a00 */
[----:B----4-:R-:W-:-:S05]  /*37580*/  IMAD.WIDE R10, R5, 0x4, R126 ;  /* 0x00000004050a7825 */ /* 0x010fca00078e027e */
[----:B------:R4:W-:Y:S01]  /*37590*/  STL.64 [R1+0x9e8], R10 ;  /* 0x0009e80a01007387 */ /* 0x0009e20000100a00 */
[----:B--2---:R-:W-:-:S03]  /*375a0*/  IMAD.WIDE R6, R129, 0x4, R126 ;  /* 0x0000000481067825 */ /* 0x004fc600078e027e */
[----:B------:R2:W-:Y:S04]  /*375b0*/  STL.64 [R1+0x9e0], R8 ;  /* 0x0009e00801007387 */ /* 0x0005e80000100a00 */
[----:B------:R1:W-:Y:S01]  /*375c0*/  STL.64 [R1+0x9d8], R6 ;  /* 0x0009d80601007387 */ /* 0x0003e20000100a00 */
[----:B----4-:R-:W-:-:S04]  /*375d0*/  IMAD.WIDE R10, R124, 0x4, R126 ;  /* 0x000000047c0a7825 */ /* 0x010fc800078e027e */
[--C-:B--2---:R-:W-:Y:S01]  /*375e0*/  IMAD.WIDE R8, R125, 0x4, R126.reuse ;  /* 0x000000047d087825 */ /* 0x104fe200078e027e */
[----:B------:R2:W-:Y:S03]  /*375f0*/  STL.64 [R1+0x9d0], R10 ;  /* 0x0009d00a01007387 */ /* 0x0005e60000100a00 */
[--C-:B-1----:R-:W-:Y:S01]  /*37600*/  IMAD.WIDE R6, R130, 0x4, R126.reuse ;  /* 0x0000000482067825 */ /* 0x102fe200078e027e */
[----:B------:R-:W4:Y:S04]  /*37610*/  LDL.LU R124, [R1+0x3a4] ;  /* 0x0003a400017c7983 */ /* 0x000f280000300800 */
[----:B------:R1:W-:Y:S04]  /*37620*/  STL.64 [R1+0x9c8], R8 ;  /* 0x0009c80801007387 */ /* 0x0003e80000100a00 */
[----:B------:R-:W4:Y:S01]  /*37630*/  LDL.LU R125, [R1+0x3a8] ;  /* 0x0003a800017d7983 */ /* 0x000f220000300800 */
[----:B--2---:R-:W-:-:S03]  /*37640*/  IMAD.WIDE R10, R132, 0x4, R126 ;  /* 0x00000004840a7825 */ /* 0x004fc600078e027e */
[----:B------:R2:W-:Y:S01]  /*37650*/  STL.64 [R1+0x9c0], R6 ;  /* 0x0009c00601007387 */ /* 0x0005e20000100a00 */
[----:B-1----:R-:W-:-:S04]  /*37660*/  IMAD.WIDE R8, R133, 0x4, R126 ;  /* 0x0000000485087825 */ /* 0x002fc800078e027e */
[----:B--2---:R-:W-:-:S05]  /*37670*/  IMAD.WIDE R6, R131, 0x4, R126 ;  /* 0x0000000483067825 */ /* 0x004fca00078e027e */
[----:B------:R1:W-:Y:S04]  /*37680*/  STL.64 [R1+0x9b8], R6 ;  /* 0x0009b80601007387 */ /* 0x0003e80000100a00 */
[----:B------:R2:W-:Y:S04]  /*37690*/  STL.64 [R1+0x9b0], R10 ;  /* 0x0009b00a01007387 */ /* 0x0005e80000100a00 */
[----:B------:R2:W-:Y:S01]  /*376a0*/  STL.64 [R1+0x8c8], R8 ;  /* 0x0008c80801007387 */ /* 0x0005e20000100a00 */
[--C-:B-1----:R-:W-:Y:S02]  /*376b0*/  IMAD.WIDE R6, R134, 0x4, R126.reuse ;  /* 0x0000000486067825 */ /* 0x102fe400078e027e */
[----:B------:R-:W1:Y:S02]  /*376c0*/  LDC R134, c[0x0][0x238] ;  /* 0x00008e00ff867b82 */ /* 0x000e640000000800 */
[--C-:B--2---:R-:W-:Y:S01]  /*376d0*/  IMAD.WIDE R10, R135, 0x4, R126.reuse ;  /* 0x00000004870a7825 */ /* 0x104fe200078e027e */
[----:B------:R-:W-:Y:S03]  /*376e0*/  STL.64 [R1+0x8c0], R6 ;  /* 0x0008c00601007387 */ /* 0x000fe60000100a00 */
[--C-:B------:R-:W-:Y:S01]  /*376f0*/  IMAD.WIDE R8, R136, 0x4, R126.reuse ;  /* 0x0000000488087825 */ /* 0x100fe200078e027e */
[----:B------:R2:W-:Y:S04]  /*37700*/  STL.64 [R1+0x8a8], R10 ;  /* 0x0008a80a01007387 */ /* 0x0005e80000100a00 */
[----:B------:R2:W-:Y:S02]  /*37710*/  STL.64 [R1+0x8a0], R8 ;  /* 0x0008a00801007387 */ /* 0x0005e40000100a00 */
[----:B--2---:R-:W2:Y:S01]  /*37720*/  LDC R11, c[0x0][0x230] ;  /* 0x00008c00ff0b7b82 */ /* 0x004ea20000000800 */
[----:B------:R-:W-:-:S07]  /*37730*/  IMAD.WIDE R8, R138, 0x4, R126 ;  /* 0x000000048a087825 */ /* 0x000fce00078e027e */
[----:B------:R-:W2:Y:S01]  /*37740*/  LDC R10, c[0x0][0x230] ;  /* 0x00008c00ff0a7b82 */ /* 0x000ea20000000800 */
[----:B------:R-:W-:Y:S02]  /*37750*/  IMAD R102, R102, 0x5c, RZ ;  /* 0x0000005c66667824 */ /* 0x000fe400078e02ff */
[----:B------:R-:W-:Y:S02]  /*37760*/  IMAD R118, R118, 0x60, RZ ;  /* 0x0000006076767824 */ /* 0x000fe400078e02ff */
[----:B-1----:R-:W-:Y:S02]  /*37770*/  IMAD R134, R134, 0x64, RZ ;  /* 0x0000006486867824 */ /* 0x002fe400078e02ff */
[----:B------:R-:W-:Y:S01]  /*37780*/  IMAD R198, R198, 0x74, RZ ;  /* 0x00000074c6c67824 */ /* 0x000fe200078e02ff */
[----:B------:R-:W1:Y:S01]  /*37790*/  LDC R138, c[0x0][0x238] ;  /* 0x00008e00ff8a7b82 */ /* 0x000e620000000800 */
[----:B---3--:R-:W-:-:S04]  /*377a0*/  IMAD.WIDE R6, R4, 0x4, R126 ;  /* 0x0000000404067825 */ /* 0x008fc800078e027e */
[--C-:B------:R-:W-:Y:S01]  /*377b0*/  IMAD.WIDE R4, R137, 0x4, R126.reuse ;  /* 0x0000000489047825 */ /* 0x100fe200078e027e */
[----:B------:R3:W-:Y:S04]  /*377c0*/  STL.64 [R1+0x838], R6 ;  /* 0x0008380601007387 */ /* 0x0007e80000100a00 */
[----:B------:R-:W-:Y:S04]  /*377d0*/  STL.64 [R1+0x830], R4 ;  /* 0x0008300401007387 */ /* 0x000fe80000100a00 */
[----:B------:R2:W-:Y:S01]  /*377e0*/  STL.64 [R1+0x828], R8 ;  /* 0x0008280801007387 */ /* 0x0005e20000100a00 */
[----:B---3--:R-:W-:-:S05]  /*377f0*/  IMAD.WIDE R6, R2, 0x4, R126 ;  /* 0x0000000402067825 */ /* 0x008fca00078e027e */
[----:B------:R3:W-:Y:S01]  /*37800*/  STL.64 [R1+0x820], R6 ;  /* 0x0008200601007387 */ /* 0x0007e20000100a00 */
[----:B--2---:R-:W-:-:S03]  /*37810*/  IMAD.WIDE R8, R123, 0x4, R126 ;  /* 0x000000047b087825 */ /* 0x004fc600078e027e */
[----:B------:R-:W2:Y:S01]  /*37820*/  LDL.LU R123, [R1+0x8344] ;  /* 0x00834400017b7983 */ /* 0x000ea20000300800 */
[--C-:B------:R-:W-:Y:S02]  /*37830*/  IMAD.WIDE R4, R194, 0x4, R126.reuse ;  /* 0x00000004c2047825 */ /* 0x100fe400078e027e */
[----:B------:R-:W1:Y:S03]  /*37840*/  LDC R194, c[0x0][0x238] ;  /* 0x00008e00ffc27b82 */ /* 0x000e660000000800 */
[----:B------:R3:W-:Y:S02]  /*37850*/  STL.64 [R1+0x818], R4 ;  /* 0x0008180401007387 */ /* 0x0007e40000100a00 */
[--C-:B---3--:R-:W-:Y:S02]  /*37860*/  IMAD.WIDE R6, R120, 0x4, R126.reuse ;  /* 0x0000000478067825 */ /* 0x108fe400078e027e */
[----:B------:R3:W-:Y:S04]  /*37870*/  STL.64 [R1+0x810], R8 ;  /* 0x0008100801007387 */ /* 0x0007e80000100a00 */
[----:B------:R-:W2:Y:S01]  /*37880*/  LDL.LU R120, [R1+0x8340] ;  /* 0x0083400001787983 */ /* 0x000ea20000300800 */
[----:B------:R-:W-:-:S05]  /*37890*/  IMAD.WIDE R4, R139, 0x4, R126 ;  /* 0x000000048b047825 */ /* 0x000fca00078e027e */
[----:B------:R3:W-:Y:S02]  /*378a0*/  STL.64 [R1+0x808], R4 ;  /* 0x0008080401007387 */ /* 0x0007e40000100a00 */
[--C-:B---3--:R-:W-:Y:S02]  /*378b0*/  IMAD.WIDE R8, R141, 0x4, R126.reuse ;  /* 0x000000048d087825 */ /* 0x108fe400078e027e */
[----:B------:R3:W-:Y:S02]  /*378c0*/  STL.64 [R1+0x800], R6 ;  /* 0x0008000601007387 */ /* 0x0007e40000100a00 */
[----:B------:R-:W-:-:S04]  /*378d0*/  IMAD.WIDE R4, R140, 0x4, R126 ;  /* 0x000000048c047825 */ /* 0x000fc800078e027e */
[--C-:B---3--:R-:W-:Y:S01]  /*378e0*/  IMAD.WIDE R6, R142, 0x4, R126.reuse ;  /* 0x000000048e067825 */ /* 0x108fe200078e027e */
[----:B------:R3:W-:Y:S01]  /*378f0*/  STL.64 [R1+0x7f8], R4 ;  /* 0x0007f80401007387 */ /* 0x0007e20000100a00 */
[----:B------:R-:W1:Y:S03]  /*37900*/  LDC R142, c[0x0][0x238] ;  /* 0x00008e00ff8e7b82 */ /* 0x000e660000000800 */
[----:B------:R3:W-:Y:S04]  /*37910*/  STL.64 [R1+0x7f0], R8 ;  /* 0x0007f00801007387 */ /* 0x0007e80000100a00 */
[----:B------:R3:W-:Y:S02]  /*37920*/  STL.64 [R1+0x7e8], R6 ;  /* 0x0007e80601007387 */ /* 0x0007e40000100a00 */
[----:B---3--:R-:W-:-:S04]  /*37930*/  IMAD.WIDE R4, R143, 0x4, R126 ;  /* 0x000000048f047825 */ /* 0x008fc800078e027e */
[--C-:B------:R-:W-:Y:S01]  /*37940*/  IMAD.WIDE R8, R144, 0x4, R126.reuse ;  /* 0x0000000490087825 */ /* 0x100fe200078e027e */
[----:B------:R3:W-:Y:S03]  /*37950*/  STL.64 [R1+0x7e0], R4 ;  /* 0x0007e00401007387 */ /* 0x0007e60000100a00 */
[--C-:B------:R-:W-:Y:S01]  /*37960*/  IMAD.WIDE R6, R145, 0x4, R126.reuse ;  /* 0x0000000491067825 */ /* 0x100fe200078e027e */
[----:B------:R3:W-:Y:S04]  /*37970*/  STL.64 [R1+0x7d8], R8 ;  /* 0x0007d80801007387 */ /* 0x0007e80000100a00 */
[----:B------:R3:W-:Y:S02]  /*37980*/  STL.64 [R1+0x7d0], R6 ;  /* 0x0007d00601007387 */ /* 0x0007e40000100a00 */
[----:B---3--:R-:W-:-:S04]  /*37990*/  IMAD.WIDE R4, R146, 0x4, R126 ;  /* 0x0000000492047825 */ /* 0x008fc800078e027e */
[--C-:B------:R-:W-:Y:S01]  /*379a0*/  IMAD.WIDE R8, R147, 0x4, R126.reuse ;  /* 0x0000000493087825 */ /* 0x100fe200078e027e */
[----:B------:R3:W-:Y:S03]  /*379b0*/  STL.64 [R1+0x7c8], R4 ;  /* 0x0007c80401007387 */ /* 0x0007e60000100a00 */
[--C-:B------:R-:W-:Y:S01]  /*379c0*/  IMAD.WIDE R6, R199, 0x4, R126.reuse ;  /* 0x00000004c7067825 */ /* 0x100fe200078e027e */
[----:B------:R1:W-:Y:S04]  /*379d0*/  STL.64 [R1+0x7c0], R8 ;  /* 0x0007c00801007387 */ /* 0x0003e80000100a00 */
[----:B------:R1:W-:Y:S01]  /*379e0*/  STL.64 [R1+0x7b8], R6 ;  /* 0x0007b80601007387 */ /* 0x0003e20000100a00 */
[----:B---3--:R-:W-:-:S04]  /*379f0*/  IMAD.WIDE R4, R208, 0x4, R126 ;  /* 0x00000004d0047825 */ /* 0x008fc800078e027e */
[--C-:B-1----:R-:W-:Y:S01]  /*37a00*/  IMAD.WIDE R8, R217, 0x4, R126.reuse ;  /* 0x00000004d9087825 */ /* 0x102fe200078e027e */
[----:B------:R1:W-:Y:S03]  /*37a10*/  STL.64 [R1+0x7b0], R4 ;  /* 0x0007b00401007387 */ /* 0x0003e60000100a00 */
[--C-:B------:R-:W-:Y:S01]  /*37a20*/  IMAD.WIDE R6, R227, 0x4, R126.reuse ;  /* 0x00000004e3067825 */ /* 0x100fe200078e027e */
[----:B------:R3:W-:Y:S01]  /*37a30*/  STL.64 [R1+0x7a8], R8 ;  /* 0x0007a80801007387 */ /* 0x0007e20000100a00 */
[----:B------:R-:W2:Y:S03]  /*37a40*/  LDC R227, c[0x0][0x230] ;  /* 0x00008c00ffe37b82 */ /* 0x000ea60000000800 */
[----:B------:R3:W-:Y:S01]  /*37a50*/  STL.64 [R1+0x7a0], R6 ;  /* 0x0007a00601007387 */ /* 0x0007e20000100a00 */
[----:B-1----:R-:W-:-:S04]  /*37a60*/  IMAD.WIDE R4, R236, 0x4, R126 ;  /* 0x00000004ec047825 */ /* 0x002fc800078e027e */
[--C-:B---3--:R-:W-:Y:S01]  /*37a70*/  IMAD.WIDE R8, R246, 0x4, R126.reuse ;  /* 0x00000004f6087825 */ /* 0x108fe200078e027e */
[----:B------:R4:W-:Y:S03]  /*37a80*/  STL.64 [R1+0x798], R4 ;  /* 0x0007980401007387 */ /* 0x0009e60000100a00 */
[--C-:B------:R-:W-:Y:S01]  /*37a90*/  IMAD.WIDE R6, R148, 0x4, R126.reuse ;  /* 0x0000000494067825 */ /* 0x100fe200078e027e */
[----:B------:R-:W-:Y:S04]  /*37aa0*/  STL.64 [R1+0x790], R8 ;  /* 0x0007900801007387 */ /* 0x000fe80000100a00 */
[----:B------:R1:W-:Y:S01]  /*37ab0*/  STL.64 [R1+0x788], R6 ;  /* 0x0007880601007387 */ /* 0x0003e20000100a00 */
[----:B----4-:R-:W-:-:S04]  /*37ac0*/  IMAD.WIDE R4, R124, 0x4, R126 ;  /* 0x000000047c047825 */ /* 0x010fc800078e027e */
[----:B-1----:R-:W-:-:S04]  /*37ad0*/  IMAD.WIDE R6, R149, 0x4, R126 ;  /* 0x0000000495067825 */ /* 0x002fc800078e027e */
[--C-:B------:R-:W-:Y:S01]  /*37ae0*/  IMAD.WIDE R8, R125, 0x4, R126.reuse ;  /* 0x000000047d087825 */ /* 0x100fe200078e027e */
[----:B------:R2:W-:Y:S04]  /*37af0*/  STL.64 [R1+0x780], R4 ;  /* 0x0007800401007387 */ /* 0x0005e80000100a00 */
[----:B------:R1:W-:Y:S01]  /*37b00*/  STL.64 [R1+0x778], R8 ;  /* 0x0007780801007387 */ /* 0x0003e20000100a00 */
[----:B--2---:R-:W-:-:S03]  /*37b10*/  IMAD.WIDE R4, R123, 0x4, R126 ;  /* 0x000000047b047825 */ /* 0x004fc600078e027e */
[----:B------:R-:W2:Y:S04]  /*37b20*/  LDL.LU R123, [R1+0x833c] ;  /* 0x00833c00017b7983 */ /* 0x000ea80000300800 */
[----:B------:R3:W-:Y:S01]  /*37b30*/  STL.64 [R1+0x770], R6 ;  /* 0x0007700601007387 */ /* 0x0007e20000100a00 */
[----:B-1----:R-:W-:-:S03]  /*37b40*/  IMAD.WIDE R8, R120, 0x4, R126 ;  /* 0x0000000478087825 */ /* 0x002fc600078e027e */
[----:B------:R-:W4:Y:S01]  /*37b50*/  LDL.LU R120, [R1+0x8338] ;  /* 0x0083380001787983 */ /* 0x000f220000300800 */
[----:B---3--:R-:W-:-:S03]  /*37b60*/  IMAD.WIDE R6, R150, 0x4, R126 ;  /* 0x0000000496067825 */ /* 0x008fc600078e027e */
[----:B------:R1:W-:Y:S01]  /*37b70*/  STL.64 [R1+0x768], R4 ;  /* 0x0007680401007387 */ /* 0x0003e20000100a00 */
[----:B------:R-:W3:Y:S03]  /*37b80*/  LDC R150, c[0x0][0x238] ;  /* 0x00008e00ff967b82 */ /* 0x000ee60000000800 */
[----:B------:R1:W-:Y:S02]  /*37b90*/  STL.64 [R1+0x760], R8 ;  /* 0x0007600801007387 */ /* 0x0003e40000100a00 */
[--C-:B-1----:R-:W-:Y:S02]  /*37ba0*/  IMAD.WIDE R4, R121, 0x4, R126.reuse ;  /* 0x0000000479047825 */ /* 0x102fe400078e027e */
[----:B------:R-:W3:Y:S02]  /*37bb0*/  LDL.LU R121, [R1+0x8334] ;  /* 0x0083340001797983 */ /* 0x000ee40000300800 */
[----:B------:R-:W-:-:S02]  /*37bc0*/  IMAD.WIDE R8, R3, 0x4, R126 ;  /* 0x0000000403087825 */ /* 0x000fc400078e027e */
[----:B------:R-:W-:Y:S04]  /*37bd0*/  STL.64 [R1+0x758], R6 ;  /* 0x0007580601007387 */ /* 0x000fe80000100a00 */
[----:B------:R-:W3:Y:S04]  /*37be0*/  LDL.LU R3, [R1+0x8330] ;  /* 0x0083300001037983 */ /* 0x000ee80000300800 */
[----:B------:R1:W-:Y:S04]  /*37bf0*/  STL.64 [R1+0x750], R4 ;  /* 0x0007500401007387 */ /* 0x0003e80000100a00 */
[----:B------:R1:W-:Y:S02]  /*37c00*/  STL.64 [R1+0x748], R8 ;  /* 0x0007480801007387 */ /* 0x0003e40000100a00 */
[----:B-1----:R-:W-:-:S02]  /*37c10*/  IMAD.WIDE R4, R0, 0x4, R126 ;  /* 0x0000000400047825 */ /* 0x002fc400078e027e */
[----:B------:R-:W3:Y:S02]  /*37c20*/  LDL.LU R0, [R1+0x832c] ;  /* 0x00832c0001007983 */ /* 0x000ee40000300800 */
[----:B------:R-:W-:-:S04]  /*37c30*/  IMAD.WIDE R6, R151, 0x4, R126 ;  /* 0x0000000497067825 */ /* 0x000fc800078e027e */
[--C-:B------:R-:W-:Y:S01]  /*37c40*/  IMAD.WIDE R8, R122, 0x4, R126.reuse ;  /* 0x000000047a087825 */ /* 0x100fe200078e027e */
[----:B------:R1:W-:Y:S01]  /*37c50*/  STL.64 [R1+0x740], R6 ;  /* 0x0007400601007387 */ /* 0x0003e20000100a00 */
[----:B------:R-:W3:Y:S03]  /*37c60*/  LDC R122, c[0x0][0x238] ;  /* 0x00008e00ff7a7b82 */ /* 0x000ee60000000800 */
[----:B------:R2:W-:Y:S04]  /*37c70*/  STL.64 [R1+0x738], R4 ;  /* 0x0007380401007387 */ /* 0x0005e80000100a00 */
[----:B------:R4:W-:Y:S01]  /*37c80*/  STL.64 [R1+0x730], R8 ;  /* 0x0007300801007387 */ /* 0x0009e20000100a00 */
[----:B-1----:R-:W-:-:S05]  /*37c90*/  IMAD.WIDE R6, R152, 0x4, R126 ;  /* 0x0000000498067825 */ /* 0x002fca00078e027e */
[----:B------:R3:W-:Y:S01]  /*37ca0*/  STL.64 [R1+0x728], R6 ;  /* 0x0007280601007387 */ /* 0x0007e20000100a00 */
[----:B--2---:R-:W-:-:S05]  /*37cb0*/  IMAD.WIDE R4, R123, 0x4, R126 ;  /* 0x000000047b047825 */ /* 0x004fca00078e027e */
[----:B------:R1:W-:Y:S01]  /*37cc0*/  STL.64 [R1+0x720], R4 ;  /* 0x0007200401007387 */ /* 0x0003e20000100a00 */
[----:B----4-:R-:W-:-:S05]  /*37cd0*/  IMAD.WIDE R8, R120, 0x4, R126 ;  /* 0x0000000478087825 */ /* 0x010fca00078e027e */
[----:B------:R2:W-:Y:S01]  /*37ce0*/  STL.64 [R1+0x718], R8 ;  /* 0x0007180801007387 */ /* 0x0005e20000100a00 */
[--C-:B---3--:R-:W-:Y:S02]  /*37cf0*/  IMAD.WIDE R6, R121, 0x4, R126.reuse ;  /* 0x0000000479067825 */ /* 0x108fe400078e027e */
[----:B------:R-:W3:Y:S02]  /*37d00*/  LDC R121, c[0x0][0x230] ;  /* 0x00008c00ff797b82 */ /* 0x000ee40000000800 */
[--C-:B-1----:R-:W-:Y:S02]  /*37d10*/  IMAD.WIDE R4, R3, 0x4, R126.reuse ;  /* 0x0000000403047825 */ /* 0x102fe400078e027e */
[----:B------:R-:W4:Y:S04]  /*37d20*/  LDL.LU R3, [R1+0x8328] ;  /* 0x0083280001037983 */ /* 0x000f280000300800 */
[----:B------:R1:W-:Y:S01]  /*37d30*/  STL.64 [R1+0x710], R6 ;  /* 0x0007100601007387 */ /* 0x0003e20000100a00 */
[----:B--2---:R-:W-:-:S04]  /*37d40*/  IMAD.WIDE R8, R193, 0x4, R126 ;  /* 0x00000004c1087825 */ /* 0x004fc800078e027e */
[--C-:B-1----:R-:W-:Y:S02]  /*37d50*/  IMAD.WIDE R6, R0, 0x4, R126.reuse ;  /* 0x0000000400067825 */ /* 0x102fe400078e027e */
[----:B------:R-:W2:Y:S04]  /*37d60*/  LDL.LU R0, [R1+0x8324] ;  /* 0x0083240001007983 */ /* 0x000ea80000300800 */
[----:B------:R1:W-:Y:S04]  /*37d70*/  STL.64 [R1+0x708], R4 ;  /* 0x0007080401007387 */ /* 0x0003e80000100a00 */
[----:B------:R3:W-:Y:S04]  /*37d80*/  STL.64 [R1+0x700], R6 ;  /* 0x0007000601007387 */ /* 0x0007e80000100a00 */
[----:B------:R-:W4:Y:S01]  /*37d90*/  LDL.LU R193, [R1+0x8320] ;  /* 0x0083200001c17983 */ /* 0x000f220000300800 */
[----:B-1----:R-:W-:-:S02]  /*37da0*/  IMAD.WIDE R4, R222, 0x4, R126 ;  /* 0x00000004de047825 */ /* 0x002fc400078e027e */
[----:B------:R-:W1:Y:S02]  /*37db0*/  LDC R222, c[0x0][0x238] ;  /* 0x00008e00ffde7b82 */ /* 0x000e640000000800 */
[--C-:B---3--:R-:W-:Y:S01]  /*37dc0*/  IMAD.WIDE R6, R237, 0x4, R126.reuse ;  /* 0x00000004ed067825 */ /* 0x108fe200078e027e */
[----:B------:R3:W-:Y:S04]  /*37dd0*/  STL.64 [R1+0x6f8], R4 ;  /* 0x0006f80401007387 */ /* 0x0007e80000100a00 */
[----:B------:R3:W-:Y:S04]  /*37de0*/  STL.64 [R1+0x6f0], R8 ;  /* 0x0006f00801007387 */ /* 0x0007e80000100a00 */
[----:B------:R3:W-:Y:S02]  /*37df0*/  STL.64 [R1+0x6e8], R6 ;  /* 0x0006e80601007387 */ /* 0x0007e40000100a00 */
[----:B---3--:R-:W-:-:S04]  /*37e00*/  IMAD.WIDE R4, R153, 0x4, R126 ;  /* 0x0000000499047825 */ /* 0x008fc800078e027e */
[--C-:B------:R-:W-:Y:S01]  /*37e10*/  IMAD.WIDE R8, R154, 0x4, R126.reuse ;  /* 0x000000049a087825 */ /* 0x100fe200078e027e */
[----:B------:R3:W-:Y:S01]  /*37e20*/  STL.64 [R1+0x6e0], R4 ;  /* 0x0006e00401007387 */ /* 0x0007e20000100a00 */
[----:B------:R-:W1:Y:S02]  /*37e30*/  LDC R154, c[0x0][0x238] ;  /* 0x00008e00ff9a7b82 */ /* 0x000e640000000800 */
[--C-:B------:R-:W-:Y:S01]  /*37e40*/  IMAD.WIDE R6, R155, 0x4, R126.reuse ;  /* 0x000000049b067825 */ /* 0x100fe200078e027e */
[----:B------:R3:W-:Y:S04]  /*37e50*/  STL.64 [R1+0x6d8], R8 ;  /* 0x0006d80801007387 */ /* 0x0007e80000100a00 */
[----:B------:R3:W-:Y:S02]  /*37e60*/  STL.64 [R1+0x6d0], R6 ;  /* 0x0006d00601007387 */ /* 0x0007e40000100a00 */
[----:B---3--:R-:W-:-:S04]  /*37e70*/  IMAD.WIDE R4, R156, 0x4, R126 ;  /* 0x000000049c047825 */ /* 0x008fc800078e027e */
[--C-:B------:R-:W-:Y:S01]  /*37e80*/  IMAD.WIDE R8, R157, 0x4, R126.reuse ;  /* 0x000000049d087825 */ /* 0x100fe200078e027e */
[----:B------:R3:W-:Y:S03]  /*37e90*/  STL.64 [R1+0x6c8], R4 ;  /* 0x0006c80401007387 */ /* 0x0007e60000100a00 */
[--C-:B------:R-:W-:Y:S01]  /*37ea0*/  IMAD.WIDE R6, R158, 0x4, R126.reuse ;  /* 0x000000049e067825 */ /* 0x100fe200078e027e */
[----:B------:R3:W-:Y:S01]  /*37eb0*/  STL.64 [R1+0x6c0], R8 ;  /* 0x0006c00801007387 */ /* 0x0007e20000100a00 */
[----:B------:R-:W1:Y:S03]  /*37ec0*/  LDC R158, c[0x0][0x238] ;  /* 0x00008e00ff9e7b82 */ /* 0x000e660000000800 */
        /* <DEDUP_REMOVED lines=15> */
[----:B------:R1:W-:Y:S01]  /*37fc0*/  STL.64 [R1+0x680], R4 ;  /* 0x0006800401007387 */ /* 0x0003e20000100a00 */
[----:B------:R-:W3:Y:S02]  /*37fd0*/  LDC R166, c[0x0][0x238] ;  /* 0x00008e00ffa67b82 */ /* 0x000ee40000000800 */
[--C-:B------:R-:W-:Y:S01]  /*37fe0*/  IMAD.WIDE R6, R167, 0x4, R126.reuse ;  /* 0x00000004a7067825 */ /* 0x100fe200078e027e */
[----:B------:R1:W-:Y:S04]  /*37ff0*/  STL.64 [R1+0x678], R8 ;  /* 0x0006780801007387 */ /* 0x0003e80000100a00 */
[----:B------:R1:W-:Y:S02]  /*38000*/  STL.64 [R1+0x670], R6 ;  /* 0x0006700601007387 */ /* 0x0003e40000100a00 */
[----:B-1----:R-:W-:-:S04]  /*38010*/  IMAD.WIDE R4, R168, 0x4, R126 ;  /* 0x00000004a8047825 */ /* 0x002fc800078e027e */
[--C-:B------:R-:W-:Y:S01]  /*38020*/  IMAD.WIDE R8, R169, 0x4, R126.reuse ;  /* 0x00000004a9087825 */ /* 0x100fe200078e027e */
        /* <DEDUP_REMOVED lines=9> */
[----:B------:R1:W-:Y:S04]  /*380c0*/  STL.64 [R1+0x648], R8 ;  /* 0x0006480801007387 */ /* 0x0003e80000100a00 */
[----:B------:R1:W-:Y:S02]  /*380d0*/  STL.64 [R1+0x640], R6 ;  /* 0x0006400601007387 */ /* 0x0003e40000100a00 */
[----:B-1----:R-:W-:-:S02]  /*380e0*/  IMAD.WIDE R4, R174, 0x4, R126 ;  /* 0x00000004ae047825 */ /* 0x002fc400078e027e */
[----:B------:R-:W1:Y:S02]  /*380f0*/  LDC R174, c[0x0][0x238] ;  /* 0x00008e00ffae7b82 */ /* 0x000e640000000800 */
[--C-:B------:R-:W-:Y:S01]  /*38100*/  IMAD.WIDE R8, R175, 0x4, R126.reuse ;  /* 0x00000004af087825 */ /* 0x100fe200078e027e */
[----:B------:R3:W-:Y:S03]  /*38110*/  STL.64 [R1+0x588], R4 ;  /* 0x0005880401007387 */ /* 0x0007e60000100a00 */
[--C-:B------:R-:W-:Y:S01]  /*38120*/  IMAD.WIDE R6, R176, 0x4, R126.reuse ;  /* 0x00000004b0067825 */ /* 0x100fe200078e027e */
[----:B------:R3:W-:Y:S01]  /*38130*/  STL.64 [R1+0x578], R8 ;  /* 0x0005780801007387 */ /* 0x0007e20000100a00 */
[----:B------:R-:W1:Y:S03]  /*38140*/  LDC R176, c[0x0][0x230] ;  /* 0x00008c00ffb07b82 */ /* 0x000e660000000800 */
[----:B------:R3:W-:Y:S02]  /*38150*/  STL.64 [R1+0x570], R6 ;  /* 0x0005700601007387 */ /* 0x0007e40000100a00 */
[----:B---3--:R-:W-:-:S03]  /*38160*/  IMAD.WIDE R4, R177, 0x4, R126 ;  /* 0x00000004b1047825 */ /* 0x008fc600078e027e */
[----:B------:R-:W3:Y:S01]  /*38170*/  LDC R177, c[0x0][0x238] ;  /* 0x00008e00ffb17b82 */ /* 0x000ee20000000800 */
[--C-:B------:R-:W-:Y:S01]  /*38180*/  IMAD.WIDE R8, R178, 0x4, R126.reuse ;  /* 0x00000004b2087825 */ /* 0x100fe200078e027e */
[----:B------:R1:W-:Y:S03]  /*38190*/  STL.64 [R1+0x568], R4 ;  /* 0x0005680401007387 */ /* 0x0003e60000100a00 */
[--C-:B------:R-:W-:Y:S01]  /*381a0*/  IMAD.WIDE R6, R179, 0x4, R126.reuse ;  /* 0x00000004b3067825 */ /* 0x100fe200078e027e */
[----:B------:R1:W-:Y:S02]  /*381b0*/  STL.64 [R1+0x560], R8 ;  /* 0x0005600801007387 */ /* 0x0003e40000100a00 */
[----:B------:R-:W3:Y:S02]  /*381c0*/  LDC R178, c[0x0][0x230] ;  /* 0x00008c00ffb27b82 */ /* 0x000ee40000000800 */
[----:B------:R1:W-:Y:S02]  /*381d0*/  STL.64 [R1+0x558], R6 ;  /* 0x0005580601007387 */ /* 0x0003e40000100a00 */
[----:B-1----:R-:W-:-:S04]  /*381e0*/  IMAD.WIDE R4, R180, 0x4, R126 ;  /* 0x00000004b4047825 */ /* 0x002fc800078e027e */
[----:B------:R-:W1:Y:S01]  /*381f0*/  LDC R179, c[0x0][0x230] ;  /* 0x00008c00ffb37b82 */ /* 0x000e620000000800 */
[--C-:B------:R-:W-:Y:S01]  /*38200*/  IMAD.WIDE R8, R181, 0x4, R126.reuse ;  /* 0x00000004b5087825 */ /* 0x100fe200078e027e */
[----:B------:R3:W-:Y:S03]  /*38210*/  STL.64 [R1+0x550], R4 ;  /* 0x0005500401007387 */ /* 0x0007e60000100a00 */
[--C-:B------:R-:W-:Y:S01]  /*38220*/  IMAD.WIDE R6, R182, 0x4, R126.reuse ;  /* 0x00000004b6067825 */ /* 0x100fe200078e027e */
[----:B------:R3:W-:Y:S02]  /*38230*/  STL.64 [R1+0x548], R8 ;  /* 0x0005480801007387 */ /* 0x0007e40000100a00 */
[----:B------:R-:W1:Y:S02]  /*38240*/  LDC R182, c[0x0][0x238] ;  /* 0x00008e00ffb67b82 */ /* 0x000e640000000800 */
[----:B------:R3:W-:Y:S02]  /*38250*/  STL.64 [R1+0x540], R6 ;  /* 0x0005400601007387 */ /* 0x0007e40000100a00 */
[----:B---3--:R-:W-:-:S04]  /*38260*/  IMAD.WIDE R4, R183, 0x4, R126 ;  /* 0x00000004b7047825 */ /* 0x008fc800078e027e */
[--C-:B------:R-:W-:Y:S01]  /*38270*/  IMAD.WIDE R8, R184, 0x4, R126.reuse ;  /* 0x00000004b8087825 */ /* 0x100fe200078e027e */
[----:B------:R3:W-:Y:S03]  /*38280*/  STL.64 [R1+0x538], R4 ;  /* 0x0005380401007387 */ /* 0x0007e60000100a00 */
[--C-:B------:R-:W-:Y:S01]  /*38290*/  IMAD.WIDE R6, R185, 0x4, R126.reuse ;  /* 0x00000004b9067825 */ /* 0x100fe200078e027e */
[----:B------:R3:W-:Y:S04]  /*382a0*/  STL.64 [R1+0x530], R8 ;  /* 0x0005300801007387 */ /* 0x0007e80000100a00 */
[----:B------:R3:W-:Y:S02]  /*382b0*/  STL.64 [R1+0x528], R6 ;  /* 0x0005280601007387 */ /* 0x0007e40000100a00 */
[----:B---3--:R-:W-:-:S02]  /*382c0*/  IMAD.WIDE R4, R186, 0x4, R126 ;  /* 0x00000004ba047825 */ /* 0x008fc400078e027e */
[----:B------:R-:W3:Y:S02]  /*382d0*/  LDC R186, c[0x0][0x238] ;  /* 0x00008e00ffba7b82 */ /* 0x000ee40000000800 */
        /* <DEDUP_REMOVED lines=8> */
[----:B------:R-:W3:Y:S02]  /*38360*/  LDC R190, c[0x0][0x238] ;  /* 0x00008e00ffbe7b82 */ /* 0x000ee40000000800 */
        /* <DEDUP_REMOVED lines=9> */
[----:B------:R-:W-:Y:S01]  /*38400*/  VIADD R121, R121, 0xffffffff ;  /* 0xffffffff79797836 */ /* 0x000fe20000000000 */
[----:B------:R3:W-:Y:S02]  /*38410*/  STL.64 [R1+0x4e0], R6 ;  /* 0x0004e00601007387 */ /* 0x0007e40000100a00 */
[----:B---3--:R-:W-:-:S02]  /*38420*/  IMAD.WIDE R4, R200, 0x4, R126 ;  /* 0x00000004c8047825 */ /* 0x008fc400078e027e */
[----:B------:R-:W-:Y:S02]  /*38430*/  ISETP.GE.U32.AND P3, PT, R121, 0x7fffff80, PT ;  /* 0x7fffff807900780c */ /* 0x000fe40003f66070 */
[--C-:B------:R-:W-:Y:S01]  /*38440*/  IMAD.WIDE R8, R201, 0x4, R126.reuse ;  /* 0x00000004c9087825 */ /* 0x100fe200078e027e */
[----:B------:R3:W-:Y:S03]  /*38450*/  STL.64 [R1+0x4d8], R4 ;  /* 0x0004d80401007387 */ /* 0x0007e60000100a00 */
[--C-:B------:R-:W-:Y:S01]  /*38460*/  IMAD.WIDE R6, R204, 0x4, R126.reuse ;  /* 0x00000004cc067825 */ /* 0x100fe200078e027e */
[----:B------:R-:W2:Y:S01]  /*38470*/  S2R R121, SR_TID.X ;  /* 0x0000000000797919 */ /* 0x000ea20000002100 */
[----:B------:R3:W-:Y:S02]  /*38480*/  STL.64 [R1+0x4d0], R8 ;  /* 0x0004d00801007387 */ /* 0x0007e40000100a00 */
[----:B---3--:R-:W-:-:S02]  /*38490*/  IMAD.WIDE R4, R205, 0x4, R126 ;  /* 0x00000004cd047825 */ /* 0x008fc400078e027e */
[----:B------:R3:W-:Y:S04]  /*384a0*/  STL.64 [R1+0x4c8], R6 ;  /* 0x0004c80601007387 */ /* 0x0007e80000100a00 */
[----:B------:R1:W-:Y:S01]  /*384b0*/  STL.64 [R1+0x4c0], R4 ;  /* 0x0004c00401007387 */ /* 0x0003e20000100a00 */
[--C-:B------:R-:W-:Y:S02]  /*384c0*/  IMAD.WIDE R8, R209, 0x4, R126.reuse ;  /* 0x00000004d1087825 */ /* 0x100fe400078e027e */
[----:B------:R-:W4:Y:S02]  /*384d0*/  LDC R209, c[0x0][0x238] ;  /* 0x00008e00ffd17b82 */ /* 0x000f240000000800 */
[--C-:B---3--:R-:W-:Y:S01]  /*384e0*/  IMAD.WIDE R6, R210, 0x4, R126.reuse ;  /* 0x00000004d2067825 */ /* 0x108fe200078e027e */
[----:B------:R3:W-:Y:S03]  /*384f0*/  STL.64 [R1+0x4b8], R8 ;  /* 0x0004b80801007387 */ /* 0x0007e60000100a00 */
[--C-:B-1----:R-:W-:Y:S01]  /*38500*/  IMAD.WIDE R4, R213, 0x4, R126.reuse ;  /* 0x00000004d5047825 */ /* 0x102fe200078e027e */
[----:B------:R1:W-:Y:S01]  /*38510*/  STL.64 [R1+0x4b0], R6 ;  /* 0x0004b00601007387 */ /* 0x0003e20000100a00 */
[----:B------:R-:W4:Y:S03]  /*38520*/  LDC R210, c[0x0][0x230] ;  /* 0x00008c00ffd27b82 */ /* 0x000f260000000800 */
[----:B------:R1:W-:Y:S01]  /*38530*/  STL.64 [R1+0x4a8], R4 ;  /* 0x0004a80401007387 */ /* 0x0003e20000100a00 */
[----:B---3--:R-:W-:Y:S01]  /*38540*/  IMAD.WIDE R8, R214, 0x4, R126 ;  /* 0x00000004d6087825 */ /* 0x008fe200078e027e */
[----:B--2---:R-:W-:-:S03]  /*38550*/  LOP3.LUT R241, R121, 0x1f, RZ, 0xc0, !PT ;  /* 0x0000001f79f17812 */ /* 0x004fc600078ec0ff */
[----:B------:R-:W2:Y:S01]  /*38560*/  LDC R214, c[0x0][0x238] ;  /* 0x00008e00ffd67b82 */ /* 0x000ea20000000800 */
[--C-:B-1----:R-:W-:Y:S01]  /*38570*/  IMAD.WIDE R6, R218, 0x4, R126.reuse ;  /* 0x00000004da067825 */ /* 0x102fe200078e027e */
[----:B------:R1:W-:Y:S03]  /*38580*/  STL.64 [R1+0x4a0], R8 ;  /* 0x0004a00801007387 */ /* 0x0003e60000100a00 */
[--C-:B------:R-:W-:Y:S01]  /*38590*/  IMAD.WIDE R4, R219, 0x4, R126.reuse ;  /* 0x00000004db047825 */ /* 0x100fe200078e027e */
[----:B------:R3:W-:Y:S02]  /*385a0*/  STL.64 [R1+0x498], R6 ;  /* 0x0004980601007387 */ /* 0x0007e40000100a00 */
[----:B------:R-:W2:Y:S02]  /*385b0*/  LDC R121, c[0x0][0x230] ;  /* 0x00008c00ff797b82 */ /* 0x000ea40000000800 */
[----:B------:R3:W-:Y:S01]  /*385c0*/  STL.64 [R1+0x490], R4 ;  /* 0x0004900401007387 */ /* 0x0007e20000100a00 */
[----:B-1----:R-:W-:Y:S01]  /*385d0*/  IMAD.WIDE R8, R223, 0x4, R126 ;  /* 0x00000004df087825 */ /* 0x002fe200078e027e */
[----:B----4-:R-:W-:-:S04]  /*385e0*/  SEL R3, R193, R3, !P1 ;  /* 0x00000003c1037207 */ /* 0x010fc80004800000 */
[----:B------:R-:W1:Y:S01]  /*385f0*/  LDC R218, c[0x0][0x238] ;  /* 0x00008e00ffda7b82 */ /* 0x000e620000000800 */
[--C-:B---3--:R-:W-:Y:S01]  /*38600*/  IMAD.WIDE R6, R224, 0x4, R126.reuse ;  /* 0x00000004e0067825 */ /* 0x108fe200078e027e */
[----:B------:R3:W-:Y:S03]  /*38610*/  STL.64 [R1+0x488], R8 ;  /* 0x0004880801007387 */ /* 0x0007e60000100a00 */
[--C-:B------:R-:W-:Y:S01]  /*38620*/  IMAD.WIDE R4, R228, 0x4, R126.reuse ;  /* 0x00000004e4047825 */ /* 0x100fe200078e027e */
[----:B------:R4:W-:Y:S01]  /*38630*/  STL.64 [R1+0x480], R6 ;  /* 0x0004800601007387 */ /* 0x0009e20000100a00 */
[----:B------:R-:W-:Y:S01]  /*38640*/  SEL R0, R193, R0, !P1 ;  /* 0x00000000c1007207 */ /* 0x000fe20004800000 */
[----:B------:R-:W1:Y:S02]  /*38650*/  LDC R224, c[0x0][0x238] ;  /* 0x00008e00ffe07b82 */ /* 0x000e640000000800 */
[----:B------:R4:W-:Y:S01]  /*38660*/  STL.64 [R1+0x478], R4 ;  /* 0x0004780401007387 */ /* 0x0009e20000100a00 */
[----:B---3--:R-:W-:-:S04]  /*38670*/  IMAD.WIDE R8, R229, 0x4, R126 ;  /* 0x00000004e5087825 */ /* 0x008fc800078e027e */
[--C-:B----4-:R-:W-:Y:S01]  /*38680*/  IMAD.WIDE R6, R232, 0x4, R126.reuse ;  /* 0x00000004e8067825 */ /* 0x110fe200078e027e */
[----:B------:R3:W-:Y:S03]  /*38690*/  STL.64 [R1+0x470], R8 ;  /* 0x0004700801007387 */ /* 0x0007e60000100a00 */
[--C-:B------:R-:W-:Y:S01]  /*386a0*/  IMAD.WIDE R4, R233, 0x4, R126.reuse ;  /* 0x00000004e9047825 */ /* 0x100fe200078e027e */
[----:B------:R4:W-:Y:S04]  /*386b0*/  STL.64 [R1+0x468], R6 ;  /* 0x0004680601007387 */ /* 0x0009e80000100a00 */
[----:B------:R2:W-:Y:S01]  /*386c0*/  STL.64 [R1+0x460], R4 ;  /* 0x0004600401007387 */ /* 0x0005e20000100a00 */
[----:B---3--:R-:W-:-:S02]  /*386d0*/  IMAD.WIDE R8, R238, 0x4, R126 ;  /* 0x00000004ee087825 */ /* 0x008fc400078e027e */
[----:B------:R-:W3:Y:S02]  /*386e0*/  LDC R238, c[0x0][0x238] ;  /* 0x00008e00ffee7b82 */ /* 0x000ee40000000800 */
[--C-:B----4-:R-:W-:Y:S01]  /*386f0*/  IMAD.WIDE R6, R239, 0x4, R126.reuse ;  /* 0x00000004ef067825 */ /* 0x110fe200078e027e */
[----:B------:R4:W-:Y:S03]  /*38700*/  STL.64 [R1+0x458], R8 ;  /* 0x0004580801007387 */ /* 0x0009e60000100a00 */
[--C-:B--2---:R-:W-:Y:S01]  /*38710*/  IMAD.WIDE R4, R242, 0x4, R126.reuse ;  /* 0x00000004f2047825 */ /* 0x104fe200078e027e */
[----:B------:R2:W-:Y:S04]  /*38720*/  STL.64 [R1+0x450], R6 ;  /* 0x0004500601007387 */ /* 0x0005e80000100a00 */
[----:B------:R1:W-:Y:S01]  /*38730*/  STL.64 [R1+0x448], R4 ;  /* 0x0004480401007387 */ /* 0x0003e20000100a00 */
[----:B----4-:R-:W-:-:S04]  /*38740*/  IMAD.WIDE R8, R243, 0x4, R126 ;  /* 0x00000004f3087825 */ /* 0x010fc800078e027e */
[--C-:B--2---:R-:W-:Y:S01]  /*38750*/  IMAD.WIDE R6, R248, 0x4, R126.reuse ;  /* 0x00000004f8067825 */ /* 0x104fe200078e027e */
[----:B------:R2:W-:Y:S03]  /*38760*/  STL.64 [R1+0x440], R8 ;  /* 0x0004400801007387 */ /* 0x0005e60000100a00 */
[--C-:B-1----:R-:W-:Y:S01]  /*38770*/  IMAD.WIDE R4, R249, 0x4, R126.reuse ;  /* 0x00000004f9047825 */ /* 0x102fe200078e027e */
[----:B------:R-:W-:Y:S04]  /*38780*/  STL.64 [R1+0x438], R6 ;  /* 0x0004380601007387 */ /* 0x000fe80000100a00 */
[----:B------:R1:W-:Y:S01]  /*38790*/  STL.64 [R1+0x430], R4 ;  /* 0x0004300401007387 */ /* 0x0003e20000100a00 */
[----:B--2---:R-:W2:Y:S01]  /*387a0*/  LDC R8, c[0x0][0x230] ;  /* 0x00008c00ff087b82 */ /* 0x004ea20000000800 */
[----:B-1----:R-:W-:-:S07]  /*387b0*/  IMAD.WIDE R4, R247, 0x4, R126 ;  /* 0x00000004f7047825 */ /* 0x002fce00078e027e */
[----:B------:R-:W1:Y:S01]  /*387c0*/  LDC R6, c[0x0][0x230] ;  /* 0x00008c00ff067b82 */ /* 0x000e620000000800 */
[----:B------:R4:W-:Y:S01]  /*387d0*/  STL.64 [R1+0x428], R4 ;  /* 0x0004280401007387 */ /* 0x0009e20000100a00 */
[C---:B------:R-:W-:Y:S02]  /*387e0*/  IMAD.SHL.U32 R7, R194.reuse, 0x4, RZ ;  /* 0x00000004c2077824 */ /* 0x040fe400078e00ff */
[----:B------:R-:W-:-:S04]  /*387f0*/  IMAD R9, R194, 0xc, RZ ;  /* 0x0000000cc2097824 */ /* 0x000fc800078e02ff */
[----:B------:R-:W3:Y:S01]  /*38800*/  LDC R126, c[0x0][0x238] ;  /* 0x00008e00ff7e7b82 */ /* 0x000ee20000000800 */
[----:B----4-:R-:W-:Y:S02]  /*38810*/  IMAD R4, R3, UR7, RZ ;  /* 0x0000000703047c24 */ /* 0x010fe4000f8e02ff */
[----:B------:R-:W-:Y:S01]  /*38820*/  IMAD R3, R0, UR7, RZ ;  /* 0x0000000700037c24 */ /* 0x000fe2000f8e02ff */
[----:B------:R-:W-:Y:S01]  /*38830*/  ULDC.64 UR6, c[0x0][0x210] ;  /* 0x0000840000067ab9 */ /* 0x000fe20000000a00 */
[----:B------:R-:W-:Y:S01]  /*38840*/  IMAD.SHL.U32 R0, R241, 0x4, RZ ;  /* 0x00000004f1007824 */ /* 0x000fe200078e00ff */
[----:B------:R-:W-:Y:S02]  /*38850*/  LEA R244, P1, R4, UR6, 0x2 ;  /* 0x0000000604f47c11 */ /* 0x000fe4000f8210ff */
[----:B------:R-:W-:Y:S02]  /*38860*/  LEA R242, P4, R3, UR6, 0x2 ;  /* 0x0000000603f27c11 */ /* 0x000fe4000f8810ff */
[----:B------:R-:W-:Y:S01]  /*38870*/  IADD3 R2, R0, UR4, RZ ;  /* 0x0000000400027c10 */ /* 0x000fe2000fffe0ff */
[----:B------:R-:W-:Y:S01]  /*38880*/  VIADD R5, R121, 0xfffffffb ;  /* 0xfffffffb79057836 */ /* 0x000fe20000000000 */
[----:B------:R-:W-:-:S02]  /*38890*/  LEA.HI.X.SX32 R243, R3, UR7, 0x2, P4 ;  /* 0x0000000703f37c11 */ /* 0x000fc4000a0f16ff */
[----:B------:R-:W-:Y:S01]  /*388a0*/  LEA.HI.X.SX32 R245, R4, UR7, 0x2, P1 ;  /* 0x0000000704f57c11 */ /* 0x000fe200088f16ff */
[C---:B------:R-:W-:Y:S02]  /*388b0*/  VIADD R3, R2.reuse, 0x100000 ;  /* 0x0010000002037836 */ /* 0x040fe40000000000 */
[----:B------:R-:W-:Y:S01]  /*388c0*/  VIADD R4, R2, 0x100000 ;  /* 0x0010000002047836 */ /* 0x000fe20000000000 */
[----:B------:R-:W-:Y:S02]  /*388d0*/  ISETP.GE.U32.AND P1, PT, R5, 0x7fffff7c, PT ;  /* 0x7fffff7c0500780c */ /* 0x000fe40003f26070 */
[----:B------:R-:W-:Y:S01]  /*388e0*/  @!PT LDS RZ, [RZ] ;  /* 0x00000000fffff984 */ /* 0x000fe20000000800 */
[----:B------:R-:W-:Y:S01]  /*388f0*/  @!PT LDS RZ, [RZ] ;  /* 0x00000000fffff984 */ /* 0x000fe20000000800 */
[----:B------:R-:W-:Y:S01]  /*38900*/  @!PT LDS RZ, [RZ] ;  /* 0x00000000fffff984 */ /* 0x000fe20000000800 */
[----:B------:R-:W-:Y:S04]  /*38910*/  LDGSTS.E [R3+-0x80000], desc[UR58][R244.64], !P3 ;  /* 0x80000000f4037fae */ /* 0x000fe8000d92187a */
[----:B------:R1:W-:Y:S01]  /*38920*/  LDGSTS.E [R4+-0x7ff80], desc[UR58][R242.64], !P3 ;  /* 0x80080000f2047fae */ /* 0x0003e2000d92187a */
[----:B------:R-:W-:-:S04]  /*38930*/  IMAD.WIDE R128, R7, 0x4, R244 ;  /* 0x0000000407807825 */ /* 0x000fc800078e02f4 */
[----:B--2---:R-:W-:Y:S02]  /*38940*/  VIADD R5, R8, 0xfffffff3 ;  /* 0xfffffff308057836 */ /* 0x004fe40000000000 */
[----:B------:R-:W-:Y:S01]  /*38950*/  IMAD.WIDE R130, R7, 0x4, R242 ;  /* 0x0000000407827825 */ /* 0x000fe200078e02f2 */
[----:B------:R-:W-:Y:S01]  /*38960*/  LDGSTS.E [R3+-0x7fc00], desc[UR58][R128.64], !P1 ;  /* 0x8040000080037fae */ /* 0x000fe2000c92187a */
[----:B-1----:R-:W-:Y:S02]  /*38970*/  IADD3 R4, R6, -0x9, RZ ;  /* 0xfffffff706047810 */ /* 0x002fe40007ffe0ff */
[----:B------:R-:W-:Y:S02]  /*38980*/  VIADD R6, R2, 0x100000 ;  /* 0x0010000002067836 */ /* 0x000fe40000000000 */
[----:B------:R-:W-:Y:S01]  /*38990*/  ISETP.GE.U32.AND P4, PT, R4, 0x7fffff78, PT ;  /* 0x7fffff780400780c */ /* 0x000fe20003f86070 */
[----:B------:R-:W-:Y:S01]  /*389a0*/  IMAD.SHL.U32 R8, R194, 0x8, RZ ;  /* 0x00000008c2087824 */ /* 0x000fe200078e00ff */
[----:B------:R-:W-:Y:S01]  /*389b0*/  ISETP.GE.U32.AND P3, PT, R5, 0x7fffff74, PT ;  /* 0x7fffff740500780c */ /* 0x000fe20003f66070 */
[----:B------:R1:W-:Y:S01]  /*389c0*/  LDGSTS.E [R6+-0x7fb80], desc[UR58][R130.64], !P1 ;  /* 0x8048000082067fae */ /* 0x0003e2000c92187a */
[----:B------:R-:W-:Y:S01]  /*389d0*/  IADD3 R5, R2, 0x100000, RZ ;  /* 0x0010000002057810 */ /* 0x000fe20007ffe0ff */
[----:B------:R-:W-:-:S04]  /*389e0*/  IMAD.WIDE R18, R8, 0x4, R244 ;  /* 0x0000000408127825 */ /* 0x000fc800078e02f4 */
[----:B------:R-:W-:Y:S02]  /*389f0*/  IMAD.WIDE R16, R8, 0x4, R242 ;  /* 0x0000000408107825 */ /* 0x000fe400078e02f2 */
[----:B------:R-:W2:Y:S02]  /*38a00*/  LDC R8, c[0x0][0x230] ;  /* 0x00008c00ff087b82 */ /* 0x000ea40000000800 */
[----:B-1----:R-:W-:Y:S01]  /*38a10*/  VIADD R6, R11, 0xffffffef ;  /* 0xffffffef0b067836 */ /* 0x002fe20000000000 */
[----:B------:R1:W-:Y:S01]  /*38a20*/  STL.64 [R1+0x3b0], R18 ;  /* 0x0003b01201007387 */ /* 0x0003e20000100a00 */
[----:B------:R-:W-:Y:S02]  /*38a30*/  VIADD R4, R2, 0x100000 ;  /* 0x0010000002047836 */ /* 0x000fe40000000000 */
[C---:B------:R-:W-:Y:S01]  /*38a40*/  IMAD.WIDE R14, R9.reuse, 0x4, R244 ;  /* 0x00000004090e7825 */ /* 0x040fe200078e02f4 */
[----:B------:R-:W-:Y:S01]  /*38a50*/  ISETP.GE.U32.AND P1, PT, R6, 0x7fffff70, PT ;  /* 0x7fffff700600780c */ /* 0x000fe20003f26070 */
[----:B------:R1:W-:Y:S01]  /*38a60*/  LDGSTS.E [R5+-0x7f800], desc[UR58][R18.64], !P4 ;  /* 0x8080000012057fae */ /* 0x0003e2000e12187a */
[----:B------:R-:W4:Y:S01]  /*38a70*/  LDC R11, c[0x0][0x230] ;  /* 0x00008c00ff0b7b82 */ /* 0x000f220000000800 */
[----:B------:R-:W-:Y:S01]  /*38a80*/  IMAD.SHL.U32 R6, R194, 0x10, RZ ;  /* 0x00000010c2067824 */ /* 0x000fe200078e00ff */
[----:B------:R-:W-:Y:S01]  /*38a90*/  IADD3 R7, R10, -0x15, RZ ;  /* 0xffffffeb0a077810 */ /* 0x000fe20007ffe0ff */
[----:B------:R3:W-:Y:S04]  /*38aa0*/  LDGSTS.E [R4+-0x7f780], desc[UR58][R16.64], !P4 ;  /* 0x8088000010047fae */ /* 0x0007e8000e12187a */
[----:B------:R-:W-:Y:S01]  /*38ab0*/  LDGSTS.E [R3+-0x7f400], desc[UR58][R14.64], !P3 ;  /* 0x80c000000e037fae */ /* 0x000fe2000d92187a */
[----:B------:R-:W2:Y:S01]  /*38ac0*/  LDC R10, c[0x0][0x230] ;  /* 0x00008c00ff0a7b82 */ /* 0x000ea20000000800 */
[----:B-1----:R-:W-:-:S02]  /*38ad0*/  IMAD.WIDE R18, R9, 0x4, R242 ;  /* 0x0000000409127825 */ /* 0x002fc400078e02f2 */
[----:B------:R3:W-:Y:S04]  /*38ae0*/  STL.64 [R1+0x3a8], R16 ;  /* 0x0003a81001007387 */ /* 0x0007e80000100a00 */
[----:B------:R1:W-:Y:S01]  /*38af0*/  LDGSTS.E [R5+-0x7f380], desc[UR58][R18.64], !P3 ;  /* 0x80c8000012057fae */ /* 0x0003e2000d92187a */
[----:B------:R-:W-:Y:S01]  /*38b00*/  ISETP.GE.U32.AND P3, PT, R7, 0x7fffff6c, PT ;  /* 0x7fffff6c0700780c */ /* 0x000fe20003f66070 */
[----:B------:R-:W2:Y:S02]  /*38b10*/  LDC R9, c[0x0][0x230] ;  /* 0x00008c00ff097b82 */ /* 0x000ea40000000800 */
[----:B------:R1:W-:Y:S01]  /*38b20*/  STL.64 [R1+0x370], R14 ;  /* 0x0003700e01007387 */ /* 0x0003e20000100a00 */
[----:B---3--:R-:W-:-:S04]  /*38b30*/  IMAD.WIDE R16, R6, 0x4, R244 ;  /* 0x0000000406107825 */ /* 0x008fc800078e02f4 */
[----:B-1----:R-:W-:Y:S01]  /*38b40*/  VIADD R5, R12, 0xffffffe7 ;  /* 0xffffffe70c057836 */ /* 0x002fe20000000000 */
[----:B------:R1:W-:Y:S01]  /*38b50*/  LDGSTS.E [R4+-0x7f000], desc[UR58][R16.64], !P1 ;  /* 0x8100000010047fae */ /* 0x0003e2000c92187a */
[----:B------:R-:W-:-:S03]  /*38b60*/  IMAD.WIDE R14, R6, 0x4, R242 ;  /* 0x00000004060e7825 */ /* 0x000fc600078e02f2 */
[----:B------:R-:W-:Y:S01]  /*38b70*/  STL.64 [R1+0x368], R18 ;  /* 0x0003681201007387 */ /* 0x000fe20000100a00 */
[----:B------:R-:W-:-:S03]  /*38b80*/  IMAD R6, R194, 0x14, RZ ;  /* 0x00000014c2067824 */ /* 0x000fc600078e02ff */
[----:B------:R3:W-:Y:S01]  /*38b90*/  LDGSTS.E [R3+-0x7ef80], desc[UR58][R14.64], !P1 ;  /* 0x810800000e037fae */ /* 0x0007e2000c92187a */
[----:B------:R-:W-:Y:S01]  /*38ba0*/  ISETP.GE.U32.AND P1, PT, R5, 0x7fffff68, PT ;  /* 0x7fffff680500780c */ /* 0x000fe20003f26070 */
[----:B------:R-:W-:Y:S02]  /*38bb0*/  VIADD R5, R2, 0x100000 ;  /* 0x0010000002057836 */ /* 0x000fe40000000000 */
[----:B------:R1:W-:Y:S01]  /*38bc0*/  STL.64 [R1+0x330], R16 ;  /* 0x0003301001007387 */ /* 0x0003e20000100a00 */
[----:B------:R-:W-:-:S03]  /*38bd0*/  IMAD R7, R194, 0x18, RZ ;  /* 0x00000018c2077824 */ /* 0x000fc600078e02ff */
[----:B------:R3:W-:Y:S01]  /*38be0*/  STL.64 [R1+0x328], R14 ;  /* 0x0003280e01007387 */ /* 0x0007e20000100a00 */
[----:B-1----:R-:W-:-:S05]  /*38bf0*/  IMAD.WIDE R16, R6, 0x4, R244 ;  /* 0x0000000406107825 */ /* 0x002fca00078e02f4 */
[----:B------:R2:W-:Y:S01]  /*38c00*/  LDGSTS.E [R5+-0x7ec00], desc[UR58][R16.64], !P3 ;  /* 0x8140000010057fae */ /* 0x0005e2000d92187a */
[----:B---3--:R-:W-:Y:S01]  /*38c10*/  IMAD.WIDE R14, R6, 0x4, R242 ;  /* 0x00000004060e7825 */ /* 0x008fe200078e02f2 */
[----:B----4-:R-:W-:Y:S02]  /*38c20*/  IADD3 R6, R11, -0x21, RZ ;  /* 0xffffffdf0b067810 */ /* 0x010fe40007ffe0ff */
[----:B------:R1:W-:Y:S01]  /*38c30*/  STL.64 [R1+0x2f0], R16 ;  /* 0x0002f01001007387 */ /* 0x0003e20000100a00 */
[----:B------:R-:W-:Y:S01]  /*38c40*/  IMAD.WIDE R12, R7, 0x4, R244 ;  /* 0x00000004070c7825 */ /* 0x000fe200078e02f4 */
[----:B------:R-:W3:Y:S02]  /*38c50*/  LDC R11, c[0x0][0x230] ;  /* 0x00008c00ff0b7b82 */ /* 0x000ee40000000800 */
[----:B------:R4:W-:Y:S01]  /*38c60*/  LDGSTS.E [R4+-0x7eb80], desc[UR58][R14.64], !P3 ;  /* 0x814800000e047fae */ /* 0x0009e2000d92187a */
[----:B--2---:R-:W-:Y:S01]  /*38c70*/  VIADD R5, R8, 0xffffffe3 ;  /* 0xffffffe308057836 */ /* 0x004fe20000000000 */
[----:B------:R-:W-:-:S04]  /*38c80*/  ISETP.GE.U32.AND P3, PT, R6, 0x7fffff60, PT ;  /* 0x7fffff600600780c */ /* 0x000fc80003f66070 */
[----:B------:R-:W2:Y:S01]  /*38c90*/  LDC R8, c[0x0][0x230] ;  /* 0x00008c00ff087b82 */ /* 0x000ea20000000800 */
[----:B-1----:R-:W-:Y:S01]  /*38ca0*/  IMAD.WIDE R16, R7, 0x4, R242 ;  /* 0x0000000407107825 */ /* 0x002fe200078e02f2 */
[----:B------:R-:W-:Y:S01]  /*38cb0*/  ISETP.GE.U32.AND P4, PT, R5, 0x7fffff64, PT ;  /* 0x7fffff640500780c */ /* 0x000fe20003f86070 */
[----:B------:R4:W-:Y:S02]  /*38cc0*/  STL.64 [R1+0x2e8], R14 ;  /* 0x0002e80e01007387 */ /* 0x0009e40000100a00 */
[----:B------:R-:W-:Y:S02]  /*38cd0*/  IMAD R6, R194, 0x1c, RZ ;  /* 0x0000001cc2067824 */ /* 0x000fe400078e02ff */
[----:B------:R-:W-:Y:S01]  /*38ce0*/  VIADD R5, R2, 0x100000 ;  /* 0x0010000002057836 */ /* 0x000fe20000000000 */
[----:B------:R1:W-:Y:S04]  /*38cf0*/  STL.64 [R1+0x2b0], R12 ;  /* 0x0002b00c01007387 */ /* 0x0003e80000100a00 */
[----:B------:R1:W-:Y:S01]  /*38d00*/  LDGSTS.E [R3+-0x7e800], desc[UR58][R12.64], !P1 ;  /* 0x818000000c037fae */ /* 0x0003e2000c92187a */
[----:B----4-:R-:W-:-:S03]  /*38d10*/  IMAD.WIDE R14, R6, 0x4, R244 ;  /* 0x00000004060e7825 */ /* 0x010fc600078e02f4 */
[----:B------:R4:W-:Y:S04]  /*38d20*/  LDGSTS.E [R5+-0x7e780], desc[UR58][R16.64], !P1 ;  /* 0x8188000010057fae */ /* 0x0009e8000c92187a */
[----:B------:R-:W-:Y:S01]  /*38d30*/  STL.64 [R1+0x2a8], R16 ;  /* 0x0002a81001007387 */ /* 0x000fe20000100a00 */
[----:B-1----:R-:W-:-:S03]  /*38d40*/  IMAD.WIDE R12, R6, 0x4, R242 ;  /* 0x00000004060c7825 */ /* 0x002fc600078e02f2 */
[----:B------:R1:W-:Y:S01]  /*38d50*/  STL.64 [R1+0x270], R14 ;  /* 0x0002700e01007387 */ /* 0x0003e20000100a00 */
[----:B------:R-:W-:-:S03]  /*38d60*/  VIADD R6, R9, 0xffffffdb ;  /* 0xffffffdb09067836 */ /* 0x000fc60000000000 */
[----:B------:R1:W-:Y:S01]  /*38d70*/  LDGSTS.E [R4+-0x7e400], desc[UR58][R14.64], !P4 ;  /* 0x81c000000e047fae */ /* 0x0003e2000e12187a */
[----:B----4-:R-:W-:-:S03]  /*38d80*/  IMAD.SHL.U32 R5, R194, 0x20, RZ ;  /* 0x00000020c2057824 */ /* 0x010fc600078e00ff */
[----:B------:R4:W-:Y:S01]  /*38d90*/  STL.64 [R1+0x268], R12 ;  /* 0x0002680c01007387 */ /* 0x0009e20000100a00 */
[----:B------:R-:W-:-:S03]  /*38da0*/  ISETP.GE.U32.AND P1, PT, R6, 0x7fffff5c, PT ;  /* 0x7fffff5c0600780c */ /* 0x000fc60003f26070 */
[----:B------:R4:W-:Y:S01]  /*38db0*/  LDGSTS.E [R3+-0x7e380], desc[UR58][R12.64], !P4 ;  /* 0x81c800000c037fae */ /* 0x0009e2000e12187a */
[----:B-1----:R-:W-:-:S04]  /*38dc0*/  IMAD.WIDE R14, R5, 0x4, R242 ;  /* 0x00000004050e7825 */ /* 0x002fc800078e02f2 */
[----:B----4-:R-:W-:-:S04]  /*38dd0*/  IMAD.WIDE R12, R5, 0x4, R244 ;  /* 0x00000004050c7825 */ /* 0x010fc800078e02f4 */
[----:B------:R-:W-:Y:S01]  /*38de0*/  IMAD R7, R194, 0x24, RZ ;  /* 0x00000024c2077824 */ /* 0x000fe200078e02ff */
[----:B------:R-:W-:Y:S04]  /*38df0*/  LDGSTS.E [R3+-0x7e000], desc[UR58][R12.64], !P3 ;  /* 0x820000000c037fae */ /* 0x000fe8000d92187a */
[----:B------:R2:W-:Y:S01]  /*38e00*/  LDGSTS.E [R4+-0x7df80], desc[UR58][R14.64], !P3 ;  /* 0x820800000e047fae */ /* 0x0005e2000d92187a */
[----:B------:R-:W-:Y:S02]  /*38e10*/  VIADD R5, R10, 0xffffffd3 ;  /* 0xffffffd30a057836 */ /* 0x000fe40000000000 */
[----:B------:R-:W1:Y:S01]  /*38e20*/  LDC R10, c[0x0][0x230] ;  /* 0x00008c00ff0a7b82 */ /* 0x000e620000000800 */
[----:B------:R4:W-:Y:S01]  /*38e30*/  STL.64 [R1+0x230], R12 ;  /* 0x0002300c01007387 */ /* 0x0009e20000100a00 */
[----:B--2---:R-:W-:Y:S01]  /*38e40*/  IADD3 R4, R8, -0x29, RZ ;  /* 0xffffffd708047810 */ /* 0x004fe20007ffe0ff */
[----:B----4-:R-:W-:-:S03]  /*38e50*/  IMAD.WIDE R12, R7, 0x4, R244 ;  /* 0x00000004070c7825 */ /* 0x010fc600078e02f4 */
[----:B------:R-:W-:Y:S01]  /*38e60*/  ISETP.GE.U32.AND P4, PT, R4, 0x7fffff58, PT ;  /* 0x7fffff580400780c */ /* 0x000fe20003f86070 */
[----:B------:R-:W-:Y:S01]  /*38e70*/  STL.64 [R1+0x228], R14 ;  /* 0x0002280e01007387 */ /* 0x000fe20000100a00 */
[----:B------:R-:W-:-:S03]  /*38e80*/  IMAD R8, R194, 0x28, RZ ;  /* 0x00000028c2087824 */ /* 0x000fc600078e02ff */
[----:B------:R2:W-:Y:S04]  /*38e90*/  STL.64 [R1+0x1f0], R12 ;  /* 0x0001f00c01007387 */ /* 0x0005e80000100a00 */
[----:B------:R2:W-:Y:S01]  /*38ea0*/  LDGSTS.E [R3+-0x7dc00], desc[UR58][R12.64], !P1 ;  /* 0x824000000c037fae */ /* 0x0005e2000c92187a */
[----:B------:R-:W-:Y:S01]  /*38eb0*/  ISETP.GE.U32.AND P3, PT, R5, 0x7fffff54, PT ;  /* 0x7fffff540500780c */ /* 0x000fe20003f66070 */
[----:B------:R-:W-:Y:S02]  /*38ec0*/  VIADD R6, R2, 0x100000 ;  /* 0x0010000002067836 */ /* 0x000fe40000000000 */
[----:B------:R-:W-:-:S04]  /*38ed0*/  IMAD.WIDE R20, R7, 0x4, R242 ;  /* 0x0000000407147825 */ /* 0x000fc800078e02f2 */
[----:B------:R-:W-:Y:S01]  /*38ee0*/  VIADD R5, R2, 0x100000 ;  /* 0x0010000002057836 */ /* 0x000fe20000000000 */
[----:B------:R-:W-:Y:S01]  /*38ef0*/  LDGSTS.E [R6+-0x7db80], desc[UR58][R20.64], !P1 ;  /* 0x8248000014067fae */ /* 0x000fe2000c92187a */
[----:B--2---:R-:W2:Y:S01]  /*38f00*/  LDC R12, c[0x0][0x230] ;  /* 0x00008c00ff0c7b82 */ /* 0x004ea20000000800 */
[----:B------:R-:W-:-:S04]  /*38f10*/  IMAD.WIDE R18, R8, 0x4, R244 ;  /* 0x0000000408127825 */ /* 0x000fc800078e02f4 */
[----:B------:R-:W-:Y:S01]  /*38f20*/  IMAD.WIDE R16, R8, 0x4, R242 ;  /* 0x0000000408107825 */ /* 0x000fe200078e02f2 */
[----:B------:R3:W-:Y:S02]  /*38f30*/  LDGSTS.E [R5+-0x7d800], desc[UR58][R18.64], !P4 ;  /* 0x8280000012057fae */ /* 0x0007e4000e12187a */
[----:B------:R-:W4:Y:S01]  /*38f40*/  LDC R8, c[0x0][0x230] ;  /* 0x00008c00ff087b82 */ /* 0x000f220000000800 */
[----:B------:R-:W-:Y:S01]  /*38f50*/  IADD3 R4, R2, 0x100000, RZ ;  /* 0x0010000002047810 */ /* 0x000fe20007ffe0ff */
[C---:B------:R-:W-:Y:S02]  /*38f60*/  IMAD R9, R194.reuse, 0x2c, RZ ;  /* 0x0000002cc2097824 */ /* 0x040fe400078e02ff */
[----:B---3--:R-:W-:Y:S02]  /*38f70*/  VIADD R5, R11, 0xffffffcf ;  /* 0xffffffcf0b057836 */ /* 0x008fe40000000000 */
[----:B------:R3:W-:Y:S02]  /*38f80*/  LDGSTS.E [R4+-0x7d780], desc[UR58][R16.64], !P4 ;  /* 0x8288000010047fae */ /* 0x0007e4000e12187a */
[----:B------:R-:W4:Y:S01]  /*38f90*/  LDC R11, c[0x0][0x230] ;  /* 0x00008c00ff0b7b82 */ /* 0x000f220000000800 */
[----:B------:R-:W-:Y:S01]  /*38fa0*/  IMAD.WIDE R14, R9, 0x4, R244 ;  /* 0x00000004090e7825 */ /* 0x000fe200078e02f4 */
[----:B------:R-:W-:Y:S01]  /*38fb0*/  ISETP.GE.U32.AND P4, PT, R5, 0x7fffff50, PT ;  /* 0x7fffff500500780c */ /* 0x000fe20003f86070 */
[----:B------:R-:W-:Y:S02]  /*38fc0*/  STL.64 [R1+0x1e8], R20 ;  /* 0x0001e81401007387 */ /* 0x000fe40000100a00 */
[----:B------:R-:W-:-:S02]  /*38fd0*/  IMAD R6, R194, 0x30, RZ ;  /* 0x00000030c2067824 */ /* 0x000fc400078e02ff */
[----:B-1----:R-:W-:Y:S01]  /*38fe0*/  VIADD R7, R10, 0xffffffcb ;  /* 0xffffffcb0a077836 */ /* 0x002fe20000000000 */
[----:B------:R1:W-:Y:S01]  /*38ff0*/  STL.64 [R1+0x1b0], R18 ;  /* 0x0001b01201007387 */ /* 0x0003e20000100a00 */
[----:B------:R-:W-:Y:S01]  /*39000*/  VIADD R5, R2, 0x100000 ;  /* 0x0010000002057836 */ /* 0x000fe20000000000 */
[----:B------:R-:W4:Y:S02]  /*39010*/  LDC R10, c[0x0][0x230] ;  /* 0x00008c00ff0a7b82 */ /* 0x000f240000000800 */
[----:B------:R3:W-:Y:S01]  /*39020*/  STL.64 [R1+0x1a8], R16 ;  /* 0x0001a81001007387 */ /* 0x0007e20000100a00 */
[----:B------:R-:W-:-:S03]  /*39030*/  ISETP.GE.U32.AND P1, PT, R7, 0x7fffff4c, PT ;  /* 0x7fffff4c0700780c */ /* 0x000fc60003f26070 */
[----:B------:R2:W-:Y:S04]  /*39040*/  STL.64 [R1+0x170], R14 ;  /* 0x0001700e01007387 */ /* 0x0005e80000100a00 */
[----:B------:R2:W-:Y:S01]  /*39050*/  LDGSTS.E [R3+-0x7d400], desc[UR58][R14.64], !P3 ;  /* 0x82c000000e037fae */ /* 0x0005e2000d92187a */
[----:B-1----:R-:W-:Y:S02]  /*39060*/  IMAD.WIDE R18, R9, 0x4, R242 ;  /* 0x0000000409127825 */ /* 0x002fe400078e02f2 */
[----:B------:R-:W1:Y:S02]  /*39070*/  LDC R9, c[0x0][0x230] ;  /* 0x00008c00ff097b82 */ /* 0x000e640000000800 */
[C---:B---3--:R-:W-:Y:S01]  /*39080*/  IMAD.WIDE R16, R6.reuse, 0x4, R244 ;  /* 0x0000000406107825 */ /* 0x048fe200078e02f4 */
[----:B------:R3:W-:Y:S03]  /*39090*/  LDGSTS.E [R5+-0x7d380], desc[UR58][R18.64], !P3 ;  /* 0x82c8000012057fae */ /* 0x0007e6000d92187a */
[----:B--2---:R-:W-:Y:S01]  /*390a0*/  IMAD.WIDE R14, R6, 0x4, R242 ;  /* 0x00000004060e7825 */ /* 0x004fe200078e02f2 */
[----:B------:R-:W-:Y:S01]  /*390b0*/  IADD3 R6, R12, -0x39, RZ ;  /* 0xffffffc70c067810 */ /* 0x000fe20007ffe0ff */
[----:B------:R2:W-:Y:S03]  /*390c0*/  STL.64 [R1+0x168], R18 ;  /* 0x0001681201007387 */ /* 0x0005e60000100a00 */
[----:B------:R-:W-:Y:S01]  /*390d0*/  ISETP.GE.U32.AND P3, PT, R6, 0x7fffff48, PT ;  /* 0x7fffff480600780c */ /* 0x000fe20003f66070 */
[----:B---3--:R-:W-:Y:S01]  /*390e0*/  IMAD R5, R194, 0x34, RZ ;  /* 0x00000034c2057824 */ /* 0x008fe200078e02ff */
[----:B------:R-:W-:Y:S01]  /*390f0*/  LDGSTS.E [R4+-0x7d000], desc[UR58][R16.64], !P4 ;  /* 0x8300000010047fae */ /* 0x000fe2000e12187a */
[----:B----4-:R-:W-:-:S03]  /*39100*/  VIADD R6, R8, 0xffffffc3 ;  /* 0xffffffc308067836 */ /* 0x010fc60000000000 */
[----:B------:R-:W-:Y:S01]  /*39110*/  STL.64 [R1+0x130], R16 ;  /* 0x0001301001007387 */ /* 0x000fe20000100a00 */
[----:B------:R-:W-:Y:S01]  /*39120*/  IMAD.WIDE R12, R5, 0x4, R242 ;  /* 0x00000004050c7825 */ /* 0x000fe200078e02f2 */
[----:B--2---:R-:W2:Y:S02]  /*39130*/  LDC R18, c[0x0][0x230] ;  /* 0x00008c00ff127b82 */ /* 0x004ea40000000800 */
[----:B------:R3:W-:Y:S04]  /*39140*/  STL.64 [R1+0x128], R14 ;  /* 0x0001280e01007387 */ /* 0x0007e80000100a00 */
[----:B------:R3:W-:Y:S01]  /*39150*/  LDGSTS.E [R3+-0x7cf80], desc[UR58][R14.64], !P4 ;  /* 0x830800000e037fae */ /* 0x0007e2000e12187a */
[----:B------:R-:W-:Y:S01]  /*39160*/  ISETP.GE.U32.AND P4, PT, R6, 0x7fffff44, PT ;  /* 0x7fffff440600780c */ /* 0x000fe20003f86070 */
[----:B------:R-:W-:Y:S01]  /*39170*/  VIADD R6, R11, 0xffffffbf ;  /* 0xffffffbf0b067836 */ /* 0x000fe20000000000 */
[----:B------:R-:W4:Y:S01]  /*39180*/  LDC R19, c[0x0][0x230] ;  /* 0x00008c00ff137b82 */ /* 0x000f220000000800 */
[----:B------:R-:W-:-:S07]  /*39190*/  IMAD.SHL.U32 R7, R194, 0x40, RZ ;  /* 0x00000040c2077824 */ /* 0x000fce00078e00ff */
[----:B------:R-:W2:Y:S01]  /*391a0*/  LDC R11, c[0x0][0x230] ;  /* 0x00008c00ff0b7b82 */ /* 0x000ea20000000800 */
[----:B---3--:R-:W-:-:S04]  /*391b0*/  IMAD.WIDE R14, R5, 0x4, R244 ;  /* 0x00000004050e7825 */ /* 0x008fc800078e02f4 */
[----:B------:R-:W-:Y:S01]  /*391c0*/  IMAD R5, R194, 0x38, RZ ;  /* 0x00000038c2057824 */ /* 0x000fe200078e02ff */
[----:B------:R3:W-:Y:S04]  /*391d0*/  LDGSTS.E [R4+-0x7cc00], desc[UR58][R14.64], !P1 ;  /* 0x834000000e047fae */ /* 0x0007e8000c92187a */
[----:B------:R1:W-:Y:S01]  /*391e0*/  LDGSTS.E [R3+-0x7cb80], desc[UR58][R12.64], !P1 ;  /* 0x834800000c037fae */ /* 0x0003e2000c92187a */
[----:B------:R-:W-:Y:S01]  /*391f0*/  ISETP.GE.U32.AND P1, PT, R6, 0x7fffff40, PT ;  /* 0x7fffff400600780c */ /* 0x000fe20003f26070 */
[----:B------:R-:W-:Y:S02]  /*39200*/  IMAD R6, R194, 0x3c, RZ ;  /* 0x0000003cc2067824 */ /* 0x000fe400078e02ff */
[----:B------:R3:W-:Y:S04]  /*39210*/  STL.64 [R1+0xf0], R14 ;  /* 0x0000f00e01007387 */ /* 0x0007e80000100a00 */
[----:B------:R1:W-:Y:S01]  /*39220*/  STL.64 [R1+0xe8], R12 ;  /* 0x0000e80c01007387 */ /* 0x0003e20000100a00 */
[----:B------:R-:W-:-:S04]  /*39230*/  IMAD.WIDE R16, R6, 0x4, R244 ;  /* 0x0000000406107825 */ /* 0x000fc800078e02f4 */
[----:B---3--:R-:W-:-:S04]  /*39240*/  IMAD.WIDE R14, R5, 0x4, R244 ;  /* 0x00000004050e7825 */ /* 0x008fc800078e02f4 */
[----:B-1----:R-:W-:Y:S01]  /*39250*/  IMAD.WIDE R12, R5, 0x4, R242 ;  /* 0x00000004050c7825 */ /* 0x002fe200078e02f2 */
[----:B------:R1:W-:Y:S01]  /*39260*/  STL.64 [R1+0xb0], R14 ;  /* 0x0000b00e01007387 */ /* 0x0003e20000100a00 */
[----:B------:R-:W-:-:S03]  /*39270*/  IADD3 R5, R2, 0x100000, RZ ;  /* 0x0010000002057810 */ /* 0x000fc60007ffe0ff */
[----:B------:R1:W-:Y:S04]  /*39280*/  LDGSTS.E [R4+-0x7c800], desc[UR58][R14.64], !P3 ;  /* 0x838000000e047fae */ /* 0x0003e8000d92187a */
[----:B------:R3:W-:Y:S04]  /*39290*/  STL.64 [R1+0xa8], R12 ;  /* 0x0000a80c01007387 */ /* 0x0007e80000100a00 */
[----:B------:R3:W-:Y:S01]  /*392a0*/  LDGSTS.E [R3+-0x7c780], desc[UR58][R12.64], !P3 ;  /* 0x838800000c037fae */ /* 0x0007e2000d92187a */
[----:B-1----:R-:W-:-:S03]  /*392b0*/  IMAD.WIDE R14, R6, 0x4, R242 ;  /* 0x00000004060e7825 */ /* 0x002fc600078e02f2 */
[----:B------:R-:W-:Y:S04]  /*392c0*/  STL.64 [R1+0x70], R16 ;  /* 0x0000701001007387 */ /* 0x000fe80000100a00 */
[----:B------:R1:W-:Y:S01]  /*392d0*/  LDGSTS.E [R5+-0x7c400], desc[UR58][R16.64], !P4 ;  /* 0x83c0000010057fae */ /* 0x0003e2000e12187a */
[----:B---3--:R-:W-:-:S03]  /*392e0*/  IMAD.WIDE R12, R7, 0x4, R244 ;  /* 0x00000004070c7825 */ /* 0x008fc600078e02f4 */
[----:B------:R3:W-:Y:S04]  /*392f0*/  STL.64 [R1+0x68], R14 ;  /* 0x0000680e01007387 */ /* 0x0007e80000100a00 */
[----:B------:R3:W-:Y:S04]  /*39300*/  LDGSTS.E [R4+-0x7c380], desc[UR58][R14.64], !P4 ;  /* 0x83c800000e047fae */ /* 0x0007e8000e12187a */
[----:B------:R4:W-:Y:S01]  /*39310*/  STL.64 [R1+0x30], R12 ;  /* 0x0000300c01007387 */ /* 0x0009e20000100a00 */
[----:B-1----:R-:W-:-:S03]  /*39320*/  VIADD R5, R9, 0xffffffbb ;  /* 0xffffffbb09057836 */ /* 0x002fc60000000000 */
[----:B------:R4:W-:Y:S01]  /*39330*/  LDGSTS.E [R3+-0x7c000], desc[UR58][R12.64], !P1 ;  /* 0x840000000c037fae */ /* 0x0009e2000c92187a */
[----:B------:R-:W-:Y:S01]  /*39340*/  VIADD R6, R10, 0xffffffb7 ;  /* 0xffffffb70a067836 */ /* 0x000fe20000000000 */
[----:B------:R-:W-:Y:S01]  /*39350*/  ISETP.GE.U32.AND P4, PT, R5, 0x7fffff3c, PT ;  /* 0x7fffff3c0500780c */ /* 0x000fe20003f86070 */
[----:B---3--:R-:W1:Y:S08]  /*39360*/  LDC R14, c[0x0][0x230] ;  /* 0x00008c00ff0e7b82 */ /* 0x008e700000000800 */
[----:B----4-:R-:W3:Y:S01]  /*39370*/  LDC R12, c[0x0][0x230] ;  /* 0x00008c00ff0c7b82 */ /* 0x010ee20000000800 */
[----:B------:R-:W-:Y:S01]  /*39380*/  ISETP.GE.U32.AND P3, PT, R6, 0x7fffff38, PT ;  /* 0x7fffff380600780c */ /* 0x000fe20003f66070 */
[----:B------:R-:W-:Y:S01]  /*39390*/  IMAD.WIDE R16, R7, 0x4, R242 ;  /* 0x0000000407107825 */ /* 0x000fe200078e02f2 */
[----:B------:R-:W-:-:S05]  /*393a0*/  IADD3 R10, R2, 0x100000, RZ ;  /* 0x00100000020a7810 */ /* 0x000fca0007ffe0ff */
[----:B------:R-:W4:Y:S01]  /*393b0*/  LDC R13, c[0x0][0x230] ;  /* 0x00008c00ff0d7b82 */ /* 0x000f220000000800 */
[----:B--2---:R-:W-:Y:S01]  /*393c0*/  VIADD R11, R11, 0xffffffb3 ;  /* 0xffffffb30b0b7836 */ /* 0x004fe20000000000 */
[----:B------:R-:W-:Y:S01]  /*393d0*/  LDGSTS.E [R10+-0x7bf80], desc[UR58][R16.64], !P1 ;  /* 0x84080000100a7fae */ /* 0x000fe2000c92187a */
[C---:B------:R-:W-:Y:S02]  /*393e0*/  IMAD R6, R194.reuse, 0x44, RZ ;  /* 0x00000044c2067824 */ /* 0x040fe400078e02ff */
[----:B------:R-:W-:Y:S01]  /*393f0*/  IMAD R22, R194, 0x48, RZ ;  /* 0x00000048c2167824 */ /* 0x000fe200078e02ff */
[----:B------:R-:W-:Y:S01]  /*39400*/  ISETP.GE.U32.AND P1, PT, R11, 0x7fffff34, PT ;  /* 0x7fffff340b00780c */ /* 0x000fe20003f26070 */
[----:B------:R-:W-:Y:S01]  /*39410*/  VIADD R9, R2, 0x100000 ;  /* 0x0010000002097836 */ /* 0x000fe20000000000 */
[----:B------:R-:W2:Y:S01]  /*39420*/  LDC R15, c[0x0][0x230] ;  /* 0x00008c00ff0f7b82 */ /* 0x000ea20000000800 */
[----:B------:R-:W-:-:S04]  /*39430*/  IMAD.WIDE R4, R6, 0x4, R244 ;  /* 0x0000000406047825 */ /* 0x000fc800078e02f4 */
[----:B------:R-:W-:Y:S01]  /*39440*/  VIADD R8, R2, 0x100000 ;  /* 0x0010000002087836 */ /* 0x000fe20000000000 */
[----:B------:R-:W-:Y:S01]  /*39450*/  LDGSTS.E [R9+-0x7bc00], desc[UR58][R4.64], !P4 ;  /* 0x8440000004097fae */ /* 0x000fe2000e12187a */
[----:B------:R-:W-:-:S04]  /*39460*/  IMAD.WIDE R6, R6, 0x4, R242 ;  /* 0x0000000406067825 */ /* 0x000fc800078e02f2 */
[C---:B------:R-:W-:Y:S01]  /*39470*/  IMAD.WIDE R20, R22.reuse, 0x4, R244 ;  /* 0x0000000416147825 */ /* 0x040fe200078e02f4 */
[----:B------:R-:W-:Y:S03]  /*39480*/  LDGSTS.E [R8+-0x7bb80], desc[UR58][R6.64], !P4 ;  /* 0x8448000006087fae */ /* 0x000fe6000e12187a */
[----:B------:R-:W-:Y:S01]  /*39490*/  IMAD.WIDE R22, R22, 0x4, R242 ;  /* 0x0000000416167825 */ /* 0x000fe200078e02f2 */
[----:B------:R-:W-:Y:S03]  /*394a0*/  LDGSTS.E [R3+-0x7b800], desc[UR58][R20.64], !P3 ;  /* 0x8480000014037fae */ /* 0x000fe6000d92187a */
[----:B------:R-:W-:Y:S01]  /*394b0*/  IMAD R38, R194, 0x4c, RZ ;  /* 0x0000004cc2267824 */ /* 0x000fe200078e02ff */
[----:B------:R3:W-:Y:S03]  /*394c0*/  LDGSTS.E [R9+-0x7b780], desc[UR58][R22.64], !P3 ;  /* 0x8488000016097fae */ /* 0x0007e6000d92187a */
[----:B------:R-:W-:-:S04]  /*394d0*/  IMAD.WIDE R36, R38, 0x4, R244 ;  /* 0x0000000426247825 */ /* 0x000fc800078e02f4 */
[----:B------:R-:W-:Y:S01]  /*394e0*/  IMAD.WIDE R38, R38, 0x4, R242 ;  /* 0x0000000426267825 */ /* 0x000fe200078e02f2 */
[----:B------:R4:W-:Y:S03]  /*394f0*/  LDGSTS.E [R8+-0x7b400], desc[UR58][R36.64], !P1 ;  /* 0x84c0000024087fae */ /* 0x0009e6000c92187a */
[----:B---3--:R-:W-:Y:S01]  /*39500*/  VIADD R9, R12, 0xffffffaf ;  /* 0xffffffaf0c097836 */ /* 0x008fe20000000000 */
[----:B------:R1:W-:Y:S01]  /*39510*/  LDGSTS.E [R3+-0x7b380], desc[UR58][R38.64], !P1 ;  /* 0x84c8000026037fae */ /* 0x0003e2000c92187a */
[----:B------:R-:W3:Y:S03]  /*39520*/  LDC R12, c[0x0][0x230] ;  /* 0x00008c00ff0c7b82 */ /* 0x000ee60000000800 */
[----:B------:R-:W-:Y:S02]  /*39530*/  ISETP.GE.U32.AND P4, PT, R9, 0x7fffff30, PT ;  /* 0x7fffff300900780c */ /* 0x000fe40003f86070 */
[----:B----4-:R-:W-:-:S03]  /*39540*/  IADD3 R8, R13, -0x55, RZ ;  /* 0xffffffab0d087810 */ /* 0x010fc60007ffe0ff */
[----:B------:R-:W4:Y:S01]  /*39550*/  LDC R13, c[0x0][0x230] ;  /* 0x00008c00ff0d7b82 */ /* 0x000f220000000800 */
[----:B-1----:R-:W-:Y:S01]  /*39560*/  VIADD R3, R14, 0xffffffa7 ;  /* 0xffffffa70e037836 */ /* 0x002fe20000000000 */
[----:B------:R-:W-:Y:S01]  /*39570*/  ISETP.GE.U32.AND P3, PT, R8, 0x7fffff2c, PT ;  /* 0x7fffff2c0800780c */ /* 0x000fe20003f66070 */
[----:B------:R-:W-:-:S03]  /*39580*/  IMAD R54, R194, 0x50, RZ ;  /* 0x00000050c2367824 */ /* 0x000fc600078e02ff */
[----:B------:R-:W-:Y:S01]  /*39590*/  ISETP.GE.U32.AND P1, PT, R3, 0x7fffff28, PT ;  /* 0x7fffff280300780c */ /* 0x000fe20003f26070 */
[C---:B------:R-:W-:Y:S01]  /*395a0*/  IMAD R70, R194.reuse, 0x54, RZ ;  /* 0x00000054c2467824 */ /* 0x040fe200078e02ff */
[----:B------:R-:W1:Y:S01]  /*395b0*/  LDC R14, c[0x0][0x230] ;  /* 0x00008c00ff0e7b82 */ /* 0x000e620000000800 */
[----:B------:R-:W-:Y:S02]  /*395c0*/  IMAD R86, R194, 0x58, RZ ;  /* 0x00000058c2567824 */ /* 0x000fe400078e02ff */
[----:B------:R-:W-:Y:S02]  /*395d0*/  VIADD R11, R2, 0x100000 ;  /* 0x00100000020b7836 */ /* 0x000fe40000000000 */
[----:B------:R-:W-:Y:S01]  /*395e0*/  IMAD.WIDE R52, R54, 0x4, R244 ;  /* 0x0000000436347825 */ /* 0x000fe200078e02f4 */
[----:B------:R-:W-:-:S03]  /*395f0*/  IADD3 R8, R2, 0x100000, RZ ;  /* 0x0010000002087810 */ /* 0x000fc60007ffe0ff */
[----:B------:R-:W-:Y:S01]  /*39600*/  IMAD.WIDE R54, R54, 0x4, R242 ;  /* 0x0000000436367825 */ /* 0x000fe200078e02f2 */
[----:B------:R2:W-:Y:S03]  /*39610*/  LDGSTS.E [R11+-0x7b000], desc[UR58][R52.64], !P4 ;  /* 0x85000000340b7fae */ /* 0x0005e6000e12187a */
[----:B------:R-:W-:Y:S01]  /*39620*/  VIADD R9, R2, 0x100000 ;  /* 0x0010000002097836 */ /* 0x000fe20000000000 */
[----:B------:R-:W-:Y:S01]  /*39630*/  LDGSTS.E [R10+-0x7af80], desc[UR58][R54.64], !P4 ;  /* 0x85080000360a7fae */ /* 0x000fe2000e12187a */
[----:B------:R-:W-:-:S04]  /*39640*/  IMAD.WIDE R68, R70, 0x4, R244 ;  /* 0x0000000446447825 */ /* 0x000fc800078e02f4 */
[----:B------:R-:W-:Y:S01]  /*39650*/  IMAD.WIDE R70, R70, 0x4, R242 ;  /* 0x0000000446467825 */ /* 0x000fe200078e02f2 */
[----:B------:R-:W-:Y:S01]  /*39660*/  LDGSTS.E [R9+-0x7ac00], desc[UR58][R68.64], !P3 ;  /* 0x8540000044097fae */ /* 0x000fe2000d92187a */
[----:B--2---:R-:W2:Y:S02]  /*39670*/  LDC R11, c[0x0][0x230] ;  /* 0x00008c00ff0b7b82 */ /* 0x004ea40000000800 */
[----:B------:R-:W-:Y:S01]  /*39680*/  VIADD R3, R2, 0x100000 ;  /* 0x0010000002037836 */ /* 0x000fe20000000000 */
[----:B------:R4:W-:Y:S01]  /*39690*/  LDGSTS.E [R8+-0x7ab80], desc[UR58][R70.64], !P3 ;  /* 0x8548000046087fae */ /* 0x0009e2000d92187a */
[----:B------:R-:W-:-:S05]  /*396a0*/  IMAD.WIDE R84, R86, 0x4, R244 ;  /* 0x0000000456547825 */ /* 0x000fca00078e02f4 */
[----:B------:R3:W-:Y:S01]  /*396b0*/  LDGSTS.E [R3+-0x7a800], desc[UR58][R84.64], !P1 ;  /* 0x8580000054037fae */ /* 0x0007e2000c92187a */
[----:B----4-:R-:W-:Y:S02]  /*396c0*/  VIADD R8, R13, 0xffffff9f ;  /* 0xffffff9f0d087836 */ /* 0x010fe40000000000 */
[----:B------:R-:W-:Y:S01]  /*396d0*/  IMAD.WIDE R86, R86, 0x4, R242 ;  /* 0x0000000456567825 */ /* 0x000fe200078e02f2 */
[----:B------:R-:W4:Y:S03]  /*396e0*/  LDC R13, c[0x0][0x230] ;  /* 0x00008c00ff0d7b82 */ /* 0x000f260000000800 */
[----:B---3--:R-:W-:-:S05]  /*396f0*/  VIADD R3, R12, 0xffffffa3 ;  /* 0xffffffa30c037836 */ /* 0x008fca0000000000 */
[----:B------:R-:W3:Y:S01]  /*39700*/  LDC R12, c[0x0][0x230] ;  /* 0x00008c00ff0c7b82 */ /* 0x000ee20000000800 */
[----:B------:R-:W-:Y:S02]  /*39710*/  ISETP.GE.U32.AND P4, PT, R3, 0x7fffff24, PT ;  /* 0x7fffff240300780c */ /* 0x000fe40003f86070 */
[----:B------:R-:W-:Y:S01]  /*39720*/  ISETP.GE.U32.AND P3, PT, R8, 0x7fffff20, PT ;  /* 0x7fffff200800780c */ /* 0x000fe20003f66070 */
[----:B------:R-:W-:Y:S01]  /*39730*/  IMAD.WIDE R100, R102, 0x4, R244 ;  /* 0x0000000466647825 */ /* 0x000fe200078e02f4 */
[----:B------:R-:W-:-:S03]  /*39740*/  IADD3 R3, R2, 0x100000, RZ ;  /* 0x0010000002037810 */ /* 0x000fc60007ffe0ff */
[----:B------:R-:W-:Y:S02]  /*39750*/  VIADD R8, R2, 0x100000 ;  /* 0x0010000002087836 */ /* 0x000fe40000000000 */
[----:B------:R-:W-:Y:S01]  /*39760*/  IMAD.WIDE R102, R102, 0x4, R242 ;  /* 0x0000000466667825 */ /* 0x000fe200078e02f2 */
[----:B------:R-:W-:Y:S03]  /*39770*/  LDGSTS.E [R3+-0x7a780], desc[UR58][R86.64], !P1 ;  /* 0x8588000056037fae */ /* 0x000fe6000c92187a */
[C---:B------:R-:W-:Y:S01]  /*39780*/  IMAD.WIDE R116, R118.reuse, 0x4, R244 ;  /* 0x0000000476747825 */ /* 0x040fe200078e02f4 */
[----:B------:R2:W-:Y:S04]  /*39790*/  LDGSTS.E [R9+-0x7a400], desc[UR58][R100.64], !P4 ;  /* 0x85c0000064097fae */ /* 0x0005e8000e12187a */
[----:B------:R1:W-:Y:S04]  /*397a0*/  LDGSTS.E [R8+-0x7a380], desc[UR58][R102.64], !P4 ;  /* 0x85c8000066087fae */ /* 0x0003e8000e12187a */
[----:B------:R3:W-:Y:S01]  /*397b0*/  LDGSTS.E [R10+-0x7a000], desc[UR58][R116.64], !P3 ;  /* 0x86000000740a7fae */ /* 0x0007e2000d92187a */
[----:B------:R-:W-:-:S04]  /*397c0*/  IMAD.WIDE R118, R118, 0x4, R242 ;  /* 0x0000000476767825 */ /* 0x000fc800078e02f2 */
[----:B--2---:R-:W-:Y:S01]  /*397d0*/  VIADD R9, R11, 0xffffff97 ;  /* 0xffffff970b097836 */ /* 0x004fe20000000000 */
[----:B------:R-:W-:Y:S01]  /*397e0*/  LDGSTS.E [R3+-0x79f80], desc[UR58][R118.64], !P3 ;  /* 0x8608000076037fae */ /* 0x000fe2000d92187a */
[----:B-1----:R-:W-:Y:S01]  /*397f0*/  VIADD R8, R14, 0xffffff9b ;  /* 0xffffff9b0e087836 */ /* 0x002fe20000000000 */
[----:B---3--:R-:W-:Y:S01]  /*39800*/  IADD3 R10, R12, -0x6d, RZ ;  /* 0xffffff930c0a7810 */ /* 0x008fe20007ffe0ff */
[----:B------:R-:W-:Y:S01]  /*39810*/  IMAD R150, R150, 0x68, RZ ;  /* 0x0000006896967824 */ /* 0x000fe200078e02ff */
[----:B------:R-:W1:Y:S02]  /*39820*/  LDC R12, c[0x0][0x230] ;  /* 0x00008c00ff0c7b82 */ /* 0x000e640000000800 */
[----:B------:R-:W-:Y:S02]  /*39830*/  ISETP.GE.U32.AND P4, PT, R8, 0x7fffff1c, PT ;  /* 0x7fffff1c0800780c */ /* 0x000fe40003f86070 */
[----:B------:R-:W-:Y:S01]  /*39840*/  ISETP.GE.U32.AND P3, PT, R9, 0x7fffff18, PT ;  /* 0x7fffff180900780c */ /* 0x000fe20003f66070 */
[----:B------:R-:W-:Y:S01]  /*39850*/  VIADD R11, R2, 0x100000 ;  /* 0x00100000020b7836 */ /* 0x000fe20000000000 */
[----:B------:R-:W-:Y:S01]  /*39860*/  ISETP.GE.U32.AND P1, PT, R10, 0x7fffff14, PT ;  /* 0x7fffff140a00780c */ /* 0x000fe20003f26070 */
[----:B------:R-:W-:Y:S01]  /*39870*/  IMAD.WIDE R132, R134, 0x4, R244 ;  /* 0x0000000486847825 */ /* 0x000fe200078e02f4 */
[C---:B------:R-:W-:Y:S01]  /*39880*/  IADD3 R8, R2.reuse, 0x100000, RZ ;  /* 0x0010000002087810 */ /* 0x040fe20007ffe0ff */
[----:B------:R-:W2:Y:S02]  /*39890*/  LDC R14, c[0x0][0x230] ;  /* 0x00008c00ff0e7b82 */ /* 0x000ea40000000800 */
[----:B------:R-:W-:-:S02]  /*398a0*/  VIADD R10, R2, 0x100000 ;  /* 0x00100000020a7836 */ /* 0x000fc40000000000 */
[----:B------:R-:W-:Y:S02]  /*398b0*/  IMAD.WIDE R134, R134, 0x4, R242 ;  /* 0x0000000486867825 */ /* 0x000fe400078e02f2 */
[----:B------:R3:W-:Y:S02]  /*398c0*/  LDGSTS.E [R11+-0x79c00], desc[UR58][R132.64], !P4 ;  /* 0x86400000840b7fae */ /* 0x0007e4000e12187a */
[----:B------:R-:W-:Y:S02]  /*398d0*/  VIADD R9, R2, 0x100000 ;  /* 0x0010000002097836 */ /* 0x000fe40000000000 */
[C---:B------:R-:W-:Y:S01]  /*398e0*/  IMAD.WIDE R148, R150.reuse, 0x4, R244 ;  /* 0x0000000496947825 */ /* 0x040fe200078e02f4 */
[----:B------:R-:W-:Y:S03]  /*398f0*/  LDGSTS.E [R10+-0x79b80], desc[UR58][R134.64], !P4 ;  /* 0x86480000860a7fae */ /* 0x000fe6000e12187a */
[----:B------:R-:W-:Y:S01]  /*39900*/  IMAD.WIDE R150, R150, 0x4, R242 ;  /* 0x0000000496967825 */ /* 0x000fe200078e02f2 */
[----:B------:R-:W-:Y:S03]  /*39910*/  LDGSTS.E [R9+-0x79800], desc[UR58][R148.64], !P3 ;  /* 0x8680000094097fae */ /* 0x000fe6000d92187a */
[----:B------:R-:W-:Y:S01]  /*39920*/  IMAD R166, R166, 0x6c, RZ ;  /* 0x0000006ca6a67824 */ /* 0x000fe200078e02ff */
[----:B------:R1:W-:Y:S01]  /*39930*/  LDGSTS.E [R8+-0x79780], desc[UR58][R150.64], !P3 ;  /* 0x8688000096087fae */ /* 0x0003e2000d92187a */
[----:B---3--:R-:W3:Y:S02]  /*39940*/  LDC R11, c[0x0][0x230] ;  /* 0x00008c00ff0b7b82 */ /* 0x008ee40000000800 */
[----:B------:R-:W-:-:S04]  /*39950*/  IMAD.WIDE R164, R166, 0x4, R244 ;  /* 0x00000004a6a47825 */ /* 0x000fc800078e02f4 */
[----:B------:R-:W-:Y:S01]  /*39960*/  IMAD.WIDE R166, R166, 0x4, R242 ;  /* 0x00000004a6a67825 */ /* 0x000fe200078e02f2 */
[----:B------:R-:W-:Y:S03]  /*39970*/  LDGSTS.E [R3+-0x79400], desc[UR58][R164.64], !P1 ;  /* 0x86c00000a4037fae */ /* 0x000fe6000c92187a */
[----:B-1----:R-:W-:Y:S01]  /*39980*/  VIADD R8, R12, 0xffffff8f ;  /* 0xffffff8f0c087836 */ /* 0x002fe20000000000 */
[----:B------:R-:W-:Y:S01]  /*39990*/  LDGSTS.E [R3+-0x79380], desc[UR58][R166.64], !P1 ;  /* 0x86c80000a6037fae */ /* 0x000fe2000c92187a */
[----:B----4-:R-:W-:Y:S01]  /*399a0*/  VIADD R9, R13, 0xffffff8b ;  /* 0xffffff8b0d097836 */ /* 0x010fe20000000000 */
[----:B------:R-:W1:Y:S02]  /*399b0*/  LDC R12, c[0x0][0x230] ;  /* 0x00008c00ff0c7b82 */ /* 0x000e640000000800 */
[----:B------:R-:W-:Y:S01]  /*399c0*/  ISETP.GE.U32.AND P3, PT, R8, 0x7fffff10, PT ;  /* 0x7fffff100800780c */ /* 0x000fe20003f66070 */
[----:B------:R-:W-:Y:S01]  /*399d0*/  IMAD R182, R182, 0x70, RZ ;  /* 0x00000070b6b67824 */ /* 0x000fe200078e02ff */
[----:B------:R-:W-:Y:S01]  /*399e0*/  ISETP.GE.U32.AND P1, PT, R9, 0x7fffff0c, PT ;  /* 0x7fffff0c0900780c */ /* 0x000fe20003f26070 */
[----:B------:R-:W-:-:S02]  /*399f0*/  VIADD R9, R2, 0x100000 ;  /* 0x0010000002097836 */ /* 0x000fc40000000000 */
[----:B------:R-:W-:Y:S01]  /*39a00*/  IMAD.WIDE R180, R182, 0x4, R244 ;  /* 0x00000004b6b47825 */ /* 0x000fe200078e02f4 */
[----:B------:R-:W-:Y:S01]  /*39a10*/  IADD3 R8, R2, 0x100000, RZ ;  /* 0x0010000002087810 */ /* 0x000fe20007ffe0ff */
[----:B------:R-:W4:Y:S02]  /*39a20*/  LDC R13, c[0x0][0x238] ;  /* 0x00008e00ff0d7b82 */ /* 0x000f240000000800 */
[----:B------:R-:W-:-:S04]  /*39a30*/  IMAD.WIDE R182, R182, 0x4, R242 ;  /* 0x00000004b6b67825 */ /* 0x000fc800078e02f2 */
[C---:B------:R-:W-:Y:S01]  /*39a40*/  IMAD.WIDE R196, R198.reuse, 0x4, R244 ;  /* 0x00000004c6c47825 */ /* 0x040fe200078e02f4 */
[----:B------:R-:W-:Y:S03]  /*39a50*/  LDGSTS.E [R10+-0x79000], desc[UR58][R180.64], !P3 ;  /* 0x87000000b40a7fae */ /* 0x000fe6000d92187a */
[----:B------:R-:W-:Y:S01]  /*39a60*/  IMAD.WIDE R198, R198, 0x4, R242 ;  /* 0x00000004c6c67825 */ /* 0x000fe200078e02f2 */
[----:B------:R2:W-:Y:S04]  /*39a70*/  LDGSTS.E [R9+-0x78f80], desc[UR58][R182.64], !P3 ;  /* 0x87080000b6097fae */ /* 0x0005e8000d92187a */
[----:B------:R-:W-:Y:S04]  /*39a80*/  LDGSTS.E [R8+-0x78c00], desc[UR58][R196.64], !P1 ;  /* 0x87400000c4087fae */ /* 0x000fe8000c92187a */
[----:B------:R3:W-:Y:S01]  /*39a90*/  LDGSTS.E [R3+-0x78b80], desc[UR58][R198.64], !P1 ;  /* 0x87480000c6037fae */ /* 0x0007e2000c92187a */
[----:B--2---:R-:W-:-:S02]  /*39aa0*/  VIADD R9, R14, 0xffffff87 ;  /* 0xffffff870e097836 */ /* 0x004fc40000000000 */
[----:B------:R-:W2:Y:S03]  /*39ab0*/  LDC R14, c[0x0][0x230] ;  /* 0x00008c00ff0e7b82 */ /* 0x000ea60000000800 */
[----:B------:R-:W-:Y:S01]  /*39ac0*/  ISETP.GE.U32.AND P4, PT, R9, 0x7fffff08, PT ;  /* 0x7fffff080900780c */ /* 0x000fe20003f86070 */
[----:B---3--:R-:W-:Y:S02]  /*39ad0*/  VIADD R3, R15, 0xffffff83 ;  /* 0xffffff830f037836 */ /* 0x008fe40000000000 */
[----:B------:R-:W-:Y:S01]  /*39ae0*/  VIADD R8, R11, 0xfffffffe ;  /* 0xfffffffe0b087836 */ /* 0x000fe20000000000 */
[----:B------:R3:W-:Y:S01]  /*39af0*/  STL.64 [R1+0x28], R16 ;  /* 0x0000281001007387 */ /* 0x0007e20000100a00 */
[----:B------:R-:W-:Y:S01]  /*39b00*/  IMAD R214, R214, 0x78, RZ ;  /* 0x00000078d6d67824 */ /* 0x000fe200078e02ff */
[----:B------:R-:W-:Y:S01]  /*39b10*/  ISETP.GE.U32.AND P3, PT, R3, 0x7fffff04, PT ;  /* 0x7fffff040300780c */ /* 0x000fe20003f66070 */
[----:B------:R-:W-:Y:S01]  /*39b20*/  IMAD R230, R230, 0x7c, RZ ;  /* 0x0000007ce6e67824 */ /* 0x000fe200078e02ff */
[----:B------:R-:W-:Y:S01]  /*39b30*/  ISETP.GE.U32.AND P1, PT, R8, 0x7fffff7f, PT ;  /* 0x7fffff7f0800780c */ /* 0x000fe20003f26070 */
[----:B------:R-:W-:Y:S01]  /*39b40*/  IMAD.WIDE R212, R214, 0x4, R244 ;  /* 0x00000004d6d47825 */ /* 0x000fe200078e02f4 */
[C---:B------:R-:W-:Y:S01]  /*39b50*/  IADD3 R8, R2.reuse, 0x100000, RZ ;  /* 0x0010000002087810 */ /* 0x040fe20007ffe0ff */
[----:B------:R-:W4:Y:S02]  /*39b60*/  LDC R15, c[0x0][0x230] ;  /* 0x00008c00ff0f7b82 */ /* 0x000f240000000800 */
[----:B------:R-:W-:-:S02]  /*39b70*/  VIADD R3, R2, 0x100000 ;  /* 0x0010000002037836 */ /* 0x000fc40000000000 */
[----:B------:R-:W-:Y:S01]  /*39b80*/  IMAD.WIDE R214, R214, 0x4, R242 ;  /* 0x00000004d6d67825 */ /* 0x000fe200078e02f2 */
[----:B------:R-:W-:Y:S03]  /*39b90*/  LDGSTS.E [R8+-0x78800], desc[UR58][R212.64], !P4 ;  /* 0x87800000d4087fae */ /* 0x000fe6000e12187a */
[----:B---3--:R-:W3:Y:S01]  /*39ba0*/  LDC R16, c[0x0][0x238] ;  /* 0x00008e00ff107b82 */ /* 0x008ee20000000800 */
[----:B------:R-:W-:Y:S01]  /*39bb0*/  IMAD.WIDE R228, R230, 0x4, R244 ;  /* 0x00000004e6e47825 */ /* 0x000fe200078e02f4 */
[----:B------:R1:W-:Y:S03]  /*39bc0*/  LDGSTS.E [R3+-0x78780], desc[UR58][R214.64], !P4 ;  /* 0x87880000d6037fae */ /* 0x0003e6000e12187a */
[----:B------:R-:W-:Y:S01]  /*39bd0*/  VIADD R9, R2, 0x100000 ;  /* 0x0010000002097836 */ /* 0x000fe20000000000 */
[----:B------:R2:W-:Y:S01]  /*39be0*/  LDGSTS.E [R10+-0x78400], desc[UR58][R228.64], !P3 ;  /* 0x87c00000e40a7fae */ /* 0x0005e2000d92187a */
[----:B------:R-:W-:Y:S01]  /*39bf0*/  IMAD.WIDE R230, R230, 0x4, R242 ;  /* 0x00000004e6e67825 */ /* 0x000fe200078e02f2 */
[----:B------:R-:W3:Y:S01]  /*39c00*/  LDC R17, c[0x0][0x230] ;  /* 0x00008c00ff117b82 */ /* 0x000ee20000000800 */
[----:B------:R-:W-:-:S03]  /*39c10*/  LOP3.LUT R11, R0, 0x20, RZ, 0x3c, !PT ;  /* 0x00000020000b7812 */ /* 0x000fc600078e3cff */
[----:B------:R2:W-:Y:S02]  /*39c20*/  LDGSTS.E [R9+-0x78380], desc[UR58][R230.64], !P3 ;  /* 0x87c80000e6097fae */ /* 0x0005e4000d92187a */
[----:B-1----:R-:W-:Y:S02]  /*39c30*/  VIADD R3, R11, UR4 ;  /* 0x000000040b037c36 */ /* 0x002fe40008000000 */
[----:B------:R-:W-:Y:S01]  /*39c40*/  STL.64 [R1+0x8098], R4 ;  /* 0x0080980401007387 */ /* 0x000fe20000100a00 */
[----:B--2---:R-:W-:Y:S02]  /*39c50*/  VIADD R10, R14, 0xfffffff6 ;  /* 0xfffffff60e0a7836 */ /* 0x004fe40000000000 */
[----:B------:R-:W-:Y:S01]  /*39c60*/  VIADD R9, R12, 0xfffffffa ;  /* 0xfffffffa0c097836 */ /* 0x000fe20000000000 */
[----:B------:R-:W-:Y:S02]  /*39c70*/  STL.64 [R1+0x80a0], R6 ;  /* 0x0080a00601007387 */ /* 0x000fe40000100a00 */
[----:B------:R-:W-:-:S02]  /*39c80*/  ISETP.GE.U32.AND P3, PT, R10, 0x7fffff77, PT ;  /* 0x7fffff770a00780c */ /* 0x000fc40003f66070 */
[----:B------:R-:W-:Y:S01]  /*39c90*/  ISETP.GE.U32.AND P4, PT, R9, 0x7fffff7b, PT ;  /* 0x7fffff7b0900780c */ /* 0x000fe20003f86070 */
[----:B------:R3:W-:Y:S01]  /*39ca0*/  STL.64 [R1+0x8080], R20 ;  /* 0x0080801401007387 */ /* 0x0007e20000100a00 */
[----:B----4-:R-:W-:-:S03]  /*39cb0*/  IMAD.WIDE R24, R13, 0x4, R244 ;  /* 0x000000040d187825 */ /* 0x010fc600078e02f4 */
[----:B------:R1:W-:Y:S01]  /*39cc0*/  STL.64 [R1+0x8088], R22 ;  /* 0x0080881601007387 */ /* 0x0003e20000100a00 */
[----:B------:R-:W-:-:S03]  /*39cd0*/  IMAD R13, R194, 0x5, RZ ;  /* 0x00000005c20d7824 */ /* 0x000fc600078e02ff */
[----:B------:R-:W-:Y:S01]  /*39ce0*/  STL.64 [R1+0x8090], R36 ;  /* 0x0080902401007387 */ /* 0x000fe20000100a00 */
[C---:B------:R-:W-:Y:S01]  /*39cf0*/  IADD3 R8, R3.reuse, 0x100000, RZ ;  /* 0x0010000003087810 */ /* 0x040fe20007ffe0ff */
[----:B------:R-:W-:Y:S02]  /*39d00*/  IMAD R14, R194, 0x9, RZ ;  /* 0x00000009c20e7824 */ /* 0x000fe400078e02ff */
[----:B------:R-:W-:Y:S01]  /*39d10*/  STL.64 [R1+0x80a8], R38 ;  /* 0x0080a82601007387 */ /* 0x000fe20000100a00 */
[----:B------:R-:W-:-:S03]  /*39d20*/  VIADD R12, R3, 0x100000 ;  /* 0x00100000030c7836 */ /* 0x000fc60000000000 */
[----:B------:R-:W-:Y:S01]  /*39d30*/  STL.64 [R1+0x80b0], R52 ;  /* 0x0080b03401007387 */ /* 0x000fe20000100a00 */
[----:B---3--:R-:W-:Y:S01]  /*39d40*/  IMAD.WIDE R20, R16, 0x4, R242 ;  /* 0x0000000410147825 */ /* 0x008fe200078e02f2 */
[----:B------:R-:W-:Y:S01]  /*39d50*/  IADD3 R11, R3, 0x100000, RZ ;  /* 0x00100000030b7810 */ /* 0x000fe20007ffe0ff */
[----:B------:R-:W2:Y:S01]  /*39d60*/  LDC R16, c[0x0][0x230] ;  /* 0x00008c00ff107b82 */ /* 0x000ea20000000800 */
[----:B------:R-:W-:Y:S01]  /*39d70*/  STL.64 [R1+0x80b8], R54 ;  /* 0x0080b83601007387 */ /* 0x000fe20000100a00 */
[----:B------:R-:W-:-:S03]  /*39d80*/  IMAD.WIDE R144, R13, 0x4, R244 ;  /* 0x000000040d907825 */ /* 0x000fc600078e02f4 */
[----:B------:R-:W-:Y:S01]  /*39d90*/  STL.64 [R1+0x80c0], R68 ;  /* 0x0080c04401007387 */ /* 0x000fe20000100a00 */
[----:B------:R-:W-:Y:S02]  /*39da0*/  VIADD R10, R3, 0x100000 ;  /* 0x00100000030a7836 */ /* 0x000fe40000000000 */
[----:B------:R-:W-:Y:S01]  /*39db0*/  IMAD.WIDE R146, R13, 0x4, R242 ;  /* 0x000000040d927825 */ /* 0x000fe200078e02f2 */
[----:B------:R-:W-:Y:S03]  /*39dc0*/  STL.64 [R1+0x80c8], R70 ;  /* 0x0080c84601007387 */ /* 0x000fe60000100a00 */
[----:B------:R-:W-:Y:S01]  /*39dd0*/  VIADD R9, R3, 0x100000 ;  /* 0x0010000003097836 */ /* 0x000fe20000000000 */
[----:B------:R-:W-:Y:S01]  /*39de0*/  STL.64 [R1+0x80d0], R84 ;  /* 0x0080d05401007387 */ /* 0x000fe20000100a00 */
[----:B------:R-:W-:-:S03]  /*39df0*/  IMAD.WIDE R6, R14, 0x4, R244 ;  /* 0x000000040e067825 */ /* 0x000fc600078e02f4 */
[----:B------:R-:W-:Y:S01]  /*39e00*/  STL.64 [R1+0x80d8], R86 ;  /* 0x0080d85601007387 */ /* 0x000fe20000100a00 */
[----:B------:R-:W-:Y:S02]  /*39e10*/  IMAD.WIDE R4, R14, 0x4, R242 ;  /* 0x000000040e047825 */ /* 0x000fe400078e02f2 */
[----:B------:R-:W3:Y:S01]  /*39e20*/  LDC R14, c[0x0][0x230] ;  /* 0x00008c00ff0e7b82 */ /* 0x000ee20000000800 */
[----:B------:R-:W-:Y:S04]  /*39e30*/  STL.64 [R1+0x80e0], R100 ;  /* 0x0080e06401007387 */ /* 0x000fe80000100a00 */
[----:B------:R-:W-:Y:S04]  /*39e40*/  LDGSTS.E [R8+-0x7ff00], desc[UR58][R24.64], !P1 ;  /* 0x8010000018087fae */ /* 0x000fe8000c92187a */
[----:B------:R-:W-:Y:S04]  /*39e50*/  STL.64 [R1+0x80e8], R102 ;  /* 0x0080e86601007387 */ /* 0x000fe80000100a00 */
[----:B------:R-:W-:Y:S04]  /*39e60*/  LDGSTS.E [R12+-0x7fe80], desc[UR58][R20.64], !P1 ;  /* 0x80180000140c7fae */ /* 0x000fe8000c92187a */
[----:B------:R-:W-:Y:S04]  /*39e70*/  STL.64 [R1+0x80f0], R116 ;  /* 0x0080f07401007387 */ /* 0x000fe80000100a00 */
[----:B------:R-:W-:Y:S04]  /*39e80*/  LDGSTS.E [R11+-0x7fb00], desc[UR58][R144.64], !P4 ;  /* 0x80500000900b7fae */ /* 0x000fe8000e12187a */
[----:B------:R-:W-:Y:S04]  /*39e90*/  STL.64 [R1+0x80f8], R118 ;  /* 0x0080f87601007387 */ /* 0x000fe80000100a00 */
[----:B------:R-:W-:Y:S04]  /*39ea0*/  LDGSTS.E [R10+-0x7fa80], desc[UR58][R146.64], !P4 ;  /* 0x80580000920a7fae */ /* 0x000fe8000e12187a */
[----:B------:R-:W-:Y:S04]  /*39eb0*/  STL.64 [R1+0x8100], R132 ;  /* 0x0081008401007387 */ /* 0x000fe80000100a00 */
[----:B------:R4:W-:Y:S04]  /*39ec0*/  LDGSTS.E [R9+-0x7f700], desc[UR58][R6.64], !P3 ;  /* 0x8090000006097fae */ /* 0x0009e8000d92187a */
[----:B------:R-:W-:Y:S04]  /*39ed0*/  STL.64 [R1+0x8108], R134 ;  /* 0x0081088601007387 */ /* 0x000fe80000100a00 */
[----:B------:R1:W-:Y:S04]  /*39ee0*/  LDGSTS.E [R8+-0x7f680], desc[UR58][R4.64], !P3 ;  /* 0x8098000004087fae */ /* 0x0003e8000d92187a */
[----:B------:R-:W-:Y:S01]  /*39ef0*/  STL.64 [R1+0x8110], R148 ;  /* 0x0081109401007387 */ /* 0x000fe20000100a00 */
[----:B----4-:R-:W-:Y:S01]  /*39f00*/  IADD3 R9, R18, -0x12, RZ ;  /* 0xffffffee12097810 */ /* 0x010fe20007ffe0ff */
[----:B------:R-:W-:Y:S01]  /*39f10*/  VIADD R10, R15, 0xffffffea ;  /* 0xffffffea0f0a7836 */ /* 0x000fe20000000000 */
[----:B------:R-:W4:Y:S01]  /*39f20*/  LDC R18, c[0x0][0x230] ;  /* 0x00008c00ff127b82 */ /* 0x000f220000000800 */
[----:B------:R-:W-:Y:S01]  /*39f30*/  STL.64 [R1+0x8118], R150 ;  /* 0x0081189601007387 */ /* 0x000fe20000100a00 */
[----:B-1----:R-:W-:-:S03]  /*39f40*/  VIADD R8, R17, 0xfffffff2 ;  /* 0xfffffff211087836 */ /* 0x002fc60000000000 */
[----:B------:R-:W-:Y:S01]  /*39f50*/  STL.64 [R1+0x8120], R164 ;  /* 0x008120a401007387 */ /* 0x000fe20000100a00 */
[----:B------:R-:W-:Y:S01]  /*39f60*/  ISETP.GE.U32.AND P3, PT, R9, 0x7fffff6f, PT ;  /* 0x7fffff6f0900780c */ /* 0x000fe20003f66070 */
[----:B------:R-:W-:Y:S01]  /*39f70*/  IMAD R12, R194, 0x11, RZ ;  /* 0x00000011c20c7824 */ /* 0x000fe200078e02ff */
[----:B------:R-:W-:Y:S01]  /*39f80*/  ISETP.GE.U32.AND P1, PT, R10, 0x7fffff6b, PT ;  /* 0x7fffff6b0a00780c */ /* 0x000fe20003f26070 */
[----:B------:R-:W-:Y:S01]  /*39f90*/  STL.64 [R1+0x8128], R166 ;  /* 0x008128a601007387 */ /* 0x000fe20000100a00 */
[----:B------:R-:W-:Y:S01]  /*39fa0*/  ISETP.GE.U32.AND P4, PT, R8, 0x7fffff73, PT ;  /* 0x7fffff730800780c */ /* 0x000fe20003f86070 */
[----:B------:R-:W1:Y:S02]  /*39fb0*/  LDC R17, c[0x0][0x230] ;  /* 0x00008c00ff117b82 */ /* 0x000e640000000800 */
[----:B------:R-:W-:Y:S04]  /*39fc0*/  STL.64 [R1+0x8130], R180 ;  /* 0x008130b401007387 */ /* 0x000fe80000100a00 */
[----:B------:R-:W-:Y:S01]  /*39fd0*/  STL.64 [R1+0x8138], R182 ;  /* 0x008138b601007387 */ /* 0x000fe20000100a00 */
[----:B------:R-:W-:-:S03]  /*39fe0*/  IMAD R8, R194, 0xd, RZ ;  /* 0x0000000dc2087824 */ /* 0x000fc600078e02ff */
[----:B------:R-:W-:Y:S04]  /*39ff0*/  STL.64 [R1+0x8140], R196 ;  /* 0x008140c401007387 */ /* 0x000fe80000100a00 */
[----:B------:R-:W-:Y:S04]  /*3a000*/  STL.64 [R1+0x8148], R198 ;  /* 0x008148c601007387 */ /* 0x000fe80000100a00 */
[----:B------:R-:W-:Y:S04]  /*3a010*/  STL.64 [R1+0x8150], R212 ;  /* 0x008150d401007387 */ /* 0x000fe80000100a00 */
[----:B------:R-:W-:Y:S01]  /*3a020*/  STL.64 [R1+0x8158], R214 ;  /* 0x008158d601007387 */ /* 0x000fe20000100a00 */
[----:B------:R-:W-:-:S03]  /*3a030*/  IMAD.WIDE R22, R8, 0x4, R244 ;  /* 0x0000000408167825 */ /* 0x000fc600078e02f4 */
[----:B------:R-:W-:Y:S01]  /*3a040*/  STL.64 [R1+0x8160], R228 ;  /* 0x008160e401007387 */ /* 0x000fe20000100a00 */
[----:B------:R-:W-:-:S03]  /*3a050*/  VIADD R10, R3, 0x100000 ;  /* 0x00100000030a7836 */ /* 0x000fc60000000000 */
[----:B------:R-:W-:Y:S01]  /*3a060*/  STL.64 [R1+0x8168], R230 ;  /* 0x008168e601007387 */ /* 0x000fe20000100a00 */
[----:B------:R-:W-:-:S03]  /*3a070*/  VIADD R9, R3, 0x100000 ;  /* 0x0010000003097836 */ /* 0x000fc60000000000 */
[----:B------:R-:W-:Y:S04]  /*3a080*/  STL.64 [R1+0x420], R24 ;  /* 0x0004201801007387 */ /* 0x000fe80000100a00 */
[----:B------:R2:W-:Y:S04]  /*3a090*/  STL.64 [R1+0x418], R20 ;  /* 0x0004181401007387 */ /* 0x0005e80000100a00 */
[----:B------:R3:W-:Y:S04]  /*3a0a0*/  STL.64 [R1+0x3a0], R6 ;  /* 0x0003a00601007387 */ /* 0x0007e80000100a00 */
[----:B------:R-:W-:Y:S01]  /*3a0b0*/  LDGSTS.E [R11+-0x7f300], desc[UR58][R22.64], !P4 ;  /* 0x80d00000160b7fae */ /* 0x000fe2000e12187a */
[----:B--2---:R-:W-:-:S04]  /*3a0c0*/  IMAD.WIDE R20, R8, 0x4, R242 ;  /* 0x0000000408147825 */ /* 0x004fc800078e02f2 */
[----:B---3--:R-:W-:Y:S01]  /*3a0d0*/  IMAD.WIDE R6, R12, 0x4, R244 ;  /* 0x000000040c067825 */ /* 0x008fe200078e02f4 */
[----:B------:R2:W-:Y:S01]  /*3a0e0*/  LDGSTS.E [R10+-0x7f280], desc[UR58][R20.64], !P4 ;  /* 0x80d80000140a7fae */ /* 0x0005e2000e12187a */
[----:B------:R-:W-:-:S03]  /*3a0f0*/  IADD3 R8, R3, 0x100000, RZ ;  /* 0x0010000003087810 */ /* 0x000fc60007ffe0ff */
[----:B------:R3:W-:Y:S04]  /*3a100*/  LDGSTS.E [R9+-0x7ef00], desc[UR58][R6.64], !P3 ;  /* 0x8110000006097fae */ /* 0x0007e8000d92187a */
[----:B------:R4:W-:Y:S01]  /*3a110*/  STL.64 [R1+0x398], R4 ;  /* 0x0003980401007387 */ /* 0x0009e20000100a00 */
[----:B--2---:R-:W-:Y:S02]  /*3a120*/  VIADD R10, R14, 0xffffffe2 ;  /* 0xffffffe20e0a7836 */ /* 0x004fe40000000000 */
[----:B---3--:R-:W-:Y:S02]  /*3a130*/  VIADD R9, R16, 0xffffffe6 ;  /* 0xffffffe610097836 */ /* 0x008fe40000000000 */
[----:B----4-:R-:W-:-:S03]  /*3a140*/  IMAD.WIDE R4, R12, 0x4, R242 ;  /* 0x000000040c047825 */ /* 0x010fc600078e02f2 */
[----:B------:R-:W-:Y:S01]  /*3a150*/  ISETP.GE.U32.AND P4, PT, R9, 0x7fffff67, PT ;  /* 0x7fffff670900780c */ /* 0x000fe20003f86070 */
[----:B------:R2:W-:Y:S01]  /*3a160*/  STL.64 [R1+0x360], R22 ;  /* 0x0003601601007387 */ /* 0x0005e20000100a00 */
[----:B------:R-:W3:Y:S01]  /*3a170*/  LDC R16, c[0x0][0x230] ;  /* 0x00008c00ff107b82 */ /* 0x000ee20000000800 */
[----:B------:R-:W-:Y:S02]  /*3a180*/  IMAD R13, R194, 0x15, RZ ;  /* 0x00000015c20d7824 */ /* 0x000fe400078e02ff */
[----:B------:R4:W-:Y:S01]  /*3a190*/  LDGSTS.E [R8+-0x7ee80], desc[UR58][R4.64], !P3 ;  /* 0x8118000004087fae */ /* 0x0009e2000d92187a */
[----:B------:R-:W-:Y:S01]  /*3a1a0*/  ISETP.GE.U32.AND P3, PT, R10, 0x7fffff63, PT ;  /* 0x7fffff630a00780c */ /* 0x000fe20003f66070 */
[C---:B------:R-:W-:Y:S02]  /*3a1b0*/  IMAD R14, R194.reuse, 0x19, RZ ;  /* 0x00000019c20e7824 */ /* 0x040fe400078e02ff */
[----:B------:R1:W-:Y:S01]  /*3a1c0*/  STL.64 [R1+0x358], R20 ;  /* 0x0003581401007387 */ /* 0x0003e20000100a00 */
[----:B------:R-:W-:-:S03]  /*3a1d0*/  IMAD R15, R194, 0x1d, RZ ;  /* 0x0000001dc20f7824 */ /* 0x000fc600078e02ff */
[----:B------:R-:W-:Y:S01]  /*3a1e0*/  STL.64 [R1+0x320], R6 ;  /* 0x0003200601007387 */ /* 0x000fe20000100a00 */
[----:B------:R-:W-:-:S03]  /*3a1f0*/  VIADD R12, R3, 0x100000 ;  /* 0x00100000030c7836 */ /* 0x000fc60000000000 */
[----:B------:R4:W-:Y:S01]  /*3a200*/  STL.64 [R1+0x318], R4 ;  /* 0x0003180401007387 */ /* 0x0009e20000100a00 */
[----:B--2---:R-:W-:Y:S01]  /*3a210*/  IMAD.WIDE R22, R13, 0x4, R242 ;  /* 0x000000040d167825 */ /* 0x004fe200078e02f2 */
[----:B------:R-:W-:-:S03]  /*3a220*/  IADD3 R10, R3, 0x100000, RZ ;  /* 0x00100000030a7810 */ /* 0x000fc60007ffe0ff */
[----:B-1----:R-:W-:-:S04]  /*3a230*/  IMAD.WIDE R20, R14, 0x4, R244 ;  /* 0x000000040e147825 */ /* 0x002fc800078e02f4 */
[----:B----4-:R-:W-:-:S04]  /*3a240*/  IMAD.WIDE R4, R13, 0x4, R244 ;  /* 0x000000040d047825 */ /* 0x010fc800078e02f4 */
[----:B------:R-:W-:Y:S01]  /*3a250*/  IMAD.WIDE R6, R14, 0x4, R242 ;  /* 0x000000040e067825 */ /* 0x000fe200078e02f2 */
[----:B------:R1:W-:Y:S01]  /*3a260*/  STL.64 [R1+0x2e0], R4 ;  /* 0x0002e00401007387 */ /* 0x0003e20000100a00 */
[----:B------:R-:W2:Y:S02]  /*3a270*/  LDC R14, c[0x0][0x230] ;  /* 0x00008c00ff0e7b82 */ /* 0x000ea40000000800 */
[----:B------:R-:W-:Y:S01]  /*3a280*/  VIADD R9, R3, 0x100000 ;  /* 0x0010000003097836 */ /* 0x000fe20000000000 */
[----:B------:R1:W-:Y:S01]  /*3a290*/  LDGSTS.E [R8+-0x7eb00], desc[UR58][R4.64], !P1 ;  /* 0x8150000004087fae */ /* 0x0003e2000c92187a */
[----:B------:R-:W-:-:S03]  /*3a2a0*/  IMAD.WIDE R228, R15, 0x4, R244 ;  /* 0x000000040fe47825 */ /* 0x000fc600078e02f4 */
[----:B------:R-:W-:Y:S04]  /*3a2b0*/  LDGSTS.E [R12+-0x7ea80], desc[UR58][R22.64], !P1 ;  /* 0x81580000160c7fae */ /* 0x000fe8000c92187a */
[----:B------:R-:W-:Y:S01]  /*3a2c0*/  LDGSTS.E [R11+-0x7e700], desc[UR58][R20.64], !P4 ;  /* 0x81900000140b7fae */ /* 0x000fe2000e12187a */
[----:B-1----:R-:W-:-:S03]  /*3a2d0*/  IMAD.WIDE R4, R15, 0x4, R242 ;  /* 0x000000040f047825 */ /* 0x002fc600078e02f2 */
[----:B------:R-:W-:Y:S01]  /*3a2e0*/  LDGSTS.E [R10+-0x7e680], desc[UR58][R6.64], !P4 ;  /* 0x81980000060a7fae */ /* 0x000fe2000e12187a */
[----:B------:R-:W1:Y:S03]  /*3a2f0*/  LDC R15, c[0x0][0x230] ;  /* 0x00008c00ff0f7b82 */ /* 0x000e660000000800 */
[----:B------:R4:W-:Y:S04]  /*3a300*/  LDGSTS.E [R9+-0x7e300], desc[UR58][R228.64], !P3 ;  /* 0x81d00000e4097fae */ /* 0x0009e8000d92187a */
[----:B------:R3:W-:Y:S01]  /*3a310*/  LDGSTS.E [R8+-0x7e280], desc[UR58][R4.64], !P3 ;  /* 0x81d8000004087fae */ /* 0x0007e2000d92187a */
[----:B----4-:R-:W-:Y:S01]  /*3a320*/  VIADD R9, R18, 0xffffffda ;  /* 0xffffffda12097836 */ /* 0x010fe20000000000 */
[----:B---3--:R-:W-:Y:S01]  /*3a330*/  IADD3 R10, R16, -0x2a, RZ ;  /* 0xffffffd6100a7810 */ /* 0x008fe20007ffe0ff */
[----:B------:R-:W-:Y:S01]  /*3a340*/  IMAD R12, R194, 0x25, RZ ;  /* 0x00000025c20c7824 */ /* 0x000fe200078e02ff */
[----:B------:R3:W-:Y:S01]  /*3a350*/  STL.64 [R1+0x2d8], R22 ;  /* 0x0002d81601007387 */ /* 0x0007e20000100a00 */
[----:B------:R-:W-:Y:S01]  /*3a360*/  VIADD R8, R17, 0xffffffde ;  /* 0xffffffde11087836 */ /* 0x000fe20000000000 */
[----:B------:R-:W-:Y:S01]  /*3a370*/  ISETP.GE.U32.AND P3, PT, R9, 0x7fffff5b, PT ;  /* 0x7fffff5b0900780c */ /* 0x000fe20003f66070 */
[----:B------:R-:W4:Y:S03]  /*3a380*/  LDC R16, c[0x0][0x230] ;  /* 0x00008c00ff107b82 */ /* 0x000f260000000800 */
[----:B------:R-:W-:Y:S01]  /*3a390*/  ISETP.GE.U32.AND P4, PT, R8, 0x7fffff5f, PT ;  /* 0x7fffff5f0800780c */ /* 0x000fe20003f86070 */
[----:B------:R-:W-:Y:S01]  /*3a3a0*/  IMAD R8, R194, 0x21, RZ ;  /* 0x00000021c2087824 */ /* 0x000fe200078e02ff */
[----:B------:R2:W-:Y:S01]  /*3a3b0*/  STL.64 [R1+0x2a0], R20 ;  /* 0x0002a01401007387 */ /* 0x0005e20000100a00 */
[----:B------:R-:W-:Y:S01]  /*3a3c0*/  ISETP.GE.U32.AND P1, PT, R10, 0x7fffff57, PT ;  /* 0x7fffff570a00780c */ /* 0x000fe20003f26070 */
[C---:B------:R-:W-:Y:S01]  /*3a3d0*/  VIADD R10, R3.reuse, 0x100000 ;  /* 0x00100000030a7836 */ /* 0x040fe20000000000 */
[----:B------:R-:W4:Y:S01]  /*3a3e0*/  LDC R18, c[0x0][0x230] ;  /* 0x00008c00ff127b82 */ /* 0x000f220000000800 */
[----:B---3--:R-:W-:Y:S01]  /*3a3f0*/  IMAD.WIDE R22, R8, 0x4, R244 ;  /* 0x0000000408167825 */ /* 0x008fe200078e02f4 */
[----:B------:R3:W-:Y:S03]  /*3a400*/  STL.64 [R1+0x298], R6 ;  /* 0x0002980601007387 */ /* 0x0007e60000100a00 */
[----:B------:R-:W-:-:S02]  /*3a410*/  VIADD R9, R3, 0x100000 ;  /* 0x0010000003097836 */ /* 0x000fc40000000000 */
[----:B------:R-:W-:Y:S01]  /*3a420*/  IMAD R13, R194, 0x29, RZ ;  /* 0x00000029c20d7824 */ /* 0x000fe200078e02ff */
[----:B------:R-:W-:Y:S01]  /*3a430*/  LDGSTS.E [R11+-0x7df00], desc[UR58][R22.64], !P4 ;  /* 0x82100000160b7fae */ /* 0x000fe2000e12187a */
[----:B--2---:R-:W-:Y:S01]  /*3a440*/  IMAD.WIDE R20, R8, 0x4, R242 ;  /* 0x0000000408147825 */ /* 0x004fe200078e02f2 */
[----:B------:R-:W2:Y:S03]  /*3a450*/  LDC R17, c[0x0][0x230] ;  /* 0x00008c00ff117b82 */ /* 0x000ea60000000800 */
[----:B---3--:R-:W-:Y:S01]  /*3a460*/  IMAD.WIDE R6, R12, 0x4, R244 ;  /* 0x000000040c067825 */ /* 0x008fe200078e02f4 */
[----:B------:R3:W-:Y:S03]  /*3a470*/  LDGSTS.E [R10+-0x7de80], desc[UR58][R20.64], !P4 ;  /* 0x82180000140a7fae */ /* 0x0007e6000e12187a */
[----:B------:R-:W-:Y:S01]  /*3a480*/  VIADD R8, R3, 0x100000 ;  /* 0x0010000003087836 */ /* 0x000fe20000000000 */
[----:B------:R1:W-:Y:S04]  /*3a490*/  STL.64 [R1+0x258], R4 ;  /* 0x0002580401007387 */ /* 0x0003e80000100a00 */
[----:B------:R1:W-:Y:S01]  /*3a4a0*/  LDGSTS.E [R9+-0x7db00], desc[UR58][R6.64], !P3 ;  /* 0x8250000006097fae */ /* 0x0003e2000d92187a */
[----:B---3--:R-:W-:-:S02]  /*3a4b0*/  VIADD R10, R14, 0xffffffce ;  /* 0xffffffce0e0a7836 */ /* 0x008fc40000000000 */
[----:B-1----:R-:W-:Y:S01]  /*3a4c0*/  IMAD.WIDE R4, R12, 0x4, R242 ;  /* 0x000000040c047825 */ /* 0x002fe200078e02f2 */
[----:B------:R-:W-:Y:S01]  /*3a4d0*/  IADD3 R9, R15, -0x2e, RZ ;  /* 0xffffffd20f097810 */ /* 0x000fe20007ffe0ff */
[----:B------:R-:W-:Y:S03]  /*3a4e0*/  STL.64 [R1+0x8258], R228 ;  /* 0x008258e401007387 */ /* 0x000fe60000100a00 */
[----:B------:R-:W-:Y:S01]  /*3a4f0*/  ISETP.GE.U32.AND P4, PT, R9, 0x7fffff53, PT ;  /* 0x7fffff530900780c */ /* 0x000fe20003f86070 */
[----:B------:R-:W-:Y:S01]  /*3a500*/  STL.64 [R1+0x220], R22 ;  /* 0x0002201601007387 */ /* 0x000fe20000100a00 */
[----:B------:R-:W-:-:S03]  /*3a510*/  IMAD R14, R194, 0x2d, RZ ;  /* 0x0000002dc20e7824 */ /* 0x000fc600078e02ff */
[----:B------:R1:W-:Y:S01]  /*3a520*/  LDGSTS.E [R8+-0x7da80], desc[UR58][R4.64], !P3 ;  /* 0x8258000004087fae */ /* 0x0003e2000d92187a */
[----:B------:R-:W-:-:S03]  /*3a530*/  ISETP.GE.U32.AND P3, PT, R10, 0x7fffff4f, PT ;  /* 0x7fffff4f0a00780c */ /* 0x000fc60003f66070 */
[----:B------:R3:W-:Y:S01]  /*3a540*/  STL.64 [R1+0x218], R20 ;  /* 0x0002181401007387 */ /* 0x0007e20000100a00 */
[----:B------:R-:W-:-:S03]  /*3a550*/  IMAD R15, R194, 0x31, RZ ;  /* 0x00000031c20f7824 */ /* 0x000fc600078e02ff */
[----:B------:R4:W-:Y:S01]  /*3a560*/  STL.64 [R1+0x1e0], R6 ;  /* 0x0001e00601007387 */ /* 0x0009e20000100a00 */
[----:B------:R-:W-:-:S03]  /*3a570*/  VIADD R12, R3, 0x100000 ;  /* 0x00100000030c7836 */ /* 0x000fc60000000000 */
[----:B------:R1:W-:Y:S01]  /*3a580*/  STL.64 [R1+0x1d8], R4 ;  /* 0x0001d80401007387 */ /* 0x0003e20000100a00 */
[----:B------:R-:W-:Y:S02]  /*3a590*/  VIADD R10, R3, 0x100000 ;  /* 0x00100000030a7836 */ /* 0x000fe40000000000 */
[----:B---3--:R-:W-:Y:S01]  /*3a5a0*/  IMAD.WIDE R20, R13, 0x4, R242 ;  /* 0x000000040d147825 */ /* 0x008fe200078e02f2 */
[----:B------:R-:W-:-:S03]  /*3a5b0*/  IADD3 R9, R3, 0x100000, RZ ;  /* 0x0010000003097810 */ /* 0x000fc60007ffe0ff */
[----:B----4-:R-:W-:-:S04]  /*3a5c0*/  IMAD.WIDE R6, R14, 0x4, R244 ;  /* 0x000000040e067825 */ /* 0x010fc800078e02f4 */
[----:B-1----:R-:W-:Y:S02]  /*3a5d0*/  IMAD.WIDE R4, R13, 0x4, R244 ;  /* 0x000000040d047825 */ /* 0x002fe400078e02f4 */
[----:B------:R-:W1:Y:S02]  /*3a5e0*/  LDC R13, c[0x0][0x230] ;  /* 0x00008c00ff0d7b82 */ /* 0x000e640000000800 */
[----:B------:R-:W-:Y:S01]  /*3a5f0*/  IMAD.WIDE R102, R14, 0x4, R242 ;  /* 0x000000040e667825 */ /* 0x000fe200078e02f2 */
[----:B------:R3:W-:Y:S03]  /*3a600*/  STL.64 [R1+0x1a0], R4 ;  /* 0x0001a00401007387 */ /* 0x0007e60000100a00 */
[C---:B------:R-:W-:Y:S01]  /*3a610*/  IMAD.WIDE R38, R15.reuse, 0x4, R244 ;  /* 0x000000040f267825 */ /* 0x040fe200078e02f4 */
[----:B------:R3:W-:Y:S01]  /*3a620*/  LDGSTS.E [R8+-0x7d700], desc[UR58][R4.64], !P1 ;  /* 0x8290000004087fae */ /* 0x0007e2000c92187a */
[----:B------:R-:W4:Y:S03]  /*3a630*/  LDC R14, c[0x0][0x230] ;  /* 0x00008c00ff0e7b82 */ /* 0x000f260000000800 */
[----:B------:R-:W-:Y:S04]  /*3a640*/  LDGSTS.E [R12+-0x7d680], desc[UR58][R20.64], !P1 ;  /* 0x82980000140c7fae */ /* 0x000fe8000c92187a */
[----:B------:R-:W-:Y:S01]  /*3a650*/  LDGSTS.E [R11+-0x7d300], desc[UR58][R6.64], !P4 ;  /* 0x82d00000060b7fae */ /* 0x000fe2000e12187a */
[----:B---3--:R-:W-:-:S03]  /*3a660*/  IMAD.WIDE R4, R15, 0x4, R242 ;  /* 0x000000040f047825 */ /* 0x008fc600078e02f2 */
[----:B------:R-:W-:Y:S04]  /*3a670*/  LDGSTS.E [R10+-0x7d280], desc[UR58][R102.64], !P4 ;  /* 0x82d80000660a7fae */ /* 0x000fe8000e12187a */
[----:B------:R3:W-:Y:S04]  /*3a680*/  LDGSTS.E [R9+-0x7cf00], desc[UR58][R38.64], !P3 ;  /* 0x8310000026097fae */ /* 0x0007e8000d92187a */
[----:B------:R2:W-:Y:S01]  /*3a690*/  LDGSTS.E [R8+-0x7ce80], desc[UR58][R4.64], !P3 ;  /* 0x8318000004087fae */ /* 0x0005e2000d92187a */
[----:B---3--:R-:W-:Y:S02]  /*3a6a0*/  VIADD R9, R18, 0xffffffc6 ;  /* 0xffffffc612097836 */ /* 0x008fe40000000000 */
[----:B--2---:R-:W-:Y:S01]  /*3a6b0*/  VIADD R10, R17, 0xffffffc2 ;  /* 0xffffffc2110a7836 */ /* 0x004fe20000000000 */
[----:B------:R-:W2:Y:S01]  /*3a6c0*/  LDC R18, c[0x0][0x230] ;  /* 0x00008c00ff127b82 */ /* 0x000ea20000000800 */
[----:B------:R-:W-:Y:S01]  /*3a6d0*/  VIADD R8, R16, 0xffffffca ;  /* 0xffffffca10087836 */ /* 0x000fe20000000000 */
[----:B------:R-:W-:-:S04]  /*3a6e0*/  ISETP.GE.U32.AND P3, PT, R9, 0x7fffff47, PT ;  /* 0x7fffff470900780c */ /* 0x000fc80003f66070 */
[----:B------:R-:W-:Y:S01]  /*3a6f0*/  ISETP.GE.U32.AND P4, PT, R8, 0x7fffff4b, PT ;  /* 0x7fffff4b0800780c */ /* 0x000fe20003f86070 */
[C---:B------:R-:W-:Y:S02]  /*3a700*/  IMAD R8, R194.reuse, 0x35, RZ ;  /* 0x00000035c2087824 */ /* 0x040fe400078e02ff */
[----:B------:R-:W-:Y:S01]  /*3a710*/  IMAD R12, R194, 0x39, RZ ;  /* 0x00000039c20c7824 */ /* 0x000fe200078e02ff */
[----:B------:R-:W-:Y:S01]  /*3a720*/  ISETP.GE.U32.AND P1, PT, R10, 0x7fffff43, PT ;  /* 0x7fffff430a00780c */ /* 0x000fe20003f26070 */
[C---:B------:R-:W-:Y:S01]  /*3a730*/  IMAD.WIDE R214, R8.reuse, 0x4, R244 ;  /* 0x0000000408d67825 */ /* 0x040fe200078e02f4 */
[----:B------:R-:W-:Y:S01]  /*3a740*/  IADD3 R10, R3, 0x100000, RZ ;  /* 0x00100000030a7810 */ /* 0x000fe20007ffe0ff */
[----:B------:R-:W3:Y:S02]  /*3a750*/  LDC R17, c[0x0][0x230] ;  /* 0x00008c00ff117b82 */ /* 0x000ee40000000800 */
[----:B------:R-:W-:-:S04]  /*3a760*/  IMAD.WIDE R212, R8, 0x4, R242 ;  /* 0x0000000408d47825 */ /* 0x000fc800078e02f2 */
[----:B------:R-:W-:Y:S01]  /*3a770*/  VIADD R9, R3, 0x100000 ;  /* 0x0010000003097836 */ /* 0x000fe20000000000 */
[----:B------:R1:W-:Y:S01]  /*3a780*/  LDGSTS.E [R11+-0x7cb00], desc[UR58][R214.64], !P4 ;  /* 0x83500000d60b7fae */ /* 0x0003e2000e12187a */
[----:B------:R-:W-:-:S03]  /*3a790*/  IMAD.WIDE R150, R12, 0x4, R244 ;  /* 0x000000040c967825 */ /* 0x000fc600078e02f4 */
[----:B------:R4:W-:Y:S01]  /*3a7a0*/  LDGSTS.E [R10+-0x7ca80], desc[UR58][R212.64], !P4 ;  /* 0x83580000d40a7fae */ /* 0x0009e2000e12187a */
[----:B------:R-:W-:-:S03]  /*3a7b0*/  VIADD R8, R3, 0x100000 ;  /* 0x0010000003087836 */ /* 0x000fc60000000000 */
[----:B------:R4:W-:Y:S01]  /*3a7c0*/  LDGSTS.E [R9+-0x7c700], desc[UR58][R150.64], !P3 ;  /* 0x8390000096097fae */ /* 0x0009e2000d92187a */
[----:B------:R-:W-:Y:S01]  /*3a7d0*/  IMAD.WIDE R148, R12, 0x4, R242 ;  /* 0x000000040c947825 */ /* 0x000fe200078e02f2 */
[----:B-1----:R-:W-:-:S04]  /*3a7e0*/  IADD3 R11, R13, -0x46, RZ ;  /* 0xffffffba0d0b7810 */ /* 0x002fc80007ffe0ff */
[----:B------:R-:W-:Y:S01]  /*3a7f0*/  LDGSTS.E [R8+-0x7c680], desc[UR58][R148.64], !P3 ;  /* 0x8398000094087fae */ /* 0x000fe2000d92187a */
[----:B----4-:R-:W-:Y:S02]  /*3a800*/  VIADD R10, R14, 0xffffffbe ;  /* 0xffffffbe0e0a7836 */ /* 0x010fe40000000000 */
[----:B------:R-:W-:-:S03]  /*3a810*/  IMAD R9, R194, 0x3d, RZ ;  /* 0x0000003dc2097824 */ /* 0x000fc600078e02ff */
[----:B------:R-:W-:Y:S01]  /*3a820*/  ISETP.GE.U32.AND P4, PT, R10, 0x7fffff3f, PT ;  /* 0x7fffff3f0a00780c */ /* 0x000fe20003f86070 */
[----:B------:R-:W-:Y:S01]  /*3a830*/  IMAD.WIDE R86, R9, 0x4, R244 ;  /* 0x0000000409567825 */ /* 0x000fe200078e02f4 */
[----:B------:R-:W-:Y:S01]  /*3a840*/  ISETP.GE.U32.AND P3, PT, R11, 0x7fffff3b, PT ;  /* 0x7fffff3b0b00780c */ /* 0x000fe20003f66070 */
[----:B------:R-:W-:Y:S04]  /*3a850*/  STL.64 [R1+0x198], R20 ;  /* 0x0001981401007387 */ /* 0x000fe80000100a00 */
[----:B------:R1:W-:Y:S01]  /*3a860*/  LDGSTS.E [R8+-0x7c300], desc[UR58][R86.64], !P1 ;  /* 0x83d0000056087fae */ /* 0x0003e2000c92187a */
[----:B------:R-:W-:Y:S02]  /*3a870*/  IMAD R10, R194, 0x45, RZ ;  /* 0x00000045c20a7824 */ /* 0x000fe400078e02ff */
[----:B------:R-:W-:Y:S01]  /*3a880*/  VIADD R16, R3, 0x100000 ;  /* 0x0010000003107836 */ /* 0x000fe20000000000 */
[----:B------:R4:W-:Y:S01]  /*3a890*/  STL.64 [R1+0x160], R6 ;  /* 0x0001600601007387 */ /* 0x0009e20000100a00 */
[----:B------:R-:W-:Y:S01]  /*3a8a0*/  IMAD.WIDE R84, R9, 0x4, R242 ;  /* 0x0000000409547825 */ /* 0x000fe200078e02f2 */
[----:B------:R-:W-:-:S02]  /*3a8b0*/  IADD3 R13, R3, 0x100000, RZ ;  /* 0x00100000030d7810 */ /* 0x000fc40007ffe0ff */
[----:B------:R2:W-:Y:S01]  /*3a8c0*/  STL.64 [R1+0x118], R4 ;  /* 0x0001180401007387 */ /* 0x0005e20000100a00 */
[----:B-1----:R-:W-:-:S03]  /*3a8d0*/  IMAD R8, R194, 0x41, RZ ;  /* 0x00000041c2087824 */ /* 0x002fc600078e02ff */
[----:B------:R-:W-:Y:S01]  /*3a8e0*/  LDGSTS.E [R16+-0x7c280], desc[UR58][R84.64], !P1 ;  /* 0x83d8000054107fae */ /* 0x000fe2000c92187a */
[----:B------:R-:W-:Y:S02]  /*3a8f0*/  VIADD R15, R3, 0x100000 ;  /* 0x00100000030f7836 */ /* 0x000fe40000000000 */
[----:B----4-:R-:W-:-:S04]  /*3a900*/  IMAD.WIDE R6, R8, 0x4, R244 ;  /* 0x0000000408067825 */ /* 0x010fc800078e02f4 */
[----:B------:R-:W-:Y:S01]  /*3a910*/  VIADD R14, R3, 0x100000 ;  /* 0x00100000030e7836 */ /* 0x000fe20000000000 */
[----:B------:R-:W-:Y:S01]  /*3a920*/  LDGSTS.E [R15+-0x7bf00], desc[UR58][R6.64], !P4 ;  /* 0x84100000060f7fae */ /* 0x000fe2000e12187a */
[----:B--2---:R-:W-:-:S04]  /*3a930*/  IMAD.WIDE R4, R8, 0x4, R242 ;  /* 0x0000000408047825 */ /* 0x004fc800078e02f2 */
[C---:B------:R-:W-:Y:S01]  /*3a940*/  IMAD.WIDE R8, R10.reuse, 0x4, R244 ;  /* 0x000000040a087825 */ /* 0x040fe200078e02f4 */
[----:B------:R-:W-:Y:S03]  /*3a950*/  LDGSTS.E [R14+-0x7be80], desc[UR58][R4.64], !P4 ;  /* 0x84180000040e7fae */ /* 0x000fe6000e12187a */
[----:B------:R-:W-:Y:S01]  /*3a960*/  VIADD R12, R3, 0x100000 ;  /* 0x00100000030c7836 */ /* 0x000fe20000000000 */
[----:B------:R1:W-:Y:S01]  /*3a970*/  LDGSTS.E [R13+-0x7bb00], desc[UR58][R8.64], !P3 ;  /* 0x84500000080d7fae */ /* 0x0003e2000d92187a */
[----:B------:R-:W-:-:S05]  /*3a980*/  IMAD.WIDE R10, R10, 0x4, R242 ;  /* 0x000000040a0a7825 */ /* 0x000fca00078e02f2 */
[----:B------:R3:W-:Y:S01]  /*3a990*/  LDGSTS.E [R12+-0x7ba80], desc[UR58][R10.64], !P3 ;  /* 0x845800000a0c7fae */ /* 0x0007e2000d92187a */
[----:B-1----:R-:W-:Y:S01]  /*3a9a0*/  VIADD R13, R19, 0xffffffb2 ;  /* 0xffffffb2130d7836 */ /* 0x002fe20000000000 */
[----:B------:R-:W-:Y:S01]  /*3a9b0*/  IADD3 R14, R18, -0x52, RZ ;  /* 0xffffffae120e7810 */ /* 0x000fe20007ffe0ff */
[----:B------:R-:W-:Y:S01]  /*3a9c0*/  IMAD R26, R194, 0x49, RZ ;  /* 0x00000049c21a7824 */ /* 0x000fe200078e02ff */
[----:B------:R-:W1:Y:S01]  /*3a9d0*/  LDC R18, c[0x0][0x230] ;  /* 0x00008c00ff127b82 */ /* 0x000e620000000800 */
[----:B---3--:R-:W-:-:S07]  /*3a9e0*/  VIADD R12, R17, 0xffffffb6 ;  /* 0xffffffb6110c7836 */ /* 0x008fce0000000000 */
[----:B------:R-:W2:Y:S01]  /*3a9f0*/  LDC R17, c[0x0][0x230] ;  /* 0x00008c00ff117b82 */ /* 0x000ea20000000800 */
[----:B------:R-:W-:Y:S02]  /*3aa00*/  ISETP.GE.U32.AND P4, PT, R12, 0x7fffff37, PT ;  /* 0x7fffff370c00780c */ /* 0x000fe40003f86070 */
[----:B------:R-:W-:Y:S01]  /*3aa10*/  ISETP.GE.U32.AND P3, PT, R13, 0x7fffff33, PT ;  /* 0x7fffff330d00780c */ /* 0x000fe20003f66070 */
[----:B------:R-:W-:Y:S01]  /*3aa20*/  IMAD R42, R194, 0x4d, RZ ;  /* 0x0000004dc22a7824 */ /* 0x000fe200078e02ff */
[----:B------:R-:W-:Y:S01]  /*3aa30*/  ISETP.GE.U32.AND P1, PT, R14, 0x7fffff2f, PT ;  /* 0x7fffff2f0e00780c */ /* 0x000fe20003f26070 */
[C---:B------:R-:W-:Y:S02]  /*3aa40*/  IMAD.WIDE R24, R26.reuse, 0x4, R244 ;  /* 0x000000041a187825 */ /* 0x040fe400078e02f4 */
[----:B------:R-:W3:Y:S02]  /*3aa50*/  LDC R19, c[0x0][0x230] ;  /* 0x00008c00ff137b82 */ /* 0x000ee40000000800 */
[----:B------:R-:W-:-:S04]  /*3aa60*/  IMAD.WIDE R26, R26, 0x4, R242 ;  /* 0x000000041a1a7825 */ /* 0x000fc800078e02f2 */
[----:B------:R-:W-:Y:S01]  /*3aa70*/  VIADD R14, R3, 0x100000 ;  /* 0x00100000030e7836 */ /* 0x000fe20000000000 */
[----:B------:R4:W-:Y:S01]  /*3aa80*/  LDGSTS.E [R16+-0x7b700], desc[UR58][R24.64], !P4 ;  /* 0x8490000018107fae */ /* 0x0009e2000e12187a */
[----:B------:R-:W-:-:S03]  /*3aa90*/  IMAD.WIDE R40, R42, 0x4, R244 ;  /* 0x000000042a287825 */ /* 0x000fc600078e02f4 */
[----:B------:R-:W-:Y:S01]  /*3aaa0*/  LDGSTS.E [R15+-0x7b680], desc[UR58][R26.64], !P4 ;  /* 0x849800001a0f7fae */ /* 0x000fe2000e12187a */
[C---:B------:R-:W-:Y:S02]  /*3aab0*/  VIADD R13, R3.reuse, 0x100000 ;  /* 0x00100000030d7836 */ /* 0x040fe40000000000 */
[----:B------:R-:W-:Y:S01]  /*3aac0*/  IMAD.WIDE R42, R42, 0x4, R242 ;  /* 0x000000042a2a7825 */ /* 0x000fe200078e02f2 */
[----:B------:R-:W-:Y:S03]  /*3aad0*/  LDGSTS.E [R14+-0x7b300], desc[UR58][R40.64], !P3 ;  /* 0x84d00000280e7fae */ /* 0x000fe6000d92187a */
[----:B------:R-:W-:Y:S01]  /*3aae0*/  IMAD R58, R194, 0x51, RZ ;  /* 0x00000051c23a7824 */ /* 0x000fe200078e02ff */
[----:B------:R2:W-:Y:S01]  /*3aaf0*/  LDGSTS.E [R13+-0x7b280], desc[UR58][R42.64], !P3 ;  /* 0x84d800002a0d7fae */ /* 0x0005e2000d92187a */
[----:B------:R-:W-:Y:S01]  /*3ab00*/  VIADD R12, R3, 0x100000 ;  /* 0x00100000030c7836 */ /* 0x000fe20000000000 */
[----:B----4-:R-:W4:Y:S01]  /*3ab10*/  LDC R16, c[0x0][0x230] ;  /* 0x00008c00ff107b82 */ /* 0x010f220000000800 */
[----:B------:R-:W-:-:S05]  /*3ab20*/  IMAD.WIDE R56, R58, 0x4, R244 ;  /* 0x000000043a387825 */ /* 0x000fca00078e02f4 */
[----:B------:R1:W-:Y:S01]  /*3ab30*/  LDGSTS.E [R12+-0x7af00], desc[UR58][R56.64], !P1 ;  /* 0x85100000380c7fae */ /* 0x0003e2000c92187a */
[----:B--2---:R-:W-:Y:S02]  /*3ab40*/  VIADD R13, R17, 0xffffffa6 ;  /* 0xffffffa6110d7836 */ /* 0x004fe40000000000 */
[----:B------:R-:W2:Y:S01]  /*3ab50*/  LDC R17, c[0x0][0x230] ;  /* 0x00008c00ff117b82 */ /* 0x000ea20000000800 */
[----:B-1----:R-:W-:Y:S02]  /*3ab60*/  IADD3 R12, R28, -0x56, RZ ;  /* 0xffffffaa1c0c7810 */ /* 0x002fe40007ffe0ff */
[----:B------:R-:W-:Y:S01]  /*3ab70*/  ISETP.GE.U32.AND P3, PT, R13, 0x7fffff27, PT ;  /* 0x7fffff270d00780c */ /* 0x000fe20003f66070 */
[----:B------:R-:W-:Y:S01]  /*3ab80*/  IMAD R74, R194, 0x55, RZ ;  /* 0x00000055c24a7824 */ /* 0x000fe200078e02ff */
[----:B------:R-:W-:Y:S01]  /*3ab90*/  ISETP.GE.U32.AND P4, PT, R12, 0x7fffff2b, PT ;  /* 0x7fffff2b0c00780c */ /* 0x000fe20003f86070 */
[----:B------:R-:W-:Y:S02]  /*3aba0*/  IMAD R90, R194, 0x59, RZ ;  /* 0x00000059c25a7824 */ /* 0x000fe400078e02ff */
[----:B------:R-:W-:-:S02]  /*3abb0*/  IMAD R106, R106, 0x5d, RZ ;  /* 0x0000005d6a6a7824 */ /* 0x000fc400078e02ff */
[----:B------:R-:W-:Y:S02]  /*3abc0*/  IMAD R122, R122, 0x61, RZ ;  /* 0x000000617a7a7824 */ /* 0x000fe400078e02ff */
[----:B------:R-:W-:Y:S02]  /*3abd0*/  IMAD R138, R138, 0x65, RZ ;  /* 0x000000658a8a7824 */ /* 0x000fe400078e02ff */
[----:B------:R-:W-:Y:S02]  /*3abe0*/  IMAD R154, R154, 0x69, RZ ;  /* 0x000000699a9a7824 */ /* 0x000fe400078e02ff */
[----:B------:R-:W-:Y:S02]  /*3abf0*/  IMAD R170, R170, 0x6d, RZ ;  /* 0x0000006daaaa7824 */ /* 0x000fe400078e02ff */
[----:B------:R-:W-:Y:S01]  /*3ac00*/  IMAD R186, R186, 0x71, RZ ;  /* 0x00000071baba7824 */ /* 0x000fe200078e02ff */
[----:B------:R-:W-:Y:S01]  /*3ac10*/  STL.64 [R1+0x81b8], R102 ;  /* 0x0081b86601007387 */ /* 0x000fe20000100a00 */
[----:B------:R-:W-:-:S02]  /*3ac20*/  VIADD R12, R3, 0x100000 ;  /* 0x00100000030c7836 */ /* 0x000fc40000000000 */
[----:B------:R-:W-:Y:S01]  /*3ac30*/  IMAD R218, R218, 0x79, RZ ;  /* 0x00000079dada7824 */ /* 0x000fe200078e02ff */
[----:B------:R-:W-:Y:S01]  /*3ac40*/  LOP3.LUT R246, R0, 0x40, RZ, 0x3c, !PT ;  /* 0x0000004000f67812 */ /* 0x000fe200078e3cff */
[----:B------:R-:W-:Y:S01]  /*3ac50*/  IMAD.WIDE R58, R58, 0x4, R242 ;  /* 0x000000043a3a7825 */ /* 0x000fe200078e02f2 */
[----:B------:R-:W1:Y:S03]  /*3ac60*/  LDC R28, c[0x0][0x230] ;  /* 0x00008c00ff1c7b82 */ /* 0x000e660000000800 */
[C---:B------:R-:W-:Y:S01]  /*3ac70*/  IMAD.WIDE R72, R74.reuse, 0x4, R244 ;  /* 0x000000044a487825 */ /* 0x040fe200078e02f4 */
[----:B------:R-:W-:Y:S03]  /*3ac80*/  LDGSTS.E [R12+-0x7ae80], desc[UR58][R58.64], !P1 ;  /* 0x851800003a0c7fae */ /* 0x000fe6000c92187a */
[----:B------:R-:W-:Y:S01]  /*3ac90*/  VIADD R13, R3, 0x100000 ;  /* 0x00100000030d7836 */ /* 0x000fe20000000000 */
[----:B------:R4:W-:Y:S01]  /*3aca0*/  LDGSTS.E [R14+-0x7ab00], desc[UR58][R72.64], !P4 ;  /* 0x85500000480e7fae */ /* 0x0009e2000e12187a */
[----:B------:R-:W-:-:S04]  /*3acb0*/  IMAD.WIDE R74, R74, 0x4, R242 ;  /* 0x000000044a4a7825 */ /* 0x000fc800078e02f2 */
[C---:B------:R-:W-:Y:S01]  /*3acc0*/  IMAD.WIDE R88, R90.reuse, 0x4, R244 ;  /* 0x000000045a587825 */ /* 0x040fe200078e02f4 */
[----:B------:R3:W-:Y:S04]  /*3acd0*/  LDGSTS.E [R13+-0x7aa80], desc[UR58][R74.64], !P4 ;  /* 0x855800004a0d7fae */ /* 0x0007e8000e12187a */
[----:B------:R2:W-:Y:S01]  /*3ace0*/  LDGSTS.E [R15+-0x7a700], desc[UR58][R88.64], !P3 ;  /* 0x85900000580f7fae */ /* 0x0005e2000d92187a */
[----:B------:R-:W-:-:S04]  /*3acf0*/  IMAD.WIDE R90, R90, 0x4, R242 ;  /* 0x000000045a5a7825 */ /* 0x000fc800078e02f2 */
[----:B----4-:R-:W-:Y:S01]  /*3ad00*/  VIADD R14, R16, 0xffffff9e ;  /* 0xffffff9e100e7836 */ /* 0x010fe20000000000 */
[----:B------:R-:W-:Y:S01]  /*3ad10*/  LDGSTS.E [R12+-0x7a680], desc[UR58][R90.64], !P3 ;  /* 0x859800005a0c7fae */ /* 0x000fe2000d92187a */
[----:B---3--:R-:W-:Y:S02]  /*3ad20*/  IADD3 R13, R18, -0x5e, RZ ;  /* 0xffffffa2120d7810 */ /* 0x008fe40007ffe0ff */
[----:B------:R-:W3:Y:S01]  /*3ad30*/  LDC R18, c[0x0][0x230] ;  /* 0x00008c00ff127b82 */ /* 0x000ee20000000800 */
[----:B--2---:R-:W-:-:S07]  /*3ad40*/  VIADD R15, R17, 0xffffff9a ;  /* 0xffffff9a110f7836 */ /* 0x004fce0000000000 */
[----:B------:R-:W2:Y:S01]  /*3ad50*/  LDC R17, c[0x0][0x230] ;  /* 0x00008c00ff117b82 */ /* 0x000ea20000000800 */
[----:B------:R-:W-:Y:S02]  /*3ad60*/  ISETP.GE.U32.AND P4, PT, R13, 0x7fffff23, PT ;  /* 0x7fffff230d00780c */ /* 0x000fe40003f86070 */
[----:B------:R-:W-:Y:S01]  /*3ad70*/  ISETP.GE.U32.AND P3, PT, R14, 0x7fffff1f, PT ;  /* 0x7fffff1f0e00780c */ /* 0x000fe20003f66070 */
[----:B------:R-:W-:Y:S01]  /*3ad80*/  VIADD R16, R3, 0x100000 ;  /* 0x0010000003107836 */ /* 0x000fe20000000000 */
[----:B------:R-:W-:Y:S01]  /*3ad90*/  ISETP.GE.U32.AND P1, PT, R15, 0x7fffff1b, PT ;  /* 0x7fffff1b0f00780c */ /* 0x000fe20003f26070 */
[----:B------:R-:W-:Y:S01]  /*3ada0*/  IMAD.WIDE R104, R106, 0x4, R244 ;  /* 0x000000046a687825 */ /* 0x000fe200078e02f4 */
[----:B------:R-:W-:-:S03]  /*3adb0*/  IADD3 R15, R3, 0x100000, RZ ;  /* 0x00100000030f7810 */ /* 0x000fc60007ffe0ff */
[----:B------:R-:W-:-:S04]  /*3adc0*/  IMAD.WIDE R106, R106, 0x4, R242 ;  /* 0x000000046a6a7825 */ /* 0x000fc800078e02f2 */
[----:B------:R-:W-:Y:S01]  /*3add0*/  VIADD R14, R3, 0x100000 ;  /* 0x00100000030e7836 */ /* 0x000fe20000000000 */
[----:B------:R4:W-:Y:S01]  /*3ade0*/  LDGSTS.E [R16+-0x7a300], desc[UR58][R104.64], !P4 ;  /* 0x85d0000068107fae */ /* 0x0009e2000e12187a */
[----:B------:R-:W-:-:S03]  /*3adf0*/  IMAD.WIDE R120, R122, 0x4, R244 ;  /* 0x000000047a787825 */ /* 0x000fc600078e02f4 */
[----:B------:R-:W-:Y:S01]  /*3ae00*/  LDGSTS.E [R15+-0x7a280], desc[UR58][R106.64], !P4 ;  /* 0x85d800006a0f7fae */ /* 0x000fe2000e12187a */
[----:B------:R-:W-:Y:S02]  /*3ae10*/  VIADD R13, R3, 0x100000 ;  /* 0x00100000030d7836 */ /* 0x000fe40000000000 */
[----:B------:R-:W-:Y:S01]  /*3ae20*/  IMAD.WIDE R122, R122, 0x4, R242 ;  /* 0x000000047a7a7825 */ /* 0x000fe200078e02f2 */
[----:B------:R-:W-:Y:S01]  /*3ae30*/  LDGSTS.E [R14+-0x79f00], desc[UR58][R120.64], !P3 ;  /* 0x86100000780e7fae */ /* 0x000fe2000d92187a */
[----:B----4-:R-:W4:Y:S03]  /*3ae40*/  LDC R16, c[0x0][0x230] ;  /* 0x00008c00ff107b82 */ /* 0x010f260000000800 */
[----:B------:R2:W-:Y:S01]  /*3ae50*/  LDGSTS.E [R13+-0x79e80], desc[UR58][R122.64], !P3 ;  /* 0x861800007a0d7fae */ /* 0x0005e2000d92187a */
[----:B------:R-:W-:-:S04]  /*3ae60*/  IMAD.WIDE R136, R138, 0x4, R244 ;  /* 0x000000048a887825 */ /* 0x000fc800078e02f4 */
[----:B--2---:R-:W-:Y:S01]  /*3ae70*/  VIADD R13, R17, 0xffffff96 ;  /* 0xffffff96110d7836 */ /* 0x004fe20000000000 */
[----:B---3--:R-:W-:Y:S01]  /*3ae80*/  IADD3 R14, R18, -0x6e, RZ ;  /* 0xffffff92120e7810 */ /* 0x008fe20007ffe0ff */
[----:B------:R-:W2:Y:S01]  /*3ae90*/  LDC R17, c[0x0][0x230] ;  /* 0x00008c00ff117b82 */ /* 0x000ea20000000800 */
[----:B------:R-:W-:Y:S01]  /*3aea0*/  IMAD.WIDE R138, R138, 0x4, R242 ;  /* 0x000000048a8a7825 */ /* 0x000fe200078e02f2 */
[----:B------:R-:W-:Y:S01]  /*3aeb0*/  LDGSTS.E [R12+-0x79b00], desc[UR58][R136.64], !P1 ;  /* 0x86500000880c7fae */ /* 0x000fe2000c92187a */
[----:B------:R-:W-:Y:S02]  /*3aec0*/  ISETP.GE.U32.AND P4, PT, R13, 0x7fffff17, PT ;  /* 0x7fffff170d00780c */ /* 0x000fe40003f86070 */
[----:B------:R-:W-:Y:S01]  /*3aed0*/  VIADD R15, R19, 0xffffff8e ;  /* 0xffffff8e130f7836 */ /* 0x000fe20000000000 */
[----:B------:R-:W-:Y:S02]  /*3aee0*/  LDGSTS.E [R12+-0x79a80], desc[UR58][R138.64], !P1 ;  /* 0x865800008a0c7fae */ /* 0x000fe4000c92187a */
[----:B------:R-:W3:Y:S01]  /*3aef0*/  LDC R18, c[0x0][0x230] ;  /* 0x00008c00ff127b82 */ /* 0x000ee20000000800 */
[----:B------:R-:W-:Y:S01]  /*3af00*/  ISETP.GE.U32.AND P3, PT, R14, 0x7fffff13, PT ;  /* 0x7fffff130e00780c */ /* 0x000fe20003f66070 */
[----:B------:R-:W-:Y:S01]  /*3af10*/  IMAD.WIDE R152, R154, 0x4, R244 ;  /* 0x000000049a987825 */ /* 0x000fe200078e02f4 */
[----:B------:R-:W-:-:S03]  /*3af20*/  ISETP.GE.U32.AND P1, PT, R15, 0x7fffff0f, PT ;  /* 0x7fffff0f0f00780c */ /* 0x000fc60003f26070 */
[C---:B------:R-:W-:Y:S02]  /*3af30*/  VIADD R15, R3.reuse, 0x100000 ;  /* 0x00100000030f7836 */ /* 0x040fe40000000000 */
[C---:B------:R-:W-:Y:S01]  /*3af40*/  VIADD R14, R3.reuse, 0x100000 ;  /* 0x00100000030e7836 */ /* 0x040fe20000000000 */
[----:B------:R-:W-:Y:S01]  /*3af50*/  IADD3 R13, R3, 0x100000, RZ ;  /* 0x00100000030d7810 */ /* 0x000fe20007ffe0ff */
[----:B------:R-:W-:Y:S01]  /*3af60*/  IMAD.WIDE R154, R154, 0x4, R242 ;  /* 0x000000049a9a7825 */ /* 0x000fe200078e02f2 */
[----:B------:R2:W-:Y:S01]  /*3af70*/  LDGSTS.E [R15+-0x79700], desc[UR58][R152.64], !P4 ;  /* 0x86900000980f7fae */ /* 0x0005e2000e12187a */
[----:B------:R-:W1:Y:S03]  /*3af80*/  LDC R19, c[0x0][0x230] ;  /* 0x00008c00ff137b82 */ /* 0x000e660000000800 */
[----:B------:R4:W-:Y:S01]  /*3af90*/  LDGSTS.E [R14+-0x79680], desc[UR58][R154.64], !P4 ;  /* 0x869800009a0e7fae */ /* 0x0009e2000e12187a */
[----:B------:R-:W-:-:S04]  /*3afa0*/  IMAD.WIDE R168, R170, 0x4, R244 ;  /* 0x00000004aaa87825 */ /* 0x000fc800078e02f4 */
[----:B------:R-:W-:Y:S01]  /*3afb0*/  IMAD.WIDE R170, R170, 0x4, R242 ;  /* 0x00000004aaaa7825 */ /* 0x000fe200078e02f2 */
[----:B------:R-:W-:Y:S03]  /*3afc0*/  STL.64 [R1+0x8198], R38 ;  /* 0x0081982601007387 */ /* 0x000fe60000100a00 */
[----:B--2---:R-:W-:Y:S01]  /*3afd0*/  VIADD R15, R17, 0xffffff86 ;  /* 0xffffff86110f7836 */ /* 0x004fe20000000000 */
[----:B------:R-:W-:Y:S01]  /*3afe0*/  LDGSTS.E [R13+-0x79300], desc[UR58][R168.64], !P3 ;  /* 0x86d00000a80d7fae */ /* 0x000fe2000d92187a */
[----:B------:R-:W-:Y:S01]  /*3aff0*/  IMAD.WIDE R184, R186, 0x4, R244 ;  /* 0x00000004bab87825 */ /* 0x000fe200078e02f4 */
[----:B------:R-:W2:Y:S03]  /*3b000*/  LDC R17, c[0x0][0x230] ;  /* 0x00008c00ff117b82 */ /* 0x000ea60000000800 */
[----:B----4-:R-:W-:Y:S01]  /*3b010*/  VIADD R14, R16, 0xffffff8a ;  /* 0xffffff8a100e7836 */ /* 0x010fe20000000000 */
[----:B------:R-:W-:Y:S04]  /*3b020*/  STL.64 [R1+0x8170], R214 ;  /* 0x008170d601007387 */ /* 0x000fe80000100a00 */
[----:B------:R-:W4:Y:S01]  /*3b030*/  LDC R16, c[0x0][0x230] ;  /* 0x00008c00ff107b82 */ /* 0x000f220000000800 */
[----:B------:R-:W-:Y:S01]  /*3b040*/  LDGSTS.E [R12+-0x79280], desc[UR58][R170.64], !P3 ;  /* 0x86d80000aa0c7fae */ /* 0x000fe2000d92187a */
[----:B------:R-:W-:Y:S01]  /*3b050*/  IMAD.WIDE R186, R186, 0x4, R242 ;  /* 0x00000004baba7825 */ /* 0x000fe200078e02f2 */
[----:B------:R-:W-:-:S02]  /*3b060*/  ISETP.GE.U32.AND P4, PT, R14, 0x7fffff0b, PT ;  /* 0x7fffff0b0e00780c */ /* 0x000fc40003f86070 */
[----:B------:R-:W-:Y:S01]  /*3b070*/  STL.64 [R1+0x8178], R212 ;  /* 0x008178d401007387 */ /* 0x000fe20000100a00 */
[----:B------:R-:W-:Y:S01]  /*3b080*/  ISETP.GE.U32.AND P3, PT, R15, 0x7fffff07, PT ;  /* 0x7fffff070f00780c */ /* 0x000fe20003f66070 */
[----:B---3--:R-:W-:Y:S02]  /*3b090*/  VIADD R15, R18, 0xffffff82 ;  /* 0xffffff82120f7836 */ /* 0x008fe40000000000 */
[----:B------:R-:W-:Y:S04]  /*3b0a0*/  STL.64 [R1+0x8180], R150 ;  /* 0x0081809601007387 */ /* 0x000fe80000100a00 */
[----:B------:R-:W-:Y:S01]  /*3b0b0*/  LDGSTS.E [R13+-0x78f00], desc[UR58][R184.64], !P1 ;  /* 0x87100000b80d7fae */ /* 0x000fe2000c92187a */
[----:B------:R-:W-:Y:S01]  /*3b0c0*/  IADD3 R14, R3, 0x100000, RZ ;  /* 0x00100000030e7810 */ /* 0x000fe20007ffe0ff */
[----:B------:R-:W-:Y:S01]  /*3b0d0*/  IMAD.WIDE R200, R202, 0x4, R244 ;  /* 0x00000004cac87825 */ /* 0x000fe200078e02f4 */
[----:B------:R-:W3:Y:S01]  /*3b0e0*/  LDC R18, c[0x0][0x230] ;  /* 0x00008c00ff127b82 */ /* 0x000ee20000000800 */
[----:B------:R-:W-:Y:S04]  /*3b0f0*/  STL.64 [R1+0x8188], R148 ;  /* 0x0081889401007387 */ /* 0x000fe80000100a00 */
[----:B------:R-:W-:Y:S04]  /*3b100*/  STL.64 [R1+0x8190], R86 ;  /* 0x0081905601007387 */ /* 0x000fe80000100a00 */
[----:B------:R-:W-:Y:S04]  /*3b110*/  STL.64 [R1+0x81a0], R84 ;  /* 0x0081a05401007387 */ /* 0x000fe80000100a00 */
[----:B------:R-:W-:Y:S04]  /*3b120*/  STL.64 [R1+0x81a8], R6 ;  /* 0x0081a80601007387 */ /* 0x000fe80000100a00 */
[----:B------:R-:W-:Y:S01]  /*3b130*/  LDGSTS.E [R12+-0x78e80], desc[UR58][R186.64], !P1 ;  /* 0x87180000ba0c7fae */ /* 0x000fe2000c92187a */
[----:B------:R-:W-:-:S03]  /*3b140*/  ISETP.GE.U32.AND P1, PT, R15, 0x7fffff03, PT ;  /* 0x7fffff030f00780c */ /* 0x000fc60003f26070 */
[----:B------:R-:W-:Y:S01]  /*3b150*/  STL.64 [R1+0x81b0], R4 ;  /* 0x0081b00401007387 */ /* 0x000fe20000100a00 */
[----:B------:R-:W-:-:S03]  /*3b160*/  IMAD.WIDE R202, R202, 0x4, R242 ;  /* 0x00000004caca7825 */ /* 0x000fc600078e02f2 */
[----:B------:R-:W-:Y:S01]  /*3b170*/  STL.64 [R1+0x81c0], R8 ;  /* 0x0081c00801007387 */ /* 0x000fe20000100a00 */
[----:B------:R-:W-:-:S03]  /*3b180*/  IMAD.WIDE R216, R218, 0x4, R244 ;  /* 0x00000004dad87825 */ /* 0x000fc600078e02f4 */
[----:B------:R-:W-:Y:S01]  /*3b190*/  STL.64 [R1+0x81c8], R10 ;  /* 0x0081c80a01007387 */ /* 0x000fe20000100a00 */
[----:B------:R-:W-:-:S03]  /*3b1a0*/  IMAD.WIDE R218, R218, 0x4, R242 ;  /* 0x00000004dada7825 */ /* 0x000fc600078e02f2 */
[----:B------:R-:W-:Y:S04]  /*3b1b0*/  STL.64 [R1+0x81d0], R24 ;  /* 0x0081d01801007387 */ /* 0x000fe80000100a00 */
[----:B------:R-:W-:Y:S01]  /*3b1c0*/  STL.64 [R1+0x81d8], R26 ;  /* 0x0081d81a01007387 */ /* 0x000fe20000100a00 */
[----:B------:R-:W-:-:S03]  /*3b1d0*/  IMAD.WIDE R232, R234, 0x4, R244 ;  /* 0x00000004eae87825 */ /* 0x000fc600078e02f4 */
[----:B------:R-:W-:Y:S04]  /*3b1e0*/  STL.64 [R1+0x81e0], R40 ;  /* 0x0081e02801007387 */ /* 0x000fe80000100a00 */
[----:B------:R-:W-:Y:S01]  /*3b1f0*/  STL.64 [R1+0x81e8], R42 ;  /* 0x0081e82a01007387 */ /* 0x000fe20000100a00 */
[----:B------:R-:W-:-:S03]  /*3b200*/  IMAD.WIDE R234, R234, 0x4, R242 ;  /* 0x00000004eaea7825 */ /* 0x000fc600078e02f2 */
        /* <DEDUP_REMOVED lines=9> */
[----:B------:R-:W-:Y:S01]  /*3b2a0*/  STL.64 [R1+0x8218], R90 ;  /* 0x0082185a01007387 */ /* 0x000fe20000100a00 */
[----:B----4-:R-:W-:-:S03]  /*3b2b0*/  VIADD R14, R16, 0xfffffffd ;  /* 0xfffffffd100e7836 */ /* 0x010fc60000000000 */
[----:B------:R-:W-:Y:S04]  /*3b2c0*/  STL.64 [R1+0x8220], R104 ;  /* 0x0082206801007387 */ /* 0x000fe80000100a00 */
[----:B------:R1:W-:Y:S04]  /*3b2d0*/  LDGSTS.E [R13+-0x78300], desc[UR58][R232.64], !P1 ;  /* 0x87d00000e80d7fae */ /* 0x0003e8000c92187a */
[----:B------:R-:W-:Y:S04]  /*3b2e0*/  STL.64 [R1+0x8228], R106 ;  /* 0x0082286a01007387 */ /* 0x000fe80000100a00 */
[----:B------:R-:W-:Y:S01]  /*3b2f0*/  STL.64 [R1+0x8230], R120 ;  /* 0x0082307801007387 */ /* 0x000fe20000100a00 */
[----:B-1----:R-:W-:-:S03]  /*3b300*/  VIADD R13, R19, 0xfffffff9 ;  /* 0xfffffff9130d7836 */ /* 0x002fc60000000000 */
[----:B------:R1:W-:Y:S01]  /*3b310*/  LDGSTS.E [R12+-0x78280], desc[UR58][R234.64], !P1 ;  /* 0x87d80000ea0c7fae */ /* 0x0003e2000c92187a */
[----:B------:R-:W4:Y:S01]  /*3b320*/  LDC R19, c[0x0][0x230] ;  /* 0x00008c00ff137b82 */ /* 0x000f220000000800 */
[----:B------:R-:W-:Y:S02]  /*3b330*/  ISETP.GE.U32.AND P1, PT, R14, 0x7fffff7e, PT ;  /* 0x7fffff7e0e00780c */ /* 0x000fe40003f26070 */
[----:B------:R-:W-:Y:S01]  /*3b340*/  STL.64 [R1+0x8238], R122 ;  /* 0x0082387a01007387 */ /* 0x000fe20000100a00 */
[----:B------:R-:W-:-:S03]  /*3b350*/  IADD3 R246, R246, UR4, RZ ;  /* 0x00000004f6f67c10 */ /* 0x000fc6000fffe0ff */
[----:B------:R-:W-:Y:S04]  /*3b360*/  STL.64 [R1+0x8240], R136 ;  /* 0x0082408801007387 */ /* 0x000fe80000100a00 */
[----:B------:R-:W-:Y:S01]  /*3b370*/  STL.64 [R1+0x8248], R138 ;  /* 0x0082488a01007387 */ /* 0x000fe20000100a00 */
[----:B-1----:R-:W-:-:S03]  /*3b380*/  IMAD.SHL.U32 R12, R194, 0x2, RZ ;  /* 0x00000002c20c7824 */ /* 0x002fc600078e00ff */
[----:B------:R-:W-:Y:S04]  /*3b390*/  STL.64 [R1+0x8250], R152 ;  /* 0x0082509801007387 */ /* 0x000fe80000100a00 */
[----:B------:R-:W-:Y:S01]  /*3b3a0*/  STL.64 [R1+0x8260], R154 ;  /* 0x0082609a01007387 */ /* 0x000fe20000100a00 */
[----:B------:R-:W-:-:S03]  /*3b3b0*/  ISETP.GE.U32.AND P3, PT, R13, 0x7fffff7a, PT ;  /* 0x7fffff7a0d00780c */ /* 0x000fc60003f66070 */
[----:B------:R-:W-:Y:S01]  /*3b3c0*/  STL.64 [R1+0x8268], R168 ;  /* 0x008268a801007387 */ /* 0x000fe20000100a00 */
[----:B--2---:R-:W-:-:S03]  /*3b3d0*/  VIADD R16, R17, 0xfffffff5 ;  /* 0xfffffff511107836 */ /* 0x004fc60000000000 */
[----:B------:R-:W-:Y:S01]  /*3b3e0*/  STL.64 [R1+0x8270], R170 ;  /* 0x008270aa01007387 */ /* 0x000fe20000100a00 */
[----:B------:R-:W-:-:S03]  /*3b3f0*/  VIADD R14, R246, 0x100000 ;  /* 0x00100000f60e7836 */ /* 0x000fc60000000000 */
[----:B------:R1:W-:Y:S01]  /*3b400*/  STL.64 [R1+0x8278], R184 ;  /* 0x008278b801007387 */ /* 0x0003e20000100a00 */
[----:B------:R-:W-:Y:S01]  /*3b410*/  IMAD R15, R194, 0x6, RZ ;  /* 0x00000006c20f7824 */ /* 0x000fe200078e02ff */
[----:B------:R-:W-:Y:S01]  /*3b420*/  ISETP.GE.U32.AND P4, PT, R16, 0x7fffff76, PT ;  /* 0x7fffff761000780c */ /* 0x000fe20003f86070 */
[----:B------:R-:W-:Y:S02]  /*3b430*/  VIADD R13, R246, 0x100000 ;  /* 0x00100000f60d7836 */ /* 0x000fe40000000000 */
[----:B-1----:R-:W-:-:S04]  /*3b440*/  IMAD.WIDE R184, R12, 0x4, R244 ;  /* 0x000000040cb87825 */ /* 0x002fc800078e02f4 */
[----:B------:R-:W-:Y:S01]  /*3b450*/  IMAD.WIDE R170, R12, 0x4, R242 ;  /* 0x000000040caa7825 */ /* 0x000fe200078e02f2 */
[----:B------:R3:W-:Y:S01]  /*3b460*/  LDGSTS.E [R14+-0x7fe00], desc[UR58][R184.64], !P1 ;  /* 0x80200000b80e7fae */ /* 0x0007e2000c92187a */
[----:B------:R-:W-:Y:S02]  /*3b470*/  IADD3 R12, R246, 0x100000, RZ ;  /* 0x00100000f60c7810 */ /* 0x000fe40007ffe0ff */
[C---:B------:R-:W-:Y:S01]  /*3b480*/  IMAD.WIDE R228, R15.reuse, 0x4, R244 ;  /* 0x000000040fe47825 */ /* 0x040fe200078e02f4 */
[----:B------:R-:W-:Y:S03]  /*3b490*/  LDGSTS.E [R13+-0x7fd80], desc[UR58][R170.64], !P1 ;  /* 0x80280000aa0d7fae */ /* 0x000fe6000c92187a */
[----:B------:R-:W-:Y:S01]  /*3b4a0*/  IMAD R16, R194, 0xa, RZ ;  /* 0x0000000ac2107824 */ /* 0x000fe200078e02ff */
[----:B------:R-:W-:Y:S01]  /*3b4b0*/  LDGSTS.E [R12+-0x7fa00], desc[UR58][R228.64], !P3 ;  /* 0x80600000e40c7fae */ /* 0x000fe2000d92187a */
[----:B------:R-:W-:-:S04]  /*3b4c0*/  IMAD.WIDE R8, R15, 0x4, R242 ;  /* 0x000000040f087825 */ /* 0x000fc800078e02f2 */
[----:B---3--:R-:W-:Y:S01]  /*3b4d0*/  VIADD R14, R18, 0xfffffff1 ;  /* 0xfffffff1120e7836 */ /* 0x008fe20000000000 */
[----:B------:R-:W-:Y:S01]  /*3b4e0*/  STL.64 [R1+0x8280], R186 ;  /* 0x008280ba01007387 */ /* 0x000fe20000100a00 */
[----:B------:R-:W-:-:S03]  /*3b4f0*/  IMAD.WIDE R22, R16, 0x4, R244 ;  /* 0x0000000410167825 */ /* 0x000fc600078e02f4 */
[----:B------:R-:W-:Y:S01]  /*3b500*/  ISETP.GE.U32.AND P1, PT, R14, 0x7fffff72, PT ;  /* 0x7fffff720e00780c */ /* 0x000fe20003f26070 */
[----:B------:R-:W-:Y:S01]  /*3b510*/  VIADD R14, R246, 0x100000 ;  /* 0x00100000f60e7836 */ /* 0x000fe20000000000 */
[----:B------:R4:W-:Y:S01]  /*3b520*/  LDGSTS.E [R13+-0x7f980], desc[UR58][R8.64], !P3 ;  /* 0x80680000080d7fae */ /* 0x0009e2000d92187a */
[----:B------:R-:W-:-:S03]  /*3b530*/  IMAD.WIDE R20, R16, 0x4, R242 ;  /* 0x0000000410147825 */ /* 0x000fc600078e02f2 */
[----:B------:R-:W-:Y:S01]  /*3b540*/  STL.64 [R1+0x8288], R200 ;  /* 0x008288c801007387 */ /* 0x000fe20000100a00 */
[----:B------:R-:W-:-:S03]  /*3b550*/  IMAD R17, R194, 0xe, RZ ;  /* 0x0000000ec2117824 */ /* 0x000fc600078e02ff */
[----:B------:R-:W-:Y:S01]  /*3b560*/  STL.64 [R1+0x8290], R202 ;  /* 0x008290ca01007387 */ /* 0x000fe20000100a00 */
[----:B----4-:R-:W-:-:S03]  /*3b570*/  VIADD R13, R19, 0xffffffed ;  /* 0xffffffed130d7836 */ /* 0x010fc60000000000 */
[----:B------:R-:W-:Y:S01]  /*3b580*/  STL.64 [R1+0x8298], R216 ;  /* 0x008298d801007387 */ /* 0x000fe20000100a00 */
[----:B------:R-:W1:Y:S03]  /*3b590*/  LDC R19, c[0x0][0x230] ;  /* 0x00008c00ff137b82 */ /* 0x000e660000000800 */
[----:B------:R2:W-:Y:S04]  /*3b5a0*/  STL.64 [R1+0x82a0], R2 ;  /* 0x0082a00201007387 */ /* 0x0005e80000100a00 */
[----:B------:R-:W-:Y:S04]  /*3b5b0*/  LDGSTS.E [R12+-0x7f600], desc[UR58][R22.64], !P4 ;  /* 0x80a00000160c7fae */ /* 0x000fe8000e12187a */
[----:B------:R-:W-:Y:S01]  /*3b5c0*/  STL.64 [R1+0x82a8], R218 ;  /* 0x0082a8da01007387 */ /* 0x000fe20000100a00 */
[----:B--2---:R-:W-:-:S03]  /*3b5d0*/  IMAD.WIDE R2, R17, 0x4, R244 ;  /* 0x0000000411027825 */ /* 0x004fc600078e02f4 */
[----:B------:R2:W-:Y:S01]  /*3b5e0*/  LDGSTS.E [R14+-0x7f580], desc[UR58][R20.64], !P4 ;  /* 0x80a80000140e7fae */ /* 0x0005e2000e12187a */
[----:B------:R-:W-:-:S03]  /*3b5f0*/  ISETP.GE.U32.AND P4, PT, R13, 0x7fffff6e, PT ;  /* 0x7fffff6e0d00780c */ /* 0x000fc60003f86070 */
[----:B------:R3:W-:Y:S01]  /*3b600*/  STL.64 [R1+0x82b0], R232 ;  /* 0x0082b0e801007387 */ /* 0x0007e20000100a00 */
[----:B------:R-:W-:-:S03]  /*3b610*/  IMAD R16, R194, 0x12, RZ ;  /* 0x00000012c2107824 */ /* 0x000fc600078e02ff */
[----:B------:R-:W-:Y:S01]  /*3b620*/  STL.64 [R1+0x82b8], R234 ;  /* 0x0082b8ea01007387 */ /* 0x000fe20000100a00 */
[----:B------:R-:W-:-:S03]  /*3b630*/  VIADD R15, R246, 0x100000 ;  /* 0x00100000f60f7836 */ /* 0x000fc60000000000 */
[----:B------:R-:W-:Y:S01]  /*3b640*/  STL.64 [R1+0x390], R22 ;  /* 0x0003901601007387 */ /* 0x000fe20000100a00 */
[----:B--2---:R-:W-:Y:S02]  /*3b650*/  IADD3 R14, R28, -0x17, RZ ;  /* 0xffffffe91c0e7810 */ /* 0x004fe40007ffe0ff */
[----:B------:R-:W2:Y:S01]  /*3b660*/  LDC R28, c[0x0][0x230] ;  /* 0x00008c00ff1c7b82 */ /* 0x000ea20000000800 */
[----:B------:R-:W-:Y:S01]  /*3b670*/  STL.64 [R1+0x388], R20 ;  /* 0x0003881401007387 */ /* 0x000fe20000100a00 */
[----:B------:R-:W-:-:S03]  /*3b680*/  ISETP.GE.U32.AND P3, PT, R14, 0x7fffff6a, PT ;  /* 0x7fffff6a0e00780c */ /* 0x000fc60003f66070 */
[----:B------:R4:W-:Y:S04]  /*3b690*/  STL.64 [R1+0x350], R2 ;  /* 0x0003500201007387 */ /* 0x0009e80000100a00 */
[----:B------:R4:W-:Y:S01]  /*3b6a0*/  LDGSTS.E [R12+-0x7f200], desc[UR58][R2.64], !P1 ;  /* 0x80e00000020c7fae */ /* 0x0009e2000c92187a */
[----:B------:R-:W-:Y:S02]  /*3b6b0*/  VIADD R14, R246, 0x100000 ;  /* 0x00100000f60e7836 */ /* 0x000fe40000000000 */
[----:B---3--:R-:W-:-:S04]  /*3b6c0*/  IMAD.WIDE R232, R16, 0x4, R244 ;  /* 0x0000000410e87825 */ /* 0x008fc800078e02f4 */
[----:B------:R-:W-:Y:S02]  /*3b6d0*/  VIADD R13, R246, 0x100000 ;  /* 0x00100000f60d7836 */ /* 0x000fe40000000000 */
[--C-:B----4-:R-:W-:Y:S02]  /*3b6e0*/  IMAD.WIDE R2, R17, 0x4, R242.reuse ;  /* 0x0000000411027825 */ /* 0x110fe400078e02f2 */
[----:B------:R-:W3:Y:S02]  /*3b6f0*/  LDC R17, c[0x0][0x230] ;  /* 0x00008c00ff117b82 */ /* 0x000ee40000000800 */
[----:B------:R-:W-:Y:S01]  /*3b700*/  IMAD.WIDE R42, R16, 0x4, R242 ;  /* 0x00000004102a7825 */ /* 0x000fe200078e02f2 */
[----:B------:R4:W-:Y:S04]  /*3b710*/  LDGSTS.E [R15+-0x7f180], desc[UR58][R2.64], !P1 ;  /* 0x80e80000020f7fae */ /* 0x0009e8000c92187a */
[----:B------:R-:W-:Y:S01]  /*3b720*/  LDGSTS.E [R14+-0x7ee00], desc[UR58][R232.64], !P4 ;  /* 0x81200000e80e7fae */ /* 0x000fe2000e12187a */
[----:B------:R-:W-:-:S03]  /*3b730*/  IMAD R18, R194, 0x16, RZ ;  /* 0x00000016c2127824 */ /* 0x000fc600078e02ff */
[----:B------:R-:W-:Y:S01]  /*3b740*/  LDGSTS.E [R13+-0x7ed80], desc[UR58][R42.64], !P4 ;  /* 0x812800002a0d7fae */ /* 0x000fe2000e12187a */
[----:B----4-:R-:W-:Y:S02]  /*3b750*/  IADD3 R15, R29, -0x1b, RZ ;  /* 0xffffffe51d0f7810 */ /* 0x010fe40007ffe0ff */
[----:B------:R-:W4:Y:S02]  /*3b760*/  LDC R29, c[0x0][0x230] ;  /* 0x00008c00ff1d7b82 */ /* 0x000f240000000800 */
[----:B------:R-:W-:Y:S01]  /*3b770*/  ISETP.GE.U32.AND P4, PT, R15, 0x7fffff66, PT ;  /* 0x7fffff660f00780c */ /* 0x000fe20003f86070 */
[----:B------:R-:W-:Y:S02]  /*3b780*/  IMAD R15, R194, 0x1a, RZ ;  /* 0x0000001ac20f7824 */ /* 0x000fe400078e02ff */
[----:B------:R-:W-:-:S04]  /*3b790*/  IMAD.WIDE R102, R18, 0x4, R244 ;  /* 0x0000000412667825 */ /* 0x000fc800078e02f4 */
[----:B-1----:R-:W-:Y:S01]  /*3b7a0*/  VIADD R16, R19, 0xffffffe1 ;  /* 0xffffffe113107836 */ /* 0x002fe20000000000 */
[----:B------:R-:W-:Y:S01]  /*3b7b0*/  LDGSTS.E [R12+-0x7ea00], desc[UR58][R102.64], !P3 ;  /* 0x81600000660c7fae */ /* 0x000fe2000d92187a */
[----:B------:R-:W-:Y:S01]  /*3b7c0*/  IMAD.WIDE R200, R18, 0x4, R242 ;  /* 0x0000000412c87825 */ /* 0x000fe200078e02f2 */
[----:B------:R-:W1:Y:S03]  /*3b7d0*/  LDC R19, c[0x0][0x230] ;  /* 0x00008c00ff137b82 */ /* 0x000e660000000800 */
[C---:B------:R-:W-:Y:S01]  /*3b7e0*/  IMAD.WIDE R88, R15.reuse, 0x4, R244 ;  /* 0x000000040f587825 */ /* 0x040fe200078e02f4 */
[----:B------:R-:W-:Y:S01]  /*3b7f0*/  ISETP.GE.U32.AND P1, PT, R16, 0x7fffff62, PT ;  /* 0x7fffff621000780c */ /* 0x000fe20003f26070 */
[----:B------:R2:W-:Y:S02]  /*3b800*/  LDGSTS.E [R14+-0x7e980], desc[UR58][R200.64], !P3 ;  /* 0x81680000c80e7fae */ /* 0x0005e4000d92187a */
[----:B------:R-:W-:-:S02]  /*3b810*/  IMAD.WIDE R74, R15, 0x4, R242 ;  /* 0x000000040f4a7825 */ /* 0x000fc400078e02f2 */
[----:B------:R-:W-:Y:S04]  /*3b820*/  LDGSTS.E [R13+-0x7e600], desc[UR58][R88.64], !P4 ;  /* 0x81a00000580d7fae */ /* 0x000fe8000e12187a */
[----:B------:R3:W-:Y:S01]  /*3b830*/  LDGSTS.E [R12+-0x7e580], desc[UR58][R74.64], !P4 ;  /* 0x81a800004a0c7fae */ /* 0x0007e2000e12187a */
[----:B--2---:R-:W-:Y:S02]  /*3b840*/  VIADD R14, R28, 0xffffffdd ;  /* 0xffffffdd1c0e7836 */ /* 0x004fe40000000000 */
[----:B------:R-:W2:Y:S03]  /*3b850*/  LDC R28, c[0x0][0x230] ;  /* 0x00008c00ff1c7b82 */ /* 0x000ea60000000800 */
[----:B------:R-:W-:Y:S01]  /*3b860*/  ISETP.GE.U32.AND P3, PT, R14, 0x7fffff5e, PT ;  /* 0x7fffff5e0e00780c */ /* 0x000fe20003f66070 */
[----:B---3--:R-:W-:-:S02]  /*3b870*/  IMAD R12, R194, 0x1e, RZ ;  /* 0x0000001ec20c7824 */ /* 0x008fc400078e02ff */
[----:B------:R-:W-:Y:S02]  /*3b880*/  VIADD R14, R246, 0x100000 ;  /* 0x00100000f60e7836 */ /* 0x000fe40000000000 */
[----:B------:R-:W-:-:S04]  /*3b890*/  IMAD.WIDE R40, R12, 0x4, R244 ;  /* 0x000000040c287825 */ /* 0x000fc800078e02f4 */
[----:B------:R-:W-:Y:S01]  /*3b8a0*/  IMAD.WIDE R152, R12, 0x4, R242 ;  /* 0x000000040c987825 */ /* 0x000fe200078e02f2 */
[----:B------:R-:W-:Y:S04]  /*3b8b0*/  LDGSTS.E [R14+-0x7e200], desc[UR58][R40.64], !P1 ;  /* 0x81e00000280e7fae */ /* 0x000fe8000c92187a */
[----:B------:R4:W-:Y:S01]  /*3b8c0*/  LDGSTS.E [R13+-0x7e180], desc[UR58][R152.64], !P1 ;  /* 0x81e80000980d7fae */ /* 0x0009e2000c92187a */
[----:B------:R-:W-:Y:S01]  /*3b8d0*/  IMAD R16, R194, 0x22, RZ ;  /* 0x00000022c2107824 */ /* 0x000fe200078e02ff */
[C---:B------:R-:W-:Y:S01]  /*3b8e0*/  IADD3 R12, R246.reuse, 0x100000, RZ ;  /* 0x00100000f60c7810 */ /* 0x040fe20007ffe0ff */
[----:B------:R-:W-:Y:S02]  /*3b8f0*/  VIADD R15, R246, 0x100000 ;  /* 0x00100000f60f7836 */ /* 0x000fe40000000000 */
[----:B------:R-:W-:-:S04]  /*3b900*/  IMAD.WIDE R120, R16, 0x4, R244 ;  /* 0x0000000410787825 */ /* 0x000fc800078e02f4 */
[----:B----4-:R-:W-:Y:S01]  /*3b910*/  VIADD R13, R29, 0xffffffd5 ;  /* 0xffffffd51d0d7836 */ /* 0x010fe20000000000 */
[----:B------:R-:W-:Y:S01]  /*3b920*/  LDGSTS.E [R12+-0x7de00], desc[UR58][R120.64], !P3 ;  /* 0x82200000780c7fae */ /* 0x000fe2000d92187a */
[----:B------:R-:W3:Y:S01]  /*3b930*/  LDC R29, c[0x0][0x230] ;  /* 0x00008c00ff1d7b82 */ /* 0x000ee20000000800 */
[----:B------:R-:W-:Y:S02]  /*3b940*/  VIADD R14, R17, 0xffffffd9 ;  /* 0xffffffd9110e7836 */ /* 0x000fe40000000000 */
[----:B------:R-:W-:-:S03]  /*3b950*/  IMAD.WIDE R106, R16, 0x4, R242 ;  /* 0x00000004106a7825 */ /* 0x000fc600078e02f2 */
[----:B------:R-:W-:Y:S01]  /*3b960*/  ISETP.GE.U32.AND P4, PT, R14, 0x7fffff5a, PT ;  /* 0x7fffff5a0e00780c */ /* 0x000fe20003f86070 */
[C---:B------:R-:W-:Y:S01]  /*3b970*/  IMAD R17, R194.reuse, 0x26, RZ ;  /* 0x00000026c2117824 */ /* 0x040fe200078e02ff */
[----:B------:R2:W-:Y:S01]  /*3b980*/  LDGSTS.E [R15+-0x7dd80], desc[UR58][R106.64], !P3 ;  /* 0x822800006a0f7fae */ /* 0x0005e2000d92187a */
[----:B------:R-:W-:Y:S01]  /*3b990*/  IMAD R18, R194, 0x2a, RZ ;  /* 0x0000002ac2127824 */ /* 0x000fe200078e02ff */
[----:B------:R-:W-:Y:S01]  /*3b9a0*/  ISETP.GE.U32.AND P1, PT, R13, 0x7fffff56, PT ;  /* 0x7fffff560d00780c */ /* 0x000fe20003f26070 */
[----:B------:R-:W-:Y:S01]  /*3b9b0*/  IMAD.WIDE R86, R17, 0x4, R244 ;  /* 0x0000000411567825 */ /* 0x000fe200078e02f4 */
[----:B------:R-:W-:-:S03]  /*3b9c0*/  IADD3 R14, R246, 0x100000, RZ ;  /* 0x00100000f60e7810 */ /* 0x000fc60007ffe0ff */
[----:B------:R-:W-:Y:S02]  /*3b9d0*/  IMAD.WIDE R72, R17, 0x4, R242 ;  /* 0x0000000411487825 */ /* 0x000fe400078e02f2 */
[----:B------:R-:W4:Y:S02]  /*3b9e0*/  LDC R17, c[0x0][0x230] ;  /* 0x00008c00ff117b82 */ /* 0x000f240000000800 */
[----:B--2---:R-:W-:Y:S01]  /*3b9f0*/  VIADD R15, R28, 0xffffffd1 ;  /* 0xffffffd11c0f7836 */ /* 0x004fe20000000000 */
[----:B------:R2:W-:Y:S01]  /*3ba00*/  LDGSTS.E [R14+-0x7da00], desc[UR58][R86.64], !P4 ;  /* 0x82600000560e7fae */ /* 0x0005e2000e12187a */
[----:B------:R-:W-:-:S03]  /*3ba10*/  IMAD.WIDE R26, R18, 0x4, R244 ;  /* 0x00000004121a7825 */ /* 0x000fc600078e02f4 */
[----:B------:R-:W-:Y:S01]  /*3ba20*/  ISETP.GE.U32.AND P3, PT, R15, 0x7fffff52, PT ;  /* 0x7fffff520f00780c */ /* 0x000fe20003f66070 */
[----:B------:R-:W-:Y:S02]  /*3ba30*/  IMAD.WIDE R166, R18, 0x4, R242 ;  /* 0x0000000412a67825 */ /* 0x000fe400078e02f2 */
[----:B------:R-:W4:Y:S02]  /*3ba40*/  LDC R18, c[0x0][0x230] ;  /* 0x00008c00ff127b82 */ /* 0x000f240000000800 */
[----:B------:R-:W-:Y:S02]  /*3ba50*/  VIADD R13, R246, 0x100000 ;  /* 0x00100000f60d7836 */ /* 0x000fe40000000000 */
[----:B-1----:R-:W-:-:S03]  /*3ba60*/  VIADD R15, R19, 0xffffffcd ;  /* 0xffffffcd130f7836 */ /* 0x002fc60000000000 */
[----:B------:R-:W-:Y:S01]  /*3ba70*/  LDGSTS.E [R13+-0x7d980], desc[UR58][R72.64], !P4 ;  /* 0x82680000480d7fae */ /* 0x000fe2000e12187a */
[C---:B--2---:R-:W-:Y:S01]  /*3ba80*/  IMAD R14, R194.reuse, 0x2e, RZ ;  /* 0x0000002ec20e7824 */ /* 0x044fe200078e02ff */
[----:B------:R-:W-:Y:S01]  /*3ba90*/  ISETP.GE.U32.AND P4, PT, R15, 0x7fffff4e, PT ;  /* 0x7fffff4e0f00780c */ /* 0x000fe20003f86070 */
[----:B------:R-:W1:Y:S01]  /*3baa0*/  LDC R19, c[0x0][0x230] ;  /* 0x00008c00ff137b82 */ /* 0x000e620000000800 */
[----:B---3--:R-:W-:Y:S01]  /*3bab0*/  IADD3 R15, R29, -0x37, RZ ;  /* 0xffffffc91d0f7810 */ /* 0x008fe20007ffe0ff */
[----:B------:R-:W-:Y:S04]  /*3bac0*/  LDGSTS.E [R12+-0x7d600], desc[UR58][R26.64], !P1 ;  /* 0x82a000001a0c7fae */ /* 0x000fe8000c92187a */
[----:B------:R-:W-:Y:S01]  /*3bad0*/  LDGSTS.E [R12+-0x7d580], desc[UR58][R166.64], !P1 ;  /* 0x82a80000a60c7fae */ /* 0x000fe2000c92187a */
[----:B------:R-:W-:Y:S01]  /*3bae0*/  ISETP.GE.U32.AND P1, PT, R15, 0x7fffff4a, PT ;  /* 0x7fffff4a0f00780c */ /* 0x000fe20003f26070 */
[----:B------:R-:W-:-:S02]  /*3baf0*/  IMAD R15, R194, 0x32, RZ ;  /* 0x00000032c20f7824 */ /* 0x000fc400078e02ff */
[----:B------:R-:W-:-:S04]  /*3bb00*/  IMAD.WIDE R100, R14, 0x4, R244 ;  /* 0x000000040e647825 */ /* 0x000fc800078e02f4 */
[----:B------:R-:W-:Y:S01]  /*3bb10*/  IMAD.WIDE R4, R14, 0x4, R242 ;  /* 0x000000040e047825 */ /* 0x000fe200078e02f2 */
[----:B------:R-:W-:Y:S03]  /*3bb20*/  LDGSTS.E [R13+-0x7d200], desc[UR58][R100.64], !P3 ;  /* 0x82e00000640d7fae */ /* 0x000fe6000d92187a */
[----:B------:R-:W-:Y:S01]  /*3bb30*/  VIADD R14, R246, 0x100000 ;  /* 0x00100000f60e7836 */ /* 0x000fe20000000000 */
[----:B------:R-:W-:Y:S01]  /*3bb40*/  LDGSTS.E [R12+-0x7d180], desc[UR58][R4.64], !P3 ;  /* 0x82e80000040c7fae */ /* 0x000fe2000d92187a */
[----:B------:R-:W-:-:S05]  /*3bb50*/  IMAD.WIDE R148, R15, 0x4, R244 ;  /* 0x000000040f947825 */ /* 0x000fca00078e02f4 */
[----:B------:R2:W-:Y:S01]  /*3bb60*/  LDGSTS.E [R14+-0x7ce00], desc[UR58][R148.64], !P4 ;  /* 0x83200000940e7fae */ /* 0x0005e2000e12187a */
[----:B------:R-:W-:-:S04]  /*3bb70*/  IMAD.WIDE R150, R15, 0x4, R242 ;  /* 0x000000040f967825 */ /* 0x000fc800078e02f2 */
[----:B----4-:R-:W-:Y:S01]  /*3bb80*/  VIADD R15, R18, 0xffffffc1 ;  /* 0xffffffc1120f7836 */ /* 0x010fe20000000000 */
[----:B------:R-:W-:Y:S01]  /*3bb90*/  LDGSTS.E [R13+-0x7cd80], desc[UR58][R150.64], !P4 ;  /* 0x83280000960d7fae */ /* 0x000fe2000e12187a */
[----:B------:R-:W3:Y:S01]  /*3bba0*/  LDC R18, c[0x0][0x230] ;  /* 0x00008c00ff127b82 */ /* 0x000ee20000000800 */
[----:B--2---:R-:W-:-:S07]  /*3bbb0*/  VIADD R14, R17, 0xffffffc5 ;  /* 0xffffffc5110e7836 */ /* 0x004fce0000000000 */
[----:B------:R-:W2:Y:S01]  /*3bbc0*/  LDC R17, c[0x0][0x230] ;  /* 0x00008c00ff117b82 */ /* 0x000ea20000000800 */
[----:B------:R-:W-:Y:S01]  /*3bbd0*/  ISETP.GE.U32.AND P4, PT, R15, 0x7fffff42, PT ;  /* 0x7fffff420f00780c */ /* 0x000fe20003f86070 */
[----:B------:R-:W-:Y:S01]  /*3bbe0*/  IMAD R15, R194, 0x3a, RZ ;  /* 0x0000003ac20f7824 */ /* 0x000fe200078e02ff */
[----:B------:R-:W-:Y:S01]  /*3bbf0*/  ISETP.GE.U32.AND P3, PT, R14, 0x7fffff46, PT ;  /* 0x7fffff460e00780c */ /* 0x000fe20003f66070 */
[----:B------:R-:W-:Y:S02]  /*3bc00*/  IMAD R16, R194, 0x36, RZ ;  /* 0x00000036c2107824 */ /* 0x000fe400078e02ff */
[----:B------:R-:W-:Y:S01]  /*3bc10*/  IMAD.WIDE R134, R15, 0x4, R244 ;  /* 0x000000040f867825 */ /* 0x000fe200078e02f4 */
[----:B------:R-:W-:-:S03]  /*3bc20*/  IADD3 R14, R246, 0x100000, RZ ;  /* 0x00100000f60e7810 */ /* 0x000fc60007ffe0ff */
[----:B------:R-:W-:-:S04]  /*3bc30*/  IMAD.WIDE R132, R15, 0x4, R242 ;  /* 0x000000040f847825 */ /* 0x000fc800078e02f2 */
[----:B------:R-:W-:-:S04]  /*3bc40*/  IMAD.WIDE R198, R16, 0x4, R244 ;  /* 0x0000000410c67825 */ /* 0x000fc800078e02f4 */
[----:B------:R-:W-:Y:S01]  /*3bc50*/  IMAD R15, R194, 0x3e, RZ ;  /* 0x0000003ec20f7824 */ /* 0x000fe200078e02ff */
[----:B------:R-:W-:Y:S01]  /*3bc60*/  LDGSTS.E [R12+-0x7ca00], desc[UR58][R198.64], !P1 ;  /* 0x83600000c60c7fae */ /* 0x000fe2000c92187a */
[----:B------:R-:W-:-:S04]  /*3bc70*/  IMAD.WIDE R196, R16, 0x4, R242 ;  /* 0x0000000410c47825 */ /* 0x000fc800078e02f2 */
[----:B-1----:R-:W-:Y:S01]  /*3bc80*/  VIADD R16, R19, 0xffffffbd ;  /* 0xffffffbd13107836 */ /* 0x002fe20000000000 */
[----:B------:R-:W-:Y:S01]  /*3bc90*/  LDGSTS.E [R14+-0x7c980], desc[UR58][R196.64], !P1 ;  /* 0x83680000c40e7fae */ /* 0x000fe2000c92187a */
[----:B------:R-:W-:-:S03]  /*3bca0*/  IMAD.WIDE R70, R15, 0x4, R244 ;  /* 0x000000040f467825 */ /* 0x000fc600078e02f4 */
[----:B------:R-:W-:Y:S01]  /*3bcb0*/  LDGSTS.E [R13+-0x7c600], desc[UR58][R134.64], !P3 ;  /* 0x83a00000860d7fae */ /* 0x000fe2000d92187a */
[----:B------:R-:W-:Y:S01]  /*3bcc0*/  ISETP.GE.U32.AND P1, PT, R16, 0x7fffff3e, PT ;  /* 0x7fffff3e1000780c */ /* 0x000fe20003f26070 */
[----:B------:R-:W-:Y:S02]  /*3bcd0*/  IMAD.WIDE R68, R15, 0x4, R242 ;  /* 0x000000040f447825 */ /* 0x000fe400078e02f2 */
[----:B------:R-:W-:Y:S04]  /*3bce0*/  LDGSTS.E [R12+-0x7c580], desc[UR58][R132.64], !P3 ;  /* 0x83a80000840c7fae */ /* 0x000fe8000d92187a */
[----:B------:R2:W-:Y:S01]  /*3bcf0*/  LDGSTS.E [R14+-0x7c200], desc[UR58][R70.64], !P4 ;  /* 0x83e00000460e7fae */ /* 0x0005e2000e12187a */
[----:B---3--:R-:W-:Y:S02]  /*3bd00*/  VIADD R15, R18, 0xffffffb5 ;  /* 0xffffffb5120f7836 */ /* 0x008fe40000000000 */
[----:B------:R-:W-:Y:S01]  /*3bd10*/  IMAD R16, R194, 0x42, RZ ;  /* 0x00000042c2107824 */ /* 0x000fe200078e02ff */
[----:B------:R-:W-:Y:S01]  /*3bd20*/  LDGSTS.E [R13+-0x7c180], desc[UR58][R68.64], !P4 ;  /* 0x83e80000440d7fae */ /* 0x000fe2000e12187a */
[----:B--2---:R-:W-:Y:S01]  /*3bd30*/  VIADD R14, R17, 0xffffffb9 ;  /* 0xffffffb9110e7836 */ /* 0x004fe20000000000 */
[----:B------:R-:W-:Y:S01]  /*3bd40*/  ISETP.GE.U32.AND P3, PT, R15, 0x7fffff36, PT ;  /* 0x7fffff360f00780c */ /* 0x000fe20003f66070 */
[----:B------:R-:W-:-:S03]  /*3bd50*/  IMAD.WIDE R36, R16, 0x4, R244 ;  /* 0x0000000410247825 */ /* 0x000fc600078e02f4 */
[----:B------:R-:W-:Y:S01]  /*3bd60*/  ISETP.GE.U32.AND P4, PT, R14, 0x7fffff3a, PT ;  /* 0x7fffff3a0e00780c */ /* 0x000fe20003f86070 */
[----:B------:R-:W-:Y:S01]  /*3bd70*/  IMAD R14, R194, 0x46, RZ ;  /* 0x00000046c20e7824 */ /* 0x000fe200078e02ff */
[----:B------:R1:W-:Y:S01]  /*3bd80*/  LDGSTS.E [R12+-0x7be00], desc[UR58][R36.64], !P1 ;  /* 0x84200000240c7fae */ /* 0x0003e2000c92187a */
[----:B------:R-:W-:Y:S02]  /*3bd90*/  VIADD R19, R246, 0x100000 ;  /* 0x00100000f6137836 */ /* 0x000fe40000000000 */
[----:B------:R-:W-:-:S04]  /*3bda0*/  IMAD.WIDE R22, R16, 0x4, R242 ;  /* 0x0000000410167825 */ /* 0x000fc800078e02f2 */
[----:B------:R-:W-:Y:S01]  /*3bdb0*/  IMAD R30, R194, 0x4a, RZ ;  /* 0x0000004ac21e7824 */ /* 0x000fe200078e02ff */
[----:B------:R2:W-:Y:S01]  /*3bdc0*/  LDGSTS.E [R19+-0x7bd80], desc[UR58][R22.64], !P1 ;  /* 0x8428000016137fae */ /* 0x0005e2000c92187a */
[C---:B------:R-:W-:Y:S01]  /*3bdd0*/  VIADD R18, R246.reuse, 0x100000 ;  /* 0x00100000f6127836 */ /* 0x040fe20000000000 */
[C---:B------:R-:W-:Y:S01]  /*3bde0*/  IADD3 R16, R246.reuse, 0x100000, RZ ;  /* 0x00100000f6107810 */ /* 0x040fe20007ffe0ff */
[----:B------:R-:W-:Y:S02]  /*3bdf0*/  VIADD R17, R246, 0x100000 ;  /* 0x00100000f6117836 */ /* 0x000fe40000000000 */
[----:B-1----:R-:W-:Y:S01]  /*3be00*/  IMAD.WIDE R12, R14, 0x4, R244 ;  /* 0x000000040e0c7825 */ /* 0x002fe200078e02f4 */
[----:B------:R-:W-:-:S03]  /*3be10*/  ISETP.GE.U32.AND P1, PT, R31, 0x7fffff32, PT ;  /* 0x7fffff321f00780c */ /* 0x000fc60003f26070 */
[----:B------:R-:W-:Y:S01]  /*3be20*/  IMAD.WIDE R14, R14, 0x4, R242 ;  /* 0x000000040e0e7825 */ /* 0x000fe200078e02f2 */
[----:B------:R1:W-:Y:S01]  /*3be30*/  LDGSTS.E [R18+-0x7ba00], desc[UR58][R12.64], !P4 ;  /* 0x846000000c127fae */ /* 0x0003e2000e12187a */
[----:B--2---:R-:W2:Y:S02]  /*3be40*/  LDC R19, c[0x0][0x230] ;  /* 0x00008c00ff137b82 */ /* 0x004ea40000000800 */
[C---:B------:R-:W-:Y:S01]  /*3be50*/  IMAD.WIDE R28, R30.reuse, 0x4, R244 ;  /* 0x000000041e1c7825 */ /* 0x040fe200078e02f4 */
[----:B------:R-:W-:Y:S03]  /*3be60*/  LDGSTS.E [R17+-0x7b980], desc[UR58][R14.64], !P4 ;  /* 0x846800000e117fae */ /* 0x000fe6000e12187a */
[----:B------:R-:W-:Y:S01]  /*3be70*/  IMAD.WIDE R30, R30, 0x4, R242 ;  /* 0x000000041e1e7825 */ /* 0x000fe200078e02f2 */
[----:B------:R-:W-:Y:S04]  /*3be80*/  LDGSTS.E [R16+-0x7b600], desc[UR58][R28.64], !P3 ;  /* 0x84a000001c107fae */ /* 0x000fe8000d92187a */
[----:B------:R3:W-:Y:S01]  /*3be90*/  LDGSTS.E [R17+-0x7b580], desc[UR58][R30.64], !P3 ;  /* 0x84a800001e117fae */ /* 0x0007e2000d92187a */
[----:B------:R-:W-:-:S02]  /*3bea0*/  IMAD R46, R194, 0x4e, RZ ;  /* 0x0000004ec22e7824 */ /* 0x000fc400078e02ff */
[----:B-1----:R-:W-:Y:S02]  /*3beb0*/  VIADD R18, R33, 0xffffffa9 ;  /* 0xffffffa921127836 */ /* 0x002fe40000000000 */
[----:B---3--:R-:W-:Y:S02]  /*3bec0*/  VIADD R17, R32, 0xffffffad ;  /* 0xffffffad20117836 */ /* 0x008fe40000000000 */
[----:B------:R-:W-:Y:S01]  /*3bed0*/  IMAD R62, R194, 0x52, RZ ;  /* 0x00000052c23e7824 */ /* 0x000fe200078e02ff */
[----:B------:R-:W-:Y:S01]  /*3bee0*/  ISETP.GE.U32.AND P3, PT, R18, 0x7fffff2a, PT ;  /* 0x7fffff2a1200780c */ /* 0x000fe20003f66070 */
[C---:B------:R-:W-:Y:S01]  /*3bef0*/  IMAD.WIDE R44, R46.reuse, 0x4, R244 ;  /* 0x000000042e2c7825 */ /* 0x040fe200078e02f4 */
[----:B------:R-:W-:Y:S01]  /*3bf00*/  ISETP.GE.U32.AND P4, PT, R17, 0x7fffff2e, PT ;  /* 0x7fffff2e1100780c */ /* 0x000fe20003f86070 */
[----:B------:R-:W1:Y:S02]  /*3bf10*/  LDC R32, c[0x0][0x230] ;  /* 0x00008c00ff207b82 */ /* 0x000e640000000800 */
[----:B------:R-:W-:Y:S01]  /*3bf20*/  IMAD.WIDE R46, R46, 0x4, R242 ;  /* 0x000000042e2e7825 */ /* 0x000fe200078e02f2 */
[C---:B------:R-:W-:Y:S01]  /*3bf30*/  IADD3 R17, R246.reuse, 0x100000, RZ ;  /* 0x00100000f6117810 */ /* 0x040fe20007ffe0ff */
[----:B------:R-:W-:Y:S02]  /*3bf40*/  LDGSTS.E [R16+-0x7b200], desc[UR58][R44.64], !P1 ;  /* 0x84e000002c107fae */ /* 0x000fe4000c92187a */
[----:B------:R-:W-:-:S02]  /*3bf50*/  VIADD R18, R246, 0x100000 ;  /* 0x00100000f6127836 */ /* 0x000fc40000000000 */
[C---:B------:R-:W-:Y:S01]  /*3bf60*/  IMAD.WIDE R60, R62.reuse, 0x4, R244 ;  /* 0x000000043e3c7825 */ /* 0x040fe200078e02f4 */
[----:B------:R-:W-:Y:S01]  /*3bf70*/  LDGSTS.E [R16+-0x7b180], desc[UR58][R46.64], !P1 ;  /* 0x84e800002e107fae */ /* 0x000fe2000c92187a */
[----:B------:R-:W3:Y:S02]  /*3bf80*/  LDC R33, c[0x0][0x230] ;  /* 0x00008c00ff217b82 */ /* 0x000ee40000000800 */
[----:B------:R-:W-:Y:S01]  /*3bf90*/  IMAD.WIDE R62, R62, 0x4, R242 ;  /* 0x000000043e3e7825 */ /* 0x000fe200078e02f2 */
[----:B------:R-:W-:Y:S04]  /*3bfa0*/  LDGSTS.E [R18+-0x7ae00], desc[UR58][R60.64], !P4 ;  /* 0x852000003c127fae */ /* 0x000fe8000e12187a */
[----:B------:R2:W-:Y:S01]  /*3bfb0*/  LDGSTS.E [R17+-0x7ad80], desc[UR58][R62.64], !P4 ;  /* 0x852800003e117fae */ /* 0x0005e2000e12187a */
[----:B------:R-:W-:-:S02]  /*3bfc0*/  IMAD R78, R194, 0x56, RZ ;  /* 0x00000056c24e7824 */ /* 0x000fc400078e02ff */
[----:B------:R-:W-:Y:S02]  /*3bfd0*/  IMAD R94, R94, 0x5a, RZ ;  /* 0x0000005a5e5e7824 */ /* 0x000fe400078e02ff */
[----:B--2---:R-:W-:Y:S02]  /*3bfe0*/  VIADD R17, R19, 0xffffffa5 ;  /* 0xffffffa513117836 */ /* 0x004fe40000000000 */
[----:B------:R-:W2:Y:S03]  /*3bff0*/  LDC R19, c[0x0][0x230] ;  /* 0x00008c00ff137b82 */ /* 0x000ea60000000800 */
[----:B------:R-:W-:Y:S01]  /*3c000*/  ISETP.GE.U32.AND P4, PT, R17, 0x7fffff26, PT ;  /* 0x7fffff261100780c */ /* 0x000fe20003f86070 */
[----:B------:R-:W-:-:S04]  /*3c010*/  IMAD.WIDE R76, R78, 0x4, R244 ;  /* 0x000000044e4c7825 */ /* 0x000fc800078e02f4 */
[----:B------:R-:W-:Y:S01]  /*3c020*/  IMAD.WIDE R78, R78, 0x4, R242 ;  /* 0x000000044e4e7825 */ /* 0x000fe200078e02f2 */
[----:B------:R-:W-:Y:S03]  /*3c030*/  LDGSTS.E [R16+-0x7aa00], desc[UR58][R76.64], !P3 ;  /* 0x856000004c107fae */ /* 0x000fe6000d92187a */
[----:B------:R-:W-:Y:S01]  /*3c040*/  VIADD R17, R246, 0x100000 ;  /* 0x00100000f6117836 */ /* 0x000fe20000000000 */
[----:B------:R-:W-:Y:S01]  /*3c050*/  LDGSTS.E [R16+-0x7a980], desc[UR58][R78.64], !P3 ;  /* 0x856800004e107fae */ /* 0x000fe2000d92187a */
[----:B------:R-:W-:-:S04]  /*3c060*/  IMAD.WIDE R92, R94, 0x4, R244 ;  /* 0x000000045e5c7825 */ /* 0x000fc800078e02f4 */
[----:B------:R-:W-:Y:S01]  /*3c070*/  VIADD R18, R34, 0xffffffa1 ;  /* 0xffffffa122127836 */ /* 0x000fe20000000000 */
[----:B------:R1:W-:Y:S01]  /*3c080*/  LDGSTS.E [R17+-0x7a600], desc[UR58][R92.64], !P4 ;  /* 0x85a000005c117fae */ /* 0x0003e2000e12187a */
[----:B------:R-:W-:Y:S01]  /*3c090*/  IMAD R110, R110, 0x5e, RZ ;  /* 0x0000005e6e6e7824 */ /* 0x000fe200078e02ff */
[----:B------:R-:W4:Y:S02]  /*3c0a0*/  LDC R34, c[0x0][0x230] ;  /* 0x00008c00ff227b82 */ /* 0x000f240000000800 */
[----:B------:R-:W-:Y:S01]  /*3c0b0*/  ISETP.GE.U32.AND P1, PT, R18, 0x7fffff22, PT ;  /* 0x7fffff221200780c */ /* 0x000fe20003f26070 */
[----:B------:R-:W-:-:S04]  /*3c0c0*/  IMAD.WIDE R94, R94, 0x4, R242 ;  /* 0x000000045e5e7825 */ /* 0x000fc800078e02f2 */
[----:B-1----:R-:W-:Y:S01]  /*3c0d0*/  VIADD R17, R32, 0xffffff9d ;  /* 0xffffff9d20117836 */ /* 0x002fe20000000000 */
[----:B------:R-:W-:Y:S01]  /*3c0e0*/  IADD3 R18, R246, 0x100000, RZ ;  /* 0x00100000f6127810 */ /* 0x000fe20007ffe0ff */
[----:B------:R-:W-:Y:S01]  /*3c0f0*/  IMAD.WIDE R108, R110, 0x4, R244 ;  /* 0x000000046e6c7825 */ /* 0x000fe200078e02f4 */
[----:B------:R-:W1:Y:S02]  /*3c100*/  LDC R32, c[0x0][0x230] ;  /* 0x00008c00ff207b82 */ /* 0x000e640000000800 */
[----:B------:R-:W-:Y:S01]  /*3c110*/  ISETP.GE.U32.AND P3, PT, R17, 0x7fffff1e, PT ;  /* 0x7fffff1e1100780c */ /* 0x000fe20003f66070 */
[----:B------:R-:W-:Y:S01]  /*3c120*/  IMAD R126, R126, 0x62, RZ ;  /* 0x000000627e7e7824 */ /* 0x000fe200078e02ff */
[----:B------:R-:W-:Y:S01]  /*3c130*/  LDGSTS.E [R18+-0x7a580], desc[UR58][R94.64], !P4 ;  /* 0x85a800005e127fae */ /* 0x000fe2000e12187a */
[----:B------:R-:W-:-:S03]  /*3c140*/  IMAD.WIDE R110, R110, 0x4, R242 ;  /* 0x000000046e6e7825 */ /* 0x000fc600078e02f2 */
[----:B------:R-:W-:Y:S01]  /*3c150*/  LDGSTS.E [R16+-0x7a200], desc[UR58][R108.64], !P1 ;  /* 0x85e000006c107fae */ /* 0x000fe2000c92187a */
[----:B------:R-:W-:Y:S02]  /*3c160*/  VIADD R17, R246, 0x100000 ;  /* 0x00100000f6117836 */ /* 0x000fe40000000000 */
[C---:B------:R-:W-:Y:S01]  /*3c170*/  IMAD.WIDE R124, R126.reuse, 0x4, R244 ;  /* 0x000000047e7c7825 */ /* 0x040fe200078e02f4 */
[----:B------:R2:W-:Y:S03]  /*3c180*/  LDGSTS.E [R18+-0x7a180], desc[UR58][R110.64], !P1 ;  /* 0x85e800006e127fae */ /* 0x0005e6000c92187a */
[----:B------:R-:W-:Y:S01]  /*3c190*/  IMAD.WIDE R126, R126, 0x4, R242 ;  /* 0x000000047e7e7825 */ /* 0x000fe200078e02f2 */
[----:B------:R-:W-:Y:S04]  /*3c1a0*/  LDGSTS.E [R17+-0x79e00], desc[UR58][R124.64], !P3 ;  /* 0x862000007c117fae */ /* 0x000fe8000d92187a */
[----:B------:R-:W-:Y:S01]  /*3c1b0*/  LDGSTS.E [R16+-0x79d80], desc[UR58][R126.64], !P3 ;  /* 0x862800007e107fae */ /* 0x000fe2000d92187a */
[----:B--2---:R-:W-:Y:S01]  /*3c1c0*/  VIADD R18, R19, 0xffffff99 ;  /* 0xffffff9913127836 */ /* 0x004fe20000000000 */
[----:B---3--:R-:W-:Y:S01]  /*3c1d0*/  IADD3 R19, R33, -0x6b, RZ ;  /* 0xffffff9521137810 */ /* 0x008fe20007ffe0ff */
[----:B------:R-:W-:Y:S01]  /*3c1e0*/  IMAD R142, R142, 0x66, RZ ;  /* 0x000000668e8e7824 */ /* 0x000fe200078e02ff */
[----:B------:R-:W2:Y:S02]  /*3c1f0*/  LDC R33, c[0x0][0x230] ;  /* 0x00008c00ff217b82 */ /* 0x000ea40000000800 */
[----:B------:R-:W-:Y:S01]  /*3c200*/  ISETP.GE.U32.AND P3, PT, R18, 0x7fffff1a, PT ;  /* 0x7fffff1a1200780c */ /* 0x000fe20003f66070 */
[----:B------:R-:W-:Y:S01]  /*3c210*/  IMAD.WIDE R140, R142, 0x4, R244 ;  /* 0x000000048e8c7825 */ /* 0x000fe200078e02f4 */
[----:B------:R-:W-:-:S03]  /*3c220*/  ISETP.GE.U32.AND P1, PT, R19, 0x7fffff16, PT ;  /* 0x7fffff161300780c */ /* 0x000fc60003f26070 */
[C---:B------:R-:W-:Y:S02]  /*3c230*/  VIADD R19, R246.reuse, 0x100000 ;  /* 0x00100000f6137836 */ /* 0x040fe40000000000 */
[----:B------:R-:W-:Y:S02]  /*3c240*/  VIADD R18, R246, 0x100000 ;  /* 0x00100000f6127836 */ /* 0x000fe40000000000 */
[----:B------:R-:W-:-:S04]  /*3c250*/  IMAD.WIDE R142, R142, 0x4, R242 ;  /* 0x000000048e8e7825 */ /* 0x000fc800078e02f2 */
[----:B------:R4:W-:Y:S01]  /*3c260*/  LDGSTS.E [R19+-0x79a00], desc[UR58][R140.64], !P3 ;  /* 0x866000008c137fae */ /* 0x0009e2000d92187a */
[----:B------:R-:W-:-:S03]  /*3c270*/  IMAD R158, R158, 0x6a, RZ ;  /* 0x0000006a9e9e7824 */ /* 0x000fc600078e02ff */
[----:B------:R2:W-:Y:S01]  /*3c280*/  LDGSTS.E [R18+-0x79980], desc[UR58][R142.64], !P3 ;  /* 0x866800008e127fae */ /* 0x0005e2000d92187a */
[----:B------:R-:W-:-:S04]  /*3c290*/  IMAD.WIDE R156, R158, 0x4, R244 ;  /* 0x000000049e9c7825 */ /* 0x000fc800078e02f4 */
[----:B----4-:R-:W-:Y:S01]  /*3c2a0*/  VIADD R19, R34, 0xffffff91 ;  /* 0xffffff9122137836 */ /* 0x010fe20000000000 */
[----:B------:R-:W-:Y:S01]  /*3c2b0*/  LDGSTS.E [R17+-0x79600], desc[UR58][R156.64], !P1 ;  /* 0x86a000009c117fae */ /* 0x000fe2000c92187a */
[----:B------:R-:W3:Y:S01]  /*3c2c0*/  LDC R34, c[0x0][0x230] ;  /* 0x00008c00ff227b82 */ /* 0x000ee20000000800 */
[----:B------:R-:W-:Y:S02]  /*3c2d0*/  IMAD.WIDE R158, R158, 0x4, R242 ;  /* 0x000000049e9e7825 */ /* 0x000fe400078e02f2 */
[----:B------:R-:W-:Y:S02]  /*3c2e0*/  ISETP.GE.U32.AND P3, PT, R19, 0x7fffff12, PT ;  /* 0x7fffff121300780c */ /* 0x000fe40003f66070 */
[----:B------:R-:W-:Y:S01]  /*3c2f0*/  IMAD R174, R174, 0x6e, RZ ;  /* 0x0000006eaeae7824 */ /* 0x000fe200078e02ff */
[----:B-1----:R-:W-:Y:S01]  /*3c300*/  IADD3 R19, R32, -0x73, RZ ;  /* 0xffffff8d20137810 */ /* 0x002fe20007ffe0ff */
[----:B------:R-:W-:Y:S01]  /*3c310*/  LDGSTS.E [R16+-0x79580], desc[UR58][R158.64], !P1 ;  /* 0x86a800009e107fae */ /* 0x000fe2000c92187a */
[----:B--2---:R-:W-:Y:S01]  /*3c320*/  VIADD R18, R33, 0xffffff89 ;  /* 0xffffff8921127836 */ /* 0x004fe20000000000 */
[----:B------:R-:W1:Y:S01]  /*3c330*/  LDC R32, c[0x0][0x230] ;  /* 0x00008c00ff207b82 */ /* 0x000e620000000800 */
[----:B------:R-:W-:Y:S01]  /*3c340*/  IMAD.WIDE R172, R174, 0x4, R244 ;  /* 0x00000004aeac7825 */ /* 0x000fe200078e02f4 */
[----:B------:R-:W-:-:S03]  /*3c350*/  ISETP.GE.U32.AND P1, PT, R19, 0x7fffff0e, PT ;  /* 0x7fffff0e1300780c */ /* 0x000fc60003f26070 */
[----:B------:R-:W-:Y:S02]  /*3c360*/  IMAD.WIDE R174, R174, 0x4, R242 ;  /* 0x00000004aeae7825 */ /* 0x000fe400078e02f2 */
[----:B------:R-:W-:Y:S01]  /*3c370*/  LDGSTS.E [R17+-0x79200], desc[UR58][R172.64], !P3 ;  /* 0x86e00000ac117fae */ /* 0x000fe2000d92187a */
[----:B------:R-:W2:Y:S01]  /*3c380*/  LDC R33, c[0x0][0x230] ;  /* 0x00008c00ff217b82 */ /* 0x000ea20000000800 */
[----:B------:R-:W-:Y:S02]  /*3c390*/  IMAD R190, R190, 0x72, RZ ;  /* 0x00000072bebe7824 */ /* 0x000fe400078e02ff */
[----:B------:R-:W-:Y:S01]  /*3c3a0*/  LDGSTS.E [R16+-0x79180], desc[UR58][R174.64], !P3 ;  /* 0x86e80000ae107fae */ /* 0x000fe2000d92187a */
[----:B------:R-:W-:Y:S01]  /*3c3b0*/  ISETP.GE.U32.AND P3, PT, R18, 0x7fffff0a, PT ;  /* 0x7fffff0a1200780c */ /* 0x000fe20003f66070 */
[----:B------:R-:W-:Y:S02]  /*3c3c0*/  VIADD R18, R246, 0x100000 ;  /* 0x00100000f6127836 */ /* 0x000fe40000000000 */
[----:B------:R-:W-:-:S04]  /*3c3d0*/  IMAD.WIDE R188, R190, 0x4, R244 ;  /* 0x00000004bebc7825 */ /* 0x000fc800078e02f4 */
[----:B------:R-:W-:Y:S01]  /*3c3e0*/  IMAD R206, R206, 0x76, RZ ;  /* 0x00000076cece7824 */ /* 0x000fe200078e02ff */
[----:B------:R3:W-:Y:S01]  /*3c3f0*/  LDGSTS.E [R18+-0x78e00], desc[UR58][R188.64], !P1 ;  /* 0x87200000bc127fae */ /* 0x0007e2000c92187a */
[----:B------:R-:W-:-:S04]  /*3c400*/  IMAD.WIDE R190, R190, 0x4, R242 ;  /* 0x00000004bebe7825 */ /* 0x000fc800078e02f2 */
[----:B------:R-:W-:Y:S01]  /*3c410*/  IMAD.WIDE R204, R206, 0x4, R244 ;  /* 0x00000004cecc7825 */ /* 0x000fe200078e02f4 */
[----:B------:R4:W-:Y:S03]  /*3c420*/  LDGSTS.E [R17+-0x78d80], desc[UR58][R190.64], !P1 ;  /* 0x87280000be117fae */ /* 0x0009e6000c92187a */
[----:B---3--:R-:W-:Y:S01]  /*3c430*/  VIADD R18, R34, 0xffffff85 ;  /* 0xffffff8522127836 */ /* 0x008fe20000000000 */
[----:B------:R-:W-:Y:S01]  /*3c440*/  LDGSTS.E [R16+-0x78a00], desc[UR58][R204.64], !P3 ;  /* 0x87600000cc107fae */ /* 0x000fe2000d92187a */
[----:B------:R-:W-:Y:S01]  /*3c450*/  VIADD R19, R246, 0x100000 ;  /* 0x00100000f6137836 */ /* 0x000fe20000000000 */
[----:B------:R-:W3:Y:S01]  /*3c460*/  LDC R34, c[0x0][0x230] ;  /* 0x00008c00ff227b82 */ /* 0x000ee20000000800 */
[----:B------:R-:W-:Y:S01]  /*3c470*/  IMAD.WIDE R206, R206, 0x4, R242 ;  /* 0x00000004cece7825 */ /* 0x000fe200078e02f2 */
[----:B------:R-:W-:Y:S02]  /*3c480*/  ISETP.GE.U32.AND P4, PT, R18, 0x7fffff06, PT ;  /* 0x7fffff061200780c */ /* 0x000fe40003f86070 */
[----:B----4-:R-:W-:Y:S01]  /*3c490*/  IADD3 R17, R35, -0x7f, RZ ;  /* 0xffffff8123117810 */ /* 0x010fe20007ffe0ff */
[----:B------:R-:W-:Y:S01]  /*3c4a0*/  IMAD R222, R222, 0x7a, RZ ;  /* 0x0000007adede7824 */ /* 0x000fe200078e02ff */
[----:B------:R2:W-:Y:S01]  /*3c4b0*/  LDGSTS.E [R19+-0x78980], desc[UR58][R206.64], !P3 ;  /* 0x87680000ce137fae */ /* 0x0005e2000d92187a */
[----:B------:R-:W-:Y:S01]  /*3c4c0*/  VIADD R18, R246, 0x100000 ;  /* 0x00100000f6127836 */ /* 0x000fe20000000000 */
[----:B------:R-:W-:Y:S01]  /*3c4d0*/  ISETP.GE.U32.AND P1, PT, R17, 0x7fffff02, PT ;  /* 0x7fffff021100780c */ /* 0x000fe20003f26070 */
[----:B------:R-:W-:Y:S01]  /*3c4e0*/  IMAD.WIDE R220, R222, 0x4, R244 ;  /* 0x00000004dedc7825 */ /* 0x000fe200078e02f4 */
[----:B------:R-:W4:Y:S03]  /*3c4f0*/  LDC R35, c[0x0][0x230] ;  /* 0x00008c00ff237b82 */ /* 0x000f260000000800 */
[----:B------:R-:W-:-:S02]  /*3c500*/  VIADD R17, R246, 0x100000 ;  /* 0x00100000f6117836 */ /* 0x000fc40000000000 */
[----:B------:R-:W-:Y:S01]  /*3c510*/  IMAD.WIDE R222, R222, 0x4, R242 ;  /* 0x00000004dede7825 */ /* 0x000fe200078e02f2 */
[----:B------:R-:W-:Y:S01]  /*3c520*/  STL.64 [R1+0x348], R2 ;  /* 0x0003480201007387 */ /* 0x000fe20000100a00 */
[----:B--2---:R-:W-:Y:S02]  /*3c530*/  IADD3 R19, R33, -0x4, RZ ;  /* 0xfffffffc21137810 */ /* 0x004fe40007ffe0ff */
[----:B------:R-:W2:Y:S01]  /*3c540*/  LDC R33, c[0x0][0x230] ;  /* 0x00008c00ff217b82 */ /* 0x000ea20000000800 */
[----:B-1----:R-:W-:Y:S01]  /*3c550*/  VIADD R32, R32, 0xfffffff8 ;  /* 0xfffffff820207836 */ /* 0x002fe20000000000 */
[----:B------:R1:W-:Y:S01]  /*3c560*/  LDGSTS.E [R18+-0x78600], desc[UR58][R220.64], !P4 ;  /* 0x87a00000dc127fae */ /* 0x0003e2000e12187a */
[----:B------:R-:W-:Y:S01]  /*3c570*/  IMAD R238, R238, 0x7e, RZ ;  /* 0x0000007eeeee7824 */ /* 0x000fe200078e02ff */
[----:B------:R-:W-:Y:S02]  /*3c580*/  LOP3.LUT R247, R0, 0x60, RZ, 0x3c, !PT ;  /* 0x0000006000f77812 */ /* 0x000fe400078e3cff */
[----:B------:R-:W-:Y:S01]  /*3c590*/  STL.64 [R1+0x82c0], R232 ;  /* 0x0082c0e801007387 */ /* 0x000fe20000100a00 */
[----:B------:R-:W-:-:S03]  /*3c5a0*/  ISETP.GE.U32.AND P3, PT, R32, 0x7fffff79, PT ;  /* 0x7fffff792000780c */ /* 0x000fc60003f66070 */
[----:B------:R3:W-:Y:S01]  /*3c5b0*/  LDGSTS.E [R17+-0x78580], desc[UR58][R222.64], !P4 ;  /* 0x87a80000de117fae */ /* 0x0007e2000e12187a */
[----:B------:R-:W-:Y:S01]  /*3c5c0*/  ISETP.GE.U32.AND P4, PT, R19, 0x7fffff7d, PT ;  /* 0x7fffff7d1300780c */ /* 0x000fe20003f86070 */
[----:B------:R-:W-:Y:S02]  /*3c5d0*/  IMAD R19, R194, 0x3, RZ ;  /* 0x00000003c2137824 */ /* 0x000fe400078e02ff */
[----:B------:R-:W-:Y:S01]  /*3c5e0*/  STL.64 [R1+0x82c8], R42 ;  /* 0x0082c82a01007387 */ /* 0x000fe20000100a00 */
[----:B------:R-:W-:-:S03]  /*3c5f0*/  IMAD.WIDE R236, R238, 0x4, R244 ;  /* 0x00000004eeec7825 */ /* 0x000fc600078e02f4 */
[----:B------:R-:W-:Y:S01]  /*3c600*/  STL.64 [R1+0x82d0], R102 ;  /* 0x0082d06601007387 */ /* 0x000fe20000100a00 */
[----:B------:R-:W-:-:S03]  /*3c610*/  VIADD R247, R247, UR4 ;  /* 0x00000004f7f77c36 */ /* 0x000fc60008000000 */
[----:B------:R-:W-:Y:S01]  /*3c620*/  STL.64 [R1+0x82d8], R200 ;  /* 0x0082d8c801007387 */ /* 0x000fe20000100a00 */
[----:B------:R-:W-:-:S03]  /*3c630*/  IMAD.WIDE R238, R238, 0x4, R242 ;  /* 0x00000004eeee7825 */ /* 0x000fc600078e02f2 */
[----:B------:R3:W-:Y:S01]  /*3c640*/  STL.64 [R1+0x82e0], R88 ;  /* 0x0082e05801007387 */ /* 0x0007e20000100a00 */
[----:B------:R-:W-:-:S03]  /*3c650*/  IMAD.WIDE R38, R19, 0x4, R244 ;  /* 0x0000000413267825 */ /* 0x000fc600078e02f4 */
[----:B------:R-:W-:Y:S01]  /*3c660*/  STL.64 [R1+0x82e8], R74 ;  /* 0x0082e84a01007387 */ /* 0x000fe20000100a00 */
[----:B-1----:R-:W-:-:S03]  /*3c670*/  VIADD R18, R247, 0x100000 ;  /* 0x00100000f7127836 */ /* 0x002fc60000000000 */
[----:B------:R-:W-:Y:S01]  /*3c680*/  STL.64 [R1+0x82f0], R40 ;  /* 0x0082f02801007387 */ /* 0x000fe20000100a00 */
[----:B---3--:R-:W-:-:S03]  /*3c690*/  IMAD.WIDE R88, R19, 0x4, R242 ;  /* 0x0000000413587825 */ /* 0x008fc600078e02f2 */
[----:B------:R-:W-:Y:S01]  /*3c6a0*/  STL.64 [R1+0x82f8], R152 ;  /* 0x0082f89801007387 */ /* 0x000fe20000100a00 */
[----:B------:R-:W-:-:S03]  /*3c6b0*/  IMAD R19, R194, 0x7, RZ ;  /* 0x00000007c2137824 */ /* 0x000fc600078e02ff */
[----:B------:R-:W-:Y:S01]  /*3c6c0*/  STL.64 [R1+0x8300], R120 ;  /* 0x0083007801007387 */ /* 0x000fe20000100a00 */
[----:B------:R-:W-:-:S03]  /*3c6d0*/  IADD3 R17, R247, 0x100000, RZ ;  /* 0x00100000f7117810 */ /* 0x000fc60007ffe0ff */
[----:B------:R-:W-:Y:S04]  /*3c6e0*/  STL.64 [R1+0x8308], R106 ;  /* 0x0083086a01007387 */ /* 0x000fe80000100a00 */
[----:B------:R-:W-:Y:S04]  /*3c6f0*/  LDGSTS.E [R16+-0x78200], desc[UR58][R236.64], !P1 ;  /* 0x87e00000ec107fae */ /* 0x000fe8000c92187a */
[----:B------:R1:W-:Y:S04]  /*3c700*/  STL.64 [R1+0x8310], R86 ;  /* 0x0083105601007387 */ /* 0x0003e80000100a00 */
[----:B------:R3:W-:Y:S04]  /*3c710*/  LDGSTS.E [R16+-0x78180], desc[UR58][R238.64], !P1 ;  /* 0x87e80000ee107fae */ /* 0x0007e8000c92187a */
[----:B------:R-:W-:Y:S01]  /*3c720*/  LDGSTS.E [R18+-0x7fd00], desc[UR58][R38.64], !P4 ;  /* 0x8030000026127fae */ /* 0x000fe2000e12187a */
[----:B-1----:R-:W-:-:S03]  /*3c730*/  IMAD.WIDE R86, R19, 0x4, R244 ;  /* 0x0000000413567825 */ /* 0x002fc600078e02f4 */
[----:B------:R-:W-:Y:S01]  /*3c740*/  LDGSTS.E [R17+-0x7fc80], desc[UR58][R88.64], !P4 ;  /* 0x8038000058117fae */ /* 0x000fe2000e12187a */
[----:B---3--:R-:W-:-:S03]  /*3c750*/  VIADD R16, R34, 0xfffffff4 ;  /* 0xfffffff422107836 */ /* 0x008fc60000000000 */
[----:B------:R2:W-:Y:S01]  /*3c760*/  LDGSTS.E [R18+-0x7f900], desc[UR58][R86.64], !P3 ;  /* 0x8070000056127fae */ /* 0x0005e2000d92187a */
[----:B------:R-:W1:Y:S01]  /*3c770*/  LDC R34, c[0x0][0x230] ;  /* 0x00008c00ff227b82 */ /* 0x000e620000000800 */
[----:B------:R-:W-:Y:S01]  /*3c780*/  ISETP.GE.U32.AND P1, PT, R16, 0x7fffff75, PT ;  /* 0x7fffff751000780c */ /* 0x000fe20003f26070 */
[----:B------:R-:W-:Y:S02]  /*3c790*/  IMAD R32, R194, 0xb, RZ ;  /* 0x0000000bc2207824 */ /* 0x000fe400078e02ff */
[----:B------:R-:W-:Y:S01]  /*3c7a0*/  IMAD.WIDE R106, R19, 0x4, R242 ;  /* 0x00000004136a7825 */ /* 0x000fe200078e02f2 */
[----:B----4-:R-:W-:-:S03]  /*3c7b0*/  IADD3 R19, R35, -0x14, RZ ;  /* 0xffffffec23137810 */ /* 0x010fc60007ffe0ff */
[----:B------:R-:W3:Y:S01]  /*3c7c0*/  LDC R35, c[0x0][0x230] ;  /* 0x00008c00ff237b82 */ /* 0x000ee20000000800 */
[----:B--2---:R-:W-:Y:S01]  /*3c7d0*/  VIADD R18, R33, 0xfffffff0 ;  /* 0xfffffff021127836 */ /* 0x004fe20000000000 */
[----:B------:R-:W-:Y:S06]  /*3c7e0*/  LDGSTS.E [R17+-0x7f880], desc[UR58][R106.64], !P3 ;  /* 0x807800006a117fae */ /* 0x000fec000d92187a */
[----:B------:R-:W2:Y:S01]  /*3c7f0*/  LDC R33, c[0x0][0x230] ;  /* 0x00008c00ff217b82 */ /* 0x000ea20000000800 */
[----:B------:R-:W-:Y:S01]  /*3c800*/  VIADD R16, R247, 0x100000 ;  /* 0x00100000f7107836 */ /* 0x000fe20000000000 */
[----:B------:R-:W-:Y:S01]  /*3c810*/  ISETP.GE.U32.AND P4, PT, R18, 0x7fffff71, PT ;  /* 0x7fffff711200780c */ /* 0x000fe20003f86070 */
[----:B------:R-:W-:Y:S01]  /*3c820*/  IMAD.WIDE R40, R32, 0x4, R244 ;  /* 0x0000000420287825 */ /* 0x000fe200078e02f4 */
[----:B------:R-:W-:-:S03]  /*3c830*/  ISETP.GE.U32.AND P3, PT, R19, 0x7fffff6d, PT ;  /* 0x7fffff6d1300780c */ /* 0x000fc60003f66070 */
[----:B------:R-:W-:Y:S01]  /*3c840*/  VIADD R18, R247, 0x100000 ;  /* 0x00100000f7127836 */ /* 0x000fe20000000000 */
[----:B------:R-:W-:Y:S01]  /*3c850*/  LDGSTS.E [R16+-0x7f500], desc[UR58][R40.64], !P1 ;  /* 0x80b0000028107fae */ /* 0x000fe2000c92187a */
[----:B------:R-:W-:-:S04]  /*3c860*/  IMAD.WIDE R74, R32, 0x4, R242 ;  /* 0x00000004204a7825 */ /* 0x000fc800078e02f2 */
[----:B------:R-:W-:Y:S01]  /*3c870*/  IMAD R19, R194, 0xf, RZ ;  /* 0x0000000fc2137824 */ /* 0x000fe200078e02ff */
[----:B------:R4:W-:Y:S03]  /*3c880*/  LDGSTS.E [R18+-0x7f480], desc[UR58][R74.64], !P1 ;  /* 0x80b800004a127fae */ /* 0x0009e6000c92187a */
[----:B------:R-:W-:-:S04]  /*3c890*/  IMAD.WIDE R102, R19, 0x4, R244 ;  /* 0x0000000413667825 */ /* 0x000fc800078e02f4 */
[----:B------:R-:W-:Y:S01]  /*3c8a0*/  IMAD.WIDE R42, R19, 0x4, R242 ;  /* 0x00000004132a7825 */ /* 0x000fe200078e02f2 */
[----:B------:R-:W-:Y:S03]  /*3c8b0*/  LDGSTS.E [R17+-0x7f100], desc[UR58][R102.64], !P4 ;  /* 0x80f0000066117fae */ /* 0x000fe6000e12187a */
[----:B----4-:R-:W-:Y:S01]  /*3c8c0*/  IMAD R18, R194, 0x13, RZ ;  /* 0x00000013c2127824 */ /* 0x010fe200078e02ff */
[----:B------:R-:W-:Y:S03]  /*3c8d0*/  LDGSTS.E [R16+-0x7f080], desc[UR58][R42.64], !P4 ;  /* 0x80f800002a107fae */ /* 0x000fe6000e12187a */
[----:B------:R-:W-:-:S04]  /*3c8e0*/  IMAD.WIDE R218, R18, 0x4, R244 ;  /* 0x0000000412da7825 */ /* 0x000fc800078e02f4 */
[----:B------:R-:W-:Y:S01]  /*3c8f0*/  IMAD.WIDE R2, R18, 0x4, R242 ;  /* 0x0000000412027825 */ /* 0x000fe200078e02f2 */
[----:B------:R-:W-:Y:S03]  /*3c900*/  LDGSTS.E [R16+-0x7ed00], desc[UR58][R218.64], !P3 ;  /* 0x81300000da107fae */ /* 0x000fe6000d92187a */
[----:B-1----:R-:W-:Y:S01]  /*3c910*/  VIADD R19, R34, 0xffffffe8 ;  /* 0xffffffe822137836 */ /* 0x002fe20000000000 */
[----:B------:R2:W-:Y:S01]  /*3c920*/  LDGSTS.E [R17+-0x7ec80], desc[UR58][R2.64], !P3 ;  /* 0x8138000002117fae */ /* 0x0005e2000d92187a */
[----:B---3--:R-:W-:Y:S02]  /*3c930*/  IADD3 R18, R35, -0x20, RZ ;  /* 0xffffffe023127810 */ /* 0x008fe40007ffe0ff */
[----:B------:R-:W1:Y:S01]  /*3c940*/  LDC R35, c[0x0][0x230] ;  /* 0x00008c00ff237b82 */ /* 0x000e620000000800 */
[----:B------:R-:W-:Y:S01]  /*3c950*/  ISETP.GE.U32.AND P1, PT, R19, 0x7fffff69, PT ;  /* 0x7fffff691300780c */ /* 0x000fe20003f26070 */
[----:B------:R-:W-:-:S02]  /*3c960*/  IMAD R32, R194, 0x17, RZ ;  /* 0x00000017c2207824 */ /* 0x000fc400078e02ff */
[----:B--2---:R-:W-:-:S05]  /*3c970*/  VIADD R17, R33, 0xffffffe4 ;  /* 0xffffffe421117836 */ /* 0x004fca0000000000 */
[----:B------:R-:W-:Y:S01]  /*3c980*/  ISETP.GE.U32.AND P4, PT, R17, 0x7fffff65, PT ;  /* 0x7fffff651100780c */ /* 0x000fe20003f86070 */
[----:B------:R-:W-:Y:S01]  /*3c990*/  IMAD R33, R194, 0x1b, RZ ;  /* 0x0000001bc2217824 */ /* 0x000fe200078e02ff */
[----:B------:R-:W-:Y:S01]  /*3c9a0*/  ISETP.GE.U32.AND P3, PT, R18, 0x7fffff61, PT ;  /* 0x7fffff611200780c */ /* 0x000fe20003f66070 */
[----:B------:R-:W-:-:S04]  /*3c9b0*/  IMAD.WIDE R186, R32, 0x4, R244 ;  /* 0x0000000420ba7825 */ /* 0x000fc800078e02f4 */
[----:B------:R-:W-:Y:S01]  /*3c9c0*/  VIADD R19, R247, 0x100000 ;  /* 0x00100000f7137836 */ /* 0x000fe20000000000 */
[----:B------:R-:W-:Y:S01]  /*3c9d0*/  LDGSTS.E [R16+-0x7e900], desc[UR58][R186.64], !P1 ;  /* 0x81700000ba107fae */ /* 0x000fe2000c92187a */
[----:B------:R-:W-:-:S04]  /*3c9e0*/  IMAD.WIDE R122, R32, 0x4, R242 ;  /* 0x00000004207a7825 */ /* 0x000fc800078e02f2 */
[----:B------:R-:W-:Y:S01]  /*3c9f0*/  VIADD R18, R247, 0x100000 ;  /* 0x00100000f7127836 */ /* 0x000fe20000000000 */
[----:B------:R2:W-:Y:S01]  /*3ca00*/  LDGSTS.E [R19+-0x7e880], desc[UR58][R122.64], !P1 ;  /* 0x817800007a137fae */ /* 0x0005e2000c92187a */
[----:B------:R-:W-:-:S04]  /*3ca10*/  IMAD.WIDE R168, R33, 0x4, R244 ;  /* 0x0000000421a87825 */ /* 0x000fc800078e02f4 */
[----:B------:R-:W-:Y:S01]  /*3ca20*/  IMAD.WIDE R154, R33, 0x4, R242 ;  /* 0x00000004219a7825 */ /* 0x000fe200078e02f2 */
[----:B------:R3:W-:Y:S01]  /*3ca30*/  LDGSTS.E [R18+-0x7e500], desc[UR58][R168.64], !P4 ;  /* 0x81b00000a8127fae */ /* 0x0007e2000e12187a */
[----:B------:R-:W4:Y:S02]  /*3ca40*/  LDC R33, c[0x0][0x230] ;  /* 0x00008c00ff217b82 */ /* 0x000f240000000800 */
[----:B------:R-:W-:Y:S02]  /*3ca50*/  VIADD R17, R247, 0x100000 ;  /* 0x00100000f7117836 */ /* 0x000fe40000000000 */
[C---:B------:R-:W-:Y:S02]  /*3ca60*/  IMAD R34, R194.reuse, 0x1f, RZ ;  /* 0x0000001fc2227824 */ /* 0x040fe400078e02ff */
[----:B--2---:R-:W-:Y:S01]  /*3ca70*/  IMAD R19, R194, 0x23, RZ ;  /* 0x00000023c2137824 */ /* 0x004fe200078e02ff */
[----:B------:R-:W-:Y:S01]  /*3ca80*/  LDGSTS.E [R17+-0x7e480], desc[UR58][R154.64], !P4 ;  /* 0x81b800009a117fae */ /* 0x000fe2000e12187a */
[----:B---3--:R-:W-:-:S02]  /*3ca90*/  IADD3 R18, R48, -0x24, RZ ;  /* 0xffffffdc30127810 */ /* 0x008fc40007ffe0ff */
[----:B------:R-:W2:Y:S01]  /*3caa0*/  LDC R48, c[0x0][0x230] ;  /* 0x00008c00ff307b82 */ /* 0x000ea20000000800 */
[----:B-1----:R-:W-:Y:S01]  /*3cab0*/  VIADD R32, R35, 0xffffffd8 ;  /* 0xffffffd823207836 */ /* 0x002fe20000000000 */
[----:B------:R-:W-:Y:S01]  /*3cac0*/  ISETP.GE.U32.AND P4, PT, R18, 0x7fffff5d, PT ;  /* 0x7fffff5d1200780c */ /* 0x000fe20003f86070 */
[----:B------:R-:W-:-:S04]  /*3cad0*/  IMAD.WIDE R138, R34, 0x4, R244 ;  /* 0x00000004228a7825 */ /* 0x000fc800078e02f4 */
[----:B------:R-:W-:Y:S02]  /*3cae0*/  VIADD R18, R247, 0x100000 ;  /* 0x00100000f7127836 */ /* 0x000fe40000000000 */
[----:B------:R-:W-:Y:S01]  /*3caf0*/  IMAD.WIDE R136, R34, 0x4, R242 ;  /* 0x0000000422887825 */ /* 0x000fe200078e02f2 */
[----:B------:R-:W-:Y:S01]  /*3cb00*/  ISETP.GE.U32.AND P1, PT, R32, 0x7fffff59, PT ;  /* 0x7fffff592000780c */ /* 0x000fe20003f26070 */
[----:B------:R-:W-:Y:S01]  /*3cb10*/  LDGSTS.E [R16+-0x7e100], desc[UR58][R138.64], !P3 ;  /* 0x81f000008a107fae */ /* 0x000fe2000d92187a */
[----:B------:R-:W1:Y:S01]  /*3cb20*/  LDC R34, c[0x0][0x230] ;  /* 0x00008c00ff227b82 */ /* 0x000e620000000800 */
[C---:B------:R-:W-:Y:S02]  /*3cb30*/  IMAD.WIDE R104, R19.reuse, 0x4, R244 ;  /* 0x0000000413687825 */ /* 0x040fe400078e02f4 */
[----:B------:R3:W-:Y:S02]  /*3cb40*/  LDGSTS.E [R18+-0x7e080], desc[UR58][R136.64], !P3 ;  /* 0x81f8000088127fae */ /* 0x0007e4000d92187a */
[----:B------:R-:W-:-:S02]  /*3cb50*/  IMAD.WIDE R90, R19, 0x4, R242 ;  /* 0x00000004135a7825 */ /* 0x000fc400078e02f2 */
[----:B------:R-:W-:Y:S01]  /*3cb60*/  LDGSTS.E [R17+-0x7dd00], desc[UR58][R104.64], !P4 ;  /* 0x8230000068117fae */ /* 0x000fe2000e12187a */
[----:B------:R-:W1:Y:S01]  /*3cb70*/  LDC R35, c[0x0][0x230] ;  /* 0x00008c00ff237b82 */ /* 0x000e620000000800 */
[----:B------:R-:W-:Y:S02]  /*3cb80*/  VIADD R19, R49, 0xffffffd4 ;  /* 0xffffffd431137836 */ /* 0x000fe40000000000 */
[----:B------:R-:W-:Y:S05]  /*3cb90*/  LDGSTS.E [R16+-0x7dc80], desc[UR58][R90.64], !P4 ;  /* 0x823800005a107fae */ /* 0x000fea000e12187a */
[----:B------:R-:W1:Y:S01]  /*3cba0*/  LDC R49, c[0x0][0x230] ;  /* 0x00008c00ff317b82 */ /* 0x000e620000000800 */
[----:B---3--:R-:W-:Y:S01]  /*3cbb0*/  IMAD R18, R194, 0x27, RZ ;  /* 0x00000027c2127824 */ /* 0x008fe200078e02ff */
[----:B------:R-:W-:-:S02]  /*3cbc0*/  ISETP.GE.U32.AND P3, PT, R19, 0x7fffff55, PT ;  /* 0x7fffff551300780c */ /* 0x000fc40003f66070 */
[----:B----4-:R-:W-:Y:S01]  /*3cbd0*/  IADD3 R19, R33, -0x30, RZ ;  /* 0xffffffd021137810 */ /* 0x010fe20007ffe0ff */
[----:B------:R-:W-:-:S03]  /*3cbe0*/  IMAD.WIDE R58, R18, 0x4, R244 ;  /* 0x00000004123a7825 */ /* 0x000fc600078e02f4 */
[----:B------:R-:W-:Y:S01]  /*3cbf0*/  ISETP.GE.U32.AND P4, PT, R19, 0x7fffff51, PT ;  /* 0x7fffff511300780c */ /* 0x000fe20003f86070 */
[----:B------:R-:W-:Y:S01]  /*3cc00*/  IMAD.WIDE R230, R18, 0x4, R242 ;  /* 0x0000000412e67825 */ /* 0x000fe200078e02f2 */
[----:B------:R-:W-:Y:S03]  /*3cc10*/  LDGSTS.E [R17+-0x7d900], desc[UR58][R58.64], !P1 ;  /* 0x827000003a117fae */ /* 0x000fe6000c92187a */
[----:B--2---:R-:W-:Y:S01]  /*3cc20*/  VIADD R19, R48, 0xffffffcc ;  /* 0xffffffcc30137836 */ /* 0x004fe20000000000 */
[----:B------:R-:W-:Y:S01]  /*3cc30*/  LDGSTS.E [R16+-0x7d880], desc[UR58][R230.64], !P1 ;  /* 0x82780000e6107fae */ /* 0x000fe2000c92187a */
[C---:B------:R-:W-:Y:S01]  /*3cc40*/  IMAD R18, R194.reuse, 0x2b, RZ ;  /* 0x0000002bc2127824 */ /* 0x040fe200078e02ff */
[----:B------:R-:W2:Y:S02]  /*3cc50*/  LDC R48, c[0x0][0x230] ;  /* 0x00008c00ff307b82 */ /* 0x000ea40000000800 */
[----:B------:R-:W-:Y:S01]  /*3cc60*/  ISETP.GE.U32.AND P1, PT, R19, 0x7fffff4d, PT ;  /* 0x7fffff4d1300780c */ /* 0x000fe20003f26070 */
[----:B------:R-:W-:-:S02]  /*3cc70*/  IMAD R19, R194, 0x2f, RZ ;  /* 0x0000002fc2137824 */ /* 0x000fc400078e02ff */
[----:B------:R-:W-:-:S04]  /*3cc80*/  IMAD.WIDE R164, R18, 0x4, R244 ;  /* 0x0000000412a47825 */ /* 0x000fc800078e02f4 */
[----:B------:R-:W-:Y:S01]  /*3cc90*/  IMAD.WIDE R24, R18, 0x4, R242 ;  /* 0x0000000412187825 */ /* 0x000fe200078e02f2 */
[----:B------:R-:W-:Y:S03]  /*3cca0*/  LDGSTS.E [R17+-0x7d500], desc[UR58][R164.64], !P3 ;  /* 0x82b00000a4117fae */ /* 0x000fe6000d92187a */
[----:B------:R-:W-:Y:S01]  /*3ccb0*/  VIADD R18, R247, 0x100000 ;  /* 0x00100000f7127836 */ /* 0x000fe20000000000 */
[----:B------:R-:W-:Y:S01]  /*3ccc0*/  LDGSTS.E [R16+-0x7d480], desc[UR58][R24.64], !P3 ;  /* 0x82b8000018107fae */ /* 0x000fe2000d92187a */
[----:B------:R-:W-:-:S04]  /*3ccd0*/  IMAD.WIDE R6, R19, 0x4, R244 ;  /* 0x0000000413067825 */ /* 0x000fc800078e02f4 */
[----:B------:R-:W-:Y:S01]  /*3cce0*/  IMAD.WIDE R84, R19, 0x4, R242 ;  /* 0x0000000413547825 */ /* 0x000fe200078e02f2 */
[----:B-1----:R-:W-:Y:S01]  /*3ccf0*/  IADD3 R19, R49, -0x3c, RZ ;  /* 0xffffffc431137810 */ /* 0x002fe20007ffe0ff */
[----:B------:R1:W-:Y:S01]  /*3cd00*/  LDGSTS.E [R18+-0x7d100], desc[UR58][R6.64], !P4 ;  /* 0x82f0000006127fae */ /* 0x0003e2000e12187a */
[----:B------:R-:W3:Y:S03]  /*3cd10*/  LDC R49, c[0x0][0x230] ;  /* 0x00008c00ff317b82 */ /* 0x000ee60000000800 */
[----:B------:R-:W-:Y:S01]  /*3cd20*/  LDGSTS.E [R17+-0x7d080], desc[UR58][R84.64], !P4 ;  /* 0x82f8000054117fae */ /* 0x000fe2000e12187a */
[----:B------:R-:W-:Y:S02]  /*3cd30*/  IMAD R32, R194, 0x33, RZ ;  /* 0x00000033c2207824 */ /* 0x000fe400078e02ff */
[----:B-1----:R-:W-:Y:S01]  /*3cd40*/  VIADD R18, R34, 0xffffffc8 ;  /* 0xffffffc822127836 */ /* 0x002fe20000000000 */
[----:B------:R-:W-:-:S04]  /*3cd50*/  ISETP.GE.U32.AND P3, PT, R19, 0x7fffff45, PT ;  /* 0x7fffff451300780c */ /* 0x000fc80003f66070 */
[----:B------:R-:W-:Y:S01]  /*3cd60*/  ISETP.GE.U32.AND P4, PT, R18, 0x7fffff49, PT ;  /* 0x7fffff491200780c */ /* 0x000fe20003f86070 */
[----:B------:R-:W-:Y:S02]  /*3cd70*/  IMAD R33, R194, 0x37, RZ ;  /* 0x00000037c2217824 */ /* 0x000fe400078e02ff */
[----:B------:R-:W-:-:S04]  /*3cd80*/  IMAD.WIDE R212, R32, 0x4, R244 ;  /* 0x0000000420d47825 */ /* 0x000fc800078e02f4 */
[----:B------:R-:W-:Y:S01]  /*3cd90*/  IMAD R34, R194, 0x3b, RZ ;  /* 0x0000003bc2227824 */ /* 0x000fe200078e02ff */
[----:B------:R-:W-:Y:S01]  /*3cda0*/  LDGSTS.E [R16+-0x7cd00], desc[UR58][R212.64], !P1 ;  /* 0x83300000d4107fae */ /* 0x000fe2000c92187a */
[----:B------:R-:W-:Y:S02]  /*3cdb0*/  VIADD R19, R247, 0x100000 ;  /* 0x00100000f7137836 */ /* 0x000fe40000000000 */
[----:B------:R-:W-:-:S04]  /*3cdc0*/  IMAD.WIDE R214, R32, 0x4, R242 ;  /* 0x0000000420d67825 */ /* 0x000fc800078e02f2 */
[----:B------:R-:W-:Y:S01]  /*3cdd0*/  VIADD R18, R247, 0x100000 ;  /* 0x00100000f7127836 */ /* 0x000fe20000000000 */
[----:B------:R1:W-:Y:S01]  /*3cde0*/  LDGSTS.E [R19+-0x7cc80], desc[UR58][R214.64], !P1 ;  /* 0x83380000d6137fae */ /* 0x0003e2000c92187a */
[----:B------:R-:W-:-:S04]  /*3cdf0*/  IMAD.WIDE R182, R33, 0x4, R244 ;  /* 0x0000000421b67825 */ /* 0x000fc800078e02f4 */
[----:B------:R-:W-:Y:S01]  /*3ce00*/  IMAD.WIDE R180, R33, 0x4, R242 ;  /* 0x0000000421b47825 */ /* 0x000fe200078e02f2 */
[----:B------:R-:W-:Y:S03]  /*3ce10*/  LDGSTS.E [R18+-0x7c900], desc[UR58][R182.64], !P4 ;  /* 0x83700000b6127fae */ /* 0x000fe6000e12187a */
[C---:B------:R-:W-:Y:S01]  /*3ce20*/  IMAD.WIDE R118, R34.reuse, 0x4, R244 ;  /* 0x0000000422767825 */ /* 0x040fe200078e02f4 */
[----:B------:R-:W-:Y:S03]  /*3ce30*/  LDGSTS.E [R17+-0x7c880], desc[UR58][R180.64], !P4 ;  /* 0x83780000b4117fae */ /* 0x000fe6000e12187a */
[----:B------:R-:W-:Y:S01]  /*3ce40*/  VIADD R35, R35, 0xffffffc0 ;  /* 0xffffffc023237836 */ /* 0x000fe20000000000 */
[----:B------:R-:W-:Y:S01]  /*3ce50*/  LDGSTS.E [R16+-0x7c500], desc[UR58][R118.64], !P3 ;  /* 0x83b0000076107fae */ /* 0x000fe2000d92187a */
[----:B------:R-:W-:-:S04]  /*3ce60*/  IMAD.WIDE R116, R34, 0x4, R242 ;  /* 0x0000000422747825 */ /* 0x000fc800078e02f2 */
[----:B-1----:R-:W-:Y:S01]  /*3ce70*/  IMAD R19, R194, 0x3f, RZ ;  /* 0x0000003fc2137824 */ /* 0x002fe200078e02ff */
[----:B------:R-:W-:Y:S01]  /*3ce80*/  ISETP.GE.U32.AND P1, PT, R35, 0x7fffff41, PT ;  /* 0x7fffff412300780c */ /* 0x000fe20003f26070 */
[----:B------:R2:W-:Y:S02]  /*3ce90*/  LDGSTS.E [R18+-0x7c480], desc[UR58][R116.64], !P3 ;  /* 0x83b8000074127fae */ /* 0x0005e4000d92187a */
[----:B------:R-:W-:-:S04]  /*3cea0*/  IMAD.WIDE R54, R19, 0x4, R244 ;  /* 0x0000000413367825 */ /* 0x000fc800078e02f4 */
[----:B------:R-:W-:-:S04]  /*3ceb0*/  IMAD.WIDE R52, R19, 0x4, R242 ;  /* 0x0000000413347825 */ /* 0x000fc800078e02f2 */
[----:B---3--:R-:W-:Y:S01]  /*3cec0*/  VIADD R19, R49, 0xffffffb8 ;  /* 0xffffffb831137836 */ /* 0x008fe20000000000 */
[----:B--2---:R-:W-:Y:S01]  /*3ced0*/  IADD3 R18, R48, -0x44, RZ ;  /* 0xffffffbc30127810 */ /* 0x004fe20007ffe0ff */
[----:B------:R-:W-:Y:S01]  /*3cee0*/  IMAD R250, R194, 0x43, RZ ;  /* 0x00000043c2fa7824 */ /* 0x000fe200078e02ff */
[----:B------:R-:W-:Y:S02]  /*3cef0*/  LDGSTS.E [R17+-0x7c100], desc[UR58][R54.64], !P1 ;  /* 0x83f0000036117fae */ /* 0x000fe4000c92187a */
[----:B------:R-:W-:Y:S02]  /*3cf00*/  ISETP.GE.U32.AND P4, PT, R18, 0x7fffff3d, PT ;  /* 0x7fffff3d1200780c */ /* 0x000fe40003f86070 */
[----:B------:R-:W-:Y:S01]  /*3cf10*/  ISETP.GE.U32.AND P3, PT, R19, 0x7fffff39, PT ;  /* 0x7fffff391300780c */ /* 0x000fe20003f66070 */
[----:B------:R-:W-:Y:S01]  /*3cf20*/  IMAD R33, R194, 0x47, RZ ;  /* 0x00000047c2217824 */ /* 0x000fe200078e02ff */
[----:B------:R1:W-:Y:S01]  /*3cf30*/  LDGSTS.E [R16+-0x7c080], desc[UR58][R52.64], !P1 ;  /* 0x83f8000034107fae */ /* 0x0003e2000c92187a */
[C---:B------:R-:W-:Y:S01]  /*3cf40*/  VIADD R32, R247.reuse, 0x100000 ;  /* 0x00100000f7207836 */ /* 0x040fe20000000000 */
[----:B------:R-:W-:Y:S01]  /*3cf50*/  IADD3 R19, R247, 0x100000, RZ ;  /* 0x00100000f7137810 */ /* 0x000fe20007ffe0ff */
[----:B------:R-:W-:-:S04]  /*3cf60*/  IMAD.WIDE R20, R250, 0x4, R244 ;  /* 0x00000004fa147825 */ /* 0x000fc800078e02f4 */
[----:B------:R-:W-:Y:S02]  /*3cf70*/  IMAD.WIDE R250, R250, 0x4, R242 ;  /* 0x00000004fafa7825 */ /* 0x000fe400078e02f2 */
[----:B------:R-:W-:Y:S02]  /*3cf80*/  LDGSTS.E [R32+-0x7bd00], desc[UR58][R20.64], !P4 ;  /* 0x8430000014207fae */ /* 0x000fe4000e12187a */
[----:B------:R-:W-:Y:S02]  /*3cf90*/  VIADD R18, R247, 0x100000 ;  /* 0x00100000f7127836 */ /* 0x000fe40000000000 */
[----:B-1----:R-:W-:Y:S01]  /*3cfa0*/  IMAD.WIDE R16, R33, 0x4, R244 ;  /* 0x0000000421107825 */ /* 0x002fe200078e02f4 */
[----:B------:R-:W-:Y:S03]  /*3cfb0*/  LDGSTS.E [R19+-0x7bc80], desc[UR58][R250.64], !P4 ;  /* 0x84380000fa137fae */ /* 0x000fe6000e12187a */
[----:B------:R-:W-:Y:S01]  /*3cfc0*/  VIADD R34, R50, 0xffffffb4 ;  /* 0xffffffb432227836 */ /* 0x000fe20000000000 */
[----:B------:R1:W-:Y:S01]  /*3cfd0*/  LDGSTS.E [R18+-0x7b900], desc[UR58][R16.64], !P3 ;  /* 0x8470000010127fae */ /* 0x0003e2000d92187a */
[----:B------:R-:W-:-:S03]  /*3cfe0*/  VIADD R50, R247, 0x100000 ;  /* 0x00100000f7327836 */ /* 0x000fc60000000000 */
[----:B------:R-:W-:Y:S01]  /*3cff0*/  ISETP.GE.U32.AND P1, PT, R34, 0x7fffff35, PT ;  /* 0x7fffff352200780c */ /* 0x000fe20003f26070 */
[----:B-1----:R-:W-:-:S05]  /*3d000*/  IMAD.WIDE R18, R33, 0x4, R242 ;  /* 0x0000000421127825 */ /* 0x002fca00078e02f2 */
[----:B------:R1:W-:Y:S01]  /*3d010*/  LDGSTS.E [R50+-0x7b880], desc[UR58][R18.64], !P3 ;  /* 0x8478000012327fae */ /* 0x0003e2000d92187a */
[----:B------:R-:W-:Y:S01]  /*3d020*/  IMAD R34, R194, 0x4b, RZ ;  /* 0x0000004bc2227824 */ /* 0x000fe200078e02ff */
[C---:B------:R-:W-:Y:S01]  /*3d030*/  IADD3 R48, R247.reuse, 0x100000, RZ ;  /* 0x00100000f7307810 */ /* 0x040fe20007ffe0ff */
[----:B------:R-:W-:Y:S02]  /*3d040*/  VIADD R49, R247, 0x100000 ;  /* 0x00100000f7317836 */ /* 0x000fe40000000000 */
[----:B------:R-:W-:-:S04]  /*3d050*/  IMAD.WIDE R32, R34, 0x4, R244 ;  /* 0x0000000422207825 */ /* 0x000fc800078e02f4 */
[----:B-1----:R-:W-:Y:S01]  /*3d060*/  VIADD R50, R51, 0xffffffb0 ;  /* 0xffffffb033327836 */ /* 0x002fe20000000000 */
[----:B------:R-:W-:Y:S01]  /*3d070*/  LDGSTS.E [R49+-0x7b500], desc[UR58][R32.64], !P1 ;  /* 0x84b0000020317fae */ /* 0x000fe2000c92187a */
[----:B------:R-:W-:-:S03]  /*3d080*/  VIADD R51, R64, 0xffffffac ;  /* 0xffffffac40337836 */ /* 0x000fc60000000000 */
[----:B------:R-:W-:Y:S01]  /*3d090*/  ISETP.GE.U32.AND P4, PT, R50, 0x7fffff31, PT ;  /* 0x7fffff313200780c */ /* 0x000fe20003f86070 */
[----:B------:R-:W-:Y:S01]  /*3d0a0*/  IMAD.WIDE R34, R34, 0x4, R242 ;  /* 0x0000000422227825 */ /* 0x000fe200078e02f2 */
[----:B------:R-:W-:-:S03]  /*3d0b0*/  ISETP.GE.U32.AND P3, PT, R51, 0x7fffff2d, PT ;  /* 0x7fffff2d3300780c */ /* 0x000fc60003f66070 */
[----:B------:R-:W-:Y:S01]  /*3d0c0*/  IMAD R50, R194, 0x4f, RZ ;  /* 0x0000004fc2327824 */ /* 0x000fe200078e02ff */
[----:B------:R1:W-:Y:S01]  /*3d0d0*/  LDGSTS.E [R48+-0x7b480], desc[UR58][R34.64], !P1 ;  /* 0x84b8000022307fae */ /* 0x0003e2000c92187a */
[----:B------:R-:W-:Y:S01]  /*3d0e0*/  VIADD R96, R96, 0xffffffa8 ;  /* 0xffffffa860607836 */ /* 0x000fe20000000000 */
[C---:B------:R-:W-:Y:S01]  /*3d0f0*/  IADD3 R83, R247.reuse, 0x100000, RZ ;  /* 0x00100000f7537810 */ /* 0x040fe20007ffe0ff */
[----:B------:R-:W-:Y:S02]  /*3d100*/  IMAD R66, R194, 0x53, RZ ;  /* 0x00000053c2427824 */ /* 0x000fe400078e02ff */
[C---:B------:R-:W-:Y:S01]  /*3d110*/  VIADD R82, R247.reuse, 0x100000 ;  /* 0x00100000f7527836 */ /* 0x040fe20000000000 */
[----:B------:R-:W-:Y:S01]  /*3d120*/  ISETP.GE.U32.AND P1, PT, R96, 0x7fffff29, PT ;  /* 0x7fffff296000780c */ /* 0x000fe20003f26070 */
[----:B------:R-:W-:Y:S02]  /*3d130*/  VIADD R81, R247, 0x100000 ;  /* 0x00100000f7517836 */ /* 0x000fe40000000000 */
[----:B-1----:R-:W-:-:S04]  /*3d140*/  IMAD.WIDE R48, R50, 0x4, R244 ;  /* 0x0000000432307825 */ /* 0x002fc800078e02f4 */
[----:B------:R-:W-:Y:S01]  /*3d150*/  IMAD.WIDE R50, R50, 0x4, R242 ;  /* 0x0000000432327825 */ /* 0x000fe200078e02f2 */
[----:B------:R-:W-:Y:S03]  /*3d160*/  LDGSTS.E [R83+-0x7b100], desc[UR58][R48.64], !P4 ;  /* 0x84f0000030537fae */ /* 0x000fe6000e12187a */
[C---:B------:R-:W-:Y:S01]  /*3d170*/  IMAD.WIDE R64, R66.reuse, 0x4, R244 ;  /* 0x0000000442407825 */ /* 0x040fe200078e02f4 */
[----:B------:R1:W-:Y:S03]  /*3d180*/  LDGSTS.E [R82+-0x7b080], desc[UR58][R50.64], !P4 ;  /* 0x84f8000032527fae */ /* 0x0003e6000e12187a */
[----:B------:R-:W-:Y:S01]  /*3d190*/  VIADD R80, R247, 0x100000 ;  /* 0x00100000f7507836 */ /* 0x000fe20000000000 */
[----:B------:R-:W-:Y:S01]  /*3d1a0*/  LDGSTS.E [R81+-0x7ad00], desc[UR58][R64.64], !P3 ;  /* 0x8530000040517fae */ /* 0x000fe2000d92187a */
[----:B------:R-:W-:-:S04]  /*3d1b0*/  IMAD.WIDE R66, R66, 0x4, R242 ;  /* 0x0000000442427825 */ /* 0x000fc800078e02f2 */
[----:B------:R-:W-:Y:S01]  /*3d1c0*/  IMAD.MOV.U32 R234, RZ, RZ, R144 ;  /* 0x000000ffffea7224 */ /* 0x000fe200078e0090 */
[----:B------:R2:W-:Y:S01]  /*3d1d0*/  LDGSTS.E [R80+-0x7ac80], desc[UR58][R66.64], !P3 ;  /* 0x8538000042507fae */ /* 0x0005e2000d92187a */
[----:B------:R-:W3:Y:S01]  /*3d1e0*/  LDC R144, c[0x0][0x230] ;  /* 0x00008c00ff907b82 */ /* 0x000ee20000000800 */
[----:B-1----:R-:W-:Y:S02]  /*3d1f0*/  IMAD R82, R194, 0x57, RZ ;  /* 0x00000057c2527824 */ /* 0x002fe400078e02ff */
[----:B------:R-:W-:Y:S01]  /*3d200*/  IMAD.MOV.U32 R235, RZ, RZ, R145 ;  /* 0x000000ffffeb7224 */ /* 0x000fe200078e0091 */
[----:B------:R-:W-:Y:S01]  /*3d210*/  IADD3 R97, R247, 0x100000, RZ ;  /* 0x00100000f7617810 */ /* 0x000fe20007ffe0ff */
[----:B------:R-:W-:-:S03]  /*3d220*/  VIADD R98, R98, 0xffffffa4 ;  /* 0xffffffa462627836 */ /* 0x000fc60000000000 */
[----:B------:R-:W1:Y:S01]  /*3d230*/  LDC R145, c[0x0][0x230] ;  /* 0x00008c00ff917b82 */ /* 0x000e620000000800 */
[----:B------:R-:W-:Y:S02]  /*3d240*/  VIADD R96, R247, 0x100000 ;  /* 0x00100000f7607836 */ /* 0x000fe40000000000 */
[----:B--2---:R-:W-:-:S04]  /*3d250*/  IMAD.WIDE R80, R82, 0x4, R244 ;  /* 0x0000000452507825 */ /* 0x004fc800078e02f4 */
[----:B------:R-:W-:Y:S01]  /*3d260*/  IMAD.WIDE R82, R82, 0x4, R242 ;  /* 0x0000000452527825 */ /* 0x000fe200078e02f2 */
[----:B------:R-:W-:Y:S03]  /*3d270*/  LDGSTS.E [R97+-0x7a900], desc[UR58][R80.64], !P1 ;  /* 0x8570000050617fae */ /* 0x000fe6000c92187a */
[----:B------:R-:W-:Y:S01]  /*3d280*/  VIADD R99, R99, 0xffffffa0 ;  /* 0xffffffa063637836 */ /* 0x000fe20000000000 */
[----:B------:R-:W-:Y:S01]  /*3d290*/  ISETP.GE.U32.AND P3, PT, R98, 0x7fffff25, PT ;  /* 0x7fffff256200780c */ /* 0x000fe20003f66070 */
[----:B------:R-:W-:Y:S01]  /*3d2a0*/  IMAD.MOV.U32 R233, RZ, RZ, R131 ;  /* 0x000000ffffe97224 */ /* 0x000fe200078e0083 */
[----:B------:R2:W-:Y:S01]  /*3d2b0*/  LDGSTS.E [R96+-0x7a880], desc[UR58][R82.64], !P1 ;  /* 0x8578000052607fae */ /* 0x0005e2000c92187a */
[----:B------:R-:W4:Y:S01]  /*3d2c0*/  LDC R131, c[0x0][0x238] ;  /* 0x00008e00ff837b82 */ /* 0x000f220000000800 */
[----:B------:R-:W-:Y:S01]  /*3d2d0*/  ISETP.GE.U32.AND P1, PT, R99, 0x7fffff21, PT ;  /* 0x7fffff216300780c */ /* 0x000fe20003f26070 */
[----:B------:R-:W-:Y:S01]  /*3d2e0*/  IMAD R98, R112, 0x5b, RZ ;  /* 0x0000005b70627824 */ /* 0x000fe200078e02ff */
[----:B------:R-:W-:Y:S01]  /*3d2f0*/  MOV R56, R146 ;  /* 0x0000009200387202 */ /* 0x000fe20000000f00 */
[----:B------:R-:W-:-:S04]  /*3d300*/  IMAD R115, R115, 0x5f, RZ ;  /* 0x0000005f73737824 */ /* 0x000fc800078e02ff */
[----:B------:R-:W4:Y:S01]  /*3d310*/  LDC R146, c[0x0][0x238] ;  /* 0x00008e00ff927b82 */ /* 0x000f220000000800 */
[----:B------:R-:W-:Y:S01]  /*3d320*/  MOV R232, R130 ;  /* 0x0000008200e87202 */ /* 0x000fe20000000f00 */
[----:B------:R-:W-:Y:S01]  /*3d330*/  IMAD.MOV.U32 R201, RZ, RZ, R129 ;  /* 0x000000ffffc97224 */ /* 0x000fe200078e0081 */
[----:B------:R-:W-:Y:S01]  /*3d340*/  IADD3 R114, R247, 0x100000, RZ ;  /* 0x00100000f7727810 */ /* 0x000fe20007ffe0ff */
[----:B--2---:R-:W-:-:S04]  /*3d350*/  IMAD.WIDE R96, R98, 0x4, R244 ;  /* 0x0000000462607825 */ /* 0x004fc800078e02f4 */
[----:B------:R-:W-:Y:S01]  /*3d360*/  VIADD R130, R247, 0x100000 ;  /* 0x00100000f7827836 */ /* 0x000fe20000000000 */
[----:B------:R-:W-:Y:S01]  /*3d370*/  LDGSTS.E [R114+-0x7a500], desc[UR58][R96.64], !P3 ;  /* 0x85b0000060727fae */ /* 0x000fe2000d92187a */
[----:B------:R-:W-:-:S04]  /*3d380*/  IMAD.WIDE R98, R98, 0x4, R242 ;  /* 0x0000000462627825 */ /* 0x000fc800078e02f2 */
[----:B------:R-:W-:Y:S01]  /*3d390*/  VIADD R129, R247, 0x100000 ;  /* 0x00100000f7817836 */ /* 0x000fe20000000000 */
[----:B------:R1:W-:Y:S01]  /*3d3a0*/  LDGSTS.E [R130+-0x7a480], desc[UR58][R98.64], !P3 ;  /* 0x85b8000062827fae */ /* 0x0003e2000d92187a */
[----:B------:R-:W-:-:S05]  /*3d3b0*/  IMAD.WIDE R112, R115, 0x4, R244 ;  /* 0x0000000473707825 */ /* 0x000fca00078e02f4 */
[----:B------:R3:W-:Y:S01]  /*3d3c0*/  LDGSTS.E [R129+-0x7a100], desc[UR58][R112.64], !P1 ;  /* 0x85f0000070817fae */ /* 0x0007e2000c92187a */
[----:B------:R-:W-:Y:S02]  /*3d3d0*/  IMAD.MOV.U32 R200, RZ, RZ, R128 ;  /* 0x000000ffffc87224 */ /* 0x000fe400078e0080 */
[----:B-1----:R-:W-:Y:S01]  /*3d3e0*/  VIADD R130, R145, 0xffffff98 ;  /* 0xffffff9891827836 */ /* 0x002fe20000000000 */
[----:B---3--:R-:W-:Y:S01]  /*3d3f0*/  IADD3 R129, R144, -0x64, RZ ;  /* 0xffffff9c90817810 */ /* 0x008fe20007ffe0ff */
[----:B------:R-:W-:-:S03]  /*3d400*/  VIADD R128, R247, 0x100000 ;  /* 0x00100000f7807836 */ /* 0x000fc60000000000 */
[----:B------:R-:W-:Y:S01]  /*3d410*/  ISETP.GE.U32.AND P4, PT, R129, 0x7fffff1d, PT ;  /* 0x7fffff1d8100780c */ /* 0x000fe20003f86070 */
[----:B------:R-:W-:Y:S01]  /*3d420*/  IMAD.WIDE R114, R115, 0x4, R242 ;  /* 0x0000000473727825 */ /* 0x000fe200078e02f2 */
[----:B------:R-:W-:-:S03]  /*3d430*/  ISETP.GE.U32.AND P3, PT, R130, 0x7fffff19, PT ;  /* 0x7fffff198200780c */ /* 0x000fc60003f66070 */
[----:B----4-:R-:W-:Y:S01]  /*3d440*/  IMAD R130, R131, 0x63, RZ ;  /* 0x0000006383827824 */ /* 0x010fe200078e02ff */
[----:B------:R1:W-:Y:S01]  /*3d450*/  LDGSTS.E [R128+-0x7a080], desc[UR58][R114.64], !P1 ;  /* 0x85f8000072807fae */ /* 0x0003e2000c92187a */
[----:B------:R-:W-:Y:S01]  /*3d460*/  VIADD R176, R176, 0xffffff94 ;  /* 0xffffff94b0b07836 */ /* 0x000fe20000000000 */
[C---:B------:R-:W-:Y:S01]  /*3d470*/  IADD3 R162, R247.reuse, 0x100000, RZ ;  /* 0x00100000f7a27810 */ /* 0x040fe20007ffe0ff */
[----:B------:R-:W-:Y:S02]  /*3d480*/  IMAD R146, R146, 0x67, RZ ;  /* 0x0000006792927824 */ /* 0x000fe400078e02ff */
[----:B------:R-:W-:Y:S01]  /*3d490*/  VIADD R163, R247, 0x100000 ;  /* 0x00100000f7a37836 */ /* 0x000fe20000000000 */
[----:B------:R-:W-:Y:S01]  /*3d4a0*/  ISETP.GE.U32.AND P1, PT, R176, 0x7fffff15, PT ;  /* 0x7fffff15b000780c */ /* 0x000fe20003f26070 */
[----:B------:R-:W-:Y:S02]  /*3d4b0*/  IMAD.MOV.U32 R57, RZ, RZ, R147 ;  /* 0x000000ffff397224 */ /* 0x000fe400078e0093 */
[----:B-1----:R-:W-:-:S04]  /*3d4c0*/  IMAD.WIDE R128, R130, 0x4, R244 ;  /* 0x0000000482807825 */ /* 0x002fc800078e02f4 */
[----:B------:R-:W-:Y:S01]  /*3d4d0*/  IMAD.WIDE R130, R130, 0x4, R242 ;  /* 0x0000000482827825 */ /* 0x000fe200078e02f2 */
[----:B------:R-:W-:Y:S03]  /*3d4e0*/  LDGSTS.E [R163+-0x79d00], desc[UR58][R128.64], !P4 ;  /* 0x8630000080a37fae */ /* 0x000fe6000e12187a */
[----:B------:R-:W-:Y:S01]  /*3d4f0*/  VIADD R161, R247, 0x100000 ;  /* 0x00100000f7a17836 */ /* 0x000fe20000000000 */
[----:B------:R1:W-:Y:S01]  /*3d500*/  LDGSTS.E [R162+-0x79c80], desc[UR58][R130.64], !P4 ;  /* 0x8638000082a27fae */ /* 0x0003e2000e12187a */
[----:B------:R-:W-:-:S04]  /*3d510*/  IMAD.WIDE R144, R146, 0x4, R244 ;  /* 0x0000000492907825 */ /* 0x000fc800078e02f4 */
[----:B------:R-:W-:Y:S01]  /*3d520*/  VIADD R160, R247, 0x100000 ;  /* 0x00100000f7a07836 */ /* 0x000fe20000000000 */
[----:B------:R-:W-:Y:S01]  /*3d530*/  LDGSTS.E [R161+-0x79900], desc[UR58][R144.64], !P3 ;  /* 0x8670000090a17fae */ /* 0x000fe2000d92187a */
[----:B------:R-:W-:-:S04]  /*3d540*/  IMAD.WIDE R146, R146, 0x4, R242 ;  /* 0x0000000492927825 */ /* 0x000fc800078e02f2 */
[----:B-1----:R-:W-:Y:S01]  /*3d550*/  IMAD R162, R177, 0x6b, RZ ;  /* 0x0000006bb1a27824 */ /* 0x002fe200078e02ff */
[----:B------:R1:W-:Y:S01]  /*3d560*/  LDGSTS.E [R160+-0x79880], desc[UR58][R146.64], !P3 ;  /* 0x8678000092a07fae */ /* 0x0003e2000d92187a */
[C---:B------:R-:W-:Y:S01]  /*3d570*/  VIADD R177, R247.reuse, 0x100000 ;  /* 0x00100000f7b17836 */ /* 0x040fe20000000000 */
[----:B------:R-:W-:Y:S01]  /*3d580*/  IADD3 R176, R247, 0x100000, RZ ;  /* 0x00100000f7b07810 */ /* 0x000fe20007ffe0ff */
[----:B------:R-:W-:Y:S02]  /*3d590*/  VIADD R178, R178, 0xffffff90 ;  /* 0xffffff90b2b27836 */ /* 0x000fe40000000000 */
[----:B------:R-:W-:Y:S02]  /*3d5a0*/  VIADD R179, R179, 0xffffff8c ;  /* 0xffffff8cb3b37836 */ /* 0x000fe40000000000 */
[----:B-1----:R-:W-:-:S04]  /*3d5b0*/  IMAD.WIDE R160, R162, 0x4, R244 ;  /* 0x00000004a2a07825 */ /* 0x002fc800078e02f4 */
[----:B------:R-:W-:Y:S01]  /*3d5c0*/  IMAD.WIDE R162, R162, 0x4, R242 ;  /* 0x00000004a2a27825 */ /* 0x000fe200078e02f2 */
[----:B------:R-:W-:Y:S04]  /*3d5d0*/  LDGSTS.E [R177+-0x79500], desc[UR58][R160.64], !P1 ;  /* 0x86b00000a0b17fae */ /* 0x000fe8000c92187a */
[----:B------:R1:W-:Y:S01]  /*3d5e0*/  LDGSTS.E [R176+-0x79480], desc[UR58][R162.64], !P1 ;  /* 0x86b80000a2b07fae */ /* 0x0003e2000c92187a */
[----:B------:R-:W-:Y:S01]  /*3d5f0*/  ISETP.GE.U32.AND P1, PT, R178, 0x7fffff11, PT ;  /* 0x7fffff11b200780c */ /* 0x000fe20003f26070 */
[----:B------:R-:W-:Y:S01]  /*3d600*/  IMAD R178, R192, 0x6f, RZ ;  /* 0x0000006fc0b27824 */ /* 0x000fe200078e02ff */
[----:B------:R-:W-:Y:S01]  /*3d610*/  ISETP.GE.U32.AND P3, PT, R179, 0x7fffff0d, PT ;  /* 0x7fffff0db300780c */ /* 0x000fe20003f66070 */
[----:B------:R-:W-:Y:S01]  /*3d620*/  IMAD R209, R209, 0x73, RZ ;  /* 0x00000073d1d17824 */ /* 0x000fe200078e02ff */
[----:B------:R-:W-:Y:S01]  /*3d630*/  IADD3 R208, R247, 0x100000, RZ ;  /* 0x00100000f7d07810 */ /* 0x000fe20007ffe0ff */
[----:B------:R-:W-:-:S02]  /*3d640*/  VIADD R210, R210, 0xffffff88 ;  /* 0xffffff88d2d27836 */ /* 0x000fc40000000000 */
[----:B------:R-:W-:Y:S02]  /*3d650*/  VIADD R195, R247, 0x100000 ;  /* 0x00100000f7c37836 */ /* 0x000fe40000000000 */
[----:B-1----:R-:W-:Y:S01]  /*3d660*/  IMAD.WIDE R176, R178, 0x4, R244 ;  /* 0x00000004b2b07825 */ /* 0x002fe200078e02f4 */
[----:B------:R-:W-:-:S03]  /*3d670*/  ISETP.GE.U32.AND P4, PT, R210, 0x7fffff09, PT ;  /* 0x7fffff09d200780c */ /* 0x000fc60003f86070 */
[----:B------:R-:W-:Y:S01]  /*3d680*/  IMAD.WIDE R178, R178, 0x4, R242 ;  /* 0x00000004b2b27825 */ /* 0x000fe200078e02f2 */
[----:B------:R1:W-:Y:S03]  /*3d690*/  LDGSTS.E [R208+-0x79100], desc[UR58][R176.64], !P1 ;  /* 0x86f00000b0d07fae */ /* 0x0003e6000c92187a */
[----:B------:R-:W-:Y:S01]  /*3d6a0*/  VIADD R194, R247, 0x100000 ;  /* 0x00100000f7c27836 */ /* 0x000fe20000000000 */
[----:B------:R-:W-:Y:S01]  /*3d6b0*/  LDGSTS.E [R195+-0x79080], desc[UR58][R178.64], !P1 ;  /* 0x86f80000b2c37fae */ /* 0x000fe2000c92187a */
[----:B------:R-:W-:Y:S01]  /*3d6c0*/  IMAD.WIDE R192, R209, 0x4, R244 ;  /* 0x00000004d1c07825 */ /* 0x000fe200078e02f4 */
[----:B------:R-:W-:-:S03]  /*3d6d0*/  IADD3 R226, R247, 0x100000, RZ ;  /* 0x00100000f7e27810 */ /* 0x000fc60007ffe0ff */
[----:B------:R-:W-:Y:S01]  /*3d6e0*/  IMAD R210, R224, 0x77, RZ ;  /* 0x00000077e0d27824 */ /* 0x000fe200078e02ff */
[----:B------:R2:W-:Y:S01]  /*3d6f0*/  LDGSTS.E [R194+-0x78d00], desc[UR58][R192.64], !P3 ;  /* 0x87300000c0c27fae */ /* 0x0005e2000d92187a */
[----:B-1----:R-:W-:Y:S02]  /*3d700*/  VIADD R208, R211, 0xffffff84 ;  /* 0xffffff84d3d07836 */ /* 0x002fe40000000000 */
[----:B------:R-:W-:-:S03]  /*3d710*/  VIADD R225, R247, 0x100000 ;  /* 0x00100000f7e17836 */ /* 0x000fc60000000000 */
[----:B------:R-:W-:Y:S01]  /*3d720*/  ISETP.GE.U32.AND P1, PT, R208, 0x7fffff05, PT ;  /* 0x7fffff05d000780c */ /* 0x000fe20003f26070 */
[----:B------:R-:W-:Y:S02]  /*3d730*/  VIADD R224, R247, 0x100000 ;  /* 0x00100000f7e07836 */ /* 0x000fe40000000000 */
[----:B--2---:R-:W-:-:S04]  /*3d740*/  IMAD.WIDE R194, R209, 0x4, R242 ;  /* 0x00000004d1c27825 */ /* 0x004fc800078e02f2 */
[C---:B------:R-:W-:Y:S01]  /*3d750*/  IMAD.WIDE R208, R210.reuse, 0x4, R244 ;  /* 0x00000004d2d07825 */ /* 0x040fe200078e02f4 */
[----:B------:R1:W-:Y:S03]  /*3d760*/  LDGSTS.E [R226+-0x78c80], desc[UR58][R194.64], !P3 ;  /* 0x87380000c2e27fae */ /* 0x0003e6000d92187a */
[----:B------:R-:W-:Y:S01]  /*3d770*/  IMAD.WIDE R210, R210, 0x4, R242 ;  /* 0x00000004d2d27825 */ /* 0x000fe200078e02f2 */
[----:B------:R-:W-:Y:S01]  /*3d780*/  LDGSTS.E [R225+-0x78900], desc[UR58][R208.64], !P4 ;  /* 0x87700000d0e17fae */ /* 0x000fe2000e12187a */
[----:B------:R-:W-:Y:S02]  /*3d790*/  USHF.L.U32 UR9, UR9, 0x7, URZ ;  /* 0x0000000709097899 */ /* 0x000fe4000800063f */
[----:B------:R-:W-:Y:S01]  /*3d7a0*/  VIADD R10, R227, 0xffffff80 ;  /* 0xffffff80e30a7836 */ /* 0x000fe20000000000 */
[----:B------:R2:W-:Y:S01]  /*3d7b0*/  LDGSTS.E [R224+-0x78880], desc[UR58][R210.64], !P4 ;  /* 0x87780000d2e07fae */ /* 0x0005e2000e12187a */
[----:B-1----:R-:W-:Y:S01]  /*3d7c0*/  IMAD R226, R240, 0x7b, RZ ;  /* 0x0000007bf0e27824 */ /* 0x002fe200078e02ff */
[C---:B------:R-:W-:Y:S01]  /*3d7d0*/  IADD3 R240, R247.reuse, 0x100000, RZ ;  /* 0x00100000f7f07810 */ /* 0x040fe20007ffe0ff */
[----:B------:R-:W-:Y:S01]  /*3d7e0*/  VIADD R249, R247, 0x100000 ;  /* 0x00100000f7f97836 */ /* 0x000fe20000000000 */
[----:B------:R-:W-:Y:S01]  /*3d7f0*/  LOP3.LUT R203, R241, 0x40, RZ, 0xfc, !PT ;  /* 0x00000040f1cb7812 */ /* 0x000fe200078efcff */
[----:B--2---:R-:W-:-:S04]  /*3d800*/  IMAD.WIDE R224, R226, 0x4, R244 ;  /* 0x00000004e2e07825 */ /* 0x004fc800078e02f4 */
[----:B------:R-:W-:Y:S01]  /*3d810*/  IMAD.WIDE R226, R226, 0x4, R242 ;  /* 0x00000004e2e27825 */ /* 0x000fe200078e02f2 */
[----:B------:R-:W-:Y:S01]  /*3d820*/  LDGSTS.E [R240+-0x78500], desc[UR58][R224.64], !P1 ;  /* 0x87b00000e0f07fae */ /* 0x000fe2000c92187a */
[----:B------:R-:W-:-:S03]  /*3d830*/  LOP3.LUT R11, R241, 0x20, RZ, 0xfc, !PT ;  /* 0x00000020f10b7812 */ /* 0x000fc600078efcff */
[----:B------:R1:W-:Y:S01]  /*3d840*/  LDGSTS.E [R249+-0x78480], desc[UR58][R226.64], !P1 ;  /* 0x87b80000e2f97fae */ /* 0x0003e2000c92187a */
[----:B------:R-:W-:-:S03]  /*3d850*/  ISETP.GE.AND P1, PT, R203, R10, PT ;  /* 0x0000000acb00720c */ /* 0x000fc60003f26270 */
[----:B------:R2:W-:Y:S01]  /*3d860*/  STL.64 [R1+0x8318], R72 ;  /* 0x0083184801007387 */ /* 0x0005e20000100a00 */
[----:B------:R-:W-:-:S03]  /*3d870*/  ISETP.GE.U32.AND P4, PT, R10, 0x7fffff01, PT ;  /* 0x7fffff010a00780c */ /* 0x000fc60003f86070 */
[----:B------:R-:W3:Y:S01]  /*3d880*/  LDL.LU.64 R216, [R1+0x3b0] ;  /* 0x0003b00001d87983 */ /* 0x000ee20000300a00 */
[----:B-1----:R-:W-:-:S03]  /*3d890*/  IMAD.U32 R249, RZ, RZ, UR9 ;  /* 0x00000009fff97e24 */ /* 0x002fc6000f8e00ff */
[----:B------:R-:W4:Y:S01]  /*3d8a0*/  LDL.LU.64 R202, [R1+0x3a8] ;  /* 0x0003a80001ca7983 */ /* 0x000f220000300a00 */
[----:B------:R-:W-:Y:S01]  /*3d8b0*/  ISETP.GE.AND P3, PT, R11, R10, PT ;  /* 0x0000000a0b00720c */ /* 0x000fe20003f66270 */
[C---:B------:R-:W-:Y:S02]  /*3d8c0*/  IMAD.WIDE R120, R249.reuse, 0x4, R244 ;  /* 0x00000004f9787825 */ /* 0x040fe400078e02f4 */
[----:B------:R-:W4:Y:S01]  /*3d8d0*/  LDL.LU.64 R10, [R1+0x3a0] ;  /* 0x0003a000010a7983 */ /* 0x000f220000300a00 */
[----:B--2---:R-:W-:Y:S01]  /*3d8e0*/  MOV R72, R8 ;  /* 0x0000000800487202 */ /* 0x004fe20000000f00 */
[----:B------:R-:W-:-:S04]  /*3d8f0*/  IMAD.WIDE R152, R249, 0x4, R242 ;  /* 0x00000004f9987825 */ /* 0x000fc800078e02f2 */
[----:B------:R-:W-:Y:S02]  /*3d900*/  IMAD.MOV.U32 R73, RZ, RZ, R9 ;  /* 0x000000ffff497224 */ /* 0x000fe400078e0009 */
[----:B------:R-:W-:Y:S01]  /*3d910*/  IMAD R252, R252, 0x7f, RZ ;  /* 0x0000007ffcfc7824 */ /* 0x000fe200078e02ff */
[----:B------:R-:W2:Y:S01]  /*3d920*/  LDL.LU.64 R8, [R1+0x398] ;  /* 0x0003980001087983 */ /* 0x000ea20000300a00 */
[----:B------:R-:W-:-:S03]  /*3d930*/  IMAD.WIDE R184, R249, 0x4, R184 ;  /* 0x00000004f9b87825 */ /* 0x000fc600078e02b8 */
[----:B------:R1:W-:Y:S01]  /*3d940*/  STL.64 [R1+0x1a38], R120 ;  /* 0x001a387801007387 */ /* 0x0003e20000100a00 */
[----:B------:R-:W-:-:S04]  /*3d950*/  IMAD.WIDE R170, R249, 0x4, R170 ;  /* 0x00000004f9aa7825 */ /* 0x000fc800078e02aa */
[----:B------:R-:W-:-:S04]  /*3d960*/  IMAD.WIDE R240, R252, 0x4, R244 ;  /* 0x00000004fcf07825 */ /* 0x000fc800078e02f4 */
[C---:B------:R-:W-:Y:S01]  /*3d970*/  IMAD.WIDE R38, R249.reuse, 0x4, R38 ;  /* 0x00000004f9267825 */ /* 0x040fe200078e0226 */
[----:B-1----:R-:W2:Y:S03]  /*3d980*/  LDL.LU.64 R120, [R1+0x390] ;  /* 0x0003900001787983 */ /* 0x002ea60000300a00 */
[----:B------:R-:W-:Y:S02]  /*3d990*/  IMAD.WIDE R244, R252, 0x4, R242 ;  /* 0x00000004fcf47825 */ /* 0x000fe400078e02f2 */
[----:B------:R-:W1:Y:S01]  /*3d9a0*/  LDC R252, c[0x0][0x230] ;  /* 0x00008c00fffc7b82 */ /* 0x000e620000000800 */
[----:B------:R1:W-:Y:S01]  /*3d9b0*/  STL.64 [R1+0x1a30], R152 ;  /* 0x001a309801007387 */ /* 0x0003e20000100a00 */
[----:B------:R-:W-:-:S03]  /*3d9c0*/  IMAD.WIDE R88, R249, 0x4, R88 ;  /* 0x00000004f9587825 */ /* 0x000fc600078e0258 */
[----:B-1----:R-:W2:Y:S04]  /*3d9d0*/  LDL.LU.64 R152, [R1+0x388] ;  /* 0x0003880001987983 */ /* 0x002ea80000300a00 */
[----:B------:R1:W-:Y:S04]  /*3d9e0*/  STL.64 [R1+0x1a28], R184 ;  /* 0x001a28b801007387 */ /* 0x0003e80000100a00 */
[----:B------:R-:W2:Y:S04]  /*3d9f0*/  LDL.LU.64 R242, [R1+0x370] ;  /* 0x0003700001f27983 */ /* 0x000ea80000300a00 */
[----:B------:R1:W-:Y:S04]  /*3da00*/  STL.64 [R1+0x1a20], R170 ;  /* 0x001a20aa01007387 */ /* 0x0003e80000100a00 */
[----:B-1----:R-:W2:Y:S04]  /*3da10*/  LDL.LU.64 R184, [R1+0x368] ;  /* 0x0003680001b87983 */ /* 0x002ea80000300a00 */
[----:B------:R1:W-:Y:S04]  /*3da20*/  STL.64 [R1+0x1a18], R38 ;  /* 0x001a182601007387 */ /* 0x0003e80000100a00 */
[----:B------:R-:W2:Y:S04]  /*3da30*/  LDL.LU.64 R170, [R1+0x360] ;  /* 0x0003600001aa7983 */ /* 0x000ea80000300a00 */
[----:B-1----:R-:W2:Y:S04]  /*3da40*/  LDL.LU.64 R38, [R1+0x358] ;  /* 0x0003580001267983 */ /* 0x002ea80000300a00 */
[----:B------:R1:W-:Y:S02]  /*3da50*/  STL.64 [R1+0x1a10], R88 ;  /* 0x001a105801007387 */ /* 0x0003e40000100a00 */
[----:B-1----:R-:W-:-:S04]  /*3da60*/  IMAD.WIDE R88, R249, 0x4, R200 ;  /* 0x00000004f9587825 */ /* 0x002fc800078e02c8 */
[C---:B------:R-:W-:Y:S01]  /*3da70*/  IMAD.WIDE R200, R249.reuse, 0x4, R232 ;  /* 0x00000004f9c87825 */ /* 0x040fe200078e02e8 */
[----:B------:R1:W-:Y:S03]  /*3da80*/  STL.64 [R1+0x1a08], R88 ;  /* 0x001a085801007387 */ /* 0x0003e60000100a00 */
[C---:B------:R-:W-:Y:S01]  /*3da90*/  IMAD.WIDE R232, R249.reuse, 0x4, R234 ;  /* 0x00000004f9e87825 */ /* 0x040fe200078e02ea */
[----:B-1----:R-:W2:Y:S04]  /*3daa0*/  LDL.LU.64 R88, [R1+0x350] ;  /* 0x0003500001587983 */ /* 0x002ea80000300a00 */
[----:B------:R1:W-:Y:S04]  /*3dab0*/  STL.64 [R1+0x1a00], R200 ;  /* 0x001a00c801007387 */ /* 0x0003e80000100a00 */
[----:B-1----:R-:W2:Y:S04]  /*3dac0*/  LDL.LU.64 R200, [R1+0x348] ;  /* 0x0003480001c87983 */ /* 0x002ea80000300a00 */
[----:B------:R1:W-:Y:S04]  /*3dad0*/  STL.64 [R1+0x19f8], R232 ;  /* 0x0019f8e801007387 */ /* 0x0003e80000100a00 */
[----:B-1----:R-:W2:Y:S01]  /*3dae0*/  LDL.LU.64 R232, [R1+0x330] ;  /* 0x0003300001e87983 */ /* 0x002ea20000300a00 */
[----:B------:R-:W-:-:S04]  /*3daf0*/  IMAD.WIDE R234, R249, 0x4, R56 ;  /* 0x00000004f9ea7825 */ /* 0x000fc800078e0238 */
[C---:B------:R-:W-:Y:S01]  /*3db00*/  IMAD.WIDE R56, R249.reuse, 0x4, R228 ;  /* 0x00000004f9387825 */ /* 0x040fe200078e02e4 */
[----:B------:R1:W-:Y:S04]  /*3db10*/  STL.64 [R1+0x19f0], R234 ;  /* 0x0019f0ea01007387 */ /* 0x0003e80000100a00 */
[----:B-1----:R-:W2:Y:S04]  /*3db20*/  LDL.LU.64 R234, [R1+0x328] ;  /* 0x0003280001ea7983 */ /* 0x002ea80000300a00 */
[----:B------:R1:W-:Y:S04]  /*3db30*/  STL.64 [R1+0x19e8], R56 ;  /* 0x0019e83801007387 */ /* 0x0003e80000100a00 */
[----:B-1----:R-:W2:Y:S04]  /*3db40*/  LDL.LU.64 R56, [R1+0x320] ;  /* 0x0003200001387983 */ /* 0x002ea80000300a00 */
[----:B------:R-:W2:Y:S01]  /*3db50*/  LDL.LU.64 R228, [R1+0x318] ;  /* 0x0003180001e47983 */ /* 0x000ea20000300a00 */
[----:B------:R-:W-:-:S04]  /*3db60*/  IMAD.WIDE R72, R249, 0x4, R72 ;  /* 0x00000004f9487825 */ /* 0x000fc800078e0248 */
[C---:B------:R-:W-:Y:S01]  /*3db70*/  IMAD.WIDE R86, R249.reuse, 0x4, R86 ;  /* 0x00000004f9567825 */ /* 0x040fe200078e0256 */
[----:B------:R1:W-:Y:S03]  /*3db80*/  STL.64 [R1+0x19e0], R72 ;  /* 0x0019e04801007387 */ /* 0x0003e60000100a00 */
[C---:B------:R-:W-:Y:S01]  /*3db90*/  IMAD.WIDE R106, R249.reuse, 0x4, R106 ;  /* 0x00000004f96a7825 */ /* 0x040fe200078e026a */
[----:B-1----:R-:W2:Y:S04]  /*3dba0*/  LDL.LU.64 R72, [R1+0x8318] ;  /* 0x0083180001487983 */ /* 0x002ea80000300a00 */
[----:B------:R1:W-:Y:S01]  /*3dbb0*/  STL.64 [R1+0x19d8], R86 ;  /* 0x0019d85601007387 */ /* 0x0003e20000100a00 */
[----:B------:R-:W-:-:S03]  /*3dbc0*/  IMAD.WIDE R40, R249, 0x4, R40 ;  /* 0x00000004f9287825 */ /* 0x000fc600078e0228 */
[----:B-1----:R-:W2:Y:S04]  /*3dbd0*/  LDL.LU.64 R86, [R1+0x8310] ;  /* 0x0083100001567983 */ /* 0x002ea80000300a00 */
[----:B------:R1:W-:Y:S01]  /*3dbe0*/  STL.64 [R1+0x19d0], R106 ;  /* 0x0019d06a01007387 */ /* 0x0003e20000100a00 */
[----:B------:R-:W-:-:S03]  /*3dbf0*/  IMAD.WIDE R74, R249, 0x4, R74 ;  /* 0x00000004f94a7825 */ /* 0x000fc600078e024a */
[----:B-1----:R-:W2:Y:S01]  /*3dc00*/  LDL.LU.64 R106, [R1+0x8308] ;  /* 0x00830800016a7983 */ /* 0x002ea20000300a00 */
[----:B------:R-:W-:-:S04]  /*3dc10*/  IMAD.WIDE R102, R249, 0x4, R102 ;  /* 0x00000004f9667825 */ /* 0x000fc800078e0266 */
[----:B------:R-:W-:-:S04]  /*3dc20*/  IMAD.WIDE R42, R249, 0x4, R42 ;  /* 0x00000004f92a7825 */ /* 0x000fc800078e022a */
[----:B---3--:R-:W-:-:S04]  /*3dc30*/  IMAD.WIDE R216, R249, 0x4, R216 ;  /* 0x00000004f9d87825 */ /* 0x008fc800078e02d8 */
[C---:B----4-:R-:W-:Y:S01]  /*3dc40*/  IMAD.WIDE R202, R249.reuse, 0x4, R202 ;  /* 0x00000004f9ca7825 */ /* 0x050fe200078e02ca */
[----:B------:R1:W-:Y:S03]  /*3dc50*/  STL.64 [R1+0x19c8], R216 ;  /* 0x0019c8d801007387 */ /* 0x0003e60000100a00 */
[C---:B------:R-:W-:Y:S01]  /*3dc60*/  IMAD.WIDE R10, R249.reuse, 0x4, R10 ;  /* 0x00000004f90a7825 */ /* 0x040fe200078e020a */
[----:B------:R3:W-:Y:S04]  /*3dc70*/  STL.64 [R1+0x19c0], R202 ;  /* 0x0019c0ca01007387 */ /* 0x0007e80000100a00 */
[----:B-1----:R-:W4:Y:S01]  /*3dc80*/  LDL.LU.64 R216, [R1+0x2f0] ;  /* 0x0002f00001d87983 */ /* 0x002f220000300a00 */
[----:B--2---:R-:W-:-:S03]  /*3dc90*/  IMAD.WIDE R8, R249, 0x4, R8 ;  /* 0x00000004f9087825 */ /* 0x004fc600078e0208 */
[----:B------:R1:W-:Y:S04]  /*3dca0*/  STL.64 [R1+0x19b8], R10 ;  /* 0x0019b80a01007387 */ /* 0x0003e80000100a00 */
[----:B---3--:R-:W2:Y:S04]  /*3dcb0*/  LDL.LU.64 R202, [R1+0x2e8] ;  /* 0x0002e80001ca7983 */ /* 0x008ea80000300a00 */
[----:B------:R3:W-:Y:S04]  /*3dcc0*/  STL.64 [R1+0x19b0], R8 ;  /* 0x0019b00801007387 */ /* 0x0007e80000100a00 */
[----:B-1----:R-:W2:Y:S01]  /*3dcd0*/  LDL.LU.64 R10, [R1+0x2e0] ;  /* 0x0002e000010a7983 */ /* 0x002ea20000300a00 */
[----:B------:R-:W-:-:S03]  /*3dce0*/  IMAD.WIDE R120, R249, 0x4, R120 ;  /* 0x00000004f9787825 */ /* 0x000fc600078e0278 */
[----:B---3--:R-:W3:Y:S04]  /*3dcf0*/  LDL.LU.64 R8, [R1+0x2d8] ;  /* 0x0002d80001087983 */ /* 0x008ee80000300a00 */
[----:B------:R1:W-:Y:S01]  /*3dd00*/  STL.64 [R1+0x19a8], R120 ;  /* 0x0019a87801007387 */ /* 0x0003e20000100a00 */
[----:B------:R-:W-:-:S03]  /*3dd10*/  IMAD.WIDE R152, R249, 0x4, R152 ;  /* 0x00000004f9987825 */ /* 0x000fc600078e0298 */
[----:B-1----:R-:W3:Y:S01]  /*3dd20*/  LDL.LU.64 R120, [R1+0x8300] ;  /* 0x0083000001787983 */ /* 0x002ee20000300a00 */
[----:B------:R-:W-:-:S03]  /*3dd30*/  IMAD.WIDE R242, R249, 0x4, R242 ;  /* 0x00000004f9f27825 */ /* 0x000fc600078e02f2 */
[----:B------:R1:W-:Y:S01]  /*3dd40*/  STL.64 [R1+0x19a0], R152 ;  /* 0x0019a09801007387 */ /* 0x0003e20000100a00 */
[----:B------:R-:W-:-:S03]  /*3dd50*/  IMAD.WIDE R184, R249, 0x4, R184 ;  /* 0x00000004f9b87825 */ /* 0x000fc600078e02b8 */
[----:B-1----:R-:W3:Y:S01]  /*3dd60*/  LDL.LU.64 R152, [R1+0x82f8] ;  /* 0x0082f80001987983 */ /* 0x002ee20000300a00 */
[----:B------:R-:W-:-:S03]  /*3dd70*/  IMAD.WIDE R170, R249, 0x4, R170 ;  /* 0x00000004f9aa7825 */ /* 0x000fc600078e02aa */
[----:B------:R1:W-:Y:S01]  /*3dd80*/  STL.64 [R1+0x1998], R40 ;  /* 0x0019982801007387 */ /* 0x0003e20000100a00 */
[----:B------:R-:W-:-:S03]  /*3dd90*/  IMAD.WIDE R38, R249, 0x4, R38 ;  /* 0x00000004f9267825 */ /* 0x000fc600078e0226 */
[----:B-1----:R-:W3:Y:S04]  /*3dda0*/  LDL.LU.64 R40, [R1+0x82f0] ;  /* 0x0082f00001287983 */ /* 0x002ee80000300a00 */
[----:B------:R1:W-:Y:S04]  /*3ddb0*/  STL.64 [R1+0x1990], R74 ;  /* 0x0019904a01007387 */ /* 0x0003e80000100a00 */
[----:B-1----:R-:W3:Y:S04]  /*3ddc0*/  LDL.LU.64 R74, [R1+0x82e8] ;  /* 0x0082e800014a7983 */ /* 0x002ee80000300a00 */
[----:B------:R-:W-:Y:S04]  /*3ddd0*/  STL.64 [R1+0x1988], R242 ;  /* 0x001988f201007387 */ /* 0x000fe80000100a00 */
[----:B------:R1:W-:Y:S01]  /*3dde0*/  STL.64 [R1+0x1980], R184 ;  /* 0x001980b801007387 */ /* 0x0003e20000100a00 */
[----:B------:R-:W-:-:S03]  /*3ddf0*/  IMAD.WIDE R88, R249, 0x4, R88 ;  /* 0x00000004f9587825 */ /* 0x000fc600078e0258 */
[----:B-1----:R-:W3:Y:S04]  /*3de00*/  LDL.LU.64 R184, [R1+0x2b0] ;  /* 0x0002b00001b87983 */ /* 0x002ee80000300a00 */
[----:B------:R1:W-:Y:S01]  /*3de10*/  STL.64 [R1+0x1978], R170 ;  /* 0x001978aa01007387 */ /* 0x0003e20000100a00 */
[----:B------:R-:W-:-:S03]  /*3de20*/  IMAD.WIDE R200, R249, 0x4, R200 ;  /* 0x00000004f9c87825 */ /* 0x000fc600078e02c8 */
[----:B-1----:R-:W3:Y:S04]  /*3de30*/  LDL.LU.64 R170, [R1+0x2a8] ;  /* 0x0002a80001aa7983 */ /* 0x002ee80000300a00 */
[----:B------:R1:W-:Y:S04]  /*3de40*/  STL.64 [R1+0x1970], R38 ;  /* 0x0019702601007387 */ /* 0x0003e80000100a00 */
[----:B------:R-:W3:Y:S01]  /*3de50*/  LDL.LU.64 R242, [R1+0x2a0] ;  /* 0x0002a00001f27983 */ /* 0x000ee20000300a00 */
[----:B------:R-:W-:-:S03]  /*3de60*/  IMAD.WIDE R232, R249, 0x4, R232 ;  /* 0x00000004f9e87825 */ /* 0x000fc600078e02e8 */
[----:B-1----:R-:W3:Y:S04]  /*3de70*/  LDL.LU.64 R38, [R1+0x298] ;  /* 0x0002980001267983 */ /* 0x002ee80000300a00 */
[----:B------:R1:W-:Y:S04]  /*3de80*/  STL.64 [R1+0x1968], R88 ;  /* 0x0019685801007387 */ /* 0x0003e80000100a00 */
        /* <DEDUP_REMOVED lines=8> */
[----:B-1----:R-:W3:Y:S01]  /*3df10*/  LDL.LU.64 R232, [R1+0x82c0] ;  /* 0x0082c00001e87983 */ /* 0x002ee20000300a00 */
[----:B------:R-:W-:-:S04]  /*3df20*/  IMAD.WIDE R234, R249, 0x4, R234 ;  /* 0x00000004f9ea7825 */ /* 0x000fc800078e02ea */
[C---:B------:R-:W-:Y:S01]  /*3df30*/  IMAD.WIDE R56, R249.reuse, 0x4, R56 ;  /* 0x00000004f9387825 */ /* 0x040fe200078e0238 */
[----:B------:R1:W-:Y:S04]  /*3df40*/  STL.64 [R1+0x1940], R234 ;  /* 0x001940ea01007387 */ /* 0x0003e80000100a00 */
[----:B-1----:R-:W3:Y:S04]  /*3df50*/  LDL.LU.64 R234, [R1+0x82b8] ;  /* 0x0082b80001ea7983 */ /* 0x002ee80000300a00 */
[----:B------:R1:W-:Y:S02]  /*3df60*/  STL.64 [R1+0x1938], R56 ;  /* 0x0019383801007387 */ /* 0x0003e40000100a00 */
[----:B-1----:R-:W-:-:S02]  /*3df70*/  IMAD.WIDE R56, R249, 0x4, R228 ;  /* 0x00000004f9387825 */ /* 0x002fc400078e02e4 */
[----:B------:R-:W3:Y:S02]  /*3df80*/  LDL.LU.64 R228, [R1+0x270] ;  /* 0x0002700001e47983 */ /* 0x000ee40000300a00 */
[C---:B------:R-:W-:Y:S02]  /*3df90*/  IMAD.WIDE R218, R249.reuse, 0x4, R218 ;  /* 0x00000004f9da7825 */ /* 0x040fe400078e02da */
[----:B------:R1:W-:Y:S02]  /*3dfa0*/  STL.64 [R1+0x1930], R56 ;  /* 0x0019303801007387 */ /* 0x0003e40000100a00 */
[C---:B------:R-:W-:Y:S02]  /*3dfb0*/  IMAD.WIDE R2, R249.reuse, 0x4, R2 ;  /* 0x00000004f9027825 */ /* 0x040fe400078e0202 */
[----:B-1----:R-:W3:Y:S02]  /*3dfc0*/  LDL.LU.64 R56, [R1+0x268] ;  /* 0x0002680001387983 */ /* 0x002ee40000300a00 */
[----:B------:R-:W-:-:S04]  /*3dfd0*/  IMAD.WIDE R186, R249, 0x4, R186 ;  /* 0x00000004f9ba7825 */ /* 0x000fc800078e02ba */
[----:B------:R-:W-:-:S04]  /*3dfe0*/  IMAD.WIDE R122, R249, 0x4, R122 ;  /* 0x00000004f97a7825 */ /* 0x000fc800078e027a */
[----:B----4-:R-:W-:-:S04]  /*3dff0*/  IMAD.WIDE R216, R249, 0x4, R216 ;  /* 0x00000004f9d87825 */ /* 0x010fc800078e02d8 */
[----:B--2---:R-:W-:-:S04]  /*3e000*/  IMAD.WIDE R202, R249, 0x4, R202 ;  /* 0x00000004f9ca7825 */ /* 0x004fc800078e02ca */
[----:B------:R-:W-:-:S04]  /*3e010*/  IMAD.WIDE R10, R249, 0x4, R10 ;  /* 0x00000004f90a7825 */ /* 0x000fc800078e020a */
[----:B---3--:R-:W-:-:S04]  /*3e020*/  IMAD.WIDE R8, R249, 0x4, R8 ;  /* 0x00000004f9087825 */ /* 0x008fc800078e0208 */
[----:B------:R-:W-:-:S04]  /*3e030*/  IMAD.WIDE R168, R249, 0x4, R168 ;  /* 0x00000004f9a87825 */ /* 0x000fc800078e02a8 */
        /* <DEDUP_REMOVED lines=10> */
[----:B------:R-:W-:-:S05]  /*3e0e0*/  IMAD.WIDE R232, R249, 0x4, R232 ;  /* 0x00000004f9e87825 */ /* 0x000fca00078e02e8 */
[----:B------:R1:W-:Y:S04]  /*3e0f0*/  STL.64 [R1+0x1928], R232 ;  /* 0x001928e801007387 */ /* 0x0003e80000100a00 */
[----:B-1----:R-:W2:Y:S04]  /*3e100*/  LDL.LU.64 R232, [R1+0x82b0] ;  /* 0x0082b00001e87983 */ /* 0x002ea80000300a00 */
[----:B------:R1:W-:Y:S04]  /*3e110*/  STL.64 [R1+0x1920], R42 ;  /* 0x0019202a01007387 */ /* 0x0003e80000100a00 */
[----:B-1----:R-:W3:Y:S04]  /*3e120*/  LDL.LU.64 R42, [R1+0x258] ;  /* 0x00025800012a7983 */ /* 0x002ee80000300a00 */
[----:B------:R1:W-:Y:S04]  /*3e130*/  STL.64 [R1+0x1918], R218 ;  /* 0x001918da01007387 */ /* 0x0003e80000100a00 */
[----:B-1----:R-:W4:Y:S04]  /*3e140*/  LDL.LU.64 R218, [R1+0x82a8] ;  /* 0x0082a80001da7983 */ /* 0x002f280000300a00 */
[----:B------:R1:W-:Y:S04]  /*3e150*/  STL.64 [R1+0x1910], R2 ;  /* 0x0019100201007387 */ /* 0x0003e80000100a00 */
[----:B-1----:R-:W2:Y:S04]  /*3e160*/  LDL.LU.64 R2, [R1+0x82a0] ;  /* 0x0082a00001027983 */ /* 0x002ea80000300a00 */
        /* <DEDUP_REMOVED lines=16> */
[----:B------:R1:W-:Y:S01]  /*3e270*/  STL.64 [R1+0x18c8], R184 ;  /* 0x0018c8b801007387 */ /* 0x0003e20000100a00 */
[----:B------:R-:W-:-:S03]  /*3e280*/  IMAD.WIDE R228, R249, 0x4, R228 ;  /* 0x00000004f9e47825 */ /* 0x000fc600078e02e4 */
        /* <DEDUP_REMOVED lines=16> */
[----:B-1----:R-:W2:Y:S01]  /*3e390*/  LDL.LU.64 R228, [R1+0x8258] ;  /* 0x0082580001e47983 */ /* 0x002ea20000300a00 */
[----:B------:R-:W-:-:S05]  /*3e3a0*/  IMAD.WIDE R56, R249, 0x4, R56 ;  /* 0x00000004f9387825 */ /* 0x000fca00078e0238 */
[----:B------:R1:W-:Y:S01]  /*3e3b0*/  STL.64 [R1+0x1880], R56 ;  /* 0x0018803801007387 */ /* 0x0003e20000100a00 */
[----:B---3--:R-:W-:-:S04]  /*3e3c0*/  IMAD.WIDE R42, R249, 0x4, R42 ;  /* 0x00000004f92a7825 */ /* 0x008fc800078e022a */
[----:B------:R-:W-:-:S04]  /*3e3d0*/  IMAD.WIDE R40, R249, 0x4, R40 ;  /* 0x00000004f9287825 */ /* 0x000fc800078e0228 */
[----:B------:R-:W-:-:S04]  /*3e3e0*/  IMAD.WIDE R152, R249, 0x4, R152 ;  /* 0x00000004f9987825 */ /* 0x000fc800078e0298 */
[----:B------:R-:W-:-:S04]  /*3e3f0*/  IMAD.WIDE R138, R249, 0x4, R138 ;  /* 0x00000004f98a7825 */ /* 0x000fc800078e028a */
[----:B------:R-:W-:-:S04]  /*3e400*/  IMAD.WIDE R136, R249, 0x4, R136 ;  /* 0x00000004f9887825 */ /* 0x000fc800078e0288 */
[----:B----4-:R-:W-:-:S04]  /*3e410*/  IMAD.WIDE R10, R249, 0x4, R10 ;  /* 0x00000004f90a7825 */ /* 0x010fc800078e020a */
[----:B--2---:R-:W-:-:S04]  /*3e420*/  IMAD.WIDE R8, R249, 0x4, R8 ;  /* 0x00000004f9087825 */ /* 0x004fc800078e0208 */
[----:B------:R-:W-:-:S04]  /*3e430*/  IMAD.WIDE R102, R249, 0x4, R102 ;  /* 0x00000004f9667825 */ /* 0x000fc800078e0266 */
[C---:B-1----:R-:W-:Y:S02]  /*3e440*/  IMAD.WIDE R56, R249.reuse, 0x4, R228 ;  /* 0x00000004f9387825 */ /* 0x042fe400078e02e4 */
[----:B------:R-:W2:Y:S04]  /*3e450*/  LDL.LU.64 R228, [R1+0x1b0] ;  /* 0x0001b00001e47983 */ /* 0x000ea80000300a00 */
[----:B------:R1:W-:Y:S04]  /*3e460*/  STL.64 [R1+0x1878], R56 ;  /* 0x0018783801007387 */ /* 0x0003e80000100a00 */
[----:B-1----:R-:W3:Y:S04]  /*3e470*/  LDL.LU.64 R56, [R1+0x1a8] ;  /* 0x0001a80001387983 */ /* 0x002ee80000300a00 */
[----:B------:R1:W-:Y:S04]  /*3e480*/  STL.64 [R1+0x1870], R42 ;  /* 0x0018702a01007387 */ /* 0x0003e80000100a00 */
[----:B-1----:R-:W4:Y:S04]  /*3e490*/  LDL.LU.64 R42, [R1+0x1a0] ;  /* 0x0001a000012a7983 */ /* 0x002f280000300a00 */
        /* <DEDUP_REMOVED lines=13> */
[----:B-1----:R-:W4:Y:S01]  /*3e570*/  LDL.LU.64 R102, [R1+0x160] ;  /* 0x0001600001667983 */ /* 0x002f220000300a00 */
[----:B------:R-:W-:-:S04]  /*3e580*/  IMAD.WIDE R122, R249, 0x4, R122 ;  /* 0x00000004f97a7825 */ /* 0x000fc800078e027a */
[C---:B------:R-:W-:Y:S01]  /*3e590*/  IMAD.WIDE R120, R249.reuse, 0x4, R120 ;  /* 0x00000004f9787825 */ /* 0x040fe200078e0278 */
[----:B------:R1:W-:Y:S03]  /*3e5a0*/  STL.64 [R1+0x1830], R122 ;  /* 0x0018307a01007387 */ /* 0x0003e60000100a00 */
[----:B------:R-:W-:-:S04]  /*3e5b0*/  IMAD.WIDE R106, R249, 0x4, R106 ;  /* 0x00000004f96a7825 */ /* 0x000fc800078e026a */
[C---:B------:R-:W-:Y:S01]  /*3e5c0*/  IMAD.WIDE R104, R249.reuse, 0x4, R104 ;  /* 0x00000004f9687825 */ /* 0x040fe200078e0268 */
[----:B-1----:R-:W4:Y:S03]  /*3e5d0*/  LDL.LU.64 R122, [R1+0x8238] ;  /* 0x00823800017a7983 */ /* 0x002f260000300a00 */
[C---:B------:R-:W-:Y:S01]  /*3e5e0*/  IMAD.WIDE R90, R249.reuse, 0x4, R90 ;  /* 0x00000004f95a7825 */ /* 0x040fe200078e025a */
[----:B------:R1:W-:Y:S03]  /*3e5f0*/  STL.64 [R1+0x1828], R120 ;  /* 0x0018287801007387 */ /* 0x0003e60000100a00 */
[C---:B------:R-:W-:Y:S01]  /*3e600*/  IMAD.WIDE R242, R249.reuse, 0x4, R242 ;  /* 0x00000004f9f27825 */ /* 0x040fe200078e02f2 */
[----:B-1----:R-:W4:Y:S04]  /*3e610*/  LDL.LU.64 R120, [R1+0x8230] ;  /* 0x0082300001787983 */ /* 0x002f280000300a00 */
[----:B------:R1:W-:Y:S01]  /*3e620*/  STL.64 [R1+0x1820], R106 ;  /* 0x0018206a01007387 */ /* 0x0003e20000100a00 */
[----:B------:R-:W-:-:S03]  /*3e630*/  IMAD.WIDE R88, R249, 0x4, R88 ;  /* 0x00000004f9587825 */ /* 0x000fc600078e0258 */
        /* <DEDUP_REMOVED lines=8> */
[----:B------:R-:W-:-:S04]  /*3e6c0*/  IMAD.WIDE R72, R249, 0x4, R72 ;  /* 0x00000004f9487825 */ /* 0x000fc800078e0248 */
[C---:B-1----:R-:W-:Y:S02]  /*3e6d0*/  IMAD.WIDE R242, R249.reuse, 0x4, R38 ;  /* 0x00000004f9f27825 */ /* 0x042fe400078e0226 */
[----:B------:R-:W4:Y:S04]  /*3e6e0*/  LDL.LU.64 R38, [R1+0x130] ;  /* 0x0001300001267983 */ /* 0x000f280000300a00 */
[----:B------:R1:W-:Y:S01]  /*3e6f0*/  STL.64 [R1+0x1800], R242 ;  /* 0x001800f201007387 */ /* 0x0003e20000100a00 */
[----:B------:R-:W-:-:S04]  /*3e700*/  IMAD.WIDE R58, R249, 0x4, R58 ;  /* 0x00000004f93a7825 */ /* 0x000fc800078e023a */
[C---:B------:R-:W-:Y:S01]  /*3e710*/  IMAD.WIDE R230, R249.reuse, 0x4, R230 ;  /* 0x00000004f9e67825 */ /* 0x040fe200078e02e6 */
[----:B-1----:R-:W4:Y:S04]  /*3e720*/  LDL.LU.64 R242, [R1+0x128] ;  /* 0x0001280001f27983 */ /* 0x002f280000300a00 */
[----:B------:R1:W-:Y:S04]  /*3e730*/  STL.64 [R1+0x17f8], R88 ;  /* 0x0017f85801007387 */ /* 0x0003e80000100a00 */
[----:B-1----:R-:W4:Y:S04]  /*3e740*/  LDL.LU.64 R88, [R1+0x8210] ;  /* 0x0082100001587983 */ /* 0x002f280000300a00 */
[----:B------:R1:W-:Y:S04]  /*3e750*/  STL.64 [R1+0x17f0], R74 ;  /* 0x0017f04a01007387 */ /* 0x0003e80000100a00 */
[----:B-1----:R-:W4:Y:S04]  /*3e760*/  LDL.LU.64 R74, [R1+0x8208] ;  /* 0x00820800014a7983 */ /* 0x002f280000300a00 */
[----:B------:R1:W-:Y:S01]  /*3e770*/  STL.64 [R1+0x17e8], R86 ;  /* 0x0017e85601007387 */ /* 0x0003e20000100a00 */
[----:B--2---:R-:W-:-:S03]  /*3e780*/  IMAD.WIDE R228, R249, 0x4, R228 ;  /* 0x00000004f9e47825 */ /* 0x004fc600078e02e4 */
[----:B-1----:R-:W2:Y:S04]  /*3e790*/  LDL.LU.64 R86, [R1+0x118] ;  /* 0x0001180001567983 */ /* 0x002ea80000300a00 */
[----:B------:R1:W-:Y:S01]  /*3e7a0*/  STL.64 [R1+0x17e0], R72 ;  /* 0x0017e04801007387 */ /* 0x0003e20000100a00 */
[----:B---3--:R-:W-:-:S03]  /*3e7b0*/  IMAD.WIDE R56, R249, 0x4, R56 ;  /* 0x00000004f9387825 */ /* 0x008fc600078e0238 */
[----:B-1----:R-:W3:Y:S04]  /*3e7c0*/  LDL.LU.64 R72, [R1+0x8200] ;  /* 0x0082000001487983 */ /* 0x002ee80000300a00 */
[----:B------:R1:W-:Y:S01]  /*3e7d0*/  STL.64 [R1+0x17d8], R58 ;  /* 0x0017d83a01007387 */ /* 0x0003e20000100a00 */
[----:B----4-:R-:W-:-:S03]  /*3e7e0*/  IMAD.WIDE R42, R249, 0x4, R42 ;  /* 0x00000004f92a7825 */ /* 0x010fc600078e022a */
[----:B-1----:R-:W4:Y:S04]  /*3e7f0*/  LDL.LU.64 R58, [R1+0x81f8] ;  /* 0x0081f800013a7983 */ /* 0x002f280000300a00 */
[----:B------:R1:W-:Y:S01]  /*3e800*/  STL.64 [R1+0x17d0], R230 ;  /* 0x0017d0e601007387 */ /* 0x0003e20000100a00 */
[----:B------:R-:W-:-:S04]  /*3e810*/  IMAD.WIDE R26, R249, 0x4, R26 ;  /* 0x00000004f91a7825 */ /* 0x000fc800078e021a */
[C---:B------:R-:W-:Y:S01]  /*3e820*/  IMAD.WIDE R40, R249.reuse, 0x4, R40 ;  /* 0x00000004f9287825 */ /* 0x040fe200078e0228 */
[----:B-1----:R-:W3:Y:S04]  /*3e830*/  LDL.LU.64 R230, [R1+0xf0] ;  /* 0x0000f00001e67983 */ /* 0x002ee80000300a00 */
[----:B------:R1:W-:Y:S01]  /*3e840*/  STL.64 [R1+0x17c8], R228 ;  /* 0x0017c8e401007387 */ /* 0x0003e20000100a00 */
[----:B------:R-:W-:-:S04]  /*3e850*/  IMAD.WIDE R166, R249, 0x4, R166 ;  /* 0x00000004f9a67825 */ /* 0x000fc800078e02a6 */
[C---:B------:R-:W-:Y:S01]  /*3e860*/  IMAD.WIDE R164, R249.reuse, 0x4, R164 ;  /* 0x00000004f9a47825 */ /* 0x040fe200078e02a4 */
[----:B-1----:R-:W4:Y:S04]  /*3e870*/  LDL.LU.64 R228, [R1+0xe8] ;  /* 0x0000e80001e47983 */ /* 0x002f280000300a00 */
[----:B------:R1:W-:Y:S01]  /*3e880*/  STL.64 [R1+0x17c0], R56 ;  /* 0x0017c03801007387 */ /* 0x0003e20000100a00 */
[----:B------:R-:W-:-:S03]  /*3e890*/  IMAD.WIDE R24, R249, 0x4, R24 ;  /* 0x00000004f9187825 */ /* 0x000fc600078e0218 */
[----:B-1----:R-:W4:Y:S04]  /*3e8a0*/  LDL.LU.64 R56, [R1+0x81f0] ;  /* 0x0081f00001387983 */ /* 0x002f280000300a00 */
[----:B------:R1:W-:Y:S04]  /*3e8b0*/  STL.64 [R1+0x17b8], R42 ;  /* 0x0017b82a01007387 */ /* 0x0003e80000100a00 */
        /* <DEDUP_REMOVED lines=19> */
[----:B-1----:R-:W2:Y:S01]  /*3e9f0*/  LDL.LU.64 R102, [R1+0x81b8] ;  /* 0x0081b80001667983 */ /* 0x002ea20000300a00 */
[----:B------:R-:W-:-:S04]  /*3ea00*/  IMAD.WIDE R100, R249, 0x4, R100 ;  /* 0x00000004f9647825 */ /* 0x000fc800078e0264 */
[----:B------:R-:W-:-:S04]  /*3ea10*/  IMAD.WIDE R4, R249, 0x4, R4 ;  /* 0x00000004f9047825 */ /* 0x000fc800078e0204 */
[----:B------:R-:W-:-:S04]  /*3ea20*/  IMAD.WIDE R6, R249, 0x4, R6 ;  /* 0x00000004f9067825 */ /* 0x000fc800078e0206 */
[----:B------:R-:W-:-:S04]  /*3ea30*/  IMAD.WIDE R84, R249, 0x4, R84 ;  /* 0x00000004f9547825 */ /* 0x000fc800078e0254 */
[----:B------:R-:W-:-:S04]  /*3ea40*/  IMAD.WIDE R38, R249, 0x4, R38 ;  /* 0x00000004f9267825 */ /* 0x000fc800078e0226 */
[----:B--2---:R-:W-:-:S05]  /*3ea50*/  IMAD.WIDE R102, R249, 0x4, R102 ;  /* 0x00000004f9667825 */ /* 0x004fca00078e0266 */
        /* <DEDUP_REMOVED lines=11> */
[----:B-1----:R-:W3:Y:S01]  /*3eb10*/  LDL.LU.64 R38, [R1+0x8198] ;  /* 0x0081980001267983 */ /* 0x002ee20000300a00 */
[----:B------:R-:W-:-:S05]  /*3eb20*/  IMAD.WIDE R242, R249, 0x4, R242 ;  /* 0x00000004f9f27825 */ /* 0x000fca00078e02f2 */
[----:B------:R3:W-:Y:S01]  /*3eb30*/  STL.64 [R1+0xf50], R242 ;  /* 0x000f50f201007387 */ /* 0x0007e20000100a00 */
[----:B------:R-:W-:-:S04]  /*3eb40*/  IMAD.WIDE R86, R249, 0x4, R86 ;  /* 0x00000004f9567825 */ /* 0x000fc800078e0256 */
[----:B------:R-:W-:-:S04]  /*3eb50*/  IMAD.WIDE R148, R249, 0x4, R148 ;  /* 0x00000004f9947825 */ /* 0x000fc800078e0294 */
[----:B------:R-:W-:-:S04]  /*3eb60*/  IMAD.WIDE R150, R249, 0x4, R150 ;  /* 0x00000004f9967825 */ /* 0x000fc800078e0296 */
[----:B------:R-:W-:-:S04]  /*3eb70*/  IMAD.WIDE R212, R249, 0x4, R212 ;  /* 0x00000004f9d47825 */ /* 0x000fc800078e02d4 */
[----:B------:R-:W-:-:S04]  /*3eb80*/  IMAD.WIDE R214, R249, 0x4, R214 ;  /* 0x00000004f9d67825 */ /* 0x000fc800078e02d6 */
[C---:B---3--:R-:W-:Y:S02]  /*3eb90*/  IMAD.WIDE R242, R249.reuse, 0x4, R38 ;  /* 0x00000004f9f27825 */ /* 0x048fe400078e0226 */
[----:B------:R-:W3:Y:S04]  /*3eba0*/  LDL.LU.64 R38, [R1+0x30] ;  /* 0x0000300001267983 */ /* 0x000ee80000300a00 */
        /* <DEDUP_REMOVED lines=13> */
[C---:B----4-:R-:W-:Y:S01]  /*3ec80*/  IMAD.WIDE R228, R249.reuse, 0x4, R228 ;  /* 0x00000004f9e47825 */ /* 0x050fe200078e02e4 */
[----:B------:R1:W-:Y:S03]  /*3ec90*/  STL.64 [R1+0xf18], R230 ;  /* 0x000f18e601007387 */ /* 0x0003e60000100a00 */
[----:B------:R-:W-:-:S04]  /*3eca0*/  IMAD.WIDE R198, R249, 0x4, R198 ;  /* 0x00000004f9c67825 */ /* 0x000fc800078e02c6 */
[C---:B------:R-:W-:Y:S01]  /*3ecb0*/  IMAD.WIDE R196, R249.reuse, 0x4, R196 ;  /* 0x00000004f9c47825 */ /* 0x040fe200078e02c4 */
[----:B-1----:R-:W4:Y:S04]  /*3ecc0*/  LDL.LU.64 R230, [R1+0x8168] ;  /* 0x0081680001e67983 */ /* 0x002f280000300a00 */
[----:B------:R1:W-:Y:S01]  /*3ecd0*/  STL.64 [R1+0xf10], R228 ;  /* 0x000f10e401007387 */ /* 0x0003e20000100a00 */
[----:B------:R-:W-:-:S04]  /*3ece0*/  IMAD.WIDE R182, R249, 0x4, R182 ;  /* 0x00000004f9b67825 */ /* 0x000fc800078e02b6 */
[C---:B------:R-:W-:Y:S01]  /*3ecf0*/  IMAD.WIDE R180, R249.reuse, 0x4, R180 ;  /* 0x00000004f9b47825 */ /* 0x040fe200078e02b4 */
[----:B-1----:R-:W4:Y:S03]  /*3ed00*/  LDL.LU.64 R228, [R1+0x8160] ;  /* 0x0081600001e47983 */ /* 0x002f260000300a00 */
[----:B------:R-:W-:-:S04]  /*3ed10*/  IMAD.WIDE R166, R249, 0x4, R166 ;  /* 0x00000004f9a67825 */ /* 0x000fc800078e02a6 */
[----:B------:R-:W-:-:S04]  /*3ed20*/  IMAD.WIDE R164, R249, 0x4, R164 ;  /* 0x00000004f9a47825 */ /* 0x000fc800078e02a4 */
[----:B------:R-:W-:-:S04]  /*3ed30*/  IMAD.WIDE R134, R249, 0x4, R134 ;  /* 0x00000004f9867825 */ /* 0x000fc800078e0286 */
[----:B------:R-:W-:-:S04]  /*3ed40*/  IMAD.WIDE R132, R249, 0x4, R132 ;  /* 0x00000004f9847825 */ /* 0x000fc800078e0284 */
[----:B------:R-:W-:-:S04]  /*3ed50*/  IMAD.WIDE R118, R249, 0x4, R118 ;  /* 0x00000004f9767825 */ /* 0x000fc800078e0276 */
[----:B------:R-:W-:-:S04]  /*3ed60*/  IMAD.WIDE R116, R249, 0x4, R116 ;  /* 0x00000004f9747825 */ /* 0x000fc800078e0274 */
[----:B--2---:R-:W-:-:S04]  /*3ed70*/  IMAD.WIDE R102, R249, 0x4, R102 ;  /* 0x00000004f9667825 */ /* 0x004fc800078e0266 */
[----:B------:R-:W-:-:S04]  /*3ed80*/  IMAD.WIDE R100, R249, 0x4, R100 ;  /* 0x00000004f9647825 */ /* 0x000fc800078e0264 */
[----:B------:R-:W-:-:S04]  /*3ed90*/  IMAD.WIDE R84, R249, 0x4, R84 ;  /* 0x00000004f9547825 */ /* 0x000fc800078e0254 */
[----:B------:R-:W-:-:S04]  /*3eda0*/  IMAD.WIDE R70, R249, 0x4, R70 ;  /* 0x00000004f9467825 */ /* 0x000fc800078e0246 */
[----:B------:R-:W-:-:S04]  /*3edb0*/  IMAD.WIDE R68, R249, 0x4, R68 ;  /* 0x00000004f9447825 */ /* 0x000fc800078e0244 */
[----:B------:R-:W-:-:S04]  /*3edc0*/  IMAD.WIDE R54, R249, 0x4, R54 ;  /* 0x00000004f9367825 */ /* 0x000fc800078e0236 */
[----:B------:R-:W-:-:S04]  /*3edd0*/  IMAD.WIDE R52, R249, 0x4, R52 ;  /* 0x00000004f9347825 */ /* 0x000fc800078e0234 */
[----:B---3--:R-:W-:-:S04]  /*3ede0*/  IMAD.WIDE R38, R249, 0x4, R38 ;  /* 0x00000004f9267825 */ /* 0x008fc800078e0226 */
        /* <DEDUP_REMOVED lines=52> */
[----:B------:R1:W-:Y:S02]  /*3f130*/  STL.64 [R1+0xe40], R242 ;  /* 0x000e40f201007387 */ /* 0x0003e40000100a00 */
[----:B-1----:R-:W-:-:S02]  /*3f140*/  IMAD.WIDE R242, R249, 0x4, R6 ;  /* 0x00000004f9f27825 */ /* 0x002fc400078e0206 */
[----:B------:R-:W4:Y:S04]  /*3f150*/  LDL.LU.64 R6, [R1+0x80a0] ;  /* 0x0080a00001067983 */ /* 0x000f280000300a00 */
[----:B------:R1:W-:Y:S02]  /*3f160*/  STL.64 [R1+0xe38], R242 ;  /* 0x000e38f201007387 */ /* 0x0003e40000100a00 */
[C---:B-1----:R-:W-:Y:S02]  /*3f170*/  IMAD.WIDE R242, R249.reuse, 0x4, R4 ;  /* 0x00000004f9f27825 */ /* 0x042fe400078e0204 */
[----:B------:R-:W2:Y:S04]  /*3f180*/  LDL.LU.64 R4, [R1+0x8098] ;  /* 0x0080980001047983 */ /* 0x000ea80000300a00 */
[----:B------:R1:W-:Y:S02]  /*3f190*/  STL.64 [R1+0xe30], R242 ;  /* 0x000e30f201007387 */ /* 0x0003e40000100a00 */
[----:B-1----:R-:W-:-:S02]  /*3f1a0*/  IMAD.WIDE R242, R249, 0x4, R36 ;  /* 0x00000004f9f27825 */ /* 0x002fc400078e0224 */
[----:B------:R-:W3:Y:S04]  /*3f1b0*/  LDL.LU.64 R36, [R1+0x8090] ;  /* 0x0080900001247983 */ /* 0x000ee80000300a00 */
[----:B------:R1:W-:Y:S02]  /*3f1c0*/  STL.64 [R1+0xe28], R242 ;  /* 0x000e28f201007387 */ /* 0x0003e40000100a00 */
[C---:B-1----:R-:W-:Y:S02]  /*3f1d0*/  IMAD.WIDE R242, R249.reuse, 0x4, R22 ;  /* 0x00000004f9f27825 */ /* 0x042fe400078e0216 */
[----:B------:R-:W3:Y:S04]  /*3f1e0*/  LDL.LU.64 R22, [R1+0x8088] ;  /* 0x0080880001167983 */ /* 0x000ee80000300a00 */
[----:B------:R1:W-:Y:S02]  /*3f1f0*/  STL.64 [R1+0xe20], R242 ;  /* 0x000e20f201007387 */ /* 0x0003e40000100a00 */
[----:B-1----:R-:W-:-:S02]  /*3f200*/  IMAD.WIDE R242, R249, 0x4, R20 ;  /* 0x00000004f9f27825 */ /* 0x002fc400078e0214 */
[----:B------:R-:W3:Y:S02]  /*3f210*/  LDL.LU.64 R20, [R1+0x8080] ;  /* 0x0080800001147983 */ /* 0x000ee40000300a00 */
[C---:B------:R-:W-:Y:S02]  /*3f220*/  IMAD.WIDE R250, R249.reuse, 0x4, R250 ;  /* 0x00000004f9fa7825 */ /* 0x040fe400078e02fa */
[----:B------:R2:W-:Y:S02]  /*3f230*/  STL.64 [R1+0xe18], R242 ;  /* 0x000e18f201007387 */ /* 0x0005e40000100a00 */
[C---:B------:R-:W-:Y:S02]  /*3f240*/  IMAD.WIDE R8, R249.reuse, 0x4, R8 ;  /* 0x00000004f9087825 */ /* 0x040fe400078e0208 */
[----:B------:R-:W-:Y:S02]  /*3f250*/  STL.64 [R1+0xe10], R250 ;  /* 0x000e10fa01007387 */ /* 0x000fe40000100a00 */
[----:B--2---:R-:W-:-:S04]  /*3f260*/  IMAD.WIDE R242, R249, 0x4, R4 ;  /* 0x00000004f9f27825 */ /* 0x004fc800078e0204 */
[C---:B----4-:R-:W-:Y:S01]  /*3f270*/  IMAD.WIDE R4, R249.reuse, 0x4, R6 ;  /* 0x00000004f9047825 */ /* 0x050fe200078e0206 */
[----:B------:R-:W-:Y:S03]  /*3f280*/  STL.64 [R1+0xe08], R242 ;  /* 0x000e08f201007387 */ /* 0x000fe60000100a00 */
[C---:B------:R-:W-:Y:S01]  /*3f290*/  IMAD.WIDE R6, R249.reuse, 0x4, R10 ;  /* 0x00000004f9067825 */ /* 0x040fe200078e020a */
[----:B------:R1:W-:Y:S04]  /*3f2a0*/  STL.64 [R1+0xe00], R4 ;  /* 0x000e000401007387 */ /* 0x0003e80000100a00 */
[----:B------:R2:W-:Y:S04]  /*3f2b0*/  STL.64 [R1+0xdf8], R8 ;  /* 0x000df80801007387 */ /* 0x0005e80000100a00 */
[----:B------:R4:W-:Y:S01]  /*3f2c0*/  STL.64 [R1+0xdf0], R6 ;  /* 0x000df00601007387 */ /* 0x0009e20000100a00 */
[----:B-1----:R-:W-:-:S04]  /*3f2d0*/  IMAD.WIDE R4, R249, 0x4, R12 ;  /* 0x00000004f9047825 */ /* 0x002fc800078e020c */
[C---:B--2---:R-:W-:Y:S01]  /*3f2e0*/  IMAD.WIDE R8, R249.reuse, 0x4, R14 ;  /* 0x00000004f9087825 */ /* 0x044fe200078e020e */
[----:B------:R1:W-:Y:S03]  /*3f2f0*/  STL.64 [R1+0xde8], R4 ;  /* 0x000de80401007387 */ /* 0x0003e60000100a00 */
[C---:B----4-:R-:W-:Y:S01]  /*3f300*/  IMAD.WIDE R6, R249.reuse, 0x4, R16 ;  /* 0x00000004f9067825 */ /* 0x050fe200078e0210 */
[----:B------:R-:W-:Y:S04]  /*3f310*/  STL.64 [R1+0xde0], R8 ;  /* 0x000de00801007387 */ /* 0x000fe80000100a00 */
[----:B------:R3:W-:Y:S01]  /*3f320*/  STL.64 [R1+0xdd8], R6 ;  /* 0x000dd80601007387 */ /* 0x0007e20000100a00 */
[----:B-1----:R-:W-:-:S05]  /*3f330*/  IMAD.WIDE R4, R249, 0x4, R18 ;  /* 0x00000004f9047825 */ /* 0x002fca00078e0212 */
[----:B------:R1:W-:Y:S01]  /*3f340*/  STL.64 [R1+0xdd0], R4 ;  /* 0x000dd00401007387 */ /* 0x0003e20000100a00 */
[----:B---3--:R-:W-:-:S04]  /*3f350*/  IMAD.WIDE R6, R249, 0x4, R22 ;  /* 0x00000004f9067825 */ /* 0x008fc800078e0216 */
[----:B------:R-:W-:-:S04]  /*3f360*/  IMAD.WIDE R8, R249, 0x4, R20 ;  /* 0x00000004f9087825 */ /* 0x000fc800078e0214 */
[C---:B-1----:R-:W-:Y:S01]  /*3f370*/  IMAD.WIDE R4, R249.reuse, 0x4, R24 ;  /* 0x00000004f9047825 */ /* 0x042fe200078e0218 */
[----:B------:R1:W-:Y:S04]  /*3f380*/  STL.64 [R1+0xdc8], R8 ;  /* 0x000dc80801007387 */ /* 0x0003e80000100a00 */
[----:B------:R2:W-:Y:S04]  /*3f390*/  STL.64 [R1+0xdc0], R6 ;  /* 0x000dc00601007387 */ /* 0x0005e80000100a00 */
[----:B------:R3:W-:Y:S01]  /*3f3a0*/  STL.64 [R1+0xdb8], R4 ;  /* 0x000db80401007387 */ /* 0x0007e20000100a00 */
[----:B-1----:R-:W-:-:S04]  /*3f3b0*/  IMAD.WIDE R8, R249, 0x4, R26 ;  /* 0x00000004f9087825 */ /* 0x002fc800078e021a */
[C---:B--2---:R-:W-:Y:S01]  /*3f3c0*/  IMAD.WIDE R6, R249.reuse, 0x4, R28 ;  /* 0x00000004f9067825 */ /* 0x044fe200078e021c */
[----:B------:R1:W-:Y:S03]  /*3f3d0*/  STL.64 [R1+0xdb0], R8 ;  /* 0x000db00801007387 */ /* 0x0003e60000100a00 */
[C---:B---3--:R-:W-:Y:S01]  /*3f3e0*/  IMAD.WIDE R4, R249.reuse, 0x4, R30 ;  /* 0x00000004f9047825 */ /* 0x048fe200078e021e */
        /* <DEDUP_REMOVED lines=72> */
[----:B------:R-:W-:Y:S04]  /*3f870*/  STL.64 [R1+0x848], R6 ;  /* 0x0008480601007387 */ /* 0x000fe80000100a00 */
[----:B------:R2:W-:Y:S01]  /*3f880*/  STL.64 [R1+0x5f0], R4 ;  /* 0x0005f00401007387 */ /* 0x0005e20000100a00 */
[----:B-1----:R-:W-:-:S03]  /*3f890*/  IMAD.WIDE R8, R249, 0x4, R104 ;  /* 0x00000004f9087825 */ /* 0x002fc600078e0268 */
[----:B--2---:R-:W2:Y:S04]  /*3f8a0*/  LDL.LU.64 R4, [R1+0x420] ;  /* 0x0004200001047983 */ /* 0x004ea80000300a00 */
[----:B------:R-:W-:Y:S04]  /*3f8b0*/  STL.64 [R1+0x5b8], R8 ;  /* 0x0005b80801007387 */ /* 0x000fe80000100a00 */
[----:B------:R-:W3:Y:S01]  /*3f8c0*/  LDL.LU.64 R250, [R1+0x418] ;  /* 0x0004180001fa7983 */ /* 0x000ee20000300a00 */
[----:B------:R-:W-:-:S05]  /*3f8d0*/  IMAD.WIDE R6, R249, 0x4, R106 ;  /* 0x00000004f9067825 */ /* 0x000fca00078e026a */
[----:B------:R3:W-:Y:S01]  /*3f8e0*/  STL.64 [R1+0x10], R6 ;  /* 0x0000100601007387 */ /* 0x0007e20000100a00 */
[----:B------:R-:W-:Y:S02]  /*3f8f0*/  VIADD R248, R247, 0x100000 ;  /* 0x00100000f7f87836 */ /* 0x000fe40000000000 */
[----:B------:R-:W-:-:S03]  /*3f900*/  IMAD.WIDE R242, R249, 0x4, R108 ;  /* 0x00000004f9f27825 */ /* 0x000fc600078e026c */
[----:B------:R1:W-:Y:S01]  /*3f910*/  LDGSTS.E [R248+-0x78100], desc[UR58][R240.64], !P4 ;  /* 0x87f00000f0f87fae */ /* 0x0003e2000e12187a */
[----:B------:R-:W-:-:S03]  /*3f920*/  IMAD.WIDE R110, R249, 0x4, R110 ;  /* 0x00000004f96e7825 */ /* 0x000fc600078e026e */
[----:B------:R4:W-:Y:S01]  /*3f930*/  LDGSTS.E [R248+-0x78080], desc[UR58][R244.64], !P4 ;  /* 0x87f80000f4f87fae */ /* 0x0009e2000e12187a */
[----:B------:R-:W-:Y:S01]  /*3f940*/  IMAD.WIDE R112, R249, 0x4, R112 ;  /* 0x00000004f9707825 */ /* 0x000fe200078e0270 */
[----:B------:R-:W-:-:S03]  /*3f950*/  USHF.L.U32 UR10, UR5, 0x7, URZ ;  /* 0x00000007050a7899 */ /* 0x000fc6000800063f */
        /* <DEDUP_REMOVED lines=63> */
[----:B-1----:R-:W-:-:S04]  /*3fd50*/  IMAD.WIDE R240, R249, 0x4, R240 ;  /* 0x00000004f9f07825 */ /* 0x002fc800078e02f0 */
[----:B---3--:R-:W-:-:S04]  /*3fd60*/  IMAD.WIDE R6, R249, 0x4, R250 ;  /* 0x00000004f9067825 */ /* 0x008fc800078e02fa */
[----:B------:R-:W-:Y:S02]  /*3fd70*/  VIADD R251, R252, 0xffffff7f ;  /* 0xffffff7ffcfb7836 */ /* 0x000fe40000000000 */
[----:B------:R-:W1:Y:S01]  /*3fd80*/  LDC R252, c[0x0][0x230] ;  /* 0x00008c00fffc7b82 */ /* 0x000e620000000800 */
[----:B--2---:R-:W-:Y:S02]  /*3fd90*/  IMAD.WIDE R8, R249, 0x4, R4 ;  /* 0x00000004f9087825 */ /* 0x004fe400078e0204 */
[----:B------:R-:W-:Y:S02]  /*3fda0*/  ISETP.GE.U32.AND P4, PT, R251, 0x7fffff00, PT ;  /* 0x7fffff00fb00780c */ /* 0x000fe40003f86070 */
[----:B------:R-:W-:-:S04]  /*3fdb0*/  IMAD.WIDE R4, R249, 0x4, R244 ;  /* 0x00000004f9047825 */ /* 0x000fc800078e02f4 */
[----:B-1----:R-:W-:Y:S01]  /*3fdc0*/  VIADD R10, R252, 0xffffff7b ;  /* 0xffffff7bfc0a7836 */ /* 0x002fe20000000000 */
[C---:B----4-:R-:W-:Y:S02]  /*3fdd0*/  LOP3.LUT R248, R0.reuse, 0x10, RZ, 0x3c, !PT ;  /* 0x0000001000f87812 */ /* 0x050fe400078e3cff */
[C---:B------:R-:W-:Y:S02]  /*3fde0*/  LOP3.LUT R245, R0.reuse, 0x30, RZ, 0x3c, !PT ;  /* 0x0000003000f57812 */ /* 0x040fe400078e3cff */
[C---:B------:R-:W-:Y:S02]  /*3fdf0*/  LOP3.LUT R244, R0.reuse, 0x50, RZ, 0x3c, !PT ;  /* 0x0000005000f47812 */ /* 0x040fe400078e3cff */
[----:B------:R-:W-:Y:S01]  /*3fe00*/  LOP3.LUT R0, R0, 0x70, RZ, 0x3c, !PT ;  /* 0x0000007000007812 */ /* 0x000fe200078e3cff */
[----:B------:R-:W2:Y:S04]  /*3fe10*/  LDL.64 R26, [R1+0x5c8] ;  /* 0x0005c800011a7983 */ /* 0x000ea80000100a00 */
[----:B------:R-:W3:Y:S04]  /*3fe20*/  LDL.64 R78, [R1+0x8e8] ;  /* 0x0008e800014e7983 */ /* 0x000ee80000100a00 */
[----:B------:R-:W4:Y:S04]  /*3fe30*/  LDL.64 R76, [R1+0x8f0] ;  /* 0x0008f000014c7983 */ /* 0x000f280000100a00 */
        /* <DEDUP_REMOVED lines=14> */
[----:B------:R-:W-:Y:S04]  /*3ff20*/  STL [R1+0x8650], R10 ;  /* 0x0086500a01007387 */ /* 0x000fe80000100800 */
[----:B------:R-:W4:Y:S04]  /*3ff30*/  LDL.LU.64 R74, [R1+0x1d38] ;  /* 0x001d3800014a7983 */ /* 0x000f280000300a00 */
[----:B------:R-:W4:Y:S04]  /*3ff40*/  LDL.LU.64 R72, [R1+0x1d40] ;  /* 0x001d400001487983 */ /* 0x000f280000300a00 */
[----:B------:R-:W4:Y:S04]  /*3ff50*/  LDL.LU.64 R70, [R1+0x1d30] ;  /* 0x001d300001467983 */ /* 0x000f280000300a00 */
[----:B------:R-:W4:Y:S04]  /*3ff60*/  LDL.LU.64 R68, [R1+0x11a8] ;  /* 0x0011a80001447983 */ /* 0x000f280000300a00 */
[----:B------:R-:W4:Y:S04]  /*3ff70*/  LDL.LU.64 R18, [R1+0x1e10] ;  /* 0x001e100001127983 */ /* 0x000f280000300a00 */
[----:B------:R-:W4:Y:S04]  /*3ff80*/  LDL.LU.64 R16, [R1+0x1e18] ;  /* 0x001e180001107983 */ /* 0x000f280000300a00 */
[----:B------:R-:W4:Y:S04]  /*3ff90*/  LDL.LU.64 R14, [R1+0x1e00] ;  /* 0x001e0000010e7983 */ /* 0x000f280000300a00 */
[----:B------:R-:W4:Y:S04]  /*3ffa0*/  LDL.LU.64 R12, [R1+0x11c0] ;  /* 0x0011c000010c7983 */ /* 0x000f280000300a00 */
[----:B------:R1:W-:Y:S04]  /*3ffb0*/  STL.64 [R1+0x82a8], R242 ;  /* 0x0082a8f201007387 */ /* 0x0003e80000100a00 */
[----:B------:R-:W0:Y:S04]  /*3ffc0*/  LDGDEPBAR ;  /* 0x00000000000079af */ /* 0x000e280000000000 */
[----:B-1----:R-:W4:Y:S04]  /*3ffd0*/  LDL.LU.64 R242, [R1+0x4c0] ;  /* 0x0004c00001f27983 */ /* 0x002f280000300a00 */
[----:B--2---:R-:W-:Y:S04]  /*3ffe0*/  LDGSTS.E [R2], desc[UR58][R26.64], P2 ;  /* 0x000000001a027fae */ /* 0x004fe8000912187a */
[----:B---3--:R-:W-:Y:S04]  /*3fff0*/  LDGSTS.E [R2+0x80], desc[UR58][R78.64], P6 ;  /* 0x000800004e027fae */ /* 0x008fe8000b12187a */
[----:B----4-:R-:W-:Y:S04]  /*40000*/  LDGSTS.E [R2+0x100], desc[UR58][R76.64], P5 ;  /* 0x001000004c027fae */ /* 0x010fe8000a92187a */
[----:B------:R-:W-:Y:S04]  /*40010*/  LDGSTS.E [R2+0x180], desc[UR58][R66.64], P0 ;  /* 0x0018000042027fae */ /* 0x000fe8000812187a */
        /* <DEDUP_REMOVED lines=13> */
[----:B------:R-:W-:Y:S04]  /*400f0*/  STL.64 [R1+0x8658], R242 ;  /* 0x008658f201007387 */ /* 0x000fe80000100a00 */
[----:B------:R1:W-:Y:S04]  /*40100*/  STL.64 [R1+0x82a0], R240 ;  /* 0x0082a0f001007387 */ /* 0x0003e80000100a00 */
[----:B-1----:R-:W2:Y:S04]  /*40110*/  LDL.LU.64 R240, [R1+0x49f0] ;  /* 0x0049f00001f07983 */ /* 0x002ea80000300a00 */
[----:B------:R1:W-:Y:S04]  /*40120*/  STL.64 [R1+0x8298], R238 ;  /* 0x008298ee01007387 */ /* 0x0003e80000100a00 */
[----:B-1----:R-:W3:Y:S04]  /*40130*/  LDL.LU.64 R238, [R1+0x43e0] ;  /* 0x0043e00001ee7983 */ /* 0x002ee80000300a00 */
[----:B------:R1:W-:Y:S04]  /*40140*/  STL.64 [R1+0x8290], R236 ;  /* 0x008290ec01007387 */ /* 0x0003e80000100a00 */
[----:B-1----:R-:W4:Y:S04]  /*40150*/  LDL.LU.64 R236, [R1+0x3df8] ;  /* 0x003df80001ec7983 */ /* 0x002f280000300a00 */
[----:B------:R1:W-:Y:S04]  /*40160*/  STL.64 [R1+0x8288], R234 ;  /* 0x008288ea01007387 */ /* 0x0003e80000100a00 */
[----:B-1----:R-:W4:Y:S04]  /*40170*/  LDL.LU.64 R234, [R1+0x4b8] ;  /* 0x0004b80001ea7983 */ /* 0x002f280000300a00 */
[----:B------:R1:W-:Y:S04]  /*40180*/  STL.64 [R1+0x8280], R232 ;  /* 0x008280e801007387 */ /* 0x0003e80000100a00 */
[----:B-1----:R-:W2:Y:S04]  /*40190*/  LDL.LU.64 R232, [R1+0x49e8] ;  /* 0x0049e80001e87983 */ /* 0x002ea80000300a00 */
[----:B--2---:R-:W-:Y:S04]  /*401a0*/  STL.64 [R1+0x8660], R232 ;  /* 0x008660e801007387 */ /* 0x004fe80000100a00 */
        /* <DEDUP_REMOVED lines=74> */
[----:B-1----:R-:W3:Y:S04]  /*40650*/  LDL.LU.64 R160, [R1+0x4a0] ;  /* 0x0004a00001a07983 */ /* 0x002ee80000300a00 */
[----:B---3--:R-:W-:Y:S04]  /*40660*/  STL.64 [R1+0x8680], R160 ;  /* 0x008680a001007387 */ /* 0x008fe80000100a00 */
        /* <DEDUP_REMOVED lines=76> */
[----:B------:R-:W-:Y:S01]  /*40b30*/  IADD3 R248, R248, UR4, RZ ;  /* 0x00000004f8f87c10 */ /* 0x000fe2000fffe0ff */
[----:B------:R-:W-:-:S02]  /*40b40*/  VIADD R245, R245, UR4 ;  /* 0x00000004f5f57c36 */ /* 0x000fc40008000000 */
[----:B------:R-:W4:Y:S01]  /*40b50*/  LDL.64 R46, [R1+0xb90] ;  /* 0x000b9000012e7983 */ /* 0x000f220000100a00 */
[----:B------:R-:W-:Y:S02]  /*40b60*/  VIADD R244, R244, UR4 ;  /* 0x00000004f4f47c36 */ /* 0x000fe40008000000 */
[----:B------:R-:W-:Y:S01]  /*40b70*/  VIADD R0, R0, UR4 ;  /* 0x0000000400007c36 */ /* 0x000fe20008000000 */
[----:B------:R-:W2:Y:S04]  /*40b80*/  LDL.64 R44, [R1+0xb88] ;  /* 0x000b8800012c7983 */ /* 0x000ea80000100a00 */
[----:B------:R-:W3:Y:S04]  /*40b90*/  LDL.64 R42, [R1+0xa68] ;  /* 0x000a6800012a7983 */ /* 0x000ee80000100a00 */
        /* <DEDUP_REMOVED lines=24> */
[----:B----4-:R-:W-:Y:S04]  /*40d20*/  LDGSTS.E [R2+0x4080], desc[UR58][R46.64], P6 ;  /* 0x040800002e027fae */ /* 0x010fe8000b12187a */
[----:B--2---:R-:W-:Y:S04]  /*40d30*/  LDGSTS.E [R2+0x4100], desc[UR58][R44.64], P5 ;  /* 0x041000002c027fae */ /* 0x004fe8000a92187a */
[----:B---3--:R-:W-:Y:S04]  /*40d40*/  LDGSTS.E [R2+0x4180], desc[UR58][R42.64], P0 ;  /* 0x041800002a027fae */ /* 0x008fe8000812187a */
[----:B------:R-:W-:Y:S04]  /*40d50*/  LDGSTS.E [R2+0x5000], desc[UR58][R40.64], P2 ;  /* 0x0500000028027fae */ /* 0x000fe8000912187a */
[----:B------:R-:W-:Y:S04]  /*40d60*/  LDGSTS.E [R2+0x5080], desc[UR58][R38.64], P6 ;  /* 0x0508000026027fae */ /* 0x000fe8000b12187a */
[----:B------:R-:W-:Y:S04]  /*40d70*/  LDGSTS.E [R2+0x5100], desc[UR58][R36.64], P5 ;  /* 0x0510000024027fae */ /* 0x000fe8000a92187a */
[----:B------:R-:W-:Y:S04]  /*40d80*/  LDGSTS.E [R2+0x5180], desc[UR58][R34.64], P0 ;  /* 0x0518000022027fae */ /* 0x000fe8000812187a */
[----:B------:R-:W-:Y:S04]  /*40d90*/  LDGSTS.E [R2+0x6000], desc[UR58][R32.64], P2 ;  /* 0x0600000020027fae */ /* 0x000fe8000912187a */
[----:B------:R-:W-:Y:S04]  /*40da0*/  LDGSTS.E [R2+0x6080], desc[UR58][R30.64], P6 ;  /* 0x060800001e027fae */ /* 0x000fe8000b12187a */
[----:B------:R-:W-:Y:S04]  /*40db0*/  LDGSTS.E [R2+0x6100], desc[UR58][R28.64], P5 ;  /* 0x061000001c027fae */ /* 0x000fe8000a92187a */
[----:B------:R-:W2:Y:S04]  /*40dc0*/  LDL.64 R32, [R1+0x1650] ;  /* 0x0016500001207983 */ /* 0x000ea80000100a00 */
[----:B------:R-:W3:Y:S04]  /*40dd0*/  LDL.64 R30, [R1+0x1490] ;  /* 0x00149000011e7983 */ /* 0x000ee80000100a00 */
[----:B------:R-:W-:Y:S04]  /*40de0*/  LDGSTS.E [R2+0x6180], desc[UR58][R26.64], P0 ;  /* 0x061800001a027fae */ /* 0x000fe8000812187a */
        /* <DEDUP_REMOVED lines=8> */
[----:B------:R-:W-:Y:S04]  /*40e70*/  LDGSTS.E [R2+0x7000], desc[UR58][R24.64], P2 ;  /* 0x0700000018027fae */ /* 0x000fe8000912187a */
        /* <DEDUP_REMOVED lines=32> */
[----:B--2---:R-:W-:Y:S04]  /*41080*/  LDGSTS.E [R2+0xb000], desc[UR58][R32.64], P2 ;  /* 0x0b00000020027fae */ /* 0x004fe8000912187a */
[----:B---3--:R-:W-:Y:S04]  /*41090*/  LDGSTS.E [R2+0xb080], desc[UR58][R30.64], P6 ;  /* 0x0b0800001e027fae */ /* 0x008fe8000b12187a */
[----:B------:R-:W2:Y:S04]  /*410a0*/  LDL.64 R32, [R1+0x978] ;  /* 0x0009780001207983 */ /* 0x000ea80000100a00 */
[----:B----4-:R-:W-:Y:S04]  /*410b0*/  LDGSTS.E [R2+0xb100], desc[UR58][R28.64], P5 ;  /* 0x0b1000001c027fae */ /* 0x010fe8000a92187a */
[----:B------:R-:W3:Y:S04]  /*410c0*/  LDL.64 R30, [R1+0x1630] ;  /* 0x00163000011e7983 */ /* 0x000ee80000100a00 */
        /* <DEDUP_REMOVED lines=86> */
[----:B------:R-:W4:Y:S04]  /*41630*/  LDL.64 R26, [R1+0x1410] ;  /* 0x00141000011a7983 */ /* 0x000f280000100a00 */
[----:B------:R-:W-:Y:S04]  /*41640*/  LDGSTS.E [R2+0x16100], desc[UR58][R24.64], P5 ;  /* 0x1610000018027fae */ /* 0x000fe8000a92187a */
[----:B------:R-:W-:Y:S04]  /*41650*/  LDGSTS.E [R2+0x16180], desc[UR58][R22.64], P0 ;  /* 0x1618000016027fae */ /* 0x000fe8000812187a */
[----:B------:R-:W-:Y:S04]  /*41660*/  LDGSTS.E [R2+0x17000], desc[UR58][R20.64], P2 ;  /* 0x1700000014027fae */ /* 0x000fe8000912187a */
[----:B------:R-:W4:Y:S04]  /*41670*/  LDL.64 R24, [R1+0x1400] ;  /* 0x0014000001187983 */ /* 0x000f280000100a00 */
[----:B------:R-:W4:Y:S04]  /*41680*/  LDL.64 R22, [R1+0x1208] ;  /* 0x0012080001167983 */ /* 0x000f280000100a00 */
[----:B------:R-:W4:Y:S04]  /*41690*/  LDL.64 R20, [R1+0x8d8] ;  /* 0x0008d80001147983 */ /* 0x000f280000100a00 */
[----:B------:R-:W-:Y:S04]  /*416a0*/  LDGSTS.E [R2+0x17080], desc[UR58][R250.64], P6 ;  /* 0x17080000fa027fae */ /* 0x000fe8000b12187a */
[----:B------:R-:W-:Y:S04]  /*416b0*/  LDGSTS.E [R2+0x17100], desc[UR58][R78.64], P5 ;  /* 0x171000004e027fae */ /* 0x000fe8000a92187a */
[----:B------:R-:W-:Y:S04]  /*416c0*/  LDGSTS.E [R2+0x17180], desc[UR58][R76.64], P0 ;  /* 0x171800004c027fae */ /* 0x000fe8000812187a */
[----:B------:R-:W4:Y:S04]  /*416d0*/  LDL.64 R250, [R1+0x15b8] ;  /* 0x0015b80001fa7983 */ /* 0x000f280000100a00 */
[----:B------:R-:W-:Y:S04]  /*416e0*/  LDGSTS.E [R2+0x18000], desc[UR58][R66.64], P2 ;  /* 0x1800000042027fae */ /* 0x000fe8000912187a */
[----:B------:R-:W-:Y:S04]  /*416f0*/  LDGSTS.E [R2+0x18080], desc[UR58][R64.64], P6 ;  /* 0x1808000040027fae */ /* 0x000fe8000b12187a */
[----:B------:R-:W-:Y:S04]  /*41700*/  LDGSTS.E [R2+0x18100], desc[UR58][R62.64], P5 ;  /* 0x181000003e027fae */ /* 0x000fe8000a92187a */
[----:B------:R-:W-:Y:S04]  /*41710*/  LDGSTS.E [R2+0x18180], desc[UR58][R60.64], P0 ;  /* 0x181800003c027fae */ /* 0x000fe8000812187a */
        /* <DEDUP_REMOVED lines=326> */
[----:B------:R-:W-:Y:S04]  /*42b80*/  STL.64 [R1+0x84c0], R74 ;  /* 0x0084c04a01007387 */ /* 0x000fe80000100a00 */
[----:B------:R-:W-:Y:S04]  /*42b90*/  STL.64 [R1+0x84c8], R72 ;  /* 0x0084c84801007387 */ /* 0x000fe80000100a00 */
[----:B------:R-:W-:Y:S04]  /*42ba0*/  STL.64 [R1+0x84d0], R70 ;  /* 0x0084d04601007387 */ /* 0x000fe80000100a00 */
[----:B------:R-:W-:Y:S04]  /*42bb0*/  STL.64 [R1+0x84d8], R68 ;  /* 0x0084d84401007387 */ /* 0x000fe80000100a00 */
[----:B------:R-:W-:Y:S04]  /*42bc0*/  STL.64 [R1+0x84e0], R18 ;  /* 0x0084e01201007387 */ /* 0x000fe80000100a00 */
[----:B------:R1:W-:Y:S04]  /*42bd0*/  STL.64 [R1+0x84e8], R16 ;  /* 0x0084e81001007387 */ /* 0x0003e80000100a00 */
[----:B------:R-:W-:Y:S04]  /*42be0*/  STL.64 [R1+0x84f0], R14 ;  /* 0x0084f00e01007387 */ /* 0x000fe80000100a00 */
[----:B------:R-:W-:Y:S04]  /*42bf0*/  STL.64 [R1+0x84f8], R12 ;  /* 0x0084f80c01007387 */ /* 0x000fe80000100a00 */
        /* <DEDUP_REMOVED lines=31> */
[----:B------:R-:W3:Y:S04]  /*42df0*/  LDL.64 R30, [R1+0x24a0] ;  /* 0x0024a000011e7983 */ /* 0x000ee80000100a00 */
        /* <DEDUP_REMOVED lines=20> */
[----:B------:R-:W-:Y:S04]  /*42f40*/  LDGSTS.E [R248+0x8200], desc[UR58][R86.64], P2 ;  /* 0x0820000056f87fae */ /* 0x000fe8000912187a */
[----:B------:R-:W-:Y:S04]  /*42f50*/  LDGSTS.E [R248+0x8280], desc[UR58][R84.64], P6 ;  /* 0x0828000054f87fae */ /* 0x000fe8000b12187a */
[----:B------:R-:W-:Y:S04]  /*42f60*/  LDGSTS.E [R248+0x8300], desc[UR58][R82.64], P5 ;  /* 0x0830000052f87fae */ /* 0x000fe8000a92187a */
        /* <DEDUP_REMOVED lines=42> */
[----:B--2---:R-:W-:Y:S04]  /*43210*/  LDGSTS.E [R248+0xd380], desc[UR58][R32.64], P0 ;  /* 0x0d38000020f87fae */ /* 0x004fe8000812187a */
[----:B------:R-:W2:Y:S04]  /*43220*/  LDL.64 R34, [R1+0x2a60] ;  /* 0x002a600001227983 */ /* 0x000ea80000100a00 */
[----:B---3--:R-:W-:Y:S04]  /*43230*/  LDGSTS.E [R248+0xe200], desc[UR58][R30.64], P2 ;  /* 0x0e2000001ef87fae */ /* 0x008fe8000912187a */
[----:B------:R-:W3:Y:S04]  /*43240*/  LDL.64 R32, [R1+0x2a70] ;  /* 0x002a700001207983 */ /* 0x000ee80000100a00 */
[----:B------:R-:W3:Y:S04]  /*43250*/  LDL.64 R30, [R1+0x2848] ;  /* 0x00284800011e7983 */ /* 0x000ee80000100a00 */
[----:B----4-:R-:W-:Y:S04]  /*43260*/  LDGSTS.E [R248+0xe280], desc[UR58][R28.64], P6 ;  /* 0x0e2800001cf87fae */ /* 0x010fe8000b12187a */
        /* <DEDUP_REMOVED lines=58> */
[----:B------:R-:W-:Y:S04]  /*43610*/  LDGSTS.E [R248+0x15380], desc[UR58][R30.64], P0 ;  /* 0x153800001ef87fae */ /* 0x000fe8000812187a */
        /* <DEDUP_REMOVED lines=316> */
[----:B-1----:R-:W4:Y:S04]  /*449e0*/  LDL.LU.64 R16, [R1+0x1ca0] ;  /* 0x001ca00001107983 */ /* 0x002f280000300a00 */
[----:B------:R-:W4:Y:S04]  /*449f0*/  LDL.LU.64 R18, [R1+0x1c98] ;  /* 0x001c980001127983 */ /* 0x000f280000300a00 */
[----:B------:R-:W4:Y:S04]  /*44a00*/  LDL.LU.64 R68, [R1+0x1c90] ;  /* 0x001c900001447983 */ /* 0x000f280000300a00 */
[----:B------:R-:W4:Y:S04]  /*44a10*/  LDL.LU.64 R70, [R1+0x1168] ;  /* 0x0011680001467983 */ /* 0x000f280000300a00 */
[----:B------:R-:W4:Y:S04]  /*44a20*/  LDL.LU.64 R66, [R1+0x1d50] ;  /* 0x001d500001427983 */ /* 0x000f280000300a00 */
[----:B------:R-:W4:Y:S04]  /*44a30*/  LDL.LU.64 R64, [R1+0x1d58] ;  /* 0x001d580001407983 */ /* 0x000f280000300a00 */
[----:B------:R-:W4:Y:S04]  /*44a40*/  LDL.LU.64 R62, [R1+0x1d48] ;  /* 0x001d4800013e7983 */ /* 0x000f280000300a00 */
[----:B------:R-:W4:Y:S04]  /*44a50*/  LDL.LU.64 R60, [R1+0x1190] ;  /* 0x00119000013c7983 */ /* 0x000f280000300a00 */
        /* <DEDUP_REMOVED lines=8> */
[----:B--2---:R-:W-:Y:S04]  /*44ae0*/  LDGSTS.E [R3+0x480], desc[UR58][R46.64], P6 ;  /* 0x004800002e037fae */ /* 0x004fe8000b12187a */
[----:B---3--:R-:W-:Y:S04]  /*44af0*/  LDGSTS.E [R3+0x500], desc[UR58][R44.64], P5 ;  /* 0x005000002c037fae */ /* 0x008fe8000a92187a */
[----:B------:R-:W-:Y:S04]  /*44b00*/  LDGSTS.E [R3+0x580], desc[UR58][R36.64], P0 ;  /* 0x0058000024037fae */ /* 0x000fe8000812187a */
[----:B------:R-:W-:Y:S04]  /*44b10*/  LDGSTS.E [R3+0x1400], desc[UR58][R34.64], P2 ;  /* 0x0140000022037fae */ /* 0x000fe8000912187a */
[----:B------:R-:W2:Y:S04]  /*44b20*/  LDL.64 R36, [R1+0x1e28] ;  /* 0x001e280001247983 */ /* 0x000ea80000100a00 */
        /* <DEDUP_REMOVED lines=24> */
[----:B------:R-:W-:Y:S04]  /*44cb0*/  STL.64 [R1+0x8500], R16 ;  /* 0x0085001001007387 */ /* 0x000fe80000100a00 */
        /* <DEDUP_REMOVED lines=8> */
[----:B------:R-:W-:Y:S04]  /*44d40*/  STL.64 [R1+0x8528], R64 ;  /* 0x0085284001007387 */ /* 0x000fe80000100a00 */
        /* <DEDUP_REMOVED lines=34> */
[----:B------:R-:W2:Y:S04]  /*44f70*/  LDL.64 R20, [R1+0x2078] ;  /* 0x0020780001147983 */ /* 0x000ea80000100a00 */
[----:B------:R-:W-:Y:S04]  /*44f80*/  LDGSTS.E [R3+0x7580], desc[UR58][R250.64], P0 ;  /* 0x07580000fa037fae */ /* 0x000fe8000812187a */
[----:B------:R-:W3:Y:S04]  /*44f90*/  LDL.64 R250, [R1+0x2070] ;  /* 0x0020700001fa7983 */ /* 0x000ee80000100a00 */
        /* <DEDUP_REMOVED lines=10> */
[----:B--2---:R-:W-:Y:S04]  /*45040*/  LDGSTS.E [R3+0x9480], desc[UR58][R20.64], P6 ;  /* 0x0948000014037fae */ /* 0x004fe8000b12187a */
[----:B------:R-:W2:Y:S04]  /*45050*/  LDL.64 R20, [R1+0x22c8] ;  /* 0x0022c80001147983 */ /* 0x000ea80000100a00 */
[----:B---3--:R-:W-:Y:S04]  /*45060*/  LDGSTS.E [R3+0x9500], desc[UR58][R250.64], P5 ;  /* 0x09500000fa037fae */ /* 0x008fe8000a92187a */
[----:B------:R-:W-:Y:S04]  /*45070*/  LDGSTS.E [R3+0x9580], desc[UR58][R84.64], P0 ;  /* 0x0958000054037fae */ /* 0x000fe8000812187a */
[----:B------:R-:W-:Y:S04]  /*45080*/  LDGSTS.E [R3+0xa400], desc[UR58][R82.64], P2 ;  /* 0x0a40000052037fae */ /* 0x000fe8000912187a */
[----:B------:R-:W3:Y:S04]  /*45090*/  LDL.64 R250, [R1+0x2670] ;  /* 0x0026700001fa7983 */ /* 0x000ee80000100a00 */
        /* <DEDUP_REMOVED lines=18> */
[----:B----4-:R-:W-:Y:S04]  /*451c0*/  LDGSTS.E [R3+0xe580], desc[UR58][R28.64], P0 ;  /* 0x0e5800001c037fae */ /* 0x010fe8000812187a */
        /* <DEDUP_REMOVED lines=34> */
[----:B------:R-:W3:Y:S04]  /*453f0*/  LDL.64 R90, [R1+0x2d40] ;  /* 0x002d4000015a7983 */ /* 0x000ee80000100a00 */
[----:B------:R-:W3:Y:S04]  /*45400*/  LDL.64 R88, [R1+0x2d30] ;  /* 0x002d300001587983 */ /* 0x000ee80000100a00 */
[----:B------:R-:W3:Y:S04]  /*45410*/  LDL.64 R86, [R1+0x2d28] ;  /* 0x002d280001567983 */ /* 0x000ee80000100a00 */
[----:B----4-:R-:W-:Y:S04]  /*45420*/  LDGSTS.E [R3+0x11400], desc[UR58][R24.64], P2 ;  /* 0x1140000018037fae */ /* 0x010fe8000912187a */
[----:B------:R-:W-:Y:S04]  /*45430*/  LDGSTS.E [R3+0x11480], desc[UR58][R22.64], P6 ;  /* 0x1148000016037fae */ /* 0x000fe8000b12187a */
[----:B------:R-:W-:Y:S04]  /*45440*/  LDGSTS.E [R3+0x11500], desc[UR58][R84.64], P5 ;  /* 0x1150000054037fae */ /* 0x000fe8000a92187a */
[----:B------:R-:W4:Y:S04]  /*45450*/  LDL.64 R24, [R1+0x2c60] ;  /* 0x002c600001187983 */ /* 0x000f280000100a00 */
        /* <DEDUP_REMOVED lines=297> */
[----:B------:R-:W4:Y:S04]  /*466f0*/  LDL.64 R24, [R1+0x3390] ;  /* 0x0033900001187983 */ /* 0x000f280000100a00 */
[----:B------:R-:W-:Y:S04]  /*46700*/  LDGSTS.E [R3+0x36580], desc[UR58][R22.64], P0 ;  /* 0x3658000016037fae */ /* 0x000fe8000812187a */
[----:B------:R-:W-:Y:S04]  /*46710*/  LDGSTS.E [R3+0x37400], desc[UR58][R90.64], P2 ;  /* 0x374000005a037fae */ /* 0x000fe8000912187a */
[----:B------:R-:W-:Y:S04]  /*46720*/  LDGSTS.E [R3+0x37480], desc[UR58][R88.64], P6 ;  /* 0x3748000058037fae */ /* 0x000fe8000b12187a */
[----:B------:R-:W-:Y:S04]  /*46730*/  LDGSTS.E [R3+0x37500], desc[UR58][R86.64], P5 ;  /* 0x3750000056037fae */ /* 0x000fe8000a92187a */
        /* <DEDUP_REMOVED lines=37> */
[----:B----4-:R-:W-:Y:S04]  /*46990*/  LDGSTS.E [R3+0x3d580], desc[UR58][R24.64], P0 ;  /* 0x3d58000018037fae */ /* 0x010fe8000812187a */
        /* <DEDUP_REMOVED lines=11> */
[----:B--2---:R-:W-:Y:S04]  /*46a50*/  LDGSTS.E [R3+0x3e480], desc[UR58][R20.64], P6 ;  /* 0x3e48000014037fae */ /* 0x004fe8000b12187a */
[----:B------:R-:W2:Y:S04]  /*46a60*/  LDL.64 R20, [R1+0x1b48] ;  /* 0x001b480001147983 */ /* 0x000ea80000100a00 */
[----:B------:R-:W2:Y:S04]  /*46a70*/  LDL.LU.64 R72, [R1+0x1cb8] ;  /* 0x001cb80001487983 */ /* 0x000ea80000300a00 */
[----:B---3--:R-:W-:Y:S04]  /*46a80*/  LDGSTS.E [R3+0x3e500], desc[UR58][R250.64], P5 ;  /* 0x3e500000fa037fae */ /* 0x008fe8000a92187a */
[----:B------:R-:W3:Y:S04]  /*46a90*/  LDL.LU.64 R74, [R1+0x1cb0] ;  /* 0x001cb000014a7983 */ /* 0x000ee80000300a00 */
[----:B------:R-:W3:Y:S04]  /*46aa0*/  LDL.LU.64 R250, [R1+0x1ca8] ;  /* 0x001ca80001fa7983 */ /* 0x000ee80000300a00 */
[----:B------:R-:W3:Y:S04]  /*46ab0*/  LDL.LU.64 R108, [R1+0x1130] ;  /* 0x00113000016c7983 */ /* 0x000ee80000300a00 */
[----:B------:R-:W3:Y:S04]  /*46ac0*/  LDL.LU.64 R58, [R1+0x1d70] ;  /* 0x001d7000013a7983 */ /* 0x000ee80000300a00 */
[----:B------:R-:W3:Y:S04]  /*46ad0*/  LDL.LU.64 R56, [R1+0x1d68] ;  /* 0x001d680001387983 */ /* 0x000ee80000300a00 */
[----:B------:R-:W3:Y:S04]  /*46ae0*/  LDL.LU.64 R54, [R1+0x1d60] ;  /* 0x001d600001367983 */ /* 0x000ee80000300a00 */
[----:B------:R-:W3:Y:S04]  /*46af0*/  LDL.LU.64 R52, [R1+0x1160] ;  /* 0x0011600001347983 */ /* 0x000ee80000300a00 */
[----:B------:R1:W-:Y:S04]  /*46b00*/  STL.64 [R1+0x82b0], R2 ;  /* 0x0082b00201007387 */ /* 0x0003e80000100a00 */
[----:B------:R-:W-:Y:S04]  /*46b10*/  LDGSTS.E [R3+0x3e580], desc[UR58][R84.64], P0 ;  /* 0x3e58000054037fae */ /* 0x000fe8000812187a */
[----:B------:R-:W-:Y:S04]  /*46b20*/  LDGSTS.E [R3+0x3f400], desc[UR58][R82.64], P2 ;  /* 0x3f40000052037fae */ /* 0x000fe8000912187a */
[----:B------:R-:W-:Y:S04]  /*46b30*/  LDGSTS.E [R3+0x3f480], desc[UR58][R80.64], P6 ;  /* 0x3f48000050037fae */ /* 0x000fe8000b12187a */
[----:B------:R-:W-:Y:S04]  /*46b40*/  LDGSTS.E [R3+0x3f500], desc[UR58][R78.64], P5 ;  /* 0x3f5000004e037fae */ /* 0x000fe8000a92187a */
[----:B------:R-:W-:Y:S04]  /*46b50*/  LDGSTS.E [R3+0x3f580], desc[UR58][R76.64], P0 ;  /* 0x3f5800004c037fae */ /* 0x000fe8000812187a */
[----:B------:R-:W-:Y:S04]  /*46b60*/  LDGSTS.E [R245+0x600], desc[UR58][R50.64], P2 ;  /* 0x0060000032f57fae */ /* 0x000fe8000912187a */
[----:B-1----:R-:W3:Y:S04]  /*46b70*/  LDL.LU.64 R2, [R1+0x3e00] ;  /* 0x003e000001027983 */ /* 0x002ee80000300a00 */
[----:B------:R-:W-:Y:S04]  /*46b80*/  LDGSTS.E [R245+0x680], desc[UR58][R34.64], P6 ;  /* 0x0068000022f57fae */ /* 0x000fe8000b12187a */
        /* <DEDUP_REMOVED lines=8> */
[----:B------:R-:W-:Y:S04]  /*46c10*/  LDGSTS.E [R245+0x1700], desc[UR58][R24.64], P5 ;  /* 0x0170000018f57fae */ /* 0x000fe8000a92187a */
[----:B------:R-:W4:Y:S04]  /*46c20*/  LDL.64 R26, [R1+0x1ef8] ;  /* 0x001ef800011a7983 */ /* 0x000f280000100a00 */
[----:B------:R-:W4:Y:S04]  /*46c30*/  LDL.64 R24, [R1+0x1ef0] ;  /* 0x001ef00001187983 */ /* 0x000f280000100a00 */
[----:B------:R-:W-:Y:S04]  /*46c40*/  LDGSTS.E [R245+0x1780], desc[UR58][R22.64], P0 ;  /* 0x0178000016f57fae */ /* 0x000fe8000812187a */
[----:B------:R-:W4:Y:S04]  /*46c50*/  LDL.64 R22, [R1+0x1ee0] ;  /* 0x001ee00001167983 */ /* 0x000f280000100a00 */
[----:B--2---:R-:W-:Y:S04]  /*46c60*/  LDGSTS.E [R245+0x2600], desc[UR58][R20.64], P2 ;  /* 0x0260000014f57fae */ /* 0x004fe8000912187a */
[----:B------:R-:W-:Y:S04]  /*46c70*/  LDGSTS.E [R245+0x2680], desc[UR58][R48.64], P6 ;  /* 0x0268000030f57fae */ /* 0x000fe8000b12187a */
[----:B------:R-:W-:Y:S04]  /*46c80*/  LDGSTS.E [R245+0x2700], desc[UR58][R46.64], P5 ;  /* 0x027000002ef57fae */ /* 0x000fe8000a92187a */
[----:B------:R-:W2:Y:S04]  /*46c90*/  LDL.64 R20, [R1+0x1188] ;  /* 0x0011880001147983 */ /* 0x000ea80000100a00 */
[----:B------:R-:W-:Y:S04]  /*46ca0*/  STL.64 [R1+0x8540], R72 ;  /* 0x0085404801007387 */ /* 0x000fe80000100a00 */
[----:B---3--:R-:W-:Y:S04]  /*46cb0*/  STL.64 [R1+0x8548], R74 ;  /* 0x0085484a01007387 */ /* 0x008fe80000100a00 */
[----:B------:R-:W-:Y:S04]  /*46cc0*/  STL.64 [R1+0x8550], R250 ;  /* 0x008550fa01007387 */ /* 0x000fe80000100a00 */
[----:B------:R-:W-:Y:S04]  /*46cd0*/  STL.64 [R1+0x8558], R108 ;  /* 0x0085586c01007387 */ /* 0x000fe80000100a00 */
[----:B------:R-:W-:Y:S04]  /*46ce0*/  STL.64 [R1+0x8560], R58 ;  /* 0x0085603a01007387 */ /* 0x000fe80000100a00 */
[----:B------:R1:W-:Y:S04]  /*46cf0*/  STL.64 [R1+0x8568], R56 ;  /* 0x0085683801007387 */ /* 0x0003e80000100a00 */
[----:B------:R-:W-:Y:S04]  /*46d00*/  STL.64 [R1+0x8570], R54 ;  /* 0x0085703601007387 */ /* 0x000fe80000100a00 */
[----:B------:R-:W-:Y:S04]  /*46d10*/  STL.64 [R1+0x8578], R52 ;  /* 0x0085783401007387 */ /* 0x000fe80000100a00 */
        /* <DEDUP_REMOVED lines=448> */
[----:B------:R-:W-:Y:S04]  /*48920*/  LDGSTS.E [R245+0x3a780], desc[UR58][R46.64], P0 ;  /* 0x3a7800002ef57fae */ /* 0x000fe8000812187a */
[----:B------:R-:W-:Y:S04]  /*48930*/  LDGSTS.E [R245+0x3b600], desc[UR58][R44.64], P2 ;  /* 0x3b6000002cf57fae */ /* 0x000fe8000912187a */
[----:B----4-:R-:W-:Y:S04]  /*48940*/  LDGSTS.E [R245+0x3b680], desc[UR58][R42.64], P6 ;  /* 0x3b6800002af57fae */ /* 0x010fe8000b12187a */
        /* <DEDUP_REMOVED lines=23> */
[----:B-1----:R-:W2:Y:S04]  /*48ac0*/  LDL.LU.64 R56, [R1+0x1c28] ;  /* 0x001c280001387983 */ /* 0x002ea80000300a00 */
[----:B------:R-:W2:Y:S04]  /*48ad0*/  LDL.LU.64 R58, [R1+0x1c20] ;  /* 0x001c2000013a7983 */ /* 0x000ea80000300a00 */
        /* <DEDUP_REMOVED lines=10> */
[----:B---3--:R-:W-:Y:S04]  /*48b80*/  LDGSTS.E [R245+0x3e680], desc[UR58][R88.64], P6 ;  /* 0x3e68000058f57fae */ /* 0x008fe8000b12187a */
        /* <DEDUP_REMOVED lines=10> */
[----:B------:R-:W-:Y:S04]  /*48c30*/  LDGSTS.E [R246+0x1800], desc[UR58][R34.64], P2 ;  /* 0x0180000022f67fae */ /* 0x000fe8000912187a */
[----:B------:R-:W-:Y:S04]  /*48c40*/  LDGSTS.E [R246+0x1880], desc[UR58][R32.64], P6 ;  /* 0x0188000020f67fae */ /* 0x000fe8000b12187a */
[----:B------:R-:W3:Y:S04]  /*48c50*/  LDL.64 R34, [R1+0x1e48] ;  /* 0x001e480001227983 */ /* 0x000ee80000100a00 */
        /* <DEDUP_REMOVED lines=12> */
[----:B------:R-:W-:Y:S04]  /*48d20*/  LDGSTS.E [R246+0x3800], desc[UR58][R56.64], P2 ;  /* 0x0380000038f67fae */ /* 0x000fe8000912187a */
[----:B------:R-:W-:Y:S04]  /*48d30*/  LDGSTS.E [R246+0x3880], desc[UR58][R58.64], P6 ;  /* 0x038800003af67fae */ /* 0x000fe8000b12187a */
[----:B------:R-:W2:Y:S04]  /*48d40*/  LDL.64 R20, [R1+0x1148] ;  /* 0x0011480001147983 */ /* 0x000ea80000100a00 */
[----:B------:R-:W-:Y:S04]  /*48d50*/  STL.64 [R1+0x8580], R56 ;  /* 0x0085803801007387 */ /* 0x000fe80000100a00 */
        /* <DEDUP_REMOVED lines=11> */
[----:B------:R-:W2:Y:S04]  /*48e10*/  LDL.64 R160, [R1+0x1fe0] ;  /* 0x001fe00001a07983 */ /* 0x000ea80000100a00 */
        /* <DEDUP_REMOVED lines=11> */
[----:B------:R-:W-:Y:S04]  /*48ed0*/  LDGSTS.E [R246+0x3900], desc[UR58][R108.64], P5 ;  /* 0x039000006cf67fae */ /* 0x000fe8000a92187a */
        /* <DEDUP_REMOVED lines=19> */
[----:B------:R-:W2:Y:S04]  /*49010*/  LDL.64 R36, [R1+0x2428] ;  /* 0x0024280001247983 */ /* 0x000ea80000100a00 */
[----:B---3--:R-:W-:Y:S04]  /*49020*/  LDGSTS.E [R246+0x6800], desc[UR58][R34.64], P2 ;  /* 0x0680000022f67fae */ /* 0x008fe8000912187a */
[----:B----4-:R-:W-:Y:S04]  /*49030*/  LDGSTS.E [R246+0x6880], desc[UR58][R32.64], P6 ;  /* 0x0688000020f67fae */ /* 0x010fe8000b12187a */
        /* <DEDUP_REMOVED lines=14> */
[----:B------:R-:W-:Y:S04]  /*49120*/  LDGSTS.E [R246+0x8800], desc[UR58][R160.64], P2 ;  /* 0x08800000a0f67fae */ /* 0x000fe8000912187a */
[----:B------:R-:W-:Y:S04]  /*49130*/  LDGSTS.E [R246+0x8880], desc[UR58][R226.64], P6 ;  /* 0x08880000e2f67fae */ /* 0x000fe8000b12187a */
[----:B------:R-:W-:Y:S04]  /*49140*/  LDGSTS.E [R246+0x8900], desc[UR58][R228.64], P5 ;  /* 0x08900000e4f67fae */ /* 0x000fe8000a92187a */
        /* <DEDUP_REMOVED lines=42> */
[----:B---3--:R-:W-:Y:S04]  /*493f0*/  LDGSTS.E [R246+0xd980], desc[UR58][R34.64], P0 ;  /* 0x0d98000022f67fae */ /* 0x008fe8000812187a */
        /* <DEDUP_REMOVED lines=388> */
[----:B------:R-:W-:Y:S04]  /*4ac40*/  LDGSTS.E [R246+0x3e880], desc[UR58][R88.64], P6 ;  /* 0x3e88000058f67fae */ /* 0x000fe8000b12187a */
[----:B------:R-:W-:Y:S04]  /*4ac50*/  LDGSTS.E [R246+0x3e900], desc[UR58][R86.64], P5 ;  /* 0x3e90000056f67fae */ /* 0x000fe8000a92187a */
[----:B------:R-:W-:Y:S04]  /*4ac60*/  LDGSTS.E [R246+0x3e980], desc[UR58][R84.64], P0 ;  /* 0x3e98000054f67fae */ /* 0x000fe8000812187a */
[----:B------:R-:W-:Y:S04]  /*4ac70*/  LDGSTS.E [R246+0x3f800], desc[UR58][R82.64], P2 ;  /* 0x3f80000052f67fae */ /* 0x000fe8000912187a */
[----:B---3--:R-:W-:Y:S04]  /*4ac80*/  LDGSTS.E [R246+0x3f880], desc[UR58][R80.64], P6 ;  /* 0x3f88000050f67fae */ /* 0x008fe8000b12187a */
[----:B----4-:R-:W-:Y:S04]  /*4ac90*/  LDGSTS.E [R246+0x3f900], desc[UR58][R78.64], P5 ;  /* 0x3f9000004ef67fae */ /* 0x010fe8000a92187a */
[----:B------:R-:W-:Y:S04]  /*4aca0*/  LDGSTS.E [R246+0x3f980], desc[UR58][R76.64], P0 ;  /* 0x3f9800004cf67fae */ /* 0x000fe8000812187a */
[----:B------:R-:W3:Y:S04]  /*4acb0*/  LDL.64 R78, [R1+0x1e68] ;  /* 0x001e6800014e7983 */ /* 0x000ee80000100a00 */
        /* <DEDUP_REMOVED lines=19> */
[----:B------:R-:W-:Y:S04]  /*4adf0*/  LDGSTS.E [R244+0x2b00], desc[UR58][R100.64], P5 ;  /* 0x02b0000064f47fae */ /* 0x000fe8000a92187a */
        /* <DEDUP_REMOVED lines=26> */
[----:B------:R1:W-:Y:S04]  /*4afa0*/  STL.64 [R1+0x8648], R40 ;  /* 0x0086482801007387 */ /* 0x0003e80000100a00 */
        /* <DEDUP_REMOVED lines=15> */
[----:B---3--:R-:W-:Y:S04]  /*4b0a0*/  LDGSTS.E [R244+0x6a00], desc[UR58][R78.64], P2 ;  /* 0x06a000004ef47fae */ /* 0x008fe8000912187a */
[----:B------:R-:W3:Y:S04]  /*4b0b0*/  LDL.64 R86, [R1+0x10a0] ;  /* 0x0010a00001567983 */ /* 0x000ee80000100a00 */
[----:B----4-:R-:W-:Y:S04]  /*4b0c0*/  LDGSTS.E [R244+0x6a80], desc[UR58][R76.64], P6 ;  /* 0x06a800004cf47fae */ /* 0x010fe8000b12187a */
[----:B------:R-:W4:Y:S04]  /*4b0d0*/  LDL.64 R84, [R1+0x2450] ;  /* 0x0024500001547983 */ /* 0x000f280000100a00 */
[----:B------:R-:W4:Y:S04]  /*4b0e0*/  LDL.64 R82, [R1+0x2448] ;  /* 0x0024480001527983 */ /* 0x000f280000100a00 */
[----:B------:R-:W4:Y:S04]  /*4b0f0*/  LDL.64 R80, [R1+0x2440] ;  /* 0x0024400001507983 */ /* 0x000f280000100a00 */
[----:B------:R-:W4:Y:S04]  /*4b100*/  LDL.64 R78, [R1+0x1088] ;  /* 0x00108800014e7983 */ /* 0x000f280000100a00 */
        /* <DEDUP_REMOVED lines=11> */
[----:B------:R-:W3:Y:S04]  /*4b1c0*/  LDL.64 R26, [R1+0x20f0] ;  /* 0x0020f000011a7983 */ /* 0x000ee80000100a00 */
        /* <DEDUP_REMOVED lines=70> */
[----:B------:R-:W4:Y:S04]  /*4b630*/  LDL.64 R148, [R1+0x2da0] ;  /* 0x002da00001947983 */ /* 0x000f280000100a00 */
[----:B------:R-:W4:Y:S04]  /*4b640*/  LDL.64 R150, [R1+0x2d98] ;  /* 0x002d980001967983 */ /* 0x000f280000100a00 */
[----:B------:R-:W4:Y:S04]  /*4b650*/  LDL.64 R152, [R1+0x2d90] ;  /* 0x002d900001987983 */ /* 0x000f280000100a00 */
[----:B--2---:R-:W-:Y:S04]  /*4b660*/  LDGSTS.E [R244+0x11a00], desc[UR58][R22.64], P2 ;  /* 0x11a0000016f47fae */ /* 0x004fe8000912187a */
[----:B------:R-:W-:Y:S04]  /*4b670*/  LDGSTS.E [R244+0x11a80], desc[UR58][R20.64], P6 ;  /* 0x11a8000014f47fae */ /* 0x000fe8000b12187a */
[----:B------:R-:W-:Y:S04]  /*4b680*/  LDGSTS.E [R244+0x11b00], desc[UR58][R154.64], P5 ;  /* 0x11b000009af47fae */ /* 0x000fe8000a92187a */
[----:B------:R-:W2:Y:S04]  /*4b690*/  LDL.64 R22, [R1+0x2cc0] ;  /* 0x002cc00001167983 */ /* 0x000ea80000100a00 */
        /* <DEDUP_REMOVED lines=236> */
[----:B------:R-:W-:Y:S04]  /*4c560*/  LDGSTS.E [R244+0x2fa80], desc[UR58][R148.64], P6 ;  /* 0x2fa8000094f47fae */ /* 0x000fe8000b12187a */
[----:B------:R-:W-:Y:S04]  /*4c570*/  LDGSTS.E [R244+0x2fb00], desc[UR58][R150.64], P5 ;  /* 0x2fb0000096f47fae */ /* 0x000fe8000a92187a */
[----:B------:R-:W3:Y:S04]  /*4c580*/  LDL.64 R26, [R1+0x4a10] ;  /* 0x004a1000011a7983 */ /* 0x000ee80000100a00 */
[----:B------:R-:W-:Y:S04]  /*4c590*/  LDGSTS.E [R244+0x2fb80], desc[UR58][R152.64], P0 ;  /* 0x2fb8000098f47fae */ /* 0x000fe8000812187a */
        /* <DEDUP_REMOVED lines=88> */
[----:B---3--:R-:W-:Y:S04]  /*4cb20*/  LDGSTS.E [R244+0x3da80], desc[UR58][R26.64], P6 ;  /* 0x3da800001af47fae */ /* 0x008fe8000b12187a */
[----:B----4-:R-:W-:Y:S04]  /*4cb30*/  LDGSTS.E [R244+0x3db00], desc[UR58][R24.64], P5 ;  /* 0x3db0000018f47fae */ /* 0x010fe8000a92187a */
[----:B------:R-:W3:Y:S04]  /*4cb40*/  LDL.64 R26, [R1+0x4968] ;  /* 0x00496800011a7983 */ /* 0x000ee80000100a00 */
[----:B------:R-:W4:Y:S04]  /*4cb50*/  LDL.64 R24, [R1+0x4368] ;  /* 0x0043680001187983 */ /* 0x000f280000100a00 */
[----:B--2---:R-:W-:Y:S04]  /*4cb60*/  LDGSTS.E [R244+0x3db80], desc[UR58][R22.64], P0 ;  /* 0x3db8000016f47fae */ /* 0x004fe8000812187a */
[----:B------:R-:W-:Y:S04]  /*4cb70*/  LDGSTS.E [R244+0x3ea00], desc[UR58][R20.64], P2 ;  /* 0x3ea0000014f47fae */ /* 0x000fe8000912187a */
[----:B------:R-:W2:Y:S04]  /*4cb80*/  LDL.64 R22, [R1+0x3d90] ;  /* 0x003d900001167983 */ /* 0x000ea80000100a00 */
        /* <DEDUP_REMOVED lines=23> */
[----:B------:R-:W2:Y:S04]  /*4cd00*/  LDL.LU.64 R32, [R1+0x1db0] ;  /* 0x001db00001207983 */ /* 0x000ea80000300a00 */
[----:B------:R-:W-:Y:S04]  /*4cd10*/  LDGSTS.E [R244+0x3eb00], desc[UR58][R28.64], P5 ;  /* 0x3eb000001cf47fae */ /* 0x000fe8000a92187a */
[----:B------:R-:W2:Y:S04]  /*4cd20*/  LDL.LU.64 R30, [R1+0x1da8] ;  /* 0x001da800011e7983 */ /* 0x000ea80000300a00 */
[----:B------:R-:W2:Y:S04]  /*4cd30*/  LDL.LU.64 R28, [R1+0x10d8] ;  /* 0x0010d800011c7983 */ /* 0x000ea80000300a00 */
[----:B------:R-:W2:Y:S04]  /*4cd40*/  LDL.64 R242, [R1+0x1e80] ;  /* 0x001e800001f27983 */ /* 0x000ea80000100a00 */
[----:B------:R-:W2:Y:S04]  /*4cd50*/  LDL.64 R10, [R1+0x1e78] ;  /* 0x001e7800010a7983 */ /* 0x000ea80000100a00 */
[----:B------:R-:W2:Y:S04]  /*4cd60*/  LDL.64 R82, [R1+0x1e70] ;  /* 0x001e700001527983 */ /* 0x000ea80000100a00 */
[----:B------:R-:W2:Y:S04]  /*4cd70*/  LDL.64 R80, [R1+0x1120] ;  /* 0x0011200001507983 */ /* 0x000ea80000100a00 */
[----:B------:R-:W2:Y:S04]  /*4cd80*/  LDL.64 R78, [R1+0x1f48] ;  /* 0x001f4800014e7983 */ /* 0x000ea80000100a00 */
        /* <DEDUP_REMOVED lines=12> */
[----:B------:R1:W-:Y:S04]  /*4ce50*/  STL.64 [R1+0x82b8], R244 ;  /* 0x0082b8f401007387 */ /* 0x0003e80000100a00 */
[----:B------:R-:W-:Y:S04]  /*4ce60*/  LDGSTS.E [R247+0xd00], desc[UR58][R92.64], P5 ;  /* 0x00d000005cf77fae */ /* 0x000fe8000a92187a */
[----:B------:R-:W-:Y:S04]  /*4ce70*/  LDGSTS.E [R247+0xd80], desc[UR58][R94.64], P0 ;  /* 0x00d800005ef77fae */ /* 0x000fe8000812187a */
[----:B-1----:R-:W2:Y:S04]  /*4ce80*/  LDL.LU.64 R244, [R1+0x43f0] ;  /* 0x0043f00001f47983 */ /* 0x002ea80000300a00 */
        /* <DEDUP_REMOVED lines=423> */
[----:B------:R-:W-:Y:S04]  /*4e900*/  LDGSTS.E [R247+0x35d80], desc[UR58][R76.64], P0 ;  /* 0x35d800004cf77fae */ /* 0x000fe8000812187a */
[----:B------:R-:W2:Y:S04]  /*4e910*/  LDL.LU.64 R78, [R1+0x1d10] ;  /* 0x001d1000014e7983 */ /* 0x000ea80000300a00 */
[----:B---3--:R-:W-:Y:S04]  /*4e920*/  LDGSTS.E [R247+0x36c00], desc[UR58][R26.64], P2 ;  /* 0x36c000001af77fae */ /* 0x008fe8000912187a */
[----:B------:R-:W3:Y:S04]  /*4e930*/  LDL.LU.64 R76, [R1+0x1008] ;  /* 0x00100800014c7983 */ /* 0x000ee80000300a00 */
[----:B----4-:R-:W-:Y:S04]  /*4e940*/  LDGSTS.E [R247+0x36c80], desc[UR58][R24.64], P6 ;  /* 0x36c8000018f77fae */ /* 0x010fe8000b12187a */
[----:B------:R-:W4:Y:S04]  /*4e950*/  LDL.LU.64 R26, [R1+0x1df8] ;  /* 0x001df800011a7983 */ /* 0x000f280000300a00 */
[----:B--2---:R-:W-:Y:S04]  /*4e960*/  LDGSTS.E [R247+0x36d00], desc[UR58][R22.64], P5 ;  /* 0x36d0000016f77fae */ /* 0x004fe8000a92187a */
[----:B------:R-:W2:Y:S04]  /*4e970*/  LDL.LU.64 R24, [R1+0x1df0] ;  /* 0x001df00001187983 */ /* 0x000ea80000300a00 */
[----:B------:R-:W-:Y:S04]  /*4e980*/  LDGSTS.E [R247+0x36d80], desc[UR58][R20.64], P0 ;  /* 0x36d8000014f77fae */ /* 0x000fe8000812187a */
[----:B------:R-:W2:Y:S04]  /*4e990*/  LDL.LU.64 R22, [R1+0x1dd0] ;  /* 0x001dd00001167983 */ /* 0x000ea80000300a00 */
[----:B------:R-:W-:Y:S04]  /*4e9a0*/  LDGSTS.E [R247+0x37c00], desc[UR58][R240.64], P2 ;  /* 0x37c00000f0f77fae */ /* 0x000fe8000912187a */
[----:B------:R-:W2:Y:S04]  /*4e9b0*/  LDL.LU.64 R20, [R1+0x10f8] ;  /* 0x0010f80001147983 */ /* 0x000ea80000300a00 */
[----:B------:R1:W-:Y:S04]  /*4e9c0*/  STL.64 [R1+0x82c0], R240 ;  /* 0x0082c0f001007387 */ /* 0x0003e80000100a00 */
[----:B------:R-:W-:Y:S04]  /*4e9d0*/  LDGSTS.E [R247+0x37c80], desc[UR58][R238.64], P6 ;  /* 0x37c80000eef77fae */ /* 0x000fe8000b12187a */
[----:B------:R-:W-:Y:S04]  /*4e9e0*/  LDGSTS.E [R247+0x37d00], desc[UR58][R236.64], P5 ;  /* 0x37d00000ecf77fae */ /* 0x000fe8000a92187a */
[----:B-1----:R-:W2:Y:S04]  /*4e9f0*/  LDL.LU.64 R240, [R1+0x4a00] ;  /* 0x004a000001f07983 */ /* 0x002ea80000300a00 */
        /* <DEDUP_REMOVED lines=105> */
[----:B---3--:R-:W-:Y:S04]  /*4f090*/  LDGSTS.E [R0+0x4f80], desc[UR58][R76.64], P0 ;  /* 0x04f800004c007fae */ /* 0x008fe8000812187a */
[----:B----4-:R-:W-:Y:S04]  /*4f0a0*/  LDGSTS.E [R0+0x5e00], desc[UR58][R26.64], P2 ;  /* 0x05e000001a007fae */ /* 0x010fe8000912187a */
[----:B-1----:R-:W3:Y:S04]  /*4f0b0*/  LDL.LU.64 R178, [R1+0x520] ;  /* 0x0005200001b27983 */ /* 0x002ee80000300a00 */
[----:B------:R1:W-:Y:S04]  /*4f0c0*/  STL.64 [R1+0x83a0], R176 ;  /* 0x0083a0b001007387 */ /* 0x0003e80000100a00 */
[----:B--2---:R-:W-:Y:S04]  /*4f0d0*/  LDGSTS.E [R0+0x5e80], desc[UR58][R24.64], P6 ;  /* 0x05e8000018007fae */ /* 0x004fe8000b12187a */
[----:B------:R-:W-:Y:S04]  /*4f0e0*/  LDGSTS.E [R0+0x5f00], desc[UR58][R22.64], P5 ;  /* 0x05f0000016007fae */ /* 0x000fe8000a92187a */
[----:B-1----:R-:W2:Y:S04]  /*4f0f0*/  LDL.LU.64 R176, [R1+0x4b40] ;  /* 0x004b400001b07983 */ /* 0x002ea80000300a00 */
[----:B------:R1:W-:Y:S04]  /*4f100*/  STL.64 [R1+0x83a8], R174 ;  /* 0x0083a8ae01007387 */ /* 0x0003e80000100a00 */
[----:B------:R-:W-:Y:S04]  /*4f110*/  LDGSTS.E [R0+0x5f80], desc[UR58][R20.64], P0 ;  /* 0x05f8000014007fae */ /* 0x000fe8000812187a */
[----:B------:R-:W-:Y:S04]  /*4f120*/  LDGSTS.E [R0+0x6e00], desc[UR58][R158.64], P2 ;  /* 0x06e000009e007fae */ /* 0x000fe8000912187a */
[----:B-1----:R-:W4:Y:S04]  /*4f130*/  LDL.LU.64 R174, [R1+0x500] ;  /* 0x0005000001ae7983 */ /* 0x002f280000300a00 */
        /* <DEDUP_REMOVED lines=11> */
[----:B-1----:R-:W3:Y:S04]  /*4f1f0*/  LDL.LU.64 R168, [R1+0x4560] ;  /* 0x0045600001a87983 */ /* 0x002ee80000300a00 */
[----:B------:R1:W-:Y:S04]  /*4f200*/  STL.64 [R1+0x83c8], R166 ;  /* 0x0083c8a601007387 */ /* 0x0003e80000100a00 */
[----:B------:R-:W-:Y:S04]  /*4f210*/  LDGSTS.E [R0+0x7f80], desc[UR58][R242.64], P0 ;  /* 0x07f80000f2007fae */ /* 0x000fe8000812187a */
[----:B-1----:R-:W4:Y:S04]  /*4f220*/  LDL.LU.64 R166, [R1+0x658] ;  /* 0x0006580001a67983 */ /* 0x002f280000300a00 */
[----:B------:R1:W-:Y:S04]  /*4f230*/  STL.64 [R1+0x83d0], R164 ;  /* 0x0083d0a401007387 */ /* 0x0003e80000100a00 */
[----:B-1----:R-:W4:Y:S04]  /*4f240*/  LDL.LU.64 R164, [R1+0x588] ;  /* 0x0005880001a47983 */ /* 0x002f280000300a00 */
[----:B------:R1:W-:Y:S04]  /*4f250*/  STL.64 [R1+0x83e0], R246 ;  /* 0x0083e0f601007387 */ /* 0x0003e80000100a00 */
[----:B-1----:R-:W4:Y:S04]  /*4f260*/  LDL.LU.64 R246, [R1+0x550] ;  /* 0x0005500001f67983 */ /* 0x002f280000300a00 */
[----:B------:R1:W-:Y:S04]  /*4f270*/  STL.64 [R1+0x83d8], R162 ;  /* 0x0083d8a201007387 */ /* 0x0003e80000100a00 */
[----:B-1----:R-:W4:Y:S04]  /*4f280*/  LDL.LU.64 R162, [R1+0x530] ;  /* 0x0005300001a27983 */ /* 0x002f280000300a00 */
        /* <DEDUP_REMOVED lines=132> */
[----:B------:R-:W-:Y:S04]  /*4fad0*/  LDGSTS.E [R0+0x15e80], desc[UR58][R156.64], P6 ;  /* 0x15e800009c007fae */ /* 0x000fe8000b12187a */
[----:B------:R-:W-:Y:S04]  /*4fae0*/  LDGSTS.E [R0+0x15f00], desc[UR58][R158.64], P5 ;  /* 0x15f000009e007fae */ /* 0x000fe8000a92187a */
[----:B------:R-:W4:Y:S04]  /*4faf0*/  LDL.64 R10, [R1+0x2cf8] ;  /* 0x002cf800010a7983 */ /* 0x000f280000100a00 */
[----:B--2---:R-:W-:Y:S04]  /*4fb00*/  LDGSTS.E [R0+0x15f80], desc[UR58][R160.64], P0 ;  /* 0x15f80000a0007fae */ /* 0x004fe8000812187a */
[----:B---3--:R-:W-:Y:S04]  /*4fb10*/  LDGSTS.E [R0+0x16e00], desc[UR58][R226.64], P2 ;  /* 0x16e00000e2007fae */ /* 0x008fe8000912187a */
[----:B------:R-:W2:Y:S04]  /*4fb20*/  LDL.64 R156, [R1+0x39d8] ;  /* 0x0039d800019c7983 */ /* 0x000ea80000100a00 */
[----:B------:R-:W3:Y:S04]  /*4fb30*/  LDL.64 R160, [R1+0xa28] ;  /* 0x000a280001a07983 */ /* 0x000ee80000100a00 */
[----:B------:R-:W2:Y:S04]  /*4fb40*/  LDL.64 R226, [R1+0x3188] ;  /* 0x0031880001e27983 */ /* 0x000ea80000100a00 */
[----:B------:R-:W2:Y:S04]  /*4fb50*/  LDL.64 R158, [R1+0x39d0] ;  /* 0x0039d000019e7983 */ /* 0x000ea80000100a00 */
[----:B------:R-:W-:Y:S04]  /*4fb60*/  LDGSTS.E [R0+0x16e80], desc[UR58][R228.64], P6 ;  /* 0x16e80000e4007fae */ /* 0x000fe8000b12187a */
[----:B------:R-:W2:Y:S04]  /*4fb70*/  LDL.64 R228, [R1+0x3180] ;  /* 0x0031800001e47983 */ /* 0x000ea80000100a00 */
[----:B------:R-:W-:Y:S04]  /*4fb80*/  LDGSTS.E [R0+0x16f00], desc[UR58][R230.64], P5 ;  /* 0x16f00000e6007fae */ /* 0x000fe8000a92187a */
[----:B------:R-:W2:Y:S04]  /*4fb90*/  LDL.64 R230, [R1+0x9d8] ;  /* 0x0009d80001e67983 */ /* 0x000ea80000100a00 */
[----:B------:R-:W-:Y:S04]  /*4fba0*/  LDGSTS.E [R0+0x16f80], desc[UR58][R232.64], P0 ;  /* 0x16f80000e8007fae */ /* 0x000fe8000812187a */
[----:B------:R-:W-:Y:S04]  /*4fbb0*/  LDGSTS.E [R0+0x17e00], desc[UR58][R242.64], P2 ;  /* 0x17e00000f2007fae */ /* 0x000fe8000912187a */
[----:B------:R-:W2:Y:S04]  /*4fbc0*/  LDL.64 R232, [R1+0x39c8] ;  /* 0x0039c80001e87983 */ /* 0x000ea80000100a00 */
[----:B------:R-:W2:Y:S04]  /*4fbd0*/  LDL.64 R242, [R1+0x9b8] ;  /* 0x0009b80001f27983 */ /* 0x000ea80000100a00 */
        /* <DEDUP_REMOVED lines=15> */
[----:B---3--:R-:W-:Y:S04]  /*4fcd0*/  LDGSTS.E [R0+0x1af80], desc[UR58][R160.64], P0 ;  /* 0x1af80000a0007fae */ /* 0x008fe8000812187a */
[----:B--2---:R-:W-:Y:S04]  /*4fce0*/  LDGSTS.E [R0+0x1be00], desc[UR58][R226.64], P2 ;  /* 0x1be00000e2007fae */ /* 0x004fe8000912187a */
[----:B------:R-:W-:Y:S04]  /*4fcf0*/  LDGSTS.E [R0+0x1be80], desc[UR58][R228.64], P6 ;  /* 0x1be80000e4007fae */ /* 0x000fe8000b12187a */
[----:B------:R-:W-:Y:S04]  /*4fd00*/  LDGSTS.E [R0+0x1bf00], desc[UR58][R146.64], P5 ;  /* 0x1bf0000092007fae */ /* 0x000fe8000a92187a */
[----:B------:R-:W-:Y:S04]  /*4fd10*/  LDGSTS.E [R0+0x1bf80], desc[UR58][R148.64], P0 ;  /* 0x1bf8000094007fae */ /* 0x000fe8000812187a */
[----:B------:R-:W-:Y:S04]  /*4fd20*/  LDGSTS.E [R0+0x1ce00], desc[UR58][R150.64], P2 ;  /* 0x1ce0000096007fae */ /* 0x000fe8000912187a */
[----:B------:R-:W2:Y:S04]  /*4fd30*/  LDL.64 R160, [R1+0x3aa8] ;  /* 0x003aa80001a07983 */ /* 0x000ea80000100a00 */
[----:B------:R-:W-:Y:S04]  /*4fd40*/  LDGSTS.E [R0+0x1ce80], desc[UR58][R152.64], P6 ;  /* 0x1ce8000098007fae */ /* 0x000fe8000b12187a */
[----:B------:R-:W3:Y:S04]  /*4fd50*/  LDL.64 R226, [R1+0x3aa0] ;  /* 0x003aa00001e27983 */ /* 0x000ee80000100a00 */
        /* <DEDUP_REMOVED lines=31> */
[----:B------:R-:W4:Y:S04]  /*4ff50*/  LDL.64 R10, [R1+0x4c98] ;  /* 0x004c9800010a7983 */ /* 0x000f280000100a00 */
[----:B--2---:R-:W-:Y:S04]  /*4ff60*/  LDGSTS.E [R0+0x1ee80], desc[UR58][R160.64], P6 ;  /* 0x1ee80000a0007fae */ /* 0x004fe8000b12187a */
[----:B---3--:R-:W-:Y:S04]  /*4ff70*/  LDGSTS.E [R0+0x1ef00], desc[UR58][R226.64], P5 ;  /* 0x1ef00000e2007fae */ /* 0x008fe8000a92187a */
[----:B------:R-:W2:Y:S04]  /*4ff80*/  LDL.64 R160, [R1+0x45c0] ;  /* 0x0045c00001a07983 */ /* 0x000ea80000100a00 */
[----:B------:R-:W-:Y:S04]  /*4ff90*/  LDGSTS.E [R0+0x1ef80], desc[UR58][R228.64], P0 ;  /* 0x1ef80000e4007fae */ /* 0x000fe8000812187a */
[----:B------:R-:W3:Y:S04]  /*4ffa0*/  LDL.64 R226, [R1+0x3fb0] ;  /* 0x003fb00001e27983 */ /* 0x000ee80000100a00 */
[----:B------:R-:W3:Y:S04]  /*4ffb0*/  LDL.64 R228, [R1+0x688] ;  /* 0x0006880001e47983 */ /* 0x000ee80000100a00 */
        /* <DEDUP_REMOVED lines=15> */
[----:B------:R-:W3:Y:S04]  /*500b0*/  LDL.LU.64 R120, [R1+0x8720] ;  /* 0x0087200001787983 */ /* 0x000ee80000300a00 */
[----:B------:R-:W-:Y:S04]  /*500c0*/  LDGSTS.E [R0+0x22f00], desc[UR58][R232.64], P5 ;  /* 0x22f00000e8007fae */ /* 0x000fe8000a92187a */
[----:B------:R-:W3:Y:S04]  /*500d0*/  LDL.LU.64 R122, [R1+0x8718] ;  /* 0x00871800017a7983 */ /* 0x000ee80000300a00 */
[----:B------:R-:W-:Y:S04]  /*500e0*/  LDGSTS.E [R0+0x22f80], desc[UR58][R242.64], P0 ;  /* 0x22f80000f2007fae */ /* 0x000fe8000812187a */
[----:B------:R-:W3:Y:S04]  /*500f0*/  LDL.LU.64 R124, [R1+0x8710] ;  /* 0x00871000017c7983 */ /* 0x000ee80000300a00 */
        /* <DEDUP_REMOVED lines=8> */
[----:B------:R-:W3:Y:S04]  /*50180*/  LDL.64 R232, [R1+0x4b58] ;  /* 0x004b580001e87983 */ /* 0x000ee80000100a00 */
[----:B------:R-:W3:Y:S04]  /*50190*/  LDL.64 R242, [R1+0x4548] ;  /* 0x0045480001f27983 */ /* 0x000ee80000100a00 */
[----:B------:R-:W3:Y:S04]  /*501a0*/  LDL.64 R142, [R1+0x4b28] ;  /* 0x004b2800018e7983 */ /* 0x000ee80000100a00 */
        /* <DEDUP_REMOVED lines=18> */
[----:B------:R-:W3:Y:S04]  /*502d0*/  LDL.64 R154, [R1+0x3f08] ;  /* 0x003f0800019a7983 */ /* 0x000ee80000100a00 */
[----:B------:R-:W-:Y:S04]  /*502e0*/  LDGSTS.E [R0+0x26e00], desc[UR58][R230.64], P2 ;  /* 0x26e00000e6007fae */ /* 0x000fe8000912187a */
[----:B------:R-:W-:Y:S04]  /*502f0*/  LDGSTS.E [R0+0x26e80], desc[UR58][R168.64], P6 ;  /* 0x26e80000a8007fae */ /* 0x000fe8000b12187a */
[----:B------:R1:W-:Y:S04]  /*50300*/  STL.64 [R1+0x8490], R168 ;  /* 0x008490a801007387 */ /* 0x0003e80000100a00 */
[----:B------:R-:W-:Y:S04]  /*50310*/  LDGSTS.E [R0+0x26f00], desc[UR58][R192.64], P5 ;  /* 0x26f00000c0007fae */ /* 0x000fe8000a92187a */
[----:B------:R-:W-:Y:S04]  /*50320*/  LDGSTS.E [R0+0x26f80], desc[UR58][R194.64], P0 ;  /* 0x26f80000c2007fae */ /* 0x000fe8000812187a */
[----:B-1----:R-:W2:Y:S04]  /*50330*/  LDL.64 R168, [R1+0x3f30] ;  /* 0x003f300001a87983 */ /* 0x002ea80000100a00 */
[----:B------:R1:W-:Y:S04]  /*50340*/  STL.64 [R1+0x8498], R192 ;  /* 0x008498c001007387 */ /* 0x0003e80000100a00 */
[----:B-1----:R-:W3:Y:S04]  /*50350*/  LDL.64 R192, [R1+0x4530] ;  /* 0x0045300001c07983 */ /* 0x002ee80000100a00 */
[----:B------:R1:W-:Y:S04]  /*50360*/  STL.64 [R1+0x84a0], R194 ;  /* 0x0084a0c201007387 */ /* 0x0003e80000100a00 */
[----:B------:R-:W2:Y:S04]  /*50370*/  LDL.64 R156, [R1+0x4af8] ;  /* 0x004af800019c7983 */ /* 0x000ea80000100a00 */
[----:B------:R-:W2:Y:S04]  /*50380*/  LDL.64 R158, [R1+0x44e8] ;  /* 0x0044e800019e7983 */ /* 0x000ea80000100a00 */
[----:B-1----:R-:W3:Y:S04]  /*50390*/  LDL.64 R194, [R1+0x668] ;  /* 0x0006680001c27983 */ /* 0x002ee80000100a00 */
[----:B------:R-:W2:Y:S04]  /*503a0*/  LDL.64 R160, [R1+0x3ef8] ;  /* 0x003ef80001a07983 */ /* 0x000ea80000100a00 */
[----:B------:R-:W2:Y:S04]  /*503b0*/  LDL.64 R226, [R1+0x570] ;  /* 0x0005700001e27983 */ /* 0x000ea80000100a00 */
[----:B------:R-:W2:Y:S04]  /*503c0*/  LDL.64 R228, [R1+0x4ae0] ;  /* 0x004ae00001e47983 */ /* 0x000ea80000100a00 */
[----:B------:R-:W2:Y:S04]  /*503d0*/  LDL.64 R230, [R1+0x44d0] ;  /* 0x0044d00001e67983 */ /* 0x000ea80000100a00 */
[----:B------:R-:W-:Y:S04]  /*503e0*/  LDGSTS.E [R0+0x27e00], desc[UR58][R232.64], P2 ;  /* 0x27e00000e8007fae */ /* 0x000fe8000912187a */
[----:B------:R-:W-:Y:S04]  /*503f0*/  LDGSTS.E [R0+0x27e80], desc[UR58][R242.64], P6 ;  /* 0x27e80000f2007fae */ /* 0x000fe8000b12187a */
[----:B------:R-:W2:Y:S04]  /*50400*/  LDL.64 R232, [R1+0x3ee0] ;  /* 0x003ee00001e87983 */ /* 0x000ea80000100a00 */
[----:B------:R-:W2:Y:S04]  /*50410*/  LDL.64 R242, [R1+0x560] ;  /* 0x0005600001f27983 */ /* 0x000ea80000100a00 */
[----:B----4-:R-:W-:Y:S04]  /*50420*/  LDGSTS.E [R0+0x27f00], desc[UR58][R10.64], P5 ;  /* 0x27f000000a007fae */ /* 0x010fe8000a92187a */
[----:B------:R-:W4:Y:S04]  /*50430*/  LDL.64 R10, [R1+0x4ac8] ;  /* 0x004ac800010a7983 */ /* 0x000f280000100a00 */
[----:B------:R1:W-:Y:S04]  /*50440*/  STL.64 [R1+0x8480], R176 ;  /* 0x008480b001007387 */ /* 0x0003e80000100a00 */
[----:B---3--:R-:W-:Y:S04]  /*50450*/  LDGSTS.E [R0+0x27f80], desc[UR58][R194.64], P0 ;  /* 0x27f80000c2007fae */ /* 0x008fe8000812187a */
[----:B------:R-:W-:Y:S04]  /*50460*/  LDGSTS.E [R0+0x28e00], desc[UR58][R176.64], P2 ;  /* 0x28e00000b0007fae */ /* 0x000fe8000912187a */
[----:B------:R-:W-:Y:S04]  /*50470*/  LDGSTS.E [R0+0x28e80], desc[UR58][R192.64], P6 ;  /* 0x28e80000c0007fae */ /* 0x000fe8000b12187a */
[----:B--2---:R-:W-:Y:S04]  /*50480*/  LDGSTS.E [R0+0x28f00], desc[UR58][R168.64], P5 ;  /* 0x28f00000a8007fae */ /* 0x004fe8000a92187a */
[----:B-1----:R-:W2:Y:S04]  /*50490*/  LDL.64 R176, [R1+0x3eb0] ;  /* 0x003eb00001b07983 */ /* 0x002ea80000100a00 */
[----:B------:R-:W3:Y:S04]  /*504a0*/  LDL.64 R194, [R1+0x540] ;  /* 0x0005400001c27983 */ /* 0x000ee80000100a00 */
[----:B------:R-:W3:Y:S04]  /*504b0*/  LDL.64 R192, [R1+0x4a98] ;  /* 0x004a980001c07983 */ /* 0x000ee80000100a00 */
[----:B------:R-:W3:Y:S04]  /*504c0*/  LDL.64 R168, [R1+0x4498] ;  /* 0x0044980001a87983 */ /* 0x000ee80000100a00 */
[----:B------:R-:W-:Y:S04]  /*504d0*/  LDGSTS.E [R0+0x28f80], desc[UR58][R166.64], P0 ;  /* 0x28f80000a6007fae */ /* 0x000fe8000812187a */
[----:B------:R1:W-:Y:S04]  /*504e0*/  STL.64 [R1+0x8488], R166 ;  /* 0x008488a601007387 */ /* 0x0003e80000100a00 */
[----:B------:R-:W-:Y:S04]  /*504f0*/  LDGSTS.E [R0+0x29e00], desc[UR58][R142.64], P2 ;  /* 0x29e000008e007fae */ /* 0x000fe8000912187a */
[----:B------:R-:W-:Y:S04]  /*50500*/  LDGSTS.E [R0+0x29e80], desc[UR58][R144.64], P6 ;  /* 0x29e8000090007fae */ /* 0x000fe8000b12187a */
[----:B-1----:R-:W2:Y:S04]  /*50510*/  LDL.64 R166, [R1+0x44b0] ;  /* 0x0044b00001a67983 */ /* 0x002ea80000100a00 */
[----:B------:R-:W3:Y:S04]  /*50520*/  LDL.LU.64 R142, [R1+0x86c8] ;  /* 0x0086c800018e7983 */ /* 0x000ee80000300a00 */
[----:B------:R-:W3:Y:S04]  /*50530*/  LDL.LU.64 R144, [R1+0x86c0] ;  /* 0x0086c00001907983 */ /* 0x000ee80000300a00 */
[----:B------:R-:W-:Y:S04]  /*50540*/  LDGSTS.E [R0+0x29f00], desc[UR58][R146.64], P5 ;  /* 0x29f0000092007fae */ /* 0x000fe8000a92187a */
[----:B------:R-:W-:Y:S04]  /*50550*/  LDGSTS.E [R0+0x29f80], desc[UR58][R148.64], P0 ;  /* 0x29f8000094007fae */ /* 0x000fe8000812187a */
[----:B------:R-:W-:Y:S04]  /*50560*/  LDGSTS.E [R0+0x2ae00], desc[UR58][R150.64], P2 ;  /* 0x2ae0000096007fae */ /* 0x000fe8000912187a */
[----:B------:R-:W3:Y:S04]  /*50570*/  LDL.LU.64 R146, [R1+0x86b8] ;  /* 0x0086b80001927983 */ /* 0x000ee80000300a00 */
[----:B------:R-:W3:Y:S04]  /*50580*/  LDL.LU.64 R148, [R1+0x86b0] ;  /* 0x0086b00001947983 */ /* 0x000ee80000300a00 */
[----:B------:R-:W3:Y:S04]  /*50590*/  LDL.LU.64 R150, [R1+0x86a8] ;  /* 0x0086a80001967983 */ /* 0x000ee80000300a00 */
[----:B------:R-:W-:Y:S04]  /*505a0*/  LDGSTS.E [R0+0x2ae80], desc[UR58][R152.64], P6 ;  /* 0x2ae8000098007fae */ /* 0x000fe8000b12187a */
[----:B------:R-:W-:Y:S04]  /*505b0*/  LDGSTS.E [R0+0x2af00], desc[UR58][R154.64], P5 ;  /* 0x2af000009a007fae */ /* 0x000fe8000a92187a */
[----:B------:R-:W-:Y:S04]  /*505c0*/  LDGSTS.E [R0+0x2af80], desc[UR58][R164.64], P0 ;  /* 0x2af80000a4007fae */ /* 0x000fe8000812187a */
[----:B------:R-:W3:Y:S04]  /*505d0*/  LDL.LU.64 R152, [R1+0x86a0] ;  /* 0x0086a00001987983 */ /* 0x000ee80000300a00 */
[----:B------:R-:W3:Y:S04]  /*505e0*/  LDL.LU.64 R154, [R1+0x8698] ;  /* 0x00869800019a7983 */ /* 0x000ee80000300a00 */
[----:B------:R1:W-:Y:S04]  /*505f0*/  STL.64 [R1+0x8470], R164 ;  /* 0x008470a401007387 */ /* 0x0003e80000100a00 */
[----:B------:R-:W-:Y:S04]  /*50600*/  LDGSTS.E [R0+0x2be00], desc[UR58][R156.64], P2 ;  /* 0x2be000009c007fae */ /* 0x000fe8000912187a */
[----:B------:R-:W-:Y:S04]  /*50610*/  LDGSTS.E [R0+0x2be80], desc[UR58][R158.64], P6 ;  /* 0x2be800009e007fae */ /* 0x000fe8000b12187a */
[----:B-1----:R-:W2:Y:S04]  /*50620*/  LDL.64 R164, [R1+0x4ab0] ;  /* 0x004ab00001a47983 */ /* 0x002ea80000100a00 */
[----:B------:R-:W-:Y:S04]  /*50630*/  LDGSTS.E [R0+0x2bf00], desc[UR58][R160.64], P5 ;  /* 0x2bf00000a0007fae */ /* 0x000fe8000a92187a */
[----:B------:R-:W-:Y:S04]  /*50640*/  LDGSTS.E [R0+0x2bf80], desc[UR58][R226.64], P0 ;  /* 0x2bf80000e2007fae */ /* 0x000fe8000812187a */
[----:B------:R-:W3:Y:S04]  /*50650*/  LDL.LU.64 R156, [R1+0x8690] ;  /* 0x00869000019c7983 */ /* 0x000ee80000300a00 */
        /* <DEDUP_REMOVED lines=11> */
[----:B----4-:R-:W-:Y:S04]  /*50710*/  LDGSTS.E [R0+0x2de00], desc[UR58][R10.64], P2 ;  /* 0x2de000000a007fae */ /* 0x010fe8000912187a */
[----:B------:R-:W-:Y:S04]  /*50720*/  LDGSTS.E [R0+0x2de80], desc[UR58][R180.64], P6 ;  /* 0x2de80000b4007fae */ /* 0x000fe8000b12187a */
[----:B------:R-:W-:Y:S04]  /*50730*/  LDGSTS.E [R0+0x2df00], desc[UR58][R236.64], P5 ;  /* 0x2df00000ec007fae */ /* 0x000fe8000a92187a */
[----:B------:R-:W-:Y:S04]  /*50740*/  LDGSTS.E [R0+0x2df80], desc[UR58][R246.64], P0 ;  /* 0x2df80000f6007fae */ /* 0x000fe8000812187a */
[----:B------:R-:W4:Y:S04]  /*50750*/  LDL.LU R10, [R1+0x8650] ;  /* 0x00865000010a7983 */ /* 0x000f280000300800 */
[----:B------:R-:W-:Y:S04]  /*50760*/  STL.64 [R1+0x8450], R180 ;  /* 0x008450b401007387 */ /* 0x000fe80000100a00 */
[----:B------:R1:W-:Y:S04]  /*50770*/  STL.64 [R1+0x8458], R236 ;  /* 0x008458ec01007387 */ /* 0x0003e80000100a00 */
[----:B------:R-:W-:Y:S04]  /*50780*/  STL.64 [R1+0x8460], R246 ;  /* 0x008460f601007387 */ /* 0x000fe80000100a00 */
[----:B-1----:R-:W4:Y:S04]  /*50790*/  LDL.LU.64 R236, [R1+0x5a8] ;  /* 0x0005a80001ec7983 */ /* 0x002f280000300a00 */
[----:B--2---:R1:W-:Y:S04]  /*507a0*/  LDGSTS.E [R0+0x2ee00], desc[UR58][R164.64], P2 ;  /* 0x2ee00000a4007fae */ /* 0x0043e8000912187a */
[----:B------:R-:W-:Y:S04]  /*507b0*/  LDGSTS.E [R0+0x2ee80], desc[UR58][R166.64], P6 ;  /* 0x2ee80000a6007fae */ /* 0x000fe8000b12187a */
[----:B------:R-:W-:Y:S04]  /*507c0*/  LDGSTS.E [R0+0x2ef00], desc[UR58][R176.64], P5 ;  /* 0x2ef00000b0007fae */ /* 0x000fe8000a92187a */
[----:B---3--:R-:W-:Y:S04]  /*507d0*/  LDGSTS.E [R0+0x2ef80], desc[UR58][R194.64], P0 ;  /* 0x2ef80000c2007fae */ /* 0x008fe8000812187a */
[----:B------:R-:W-:Y:S04]  /*507e0*/  LDGSTS.E [R0+0x2fe00], desc[UR58][R192.64], P2 ;  /* 0x2fe00000c0007fae */ /* 0x000fe8000912187a */
[----:B------:R-:W-:Y:S04]  /*507f0*/  LDGSTS.E [R0+0x2fe80], desc[UR58][R168.64], P6 ;  /* 0x2fe80000a8007fae */ /* 0x000fe8000b12187a */
[----:B------:R-:W1:Y:S04]  /*50800*/  LDL.LU.64 R164, [R1+0xab8] ;  /* 0x000ab80001a47983 */ /* 0x000e680000300a00 */
[----:B------:R-:W-:Y:S04]  /*50810*/  LDGSTS.E [R0+0x2ff00], desc[UR58][R182.64], P5 ;  /* 0x2ff00000b6007fae */ /* 0x000fe8000a92187a */
[----:B------:R-:W2:Y:S04]  /*50820*/  LDL.LU.64 R168, [R1+0xab0] ;  /* 0x000ab00001a87983 */ /* 0x000ea80000300a00 */
[----:B------:R-:W3:Y:S04]  /*50830*/  LDL.LU.64 R166, [R1+0xb90] ;  /* 0x000b900001a67983 */ /* 0x000ee80000300a00 */
[----:B------:R-:W3:Y:S04]  /*50840*/  LDL.LU.64 R176, [R1+0xb88] ;  /* 0x000b880001b07983 */ /* 0x000ee80000300a00 */
[----:B------:R-:W-:Y:S04]  /*50850*/  STL.64 [R1+0x8428], R182 ;  /* 0x008428b601007387 */ /* 0x000fe80000100a00 */
[----:B------:R-:W-:Y:S04]  /*50860*/  LDGSTS.E [R0+0x2ff80], desc[UR58][R162.64], P0 ;  /* 0x2ff80000a2007fae */ /* 0x000fe8000812187a */
[----:B------:R-:W-:Y:S04]  /*50870*/  STL.64 [R1+0x8430], R162 ;  /* 0x008430a201007387 */ /* 0x000fe80000100a00 */
[----:B------:R-:W-:Y:S04]  /*50880*/  LDGSTS.E [R0+0x30e00], desc[UR58][R214.64], P2 ;  /* 0x30e00000d6007fae */ /* 0x000fe8000912187a */
[----:B------:R4:W-:Y:S04]  /*50890*/  STL.64 [R1+0x8438], R214 ;  /* 0x008438d601007387 */ /* 0x0009e80000100a00 */
[----:B------:R-:W-:Y:S04]  /*508a0*/  LDGSTS.E [R0+0x30e80], desc[UR58][R224.64], P6 ;  /* 0x30e80000e0007fae */ /* 0x000fe8000b12187a */
[----:B------:R-:W-:Y:S04]  /*508b0*/  LDGSTS.E [R0+0x30f00], desc[UR58][R234.64], P5 ;  /* 0x30f00000ea007fae */ /* 0x000fe8000a92187a */
[----:B----4-:R-:W4:Y:S04]  /*508c0*/  LDL.LU.64 R214, [R1+0xb98] ;  /* 0x000b980001d67983 */ /* 0x010f280000300a00 */
[----:B------:R1:W-:Y:S04]  /*508d0*/  STL.64 [R1+0x8440], R224 ;  /* 0x008440e001007387 */ /* 0x0003e80000100a00 */
[----:B------:R-:W-:Y:S04]  /*508e0*/  LDGSTS.E [R0+0x30f80], desc[UR58][R178.64], P0 ;  /* 0x30f80000b2007fae */ /* 0x000fe8000812187a */
[----:B------:R-:W-:Y:S04]  /*508f0*/  LDGSTS.E [R0+0x31e00], desc[UR58][R198.64], P2 ;  /* 0x31e00000c6007fae */ /* 0x000fe8000912187a */
[----:B-1----:R-:W3:Y:S04]  /*50900*/  LDL.LU.64 R224, [R1+0x5c0] ;  /* 0x0005c00001e07983 */ /* 0x002ee80000300a00 */
        /* <DEDUP_REMOVED lines=9> */
[----:B------:R2:W-:Y:S04]  /*509a0*/  LDGSTS.E [R0+0x32e80], desc[UR58][R170.64], P6 ;  /* 0x32e80000aa007fae */ /* 0x0005e8000b12187a */
[----:B------:R-:W-:Y:S04]  /*509b0*/  LDGSTS.E [R0+0x32f00], desc[UR58][R172.64], P5 ;  /* 0x32f00000ac007fae */ /* 0x000fe8000a92187a */
[----:B-1----:R-:W4:Y:S04]  /*509c0*/  LDL.LU.64 R198, [R1+0xb78] ;  /* 0x000b780001c67983 */ /* 0x002f280000300a00 */
[----:B------:R1:W-:Y:S04]  /*509d0*/  STL.64 [R1+0x83f0], R208 ;  /* 0x0083f0d001007387 */ /* 0x0003e80000100a00 */
[----:B------:R2:W-:Y:S04]  /*509e0*/  LDGSTS.E [R0+0x32f80], desc[UR58][R174.64], P0 ;  /* 0x32f80000ae007fae */ /* 0x0005e8000812187a */
[----:B------:R2:W-:Y:S04]  /*509f0*/  LDGSTS.E [R0+0x33e00], desc[UR58][R184.64], P2 ;  /* 0x33e00000b8007fae */ /* 0x0005e8000912187a */
[----:B-1----:R-:W3:Y:S04]  /*50a00*/  LDL.LU.64 R208, [R1+0x5b0] ;  /* 0x0005b00001d07983 */ /* 0x002ee80000300a00 */
[----:B------:R1:W-:Y:S04]  /*50a10*/  STL.64 [R1+0x83f8], R210 ;  /* 0x0083f8d201007387 */ /* 0x0003e80000100a00 */
[----:B------:R-:W-:Y:S04]  /*50a20*/  LDGSTS.E [R0+0x33e80], desc[UR58][R186.64], P6 ;  /* 0x33e80000ba007fae */ /* 0x000fe8000b12187a */
[----:B------:R4:W-:Y:S04]  /*50a30*/  LDGSTS.E [R0+0x33f00], desc[UR58][R188.64], P5 ;  /* 0x33f00000bc007fae */ /* 0x0009e8000a92187a */
[----:B-1----:R-:W4:Y:S04]  /*50a40*/  LDL.LU.64 R210, [R1+0xb60] ;  /* 0x000b600001d27983 */ /* 0x002f280000300a00 */
[----:B------:R1:W-:Y:S04]  /*50a50*/  STL.64 [R1+0x8400], R212 ;  /* 0x008400d401007387 */ /* 0x0003e80000100a00 */
[----:B------:R3:W-:Y:S04]  /*50a60*/  LDGSTS.E [R0+0x33f80], desc[UR58][R190.64], P0 ;  /* 0x33f80000be007fae */ /* 0x0007e8000812187a */
[----:B------:R3:W-:Y:S04]  /*50a70*/  LDGSTS.E [R0+0x34e00], desc[UR58][R200.64], P2 ;  /* 0x34e00000c8007fae */ /* 0x0007e8000912187a */
[----:B-1----:R-:W3:Y:S04]  /*50a80*/  LDL.LU.64 R212, [R1+0x908] ;  /* 0x0009080001d47983 */ /* 0x002ee80000300a00 */
[----:B------:R1:W-:Y:S04]  /*50a90*/  STL.64 [R1+0x8408], R238 ;  /* 0x008408ee01007387 */ /* 0x0003e80000100a00 */
[----:B------:R4:W-:Y:S04]  /*50aa0*/  LDGSTS.E [R0+0x34e80], desc[UR58][R202.64], P6 ;  /* 0x34e80000ca007fae */ /* 0x0009e8000b12187a */
[----:B------:R4:W-:Y:S04]  /*50ab0*/  LDGSTS.E [R0+0x34f00], desc[UR58][R204.64], P5 ;  /* 0x34f00000cc007fae */ /* 0x0009e8000a92187a */
[----:B-1----:R-:W4:Y:S04]  /*50ac0*/  LDL.LU.64 R238, [R1+0xa98] ;  /* 0x000a980001ee7983 */ /* 0x002f280000300a00 */
[----:B------:R1:W-:Y:S04]  /*50ad0*/  STL.64 [R1+0x8410], R170 ;  /* 0x008410aa01007387 */ /* 0x0003e80000100a00 */
[----:B------:R3:W-:Y:S04]  /*50ae0*/  LDGSTS.E [R0+0x34f80], desc[UR58][R206.64], P0 ;  /* 0x34f80000ce007fae */ /* 0x0007e8000812187a */
[----:B------:R3:W-:Y:S04]  /*50af0*/  LDGSTS.E [R0+0x35e00], desc[UR58][R216.64], P2 ;  /* 0x35e00000d8007fae */ /* 0x0007e8000912187a */
[----:B-1----:R-:W2:Y:S04]  /*50b00*/  LDL.LU.64 R170, [R1+0xaa0] ;  /* 0x000aa00001aa7983 */ /* 0x002ea80000300a00 */
        /* <DEDUP_REMOVED lines=15> */
[----:B-1----:R-:W3:Y:S04]  /*50c00*/  LDL.LU.64 R186, [R1+0x5c8] ;  /* 0x0005c80001ba7983 */ /* 0x002ee80000300a00 */
[----:B------:R-:W-:Y:S04]  /*50c10*/  STL.64 [R1+0x84b0], R188 ;  /* 0x0084b0bc01007387 */ /* 0x000fe80000100a00 */
[----:B------:R-:W-:Y:S04]  /*50c20*/  STL.64 [R1+0x84b8], R190 ;  /* 0x0084b8be01007387 */ /* 0x000fe80000100a00 */
[----:B------:R-:W3:Y:S04]  /*50c30*/  LDL.LU.64 R162, [R1+0xa68] ;  /* 0x000a680001a27983 */ /* 0x000ee80000300a00 */
[----:B------:R-:W3:Y:S04]  /*50c40*/  LDL.LU.64 R182, [R1+0xbb0] ;  /* 0x000bb00001b67983 */ /* 0x000ee80000300a00 */
[----:B------:R-:W3:Y:S04]  /*50c50*/  LDL.LU.64 R246, [R1+0xba8] ;  /* 0x000ba80001f67983 */ /* 0x000ee80000300a00 */
[----:B------:R-:W3:Y:S04]  /*50c60*/  LDL.LU.64 R180, [R1+0xba0] ;  /* 0x000ba00001b47983 */ /* 0x000ee80000300a00 */
[----:B------:R-:W3:Y:S04]  /*50c70*/  LDL.LU.64 R194, [R1+0xa60] ;  /* 0x000a600001c27983 */ /* 0x000ee80000300a00 */
[----:B------:R-:W3:Y:S04]  /*50c80*/  LDL.LU.64 R192, [R1+0xbf0] ;  /* 0x000bf00001c07983 */ /* 0x000ee80000300a00 */
[----:B------:R1:W-:Y:S04]  /*50c90*/  LDGSTS.E [R0+0x37e80], desc[UR58][R230.64], P6 ;  /* 0x37e80000e6007fae */ /* 0x0003e8000b12187a */
        /* <DEDUP_REMOVED lines=23> */
[----:B------:R1:W-:Y:S01]  /*50e10*/  LDGSTS.E [R0+0x3de80], desc[UR58][R124.64], P6 ;  /* 0x3de800007c007fae */ /* 0x0003e2000b12187a */
[----:B------:R-:W-:-:S03]  /*50e20*/  MOV R249, UR10 ;  /* 0x0000000a00f97c02 */ /* 0x000fc60008000f00 */
[----:B------:R1:W-:Y:S04]  /*50e30*/  LDGSTS.E [R0+0x3df00], desc[UR58][R122.64], P5 ;  /* 0x3df000007a007fae */ /* 0x0003e8000a92187a */
[----:B------:R1:W-:Y:S04]  /*50e40*/  LDGSTS.E [R0+0x3df80], desc[UR58][R120.64], P0 ;  /* 0x3df8000078007fae */ /* 0x0003e8000812187a */
[----:B------:R1:W-:Y:S04]  /*50e50*/  LDGSTS.E [R0+0x3ee00], desc[UR58][R118.64], P2 ;  /* 0x3ee0000076007fae */ /* 0x0003e8000912187a */
[----:B------:R1:W-:Y:S04]  /*50e60*/  LDGSTS.E [R0+0x3ee80], desc[UR58][R116.64], P6 ;  /* 0x3ee8000074007fae */ /* 0x0003e8000b12187a */
[----:B------:R1:W-:Y:S04]  /*50e70*/  LDGSTS.E [R0+0x3ef00], desc[UR58][R114.64], P5 ;  /* 0x3ef0000072007fae */ /* 0x0003e8000a92187a */
[----:B------:R1:W-:Y:S04]  /*50e80*/  LDGSTS.E [R0+0x3ef80], desc[UR58][R112.64], P0 ;  /* 0x3ef8000070007fae */ /* 0x0003e8000812187a */
[----:B------:R1:W-:Y:S01]  /*50e90*/  LDGSTS.E [R0+0x3fe00], desc[UR58][R110.64], P2 ;  /* 0x3fe000006e007fae */ /* 0x0003e2000912187a */
[----:B------:R-:W-:Y:S01]  /*50ea0*/  ISETP.GE.U32.AND P2, PT, R10, 0x7ffffefc, PT ;  /* 0x7ffffefc0a00780c */ /* 0x000fe20003f46070 */
[----:B------:R-:W-:-:S04]  /*50eb0*/  IMAD.WIDE R164, R249, 0x4, R164 ;  /* 0x00000004f9a47825 */ /* 0x000fc800078e02a4 */
[----:B--2---:R-:W-:-:S04]  /*50ec0*/  IMAD.WIDE R170, R249, 0x4, R170 ;  /* 0x00000004f9aa7825 */ /* 0x004fc800078e02aa */
[----:B----4-:R-:W-:-:S04]  /*50ed0*/  IMAD.WIDE R174, R249, 0x4, R174 ;  /* 0x00000004f9ae7825 */ /* 0x010fc800078e02ae */
[----:B---3--:R-:W-:-:S04]  /*50ee0*/  IMAD.WIDE R184, R249, 0x4, R184 ;  /* 0x00000004f9b87825 */ /* 0x008fc800078e02b8 */
[----:B------:R-:W-:-:S05]  /*50ef0*/  IMAD.WIDE R10, R249, 0x4, R186 ;  /* 0x00000004f90a7825 */ /* 0x000fca00078e02ba */
[----:B------:R2:W-:Y:S04]  /*50f00*/  STL.64 [R1+0xcf8], R10 ;  /* 0x000cf80a01007387 */ /* 0x0005e80000100a00 */
[----:B------:R-:W-:Y:S04]  /*50f10*/  STL.64 [R1+0xcf0], R184 ;  /* 0x000cf0b801007387 */ /* 0x000fe80000100a00 */
[----:B------:R-:W-:Y:S01]  /*50f20*/  STL.64 [R1+0xce0], R174 ;  /* 0x000ce0ae01007387 */ /* 0x000fe20000100a00 */
[----:B--2---:R-:W-:-:S04]  /*50f30*/  IMAD.WIDE R10, R249, 0x4, R172 ;  /* 0x00000004f90a7825 */ /* 0x004fc800078e02ac */
[C---:B------:R-:W-:Y:S01]  /*50f40*/  IMAD.WIDE R172, R249.reuse, 0x4, R238 ;  /* 0x00000004f9ac7825 */ /* 0x040fe200078e02ee */
[----:B------:R2:W-:Y:S04]  /*50f50*/  STL.64 [R1+0xcd8], R10 ;  /* 0x000cd80a01007387 */ /* 0x0005e80000100a00 */
[----:B------:R3:W-:Y:S04]  /*50f60*/  STL.64 [R1+0xbd8], R170 ;  /* 0x000bd8aa01007387 */ /* 0x0007e80000100a00 */
[----:B------:R-:W-:Y:S01]  /*50f70*/  STL.64 [R1+0xbd0], R172 ;  /* 0x000bd0ac01007387 */ /* 0x000fe20000100a00 */
[----:B--2---:R-:W-:-:S04]  /*50f80*/  IMAD.WIDE R10, R249, 0x4, R212 ;  /* 0x00000004f90a7825 */ /* 0x004fc800078e02d4 */
[C---:B---3--:R-:W-:Y:S01]  /*50f90*/  IMAD.WIDE R170, R249.reuse, 0x4, R236 ;  /* 0x00000004f9aa7825 */ /* 0x048fe200078e02ec */
[----:B------:R2:W-:Y:S04]  /*50fa0*/  STL.64 [R1+0xbc0], R10 ;  /* 0x000bc00a01007387 */ /* 0x0005e80000100a00 */
[----:B------:R3:W-:Y:S04]  /*50fb0*/  STL.64 [R1+0xbb8], R170 ;  /* 0x000bb8aa01007387 */ /* 0x0007e80000100a00 */
[----:B------:R-:W4:Y:S01]  /*50fc0*/  LDL.LU.64 R236, [R1+0xbe8] ;  /* 0x000be80001ec7983 */ /* 0x000f220000300a00 */
[----:B--2---:R-:W-:-:S03]  /*50fd0*/  IMAD.WIDE R10, R249, 0x4, R168 ;  /* 0x00000004f90a7825 */ /* 0x004fc600078e02a8 */
[----:B------:R2:W-:Y:S01]  /*50fe0*/  STL.64 [R1+0xab8], R164 ;  /* 0x000ab8a401007387 */ /* 0x0005e20000100a00 */
[----:B------:R-:W-:-:S04]  /*50ff0*/  IMAD.WIDE R172, R249, 0x4, R210 ;  /* 0x00000004f9ac7825 */ /* 0x000fc800078e02d2 */
[C---:B---3--:R-:W-:Y:S01]  /*51000*/  IMAD.WIDE R170, R249.reuse, 0x4, R208 ;  /* 0x00000004f9aa7825 */ /* 0x048fe200078e02d0 */
[----:B--2---:R-:W2:Y:S04]  /*51010*/  LDL.LU.64 R164, [R1+0xbe0] ;  /* 0x000be00001a47983 */ /* 0x004ea80000300a00 */
[----:B------:R3:W-:Y:S04]  /*51020*/  STL.64 [R1+0xab0], R10 ;  /* 0x000ab00a01007387 */ /* 0x0007e80000100a00 */
[----:B------:R-:W2:Y:S04]  /*51030*/  LDL.LU.64 R168, [R1+0xa58] ;  /* 0x000a580001a87983 */ /* 0x000ea80000300a00 */
[----:B------:R1:W-:Y:S01]  /*51040*/  STL.64 [R1+0xaa0], R172 ;  /* 0x000aa0ac01007387 */ /* 0x0003e20000100a00 */
[----:B---3--:R-:W-:-:S03]  /*51050*/  IMAD.WIDE R10, R249, 0x4, R198 ;  /* 0x00000004f90a7825 */ /* 0x008fc600078e02c6 */
[----:B------:R3:W-:Y:S01]  /*51060*/  STL.64 [R1+0xa98], R170 ;  /* 0x000a98aa01007387 */ /* 0x0007e20000100a00 */
[----:B-1----:R-:W-:-:S03]  /*51070*/  IMAD.WIDE R172, R249, 0x4, R178 ;  /* 0x00000004f9ac7825 */ /* 0x002fc600078e02b2 */
[----:B------:R1:W-:Y:S01]  /*51080*/  STL.64 [R1+0x908], R10 ;  /* 0x0009080a01007387 */ /* 0x0003e20000100a00 */
[----:B---3--:R-:W-:-:S03]  /*51090*/  IMAD.WIDE R170, R249, 0x4, R234 ;  /* 0x00000004f9aa7825 */ /* 0x008fc600078e02ea */
[----:B------:R3:W-:Y:S04]  /*510a0*/  STL.64 [R1+0x900], R172 ;  /* 0x000900ac01007387 */ /* 0x0007e80000100a00 */
[----:B------:R3:W-:Y:S01]  /*510b0*/  STL.64 [R1+0x8f0], R170 ;  /* 0x0008f0aa01007387 */ /* 0x0007e20000100a00 */
[----:B-1----:R-:W-:-:S04]  /*510c0*/  IMAD.WIDE R10, R249, 0x4, R224 ;  /* 0x00000004f90a7825 */ /* 0x002fc800078e02e0 */
[C---:B---3--:R-:W-:Y:S01]  /*510d0*/  IMAD.WIDE R172, R249.reuse, 0x4, R214 ;  /* 0x00000004f9ac7825 */ /* 0x048fe200078e02d6 */
[----:B------:R1:W-:Y:S03]  /*510e0*/  STL.64 [R1+0x8e8], R10 ;  /* 0x0008e80a01007387 */ /* 0x0003e60000100a00 */
[C---:B------:R-:W-:Y:S01]  /*510f0*/  IMAD.WIDE R170, R249.reuse, 0x4, R166 ;  /* 0x00000004f9aa7825 */ /* 0x040fe200078e02a6 */
[----:B------:R-:W-:Y:S04]  /*51100*/  STL.64 [R1+0x5c8], R172 ;  /* 0x0005c8ac01007387 */ /* 0x000fe80000100a00 */
[----:B------:R-:W3:Y:S01]  /*51110*/  LDL.LU.64 R166, [R1+0x1370] ;  /* 0x0013700001a67983 */ /* 0x000ee20000300a00 */
[----:B-1----:R-:W-:-:S03]  /*51120*/  IMAD.WIDE R10, R249, 0x4, R176 ;  /* 0x00000004f90a7825 */ /* 0x002fc600078e02b0 */
[----:B------:R1:W-:Y:S04]  /*51130*/  STL.64 [R1+0x5c0], R170 ;  /* 0x0005c0aa01007387 */ /* 0x0003e80000100a00 */
[----:B------:R-:W3:Y:S04]  /*51140*/  LDL.LU.64 R176, [R1+0x1368] ;  /* 0x0013680001b07983 */ /* 0x000ee80000300a00 */
[----:B------:R1:W-:Y:S02]  /*51150*/  STL.64 [R1+0x5b0], R10 ;  /* 0x0005b00a01007387 */ /* 0x0003e40000100a00 */
[----:B-1----:R-:W-:-:S04]  /*51160*/  IMAD.WIDE R170, R249, 0x4, R162 ;  /* 0x00000004f9aa7825 */ /* 0x002fc800078e02a2 */
[C---:B------:R-:W-:Y:S01]  /*51170*/  IMAD.WIDE R162, R249.reuse, 0x4, R182 ;  /* 0x00000004f9a27825 */ /* 0x040fe200078e02b6 */
[----:B------:R1:W-:Y:S03]  /*51180*/  STL.64 [R1+0x5a8], R170 ;  /* 0x0005a8aa01007387 */ /* 0x0003e60000100a00 */
[C---:B------:R-:W-:Y:S01]  /*51190*/  IMAD.WIDE R10, R249.reuse, 0x4, R246 ;  /* 0x00000004f90a7825 */ /* 0x040fe200078e02f6 */
[----:B------:R1:W-:Y:S04]  /*511a0*/  STL.64 [R1+0x1a70], R162 ;  /* 0x001a70a201007387 */ /* 0x0003e80000100a00 */
[----:B------:R1:W-:Y:S02]  /*511b0*/  STL.64 [R1+0x1a88], R10 ;  /* 0x001a880a01007387 */ /* 0x0003e40000100a00 */
[----:B-1----:R-:W-:-:S04]  /*511c0*/  IMAD.WIDE R170, R249, 0x4, R180 ;  /* 0x00000004f9aa7825 */ /* 0x002fc800078e02b4 */
[C---:B------:R-:W-:Y:S01]  /*511d0*/  IMAD.WIDE R162, R249.reuse, 0x4, R194 ;  /* 0x00000004f9a27825 */ /* 0x040fe200078e02c2 */
[----:B------:R1:W-:Y:S03]  /*511e0*/  STL.64 [R1+0x1a98], R170 ;  /* 0x001a98aa01007387 */ /* 0x0003e60000100a00 */
[C---:B------:R-:W-:Y:S01]  /*511f0*/  IMAD.WIDE R10, R249.reuse, 0x4, R192 ;  /* 0x00000004f90a7825 */ /* 0x040fe200078e02c0 */
[----:B------:R-:W3:Y:S04]  /*51200*/  LDL.LU.64 R188, [R1+0x12b0] ;  /* 0x0012b00001bc7983 */ /* 0x000ee80000300a00 */
[----:B------:R2:W-:Y:S04]  /*51210*/  STL.64 [R1+0x1aa0], R162 ;  /* 0x001aa0a201007387 */ /* 0x0005e80000100a00 */
[----:B------:R-:W3:Y:S04]  /*51220*/  LDL.LU.64 R186, [R1+0xa48] ;  /* 0x000a480001ba7983 */ /* 0x000ee80000300a00 */
[----:B------:R2:W-:Y:S04]  /*51230*/  STL.64 [R1+0x1bb0], R10 ;  /* 0x001bb00a01007387 */ /* 0x0005e80000100a00 */
[----:B------:R-:W3:Y:S04]  /*51240*/  LDL.LU.64 R184, [R1+0x1668] ;  /* 0x0016680001b87983 */ /* 0x000ee80000300a00 */
[----:B------:R-:W3:Y:S04]  /*51250*/  LDL.LU.64 R174, [R1+0x14a8] ;  /* 0x0014a80001ae7983 */ /* 0x000ee80000300a00 */
[----:B------:R-:W3:Y:S04]  /*51260*/  LDL.LU.64 R172, [R1+0x12a8] ;  /* 0x0012a80001ac7983 */ /* 0x000ee80000300a00 */
[----:B-1----:R-:W3:Y:S04]  /*51270*/  LDL.LU.64 R170, [R1+0xa40] ;  /* 0x000a400001aa7983 */ /* 0x002ee80000300a00 */
[----:B------:R-:W3:Y:S04]  /*51280*/  LDL.LU.64 R238, [R1+0x1660] ;  /* 0x0016600001ee7983 */ /* 0x000ee80000300a00 */
[----:B------:R-:W3:Y:S04]  /*51290*/  LDL.LU.64 R212, [R1+0x14a0] ;  /* 0x0014a00001d47983 */ /* 0x000ee80000300a00 */
[----:B------:R-:W3:Y:S04]  /*512a0*/  LDL.LU.64 R180, [R1+0x12b8] ;  /* 0x0012b80001b47983 */ /* 0x000ee80000300a00 */
[----:B------:R-:W3:Y:S04]  /*512b0*/  LDL.LU.64 R194, [R1+0x9a8] ;  /* 0x0009a80001c27983 */ /* 0x000ee80000300a00 */
[----:B------:R-:W3:Y:S01]  /*512c0*/  LDL.LU.64 R192, [R1+0x1658] ;  /* 0x0016580001c07983 */ /* 0x000ee20000300a00 */
[----:B----4-:R-:W-:-:S05]  /*512d0*/  IMAD.WIDE R178, R249, 0x4, R236 ;  /* 0x00000004f9b27825 */ /* 0x010fca00078e02ec */
[----:B------:R1:W-:Y:S04]  /*512e0*/  STL.64 [R1+0x1bc0], R178 ;  /* 0x001bc0b201007387 */ /* 0x0003e80000100a00 */
[----:B------:R-:W4:Y:S01]  /*512f0*/  LDL.LU.64 R210, [R1+0x1498] ;  /* 0x0014980001d27983 */ /* 0x000f220000300a00 */
[----:B--2---:R-:W-:-:S05]  /*51300*/  IMAD.WIDE R162, R249, 0x4, R164 ;  /* 0x00000004f9a27825 */ /* 0x004fca00078e02a4 */
[----:B------:R2:W-:Y:S01]  /*51310*/  STL.64 [R1+0x1bd0], R162 ;  /* 0x001bd0a201007387 */ /* 0x0005e20000100a00 */
[----:B------:R-:W-:-:S03]  /*51320*/  IMAD.WIDE R10, R249, 0x4, R168 ;  /* 0x00000004f90a7825 */ /* 0x000fc600078e02a8 */
[----:B------:R-:W4:Y:S04]  /*51330*/  LDL.LU.64 R208, [R1+0x12a0] ;  /* 0x0012a00001d07983 */ /* 0x000f280000300a00 */
[----:B------:R3:W-:Y:S04]  /*51340*/  STL.64 [R1+0x1bd8], R10 ;  /* 0x001bd80a01007387 */ /* 0x0007e80000100a00 */
[----:B------:R-:W4:Y:S04]  /*51350*/  LDL.LU.64 R198, [R1+0x9a0] ;  /* 0x0009a00001c67983 */ /* 0x000f280000300a00 */
[----:B-1----:R-:W4:Y:S04]  /*51360*/  LDL.LU.64 R178, [R1+0x1650] ;  /* 0x0016500001b27983 */ /* 0x002f280000300a00 */
[----:B------:R-:W4:Y:S04]  /*51370*/  LDL.LU.64 R234, [R1+0x1490] ;  /* 0x0014900001ea7983 */ /* 0x000f280000300a00 */
[----:B------:R-:W4:Y:S04]  /*51380*/  LDL.LU.64 R224, [R1+0x1298] ;  /* 0x0012980001e07983 */ /* 0x000f280000300a00 */
[----:B------:R-:W4:Y:S04]  /*51390*/  LDL.LU.64 R214, [R1+0x998] ;  /* 0x0009980001d67983 */ /* 0x000f280000300a00 */
[----:B------:R-:W4:Y:S04]  /*513a0*/  LDL.LU.64 R164, [R1+0x1648] ;  /* 0x0016480001a47983 */ /* 0x000f280000300a00 */
[----:B------:R-:W4:Y:S04]  /*513b0*/  LDL.LU.64 R168, [R1+0x1488] ;  /* 0x0014880001a87983 */ /* 0x000f280000300a00 */
[----:B--2---:R-:W2:Y:S01]  /*513c0*/  LDL.LU.64 R162, [R1+0x1290] ;  /* 0x0012900001a27983 */ /* 0x004ea20000300a00 */
[----:B---3--:R-:W-:-:S05]  /*513d0*/  IMAD.WIDE R166, R249, 0x4, R166 ;  /* 0x00000004f9a67825 */ /* 0x008fca00078e02a6 */
[----:B------:R1:W-:Y:S01]  /*513e0*/  STL.64 [R1+0x1dc8], R166 ;  /* 0x001dc8a601007387 */ /* 0x0003e20000100a00 */
[----:B------:R-:W-:-:S03]  /*513f0*/  IMAD.WIDE R10, R249, 0x4, R176 ;  /* 0x00000004f90a7825 */ /* 0x000fc600078e02b0 */
[----:B------:R-:W3:Y:S04]  /*51400*/  LDL.LU.64 R182, [R1+0x990] ;  /* 0x0009900001b67983 */ /* 0x000ee80000300a00 */
[----:B------:R1:W-:Y:S04]  /*51410*/  STL.64 [R1+0x1dd8], R10 ;  /* 0x001dd80a01007387 */ /* 0x0003e80000100a00 */
[----:B------:R-:W3:Y:S04]  /*51420*/  LDL.LU.64 R246, [R1+0x1640] ;  /* 0x0016400001f67983 */ /* 0x000ee80000300a00 */
[----:B------:R-:W3:Y:S04]  /*51430*/  LDL.LU.64 R236, [R1+0x1480] ;  /* 0x0014800001ec7983 */ /* 0x000ee80000300a00 */
[----:B-1----:R-:W3:Y:S04]  /*51440*/  LDL.LU.64 R166, [R1+0x1288] ;  /* 0x0012880001a67983 */ /* 0x002ee80000300a00 */
[----:B------:R-:W3:Y:S01]  /*51450*/  LDL.LU.64 R176, [R1+0x980] ;  /* 0x0009800001b07983 */ /* 0x000ee20000300a00 */
[----:B------:R-:W-:-:S04]  /*51460*/  IMAD.WIDE R188, R249, 0x4, R188 ;  /* 0x00000004f9bc7825 */ /* 0x000fc800078e02bc */
[C---:B------:R-:W-:Y:S01]  /*51470*/  IMAD.WIDE R10, R249.reuse, 0x4, R186 ;  /* 0x00000004f90a7825 */ /* 0x040fe200078e02ba */
[----:B------:R-:W-:Y:S04]  /*51480*/  STL.64 [R1+0x1de0], R188 ;  /* 0x001de0bc01007387 */ /* 0x000fe80000100a00 */
[----:B------:R1:W-:Y:S01]  /*51490*/  STL.64 [R1+0x1de8], R10 ;  /* 0x001de80a01007387 */ /* 0x0003e20000100a00 */
[----:B------:R-:W-:-:S04]  /*514a0*/  IMAD.WIDE R184, R249, 0x4, R184 ;  /* 0x00000004f9b87825 */ /* 0x000fc800078e02b8 */
[C---:B------:R-:W-:Y:S01]  /*514b0*/  IMAD.WIDE R174, R249.reuse, 0x4, R174 ;  /* 0x00000004f9ae7825 */ /* 0x040fe200078e02ae */
[----:B------:R-:W-:Y:S03]  /*514c0*/  STL.64 [R1+0x2090], R184 ;  /* 0x002090b801007387 */ /* 0x000fe60000100a00 */
[C---:B-1----:R-:W-:Y:S01]  /*514d0*/  IMAD.WIDE R10, R249.reuse, 0x4, R172 ;  /* 0x00000004f90a7825 */ /* 0x042fe200078e02ac */
[----:B------:R-:W-:Y:S03]  /*514e0*/  STL.64 [R1+0x2098], R174 ;  /* 0x002098ae01007387 */ /* 0x000fe60000100a00 */
        /* <DEDUP_REMOVED lines=9> */
[----:B------:R4:W-:Y:S04]  /*51580*/  STL.64 [R1+0x2230], R172 ;  /* 0x002230ac01007387 */ /* 0x0009e80000100a00 */
[----:B------:R-:W3:Y:S01]  /*51590*/  LDL.LU.64 R180, [R1+0x1638] ;  /* 0x0016380001b47983 */ /* 0x000ee20000300a00 */
[----:B-1----:R-:W-:-:S03]  /*515a0*/  IMAD.WIDE R10, R249, 0x4, R192 ;  /* 0x00000004f90a7825 */ /* 0x002fc600078e02c0 */
[----:B------:R1:W-:Y:S04]  /*515b0*/  STL.64 [R1+0x2240], R170 ;  /* 0x002240aa01007387 */ /* 0x0003e80000100a00 */
[----:B------:R-:W3:Y:S04]  /*515c0*/  LDL.LU.64 R194, [R1+0x1478] ;  /* 0x0014780001c27983 */ /* 0x000ee80000300a00 */
[----:B------:R1:W-:Y:S04]  /*515d0*/  STL.64 [R1+0x2398], R10 ;  /* 0x0023980a01007387 */ /* 0x0003e80000100a00 */
[----:B------:R-:W3:Y:S01]  /*515e0*/  LDL.LU.64 R192, [R1+0x1280] ;  /* 0x0012800001c07983 */ /* 0x000ee20000300a00 */
[----:B----4-:R-:W-:-:S05]  /*515f0*/  IMAD.WIDE R172, R249, 0x4, R210 ;  /* 0x00000004f9ac7825 */ /* 0x010fca00078e02d2 */
[----:B------:R4:W-:Y:S01]  /*51600*/  STL.64 [R1+0x23a0], R172 ;  /* 0x0023a0ac01007387 */ /* 0x0009e20000100a00 */
[----:B-1----:R-:W-:-:S05]  /*51610*/  IMAD.WIDE R170, R249, 0x4, R208 ;  /* 0x00000004f9aa7825 */ /* 0x002fca00078e02d0 */
[----:B------:R1:W-:Y:S01]  /*51620*/  STL.64 [R1+0x23b0], R170 ;  /* 0x0023b0aa01007387 */ /* 0x0003e20000100a00 */
[----:B------:R-:W-:-:S04]  /*51630*/  IMAD.WIDE R10, R249, 0x4, R198 ;  /* 0x00000004f90a7825 */ /* 0x000fc800078e02c6 */
[C---:B----4-:R-:W-:Y:S01]  /*51640*/  IMAD.WIDE R172, R249.reuse, 0x4, R178 ;  /* 0x00000004f9ac7825 */ /* 0x050fe200078e02b2 */
[----:B------:R4:W-:Y:S03]  /*51650*/  STL.64 [R1+0x23c8], R10 ;  /* 0x0023c80a01007387 */ /* 0x0009e60000100a00 */
[C---:B-1----:R-:W-:Y:S01]  /*51660*/  IMAD.WIDE R170, R249.reuse, 0x4, R234 ;  /* 0x00000004f9aa7825 */ /* 0x042fe200078e02ea */
[----:B------:R1:W-:Y:S04]  /*51670*/  STL.64 [R1+0x2550], R172 ;  /* 0x002550ac01007387 */ /* 0x0003e80000100a00 */
[----:B------:R2:W-:Y:S01]  /*51680*/  STL.64 [R1+0x2558], R170 ;  /* 0x002558aa01007387 */ /* 0x0005e20000100a00 */
[----:B----4-:R-:W-:-:S04]  /*51690*/  IMAD.WIDE R10, R249, 0x4, R224 ;  /* 0x00000004f90a7825 */ /* 0x010fc800078e02e0 */
[C---:B-1----:R-:W-:Y:S01]  /*516a0*/  IMAD.WIDE R172, R249.reuse, 0x4, R214 ;  /* 0x00000004f9ac7825 */ /* 0x042fe200078e02d6 */
[----:B------:R1:W-:Y:S03]  /*516b0*/  STL.64 [R1+0x2560], R10 ;  /* 0x0025600a01007387 */ /* 0x0003e60000100a00 */
[C---:B--2---:R-:W-:Y:S01]  /*516c0*/  IMAD.WIDE R170, R249.reuse, 0x4, R164 ;  /* 0x00000004f9aa7825 */ /* 0x044fe200078e02a4 */
[----:B------:R-:W-:Y:S04]  /*516d0*/  STL.64 [R1+0x2568], R172 ;  /* 0x002568ac01007387 */ /* 0x000fe80000100a00 */
[----:B------:R-:W2:Y:S01]  /*516e0*/  LDL.LU.64 R164, [R1+0x978] ;  /* 0x0009780001a47983 */ /* 0x000ea20000300a00 */
[----:B-1----:R-:W-:-:S03]  /*516f0*/  IMAD.WIDE R10, R249, 0x4, R168 ;  /* 0x00000004f90a7825 */ /* 0x002fc600078e02a8 */
[----:B------:R1:W-:Y:S04]  /*51700*/  STL.64 [R1+0x26f0], R170 ;  /* 0x0026f0aa01007387 */ /* 0x0003e80000100a00 */
[----:B------:R-:W4:Y:S04]  /*51710*/  LDL.LU.64 R168, [R1+0x1630] ;  /* 0x0016300001a87983 */ /* 0x000f280000300a00 */
[----:B------:R3:W-:Y:S01]  /*51720*/  STL.64 [R1+0x26f8], R10 ;  /* 0x0026f80a01007387 */ /* 0x0007e20000100a00 */
[----:B-1----:R-:W-:-:S04]  /*51730*/  IMAD.WIDE R170, R249, 0x4, R162 ;  /* 0x00000004f9aa7825 */ /* 0x002fc800078e02a2 */
[C---:B---3--:R-:W-:Y:S01]  /*51740*/  IMAD.WIDE R162, R249.reuse, 0x4, R182 ;  /* 0x00000004f9a27825 */ /* 0x048fe200078e02b6 */
[----:B------:R1:W-:Y:S03]  /*51750*/  STL.64 [R1+0x2708], R170 ;  /* 0x002708aa01007387 */ /* 0x0003e60000100a00 */
[C---:B------:R-:W-:Y:S01]  /*51760*/  IMAD.WIDE R10, R249.reuse, 0x4, R246 ;  /* 0x00000004f90a7825 */ /* 0x040fe200078e02f6 */
[----:B------:R3:W-:Y:S04]  /*51770*/  STL.64 [R1+0x2710], R162 ;  /* 0x002710a201007387 */ /* 0x0007e80000100a00 */
[----:B------:R3:W-:Y:S01]  /*51780*/  STL.64 [R1+0x2880], R10 ;  /* 0x0028800a01007387 */ /* 0x0007e20000100a00 */
[----:B-1----:R-:W-:-:S04]  /*51790*/  IMAD.WIDE R170, R249, 0x4, R236 ;  /* 0x00000004f9aa7825 */ /* 0x002fc800078e02ec */
[C---:B---3--:R-:W-:Y:S01]  /*517a0*/  IMAD.WIDE R162, R249.reuse, 0x4, R166 ;  /* 0x00000004f9a27825 */ /* 0x048fe200078e02a6 */
        /* <DEDUP_REMOVED lines=15> */
[----:B------:R-:W-:-:S05]  /*518a0*/  IMAD.WIDE R178, R249, 0x4, R180 ;  /* 0x00000004f9b27825 */ /* 0x000fca00078e02b4 */
[----:B------:R1:W-:Y:S01]  /*518b0*/  STL.64 [R1+0x2a20], R178 ;  /* 0x002a20b201007387 */ /* 0x0003e20000100a00 */
[----:B------:R-:W-:-:S03]  /*518c0*/  IMAD.WIDE R162, R249, 0x4, R194 ;  /* 0x00000004f9a27825 */ /* 0x000fc600078e02c2 */
[----:B------:R-:W3:Y:S04]  /*518d0*/  LDL.LU.64 R210, [R1+0x1618] ;  /* 0x0016180001d27983 */ /* 0x000ee80000300a00 */
[----:B------:R1:W-:Y:S01]  /*518e0*/  STL.64 [R1+0x2a28], R162 ;  /* 0x002a28a201007387 */ /* 0x0003e20000100a00 */
[----:B------:R-:W-:-:S03]  /*518f0*/  IMAD.WIDE R10, R249, 0x4, R192 ;  /* 0x00000004f90a7825 */ /* 0x000fc600078e02c0 */
[----:B------:R-:W3:Y:S04]  /*51900*/  LDL.LU.64 R208, [R1+0x1458] ;  /* 0x0014580001d07983 */ /* 0x000ee80000300a00 */
[----:B------:R4:W-:Y:S04]  /*51910*/  STL.64 [R1+0x2a30], R10 ;  /* 0x002a300a01007387 */ /* 0x0009e80000100a00 */
[----:B------:R-:W3:Y:S04]  /*51920*/  LDL.LU.64 R198, [R1+0x1260] ;  /* 0x0012600001c67983 */ /* 0x000ee80000300a00 */
[----:B-1----:R-:W3:Y:S04]  /*51930*/  LDL.LU.64 R178, [R1+0x950] ;  /* 0x0009500001b27983 */ /* 0x002ee80000300a00 */
[----:B------:R-:W3:Y:S04]  /*51940*/  LDL.LU.64 R234, [R1+0x1610] ;  /* 0x0016100001ea7983 */ /* 0x000ee80000300a00 */
[----:B------:R-:W3:Y:S04]  /*51950*/  LDL.LU.64 R224, [R1+0x1450] ;  /* 0x0014500001e07983 */ /* 0x000ee80000300a00 */
[----:B------:R-:W3:Y:S04]  /*51960*/  LDL.LU.64 R214, [R1+0x1258] ;  /* 0x0012580001d67983 */ /* 0x000ee80000300a00 */
[----:B------:R-:W3:Y:S04]  /*51970*/  LDL.LU.64 R194, [R1+0x948] ;  /* 0x0009480001c27983 */ /* 0x000ee80000300a00 */
[----:B------:R-:W3:Y:S04]  /*51980*/  LDL.LU.64 R192, [R1+0x1608] ;  /* 0x0016080001c07983 */ /* 0x000ee80000300a00 */
[----:B------:R-:W3:Y:S01]  /*51990*/  LDL.LU.64 R162, [R1+0x1448] ;  /* 0x0014480001a27983 */ /* 0x000ee20000300a00 */
[----:B--2---:R-:W-:-:S05]  /*519a0*/  IMAD.WIDE R164, R249, 0x4, R164 ;  /* 0x00000004f9a47825 */ /* 0x004fca00078e02a4 */
[----:B------:R1:W-:Y:S01]  /*519b0*/  STL.64 [R1+0x2a40], R164 ;  /* 0x002a40a401007387 */ /* 0x0003e20000100a00 */
[----:B----4-:R-:W-:-:S03]  /*519c0*/  IMAD.WIDE R10, R249, 0x4, R168 ;  /* 0x00000004f90a7825 */ /* 0x010fc600078e02a8 */
[----:B------:R-:W2:Y:S04]  /*519d0*/  LDL.LU.64 R182, [R1+0x1250] ;  /* 0x0012500001b67983 */ /* 0x000ea80000300a00 */
[----:B------:R4:W-:Y:S04]  /*519e0*/  STL.64 [R1+0x2bc0], R10 ;  /* 0x002bc00a01007387 */ /* 0x0009e80000100a00 */
[----:B------:R-:W2:Y:S04]  /*519f0*/  LDL.LU.64 R246, [R1+0x940] ;  /* 0x0009400001f67983 */ /* 0x000ea80000300a00 */
[----:B------:R-:W2:Y:S04]  /*51a00*/  LDL.LU.64 R180, [R1+0x1600] ;  /* 0x0016000001b47983 */ /* 0x000ea80000300a00 */
[----:B-1----:R-:W2:Y:S04]  /*51a10*/  LDL.LU.64 R164, [R1+0x1440] ;  /* 0x0014400001a47983 */ /* 0x002ea80000300a00 */
[----:B------:R-:W2:Y:S01]  /*51a20*/  LDL.LU.64 R168, [R1+0x1248] ;  /* 0x0012480001a87983 */ /* 0x000ea20000300a00 */
[----:B---3--:R-:W-:-:S04]  /*51a30*/  IMAD.WIDE R188, R249, 0x4, R188 ;  /* 0x00000004f9bc7825 */ /* 0x008fc800078e02bc */
[C---:B----4-:R-:W-:Y:S01]  /*51a40*/  IMAD.WIDE R10, R249.reuse, 0x4, R186 ;  /* 0x00000004f90a7825 */ /* 0x050fe200078e02ba */
        /* <DEDUP_REMOVED lines=11> */
[----:B------:R-:W-:Y:S01]  /*51b00*/  STL.64 [R1+0x2c68], R172 ;  /* 0x002c68ac01007387 */ /* 0x000fe20000100a00 */
        /* <DEDUP_REMOVED lines=8> */
[----:B-1----:R-:W4:Y:S04]  /*51b90*/  LDL.LU.64 R166, [R1+0x15f8] ;  /* 0x0015f80001a67983 */ /* 0x002f280000300a00 */
[----:B------:R1:W-:Y:S04]  /*51ba0*/  STL.64 [R1+0x2e38], R10 ;  /* 0x002e380a01007387 */ /* 0x0003e80000100a00 */
[----:B------:R-:W4:Y:S01]  /*51bb0*/  LDL.LU.64 R176, [R1+0x1438] ;  /* 0x0014380001b07983 */ /* 0x000f220000300a00 */
[----:B------:R-:W-:-:S04]  /*51bc0*/  IMAD.WIDE R172, R249, 0x4, R210 ;  /* 0x00000004f9ac7825 */ /* 0x000fc800078e02d2 */
[C---:B------:R-:W-:Y:S01]  /*51bd0*/  IMAD.WIDE R170, R249.reuse, 0x4, R208 ;  /* 0x00000004f9aa7825 */ /* 0x040fe200078e02d0 */
[----:B------:R1:W-:Y:S03]  /*51be0*/  STL.64 [R1+0x2fe0], R172 ;  /* 0x002fe0ac01007387 */ /* 0x0003e60000100a00 */
[C---:B-1----:R-:W-:Y:S01]  /*51bf0*/  IMAD.WIDE R10, R249.reuse, 0x4, R198 ;  /* 0x00000004f90a7825 */ /* 0x042fe200078e02c6 */
[----:B------:R1:W-:Y:S04]  /*51c00*/  STL.64 [R1+0x2ff0], R170 ;  /* 0x002ff0aa01007387 */ /* 0x0003e80000100a00 */
[----:B------:R1:W-:Y:S01]  /*51c10*/  STL.64 [R1+0x2ff8], R10 ;  /* 0x002ff80a01007387 */ /* 0x0003e20000100a00 */
[----:B------:R-:W-:-:S04]  /*51c20*/  IMAD.WIDE R172, R249, 0x4, R178 ;  /* 0x00000004f9ac7825 */ /* 0x000fc800078e02b2 */
[C---:B-1----:R-:W-:Y:S01]  /*51c30*/  IMAD.WIDE R170, R249.reuse, 0x4, R234 ;  /* 0x00000004f9aa7825 */ /* 0x042fe200078e02ea */
[----:B------:R1:W-:Y:S03]  /*51c40*/  STL.64 [R1+0x3008], R172 ;  /* 0x003008ac01007387 */ /* 0x0003e60000100a00 */
[C---:B------:R-:W-:Y:S01]  /*51c50*/  IMAD.WIDE R10, R249.reuse, 0x4, R224 ;  /* 0x00000004f90a7825 */ /* 0x040fe200078e02e0 */
[----:B------:R1:W-:Y:S04]  /*51c60*/  STL.64 [R1+0x31c8], R170 ;  /* 0x0031c8aa01007387 */ /* 0x0003e80000100a00 */
[----:B------:R1:W-:Y:S02]  /*51c70*/  STL.64 [R1+0x31d8], R10 ;  /* 0x0031d80a01007387 */ /* 0x0003e40000100a00 */
[----:B-1----:R-:W-:-:S04]  /*51c80*/  IMAD.WIDE R172, R249, 0x4, R214 ;  /* 0x00000004f9ac7825 */ /* 0x002fc800078e02d6 */
[C---:B------:R-:W-:Y:S01]  /*51c90*/  IMAD.WIDE R170, R249.reuse, 0x4, R194 ;  /* 0x00000004f9aa7825 */ /* 0x040fe200078e02c2 */
[----:B------:R-:W-:Y:S04]  /*51ca0*/  STL.64 [R1+0x31e0], R172 ;  /* 0x0031e0ac01007387 */ /* 0x000fe80000100a00 */
[----:B------:R-:W4:Y:S01]  /*51cb0*/  LDL.LU.64 R194, [R1+0x1240] ;  /* 0x0012400001c27983 */ /* 0x000f220000300a00 */
[----:B------:R-:W-:-:S03]  /*51cc0*/  IMAD.WIDE R10, R249, 0x4, R192 ;  /* 0x00000004f90a7825 */ /* 0x000fc600078e02c0 */
[----:B------:R1:W-:Y:S04]  /*51cd0*/  STL.64 [R1+0x31f0], R170 ;  /* 0x0031f0aa01007387 */ /* 0x0003e80000100a00 */
[----:B------:R-:W4:Y:S04]  /*51ce0*/  LDL.LU.64 R192, [R1+0x928] ;  /* 0x0009280001c07983 */ /* 0x000f280000300a00 */
[----:B------:R2:W-:Y:S01]  /*51cf0*/  STL.64 [R1+0x32e8], R10 ;  /* 0x0032e80a01007387 */ /* 0x0005e20000100a00 */
[----:B-1----:R-:W-:-:S05]  /*51d00*/  IMAD.WIDE R170, R249, 0x4, R162 ;  /* 0x00000004f9aa7825 */ /* 0x002fca00078e02a2 */
[----:B------:R1:W-:Y:S01]  /*51d10*/  STL.64 [R1+0x32f0], R170 ;  /* 0x0032f0aa01007387 */ /* 0x0003e20000100a00 */
[----:B--2---:R-:W-:-:S05]  /*51d20*/  IMAD.WIDE R162, R249, 0x4, R182 ;  /* 0x00000004f9a27825 */ /* 0x004fca00078e02b6 */
[----:B------:R2:W-:Y:S01]  /*51d30*/  STL.64 [R1+0x32f8], R162 ;  /* 0x0032f8a201007387 */ /* 0x0005e20000100a00 */
[----:B------:R-:W-:-:S04]  /*51d40*/  IMAD.WIDE R10, R249, 0x4, R246 ;  /* 0x00000004f90a7825 */ /* 0x000fc800078e02f6 */
[C---:B-1----:R-:W-:Y:S01]  /*51d50*/  IMAD.WIDE R170, R249.reuse, 0x4, R180 ;  /* 0x00000004f9aa7825 */ /* 0x042fe200078e02b4 */
[----:B------:R1:W-:Y:S03]  /*51d60*/  STL.64 [R1+0x3308], R10 ;  /* 0x0033080a01007387 */ /* 0x0003e60000100a00 */
[C---:B--2---:R-:W-:Y:S01]  /*51d70*/  IMAD.WIDE R162, R249.reuse, 0x4, R164 ;  /* 0x00000004f9a27825 */ /* 0x044fe200078e02a4 */
[----:B------:R2:W-:Y:S04]  /*51d80*/  STL.64 [R1+0x3360], R170 ;  /* 0x003360aa01007387 */ /* 0x0005e80000100a00 */
[----:B------:R-:W4:Y:S01]  /*51d90*/  LDL.LU.64 R188, [R1+0x15f0] ;  /* 0x0015f00001bc7983 */ /* 0x000f220000300a00 */
[----:B-1----:R-:W-:-:S03]  /*51da0*/  IMAD.WIDE R10, R249, 0x4, R168 ;  /* 0x00000004f90a7825 */ /* 0x002fc600078e02a8 */
[----:B------:R4:W-:Y:S04]  /*51db0*/  STL.64 [R1+0x3368], R162 ;  /* 0x003368a201007387 */ /* 0x0009e80000100a00 */
[----:B------:R-:W4:Y:S04]  /*51dc0*/  LDL.LU.64 R186, [R1+0x1430] ;  /* 0x0014300001ba7983 */ /* 0x000f280000300a00 */
[----:B------:R1:W-:Y:S04]  /*51dd0*/  STL.64 [R1+0x3370], R10 ;  /* 0x0033700a01007387 */ /* 0x0003e80000100a00 */
[----:B------:R-:W4:Y:S04]  /*51de0*/  LDL.LU.64 R184, [R1+0x1238] ;  /* 0x0012380001b87983 */ /* 0x000f280000300a00 */
[----:B------:R-:W4:Y:S04]  /*51df0*/  LDL.LU.64 R174, [R1+0x920] ;  /* 0x0009200001ae7983 */ /* 0x000f280000300a00 */
[----:B------:R-:W4:Y:S04]  /*51e00*/  LDL.LU.64 R172, [R1+0x15e8] ;  /* 0x0015e80001ac7983 */ /* 0x000f280000300a00 */
[----:B--2---:R-:W2:Y:S04]  /*51e10*/  LDL.LU.64 R170, [R1+0x1428] ;  /* 0x0014280001aa7983 */ /* 0x004ea80000300a00 */
[----:B------:R-:W2:Y:S04]  /*51e20*/  LDL.LU.64 R238, [R1+0x1230] ;  /* 0x0012300001ee7983 */ /* 0x000ea80000300a00 */
[----:B------:R-:W2:Y:S04]  /*51e30*/  LDL.LU.64 R212, [R1+0x918] ;  /* 0x0009180001d47983 */ /* 0x000ea80000300a00 */
[----:B------:R-:W2:Y:S04]  /*51e40*/  LDL.LU.64 R180, [R1+0x15e0] ;  /* 0x0015e00001b47983 */ /* 0x000ea80000300a00 */
[----:B------:R-:W2:Y:S04]  /*51e50*/  LDL.LU.64 R164, [R1+0x1420] ;  /* 0x0014200001a47983 */ /* 0x000ea80000300a00 */
[----:B------:R-:W2:Y:S01]  /*51e60*/  LDL.LU.64 R168, [R1+0x1228] ;  /* 0x0012280001a87983 */ /* 0x000ea20000300a00 */
[----:B---3--:R-:W-:-:S05]  /*51e70*/  IMAD.WIDE R178, R249, 0x4, R236 ;  /* 0x00000004f9b27825 */ /* 0x008fca00078e02ec */
[----:B------:R3:W-:Y:S04]  /*51e80*/  STL.64 [R1+0x3378], R178 ;  /* 0x003378b201007387 */ /* 0x0007e80000100a00 */
[----:B------:R-:W2:Y:S01]  /*51e90*/  LDL.LU.64 R210, [R1+0x910] ;  /* 0x0009100001d27983 */ /* 0x000ea20000300a00 */
[----:B----4-:R-:W-:-:S05]  /*51ea0*/  IMAD.WIDE R162, R249, 0x4, R166 ;  /* 0x00000004f9a27825 */ /* 0x010fca00078e02a6 */
[----:B------:R4:W-:Y:S01]  /*51eb0*/  STL.64 [R1+0x33d0], R162 ;  /* 0x0033d0a201007387 */ /* 0x0009e20000100a00 */
[----:B-1----:R-:W-:-:S03]  /*51ec0*/  IMAD.WIDE R10, R249, 0x4, R176 ;  /* 0x00000004f90a7825 */ /* 0x002fc600078e02b0 */
[----:B------:R-:W2:Y:S04]  /*51ed0*/  LDL.LU.64 R208, [R1+0x15d8] ;  /* 0x0015d80001d07983 */ /* 0x000ea80000300a00 */
[----:B------:R1:W-:Y:S04]  /*51ee0*/  STL.64 [R1+0x33d8], R10 ;  /* 0x0033d80a01007387 */ /* 0x0003e80000100a00 */
[----:B------:R-:W2:Y:S04]  /*51ef0*/  LDL.LU.64 R198, [R1+0x1418] ;  /* 0x0014180001c67983 */ /* 0x000ea80000300a00 */
[----:B---3--:R-:W3:Y:S04]  /*51f00*/  LDL.LU.64 R178, [R1+0x1220] ;  /* 0x0012200001b27983 */ /* 0x008ee80000300a00 */
[----:B------:R-:W3:Y:S04]  /*51f10*/  LDL.LU.64 R234, [R1+0xa70] ;  /* 0x000a700001ea7983 */ /* 0x000ee80000300a00 */
[----:B------:R-:W3:Y:S04]  /*51f20*/  LDL.LU.64 R224, [R1+0x15d0] ;  /* 0x0015d00001e07983 */ /* 0x000ee80000300a00 */
[----:B------:R-:W3:Y:S04]  /*51f30*/  LDL.LU.64 R214, [R1+0x1410] ;  /* 0x0014100001d67983 */ /* 0x000ee80000300a00 */
[----:B------:R-:W3:Y:S04]  /*51f40*/  LDL.LU.64 R166, [R1+0x1218] ;  /* 0x0012180001a67983 */ /* 0x000ee80000300a00 */
[----:B------:R-:W3:Y:S04]  /*51f50*/  LDL.LU.64 R176, [R1+0x8e0] ;  /* 0x0008e00001b07983 */ /* 0x000ee80000300a00 */
[----:B----4-:R-:W4:Y:S01]  /*51f60*/  LDL.LU.64 R162, [R1+0x15c8] ;  /* 0x0015c80001a27983 */ /* 0x010f220000300a00 */
[----:B------:R-:W-:-:S05]  /*51f70*/  IMAD.WIDE R182, R249, 0x4, R194 ;  /* 0x00000004f9b67825 */ /* 0x000fca00078e02c2 */
[----:B------:R1:W-:Y:S02]  /*51f80*/  STL.64 [R1+0x33e0], R182 ;  /* 0x0033e0b601007387 */ /* 0x0003e40000100a00 */
[C---:B-1----:R-:W-:Y:S02]  /*51f90*/  IMAD.WIDE R10, R249.reuse, 0x4, R192 ;  /* 0x00000004f90a7825 */ /* 0x042fe400078e02c0 */
[----:B------:R-:W4:Y:S04]  /*51fa0*/  LDL.LU.64 R182, [R1+0x1408] ;  /* 0x0014080001b67983 */ /* 0x000f280000300a00 */
[----:B------:R1:W-:Y:S04]  /*51fb0*/  STL.64 [R1+0x33e8], R10 ;  /* 0x0033e80a01007387 */ /* 0x0003e80000100a00 */
[----:B------:R-:W4:Y:S04]  /*51fc0*/  LDL.LU.64 R246, [R1+0x1210] ;  /* 0x0012100001f67983 */ /* 0x000f280000300a00 */
[----:B------:R-:W4:Y:S04]  /*51fd0*/  LDL.LU.64 R236, [R1+0xa78] ;  /* 0x000a780001ec7983 */ /* 0x000f280000300a00 */
[----:B------:R-:W4:Y:S04]  /*51fe0*/  LDL.LU.64 R194, [R1+0x15c0] ;  /* 0x0015c00001c27983 */ /* 0x000f280000300a00 */
[----:B------:R-:W4:Y:S01]  /*51ff0*/  LDL.LU.64 R192, [R1+0x1400] ;  /* 0x0014000001c07983 */ /* 0x000f220000300a00 */
[----:B------:R-:W-:-:S04]  /*52000*/  IMAD.WIDE R188, R249, 0x4, R188 ;  /* 0x00000004f9bc7825 */ /* 0x000fc800078e02bc */
[C---:B-1----:R-:W-:Y:S01]  /*52010*/  IMAD.WIDE R10, R249.reuse, 0x4, R186 ;  /* 0x00000004f90a7825 */ /* 0x042fe200078e02ba */
[----:B------:R-:W-:Y:S04]  /*52020*/  STL.64 [R1+0x3428], R188 ;  /* 0x003428bc01007387 */ /* 0x000fe80000100a00 */
[----:B------:R1:W-:Y:S01]  /*52030*/  STL.64 [R1+0x3430], R10 ;  /* 0x0034300a01007387 */ /* 0x0003e20000100a00 */
[----:B------:R-:W-:-:S04]  /*52040*/  IMAD.WIDE R184, R249, 0x4, R184 ;  /* 0x00000004f9b87825 */ /* 0x000fc800078e02b8 */
[C---:B------:R-:W-:Y:S01]  /*52050*/  IMAD.WIDE R174, R249.reuse, 0x4, R174 ;  /* 0x00000004f9ae7825 */ /* 0x040fe200078e02ae */
[----:B------:R-:W-:Y:S03]  /*52060*/  STL.64 [R1+0x3438], R184 ;  /* 0x003438b801007387 */ /* 0x000fe60000100a00 */
[C---:B-1----:R-:W-:Y:S01]  /*52070*/  IMAD.WIDE R10, R249.reuse, 0x4, R172 ;  /* 0x00000004f90a7825 */ /* 0x042fe200078e02ac */
[----:B------:R-:W-:Y:S03]  /*52080*/  STL.64 [R1+0x3440], R174 ;  /* 0x003440ae01007387 */ /* 0x000fe60000100a00 */
[C---:B--2---:R-:W-:Y:S01]  /*52090*/  IMAD.WIDE R170, R249.reuse, 0x4, R170 ;  /* 0x00000004f9aa7825 */ /* 0x044fe200078e02aa */
[----:B------:R1:W-:Y:S03]  /*520a0*/  STL.64 [R1+0x3448], R10 ;  /* 0x0034480a01007387 */ /* 0x0003e60000100a00 */
[C---:B------:R-:W-:Y:S01]  /*520b0*/  IMAD.WIDE R172, R249.reuse, 0x4, R238 ;  /* 0x00000004f9ac7825 */ /* 0x040fe200078e02ee */
[----:B------:R2:W-:Y:S04]  /*520c0*/  STL.64 [R1+0x3450], R170 ;  /* 0x003450aa01007387 */ /* 0x0005e80000100a00 */
[----:B------:R-:W-:Y:S01]  /*520d0*/  STL.64 [R1+0x3458], R172 ;  /* 0x003458ac01007387 */ /* 0x000fe20000100a00 */
[----:B-1----:R-:W-:-:S04]  /*520e0*/  IMAD.WIDE R10, R249, 0x4, R212 ;  /* 0x00000004f90a7825 */ /* 0x002fc800078e02d4 */
[C---:B--2---:R-:W-:Y:S01]  /*520f0*/  IMAD.WIDE R170, R249.reuse, 0x4, R180 ;  /* 0x00000004f9aa7825 */ /* 0x044fe200078e02b4 */
[----:B------:R1:W-:Y:S03]  /*52100*/  STL.64 [R1+0x3460], R10 ;  /* 0x0034600a01007387 */ /* 0x0003e60000100a00 */
[C---:B------:R-:W-:Y:S01]  /*52110*/  IMAD.WIDE R164, R249.reuse, 0x4, R164 ;  /* 0x00000004f9a47825 */ /* 0x040fe200078e02a4 */
[----:B------:R-:W-:Y:S04]  /*52120*/  STL.64 [R1+0x3468], R170 ;  /* 0x003468aa01007387 */ /* 0x000fe80000100a00 */
[----:B------:R-:W2:Y:S01]  /*52130*/  LDL.LU.64 R180, [R1+0x1208] ;  /* 0x0012080001b47983 */ /* 0x000ea20000300a00 */
[----:B-1----:R-:W-:-:S03]  /*52140*/  IMAD.WIDE R10, R249, 0x4, R168 ;  /* 0x00000004f90a7825 */ /* 0x002fc600078e02a8 */
[----:B------:R1:W-:Y:S04]  /*52150*/  STL.64 [R1+0x3470], R164 ;  /* 0x003470a401007387 */ /* 0x0003e80000100a00 */
[----:B-1----:R-:W2:Y:S01]  /*52160*/  LDL.LU.64 R164, [R1+0x8d8] ;  /* 0x0008d80001a47983 */ /* 0x002ea20000300a00 */
[----:B------:R-:W-:-:S03]  /*52170*/  IMAD.WIDE R172, R249, 0x4, R210 ;  /* 0x00000004f9ac7825 */ /* 0x000fc600078e02d2 */
[----:B------:R1:W-:Y:S04]  /*52180*/  STL.64 [R1+0x3478], R10 ;  /* 0x0034780a01007387 */ /* 0x0003e80000100a00 */
[----:B------:R-:W2:Y:S04]  /*52190*/  LDL.LU.64 R168, [R1+0x15b8] ;  /* 0x0015b80001a87983 */ /* 0x000ea80000300a00 */
[----:B------:R3:W-:Y:S01]  /*521a0*/  STL.64 [R1+0x3480], R172 ;  /* 0x003480ac01007387 */ /* 0x0007e20000100a00 */
[----:B------:R-:W-:-:S05]  /*521b0*/  IMAD.WIDE R170, R249, 0x4, R208 ;  /* 0x00000004f9aa7825 */ /* 0x000fca00078e02d0 */
        /* <DEDUP_REMOVED lines=16> */
[----:B------:R1:W-:Y:S01]  /*522c0*/  STL.64 [R1+0x34c0], R10 ;  /* 0x0034c00a01007387 */ /* 0x0003e20000100a00 */
[----:B----4-:R-:W-:-:S04]  /*522d0*/  IMAD.WIDE R170, R249, 0x4, R162 ;  /* 0x00000004f9aa7825 */ /* 0x010fc800078e02a2 */
[C---:B------:R-:W-:Y:S01]  /*522e0*/  IMAD.WIDE R162, R249.reuse, 0x4, R182 ;  /* 0x00000004f9a27825 */ /* 0x040fe200078e02b6 */
[----:B------:R4:W-:Y:S04]  /*522f0*/  STL.64 [R1+0x34c8], R170 ;  /* 0x0034c8aa01007387 */ /* 0x0009e80000100a00 */
[----:B------:R4:W-:Y:S01]  /*52300*/  STL.64 [R1+0x34d0], R162 ;  /* 0x0034d0a201007387 */ /* 0x0009e20000100a00 */
[----:B-1----:R-:W-:-:S04]  /*52310*/  IMAD.WIDE R10, R249, 0x4, R246 ;  /* 0x00000004f90a7825 */ /* 0x002fc800078e02f6 */
[C---:B----4-:R-:W-:Y:S01]  /*52320*/  IMAD.WIDE R170, R249.reuse, 0x4, R236 ;  /* 0x00000004f9aa7825 */ /* 0x050fe200078e02ec */
        /* <DEDUP_REMOVED lines=8> */
[----:B------:R-:W3:Y:S04]  /*523b0*/  LDL.LU.64 R184, [R1+0x13f0] ;  /* 0x0013f00001b87983 */ /* 0x000ee80000300a00 */
[----:B------:R-:W3:Y:S04]  /*523c0*/  LDL.LU.64 R174, [R1+0x11f8] ;  /* 0x0011f80001ae7983 */ /* 0x000ee80000300a00 */
[----:B------:R-:W3:Y:S04]  /*523d0*/  LDL.LU.64 R172, [R1+0x8d0] ;  /* 0x0008d00001ac7983 */ /* 0x000ee80000300a00 */
[----:B----4-:R-:W4:Y:S04]  /*523e0*/  LDL.LU.64 R170, [R1+0x15a8] ;  /* 0x0015a80001aa7983 */ /* 0x010f280000300a00 */
[----:B------:R-:W4:Y:S04]  /*523f0*/  LDL.LU.64 R238, [R1+0x13e8] ;  /* 0x0013e80001ee7983 */ /* 0x000f280000300a00 */
[----:B------:R-:W4:Y:S04]  /*52400*/  LDL.LU.64 R212, [R1+0x11f0] ;  /* 0x0011f00001d47983 */ /* 0x000f280000300a00 */
[----:B------:R-:W4:Y:S04]  /*52410*/  LDL.LU.64 R236, [R1+0xa88] ;  /* 0x000a880001ec7983 */ /* 0x000f280000300a00 */
[----:B------:R-:W4:Y:S04]  /*52420*/  LDL.LU.64 R194, [R1+0x15a0] ;  /* 0x0015a00001c27983 */ /* 0x000f280000300a00 */
[----:B------:R-:W4:Y:S01]  /*52430*/  LDL.LU.64 R192, [R1+0x13e0] ;  /* 0x0013e00001c07983 */ /* 0x000f220000300a00 */
[----:B--2---:R-:W-:-:S05]  /*52440*/  IMAD.WIDE R178, R249, 0x4, R180 ;  /* 0x00000004f9b27825 */ /* 0x004fca00078e02b4 */
[----:B------:R2:W-:Y:S04]  /*52450*/  STL.64 [R1+0x34f8], R178 ;  /* 0x0034f8b201007387 */ /* 0x0005e80000100a00 */
[----:B------:R-:W4:Y:S01]  /*52460*/  LDL.LU.64 R210, [R1+0x11e8] ;  /* 0x0011e80001d27983 */ /* 0x000f220000300a00 */
[----:B-1----:R-:W-:-:S05]  /*52470*/  IMAD.WIDE R162, R249, 0x4, R164 ;  /* 0x00000004f9a27825 */ /* 0x002fca00078e02a4 */
[----:B------:R1:W-:Y:S01]  /*52480*/  STL.64 [R1+0x3500], R162 ;  /* 0x003500a201007387 */ /* 0x0003e20000100a00 */
[----:B------:R-:W-:-:S03]  /*52490*/  IMAD.WIDE R10, R249, 0x4, R168 ;  /* 0x00000004f90a7825 */ /* 0x000fc600078e02a8 */
[----:B------:R-:W4:Y:S04]  /*524a0*/  LDL.LU.64 R208, [R1+0x8b8] ;  /* 0x0008b80001d07983 */ /* 0x000f280000300a00 */
[----:B------:R3:W-:Y:S04]  /*524b0*/  STL.64 [R1+0x3508], R10 ;  /* 0x0035080a01007387 */ /* 0x0007e80000100a00 */
[----:B------:R-:W4:Y:S04]  /*524c0*/  LDL.LU.64 R198, [R1+0x1598] ;  /* 0x0015980001c67983 */ /* 0x000f280000300a00 */
[----:B--2---:R-:W2:Y:S04]  /*524d0*/  LDL.LU.64 R178, [R1+0x13d8] ;  /* 0x0013d80001b27983 */ /* 0x004ea80000300a00 */
[----:B------:R-:W2:Y:S04]  /*524e0*/  LDL.LU.64 R234, [R1+0x11e0] ;  /* 0x0011e00001ea7983 */ /* 0x000ea80000300a00 */
[----:B------:R-:W2:Y:S04]  /*524f0*/  LDL.LU.64 R224, [R1+0xa90] ;  /* 0x000a900001e07983 */ /* 0x000ea80000300a00 */
[----:B------:R-:W2:Y:S04]  /*52500*/  LDL.LU.64 R214, [R1+0x1590] ;  /* 0x0015900001d67983 */ /* 0x000ea80000300a00 */
[----:B------:R-:W2:Y:S04]  /*52510*/  LDL.LU.64 R164, [R1+0x13d0] ;  /* 0x0013d00001a47983 */ /* 0x000ea80000300a00 */
[----:B------:R-:W2:Y:S04]  /*52520*/  LDL.LU.64 R168, [R1+0xcd0] ;  /* 0x000cd00001a87983 */ /* 0x000ea80000300a00 */
[----:B-1----:R-:W2:Y:S01]  /*52530*/  LDL.LU.64 R162, [R1+0x8b0] ;  /* 0x0008b00001a27983 */ /* 0x002ea20000300a00 */
        /* <DEDUP_REMOVED lines=9> */
[----:B------:R-:W-:-:S05]  /*525d0*/  IMAD.WIDE R188, R249, 0x4, R188 ;  /* 0x00000004f9bc7825 */ /* 0x000fca00078e02bc */
[----:B------:R-:W-:Y:S01]  /*525e0*/  STL.64 [R1+0x3520], R188 ;  /* 0x003520bc01007387 */ /* 0x000fe20000100a00 */
[----:B------:R-:W-:-:S05]  /*525f0*/  IMAD.WIDE R10, R249, 0x4, R186 ;  /* 0x00000004f90a7825 */ /* 0x000fca00078e02ba */
[----:B------:R1:W-:Y:S01]  /*52600*/  STL.64 [R1+0x3528], R10 ;  /* 0x0035280a01007387 */ /* 0x0003e20000100a00 */
[----:B------:R-:W-:-:S04]  /*52610*/  IMAD.WIDE R184, R249, 0x4, R184 ;  /* 0x00000004f9b87825 */ /* 0x000fc800078e02b8 */
[C---:B------:R-:W-:Y:S01]  /*52620*/  IMAD.WIDE R174, R249.reuse, 0x4, R174 ;  /* 0x00000004f9ae7825 */ /* 0x040fe200078e02ae */
[----:B------:R-:W-:Y:S03]  /*52630*/  STL.64 [R1+0x3530], R184 ;  /* 0x003530b801007387 */ /* 0x000fe60000100a00 */
[C---:B-1----:R-:W-:Y:S01]  /*52640*/  IMAD.WIDE R10, R249.reuse, 0x4, R172 ;  /* 0x00000004f90a7825 */ /* 0x042fe200078e02ac */
[----:B------:R-:W-:Y:S03]  /*52650*/  STL.64 [R1+0x3538], R174 ;  /* 0x003538ae01007387 */ /* 0x000fe60000100a00 */
[C---:B----4-:R-:W-:Y:S01]  /*52660*/  IMAD.WIDE R172, R249.reuse, 0x4, R170 ;  /* 0x00000004f9ac7825 */ /* 0x050fe200078e02aa */
[----:B------:R1:W-:Y:S03]  /*52670*/  STL.64 [R1+0x3540], R10 ;  /* 0x0035400a01007387 */ /* 0x0003e60000100a00 */
        /* <DEDUP_REMOVED lines=19> */
[C---:B--2---:R-:W-:Y:S01]  /*527b0*/  IMAD.WIDE R172, R249.reuse, 0x4, R178 ;  /* 0x00000004f9ac7825 */ /* 0x044fe200078e02b2 */
[----:B------:R2:W-:Y:S03]  /*527c0*/  STL.64 [R1+0x8028], R10 ;  /* 0x0080280a01007387 */ /* 0x0005e60000100a00 */
[C---:B-1----:R-:W-:Y:S01]  /*527d0*/  IMAD.WIDE R170, R249.reuse, 0x4, R234 ;  /* 0x00000004f9aa7825 */ /* 0x042fe200078e02ea */
[----:B------:R1:W-:Y:S04]  /*527e0*/  STL.64 [R1+0x8020], R172 ;  /* 0x008020ac01007387 */ /* 0x0003e80000100a00 */
[----:B------:R4:W-:Y:S01]  /*527f0*/  STL.64 [R1+0x8018], R170 ;  /* 0x008018aa01007387 */ /* 0x0009e20000100a00 */
[----:B--2---:R-:W-:-:S04]  /*52800*/  IMAD.WIDE R10, R249, 0x4, R224 ;  /* 0x00000004f90a7825 */ /* 0x004fc800078e02e0 */
[C---:B-1----:R-:W-:Y:S01]  /*52810*/  IMAD.WIDE R172, R249.reuse, 0x4, R214 ;  /* 0x00000004f9ac7825 */ /* 0x042fe200078e02d6 */
[----:B------:R1:W-:Y:S03]  /*52820*/  STL.64 [R1+0x8010], R10 ;  /* 0x0080100a01007387 */ /* 0x0003e60000100a00 */
[C---:B----4-:R-:W-:Y:S01]  /*52830*/  IMAD.WIDE R170, R249.reuse, 0x4, R164 ;  /* 0x00000004f9aa7825 */ /* 0x050fe200078e02a4 */
        /* <DEDUP_REMOVED lines=8> */
[----:B------:R1:W-:Y:S04]  /*528c0*/  STL.64 [R1+0x7ff0], R170 ;  /* 0x007ff0aa01007387 */ /* 0x0003e80000100a00 */
[----:B------:R3:W-:Y:S01]  /*528d0*/  STL.64 [R1+0x7fe8], R162 ;  /* 0x007fe8a201007387 */ /* 0x0007e20000100a00 */
[----:B------:R-:W-:-:S04]  /*528e0*/  IMAD.WIDE R10, R249, 0x4, R246 ;  /* 0x00000004f90a7825 */ /* 0x000fc800078e02f6 */
[C---:B-1----:R-:W-:Y:S01]  /*528f0*/  IMAD.WIDE R170, R249.reuse, 0x4, R180 ;  /* 0x00000004f9aa7825 */ /* 0x042fe200078e02b4 */
[----:B------:R1:W-:Y:S03]  /*52900*/  STL.64 [R1+0x7fe0], R10 ;  /* 0x007fe00a01007387 */ /* 0x0003e60000100a00 */
[C---:B---3--:R-:W-:Y:S01]  /*52910*/  IMAD.WIDE R162, R249.reuse, 0x4, R166 ;  /* 0x00000004f9a27825 */ /* 0x048fe200078e02a6 */
        /* <DEDUP_REMOVED lines=9> */
[----:B---3--:R-:W3:Y:S04]  /*529b0*/  LDL.LU.64 R170, [R1+0x890] ;  /* 0x0008900001aa7983 */ /* 0x008ee80000300a00 */
[----:B------:R-:W3:Y:S04]  /*529c0*/  LDL.LU.64 R238, [R1+0x1568] ;  /* 0x0015680001ee7983 */ /* 0x000ee80000300a00 */
[----:B------:R-:W3:Y:S04]  /*529d0*/  LDL.LU.64 R212, [R1+0x13a8] ;  /* 0x0013a80001d47983 */ /* 0x000ee80000300a00 */
[----:B------:R-:W3:Y:S04]  /*529e0*/  LDL.LU.64 R180, [R1+0xcb0] ;  /* 0x000cb00001b47983 */ /* 0x000ee80000300a00 */
[----:B------:R-:W3:Y:S04]  /*529f0*/  LDL.LU.64 R166, [R1+0xad0] ;  /* 0x000ad00001a67983 */ /* 0x000ee80000300a00 */
[----:B------:R-:W3:Y:S01]  /*52a00*/  LDL.LU.64 R176, [R1+0x1560] ;  /* 0x0015600001b07983 */ /* 0x000ee20000300a00 */
[----:B------:R-:W-:-:S05]  /*52a10*/  IMAD.WIDE R178, R249, 0x4, R236 ;  /* 0x00000004f9b27825 */ /* 0x000fca00078e02ec */
[----:B------:R1:W-:Y:S02]  /*52a20*/  STL.64 [R1+0x7fc0], R178 ;  /* 0x007fc0b201007387 */ /* 0x0003e40000100a00 */
[C---:B-1----:R-:W-:Y:S02]  /*52a30*/  IMAD.WIDE R162, R249.reuse, 0x4, R194 ;  /* 0x00000004f9a27825 */ /* 0x042fe400078e02c2 */
[----:B------:R-:W3:Y:S04]  /*52a40*/  LDL.LU.64 R210, [R1+0x13a0] ;  /* 0x0013a00001d27983 */ /* 0x000ee80000300a00 */
[----:B------:R1:W-:Y:S01]  /*52a50*/  STL.64 [R1+0x7fb8], R162 ;  /* 0x007fb8a201007387 */ /* 0x0003e20000100a00 */
[----:B------:R-:W-:-:S03]  /*52a60*/  IMAD.WIDE R10, R249, 0x4, R192 ;  /* 0x00000004f90a7825 */ /* 0x000fc600078e02c0 */
[----:B------:R-:W3:Y:S04]  /*52a70*/  LDL.LU.64 R208, [R1+0xca8] ;  /* 0x000ca80001d07983 */ /* 0x000ee80000300a00 */
[----:B------:R4:W-:Y:S04]  /*52a80*/  STL.64 [R1+0x7fb0], R10 ;  /* 0x007fb00a01007387 */ /* 0x0009e80000100a00 */
[----:B------:R-:W3:Y:S04]  /*52a90*/  LDL.LU.64 R198, [R1+0x888] ;  /* 0x0008880001c67983 */ /* 0x000ee80000300a00 */
[----:B------:R-:W3:Y:S04]  /*52aa0*/  LDL.LU.64 R178, [R1+0x1558] ;  /* 0x0015580001b27983 */ /* 0x000ee80000300a00 */
[----:B------:R-:W3:Y:S04]  /*52ab0*/  LDL.LU.64 R234, [R1+0x1398] ;  /* 0x0013980001ea7983 */ /* 0x000ee80000300a00 */
[----:B------:R-:W3:Y:S04]  /*52ac0*/  LDL.LU.64 R224, [R1+0xca0] ;  /* 0x000ca00001e07983 */ /* 0x000ee80000300a00 */
[----:B------:R-:W3:Y:S04]  /*52ad0*/  LDL.LU.64 R214, [R1+0xad8] ;  /* 0x000ad80001d67983 */ /* 0x000ee80000300a00 */
[----:B------:R-:W3:Y:S04]  /*52ae0*/  LDL.LU.64 R194, [R1+0x1550] ;  /* 0x0015500001c27983 */ /* 0x000ee80000300a00 */
[----:B------:R-:W3:Y:S04]  /*52af0*/  LDL.LU.64 R192, [R1+0x1390] ;  /* 0x0013900001c07983 */ /* 0x000ee80000300a00 */
[----:B-1----:R-:W3:Y:S01]  /*52b00*/  LDL.LU.64 R162, [R1+0xc98] ;  /* 0x000c980001a27983 */ /* 0x002ee20000300a00 */
        /* <DEDUP_REMOVED lines=9> */
[----:B------:R-:W-:-:S05]  /*52ba0*/  IMAD.WIDE R188, R249, 0x4, R188 ;  /* 0x00000004f9bc7825 */ /* 0x000fca00078e02bc */
[----:B------:R-:W-:Y:S01]  /*52bb0*/  STL.64 [R1+0x7f98], R188 ;  /* 0x007f98bc01007387 */ /* 0x000fe20000100a00 */
[----:B----4-:R-:W-:-:S05]  /*52bc0*/  IMAD.WIDE R10, R249, 0x4, R186 ;  /* 0x00000004f90a7825 */ /* 0x010fca00078e02ba */
[----:B------:R1:W-:Y:S01]  /*52bd0*/  STL.64 [R1+0x7f90], R10 ;  /* 0x007f900a01007387 */ /* 0x0003e20000100a00 */
[----:B------:R-:W-:-:S04]  /*52be0*/  IMAD.WIDE R184, R249, 0x4, R184 ;  /* 0x00000004f9b87825 */ /* 0x000fc800078e02b8 */
[C---:B------:R-:W-:Y:S01]  /*52bf0*/  IMAD.WIDE R174, R249.reuse, 0x4, R174 ;  /* 0x00000004f9ae7825 */ /* 0x040fe200078e02ae */
[----:B------:R-:W-:Y:S03]  /*52c00*/  STL.64 [R1+0x7f88], R184 ;  /* 0x007f88b801007387 */ /* 0x000fe60000100a00 */
[C---:B-1----:R-:W-:Y:S01]  /*52c10*/  IMAD.WIDE R10, R249.reuse, 0x4, R172 ;  /* 0x00000004f90a7825 */ /* 0x042fe200078e02ac */
[----:B------:R-:W-:Y:S03]  /*52c20*/  STL.64 [R1+0x7f80], R174 ;  /* 0x007f80ae01007387 */ /* 0x000fe60000100a00 */
[C---:B---3--:R-:W-:Y:S01]  /*52c30*/  IMAD.WIDE R170, R249.reuse, 0x4, R170 ;  /* 0x00000004f9aa7825 */ /* 0x048fe200078e02aa */
        /* <DEDUP_REMOVED lines=28> */
[----:B------:R-:W-:Y:S01]  /*52e00*/  STL.64 [R1+0x7f10], R172 ;  /* 0x007f10ac01007387 */ /* 0x000fe20000100a00 */
[----:B-1----:R-:W-:-:S03]  /*52e10*/  IMAD.WIDE R170, R249, 0x4, R194 ;  /* 0x00000004f9aa7825 */ /* 0x002fc600078e02c2 */
        /* <DEDUP_REMOVED lines=75> */
[----:B-1----:R-:W2:Y:S04]  /*532d0*/  LDL.LU.64 R164, [R1+0x1500] ;  /* 0x0015000001a47983 */ /* 0x002ea80000300a00 */
[----:B------:R1:W-:Y:S01]  /*532e0*/  STL.64 [R1+0x7e50], R10 ;  /* 0x007e500a01007387 */ /* 0x0003e20000100a00 */
[----:B------:R-:W-:-:S03]  /*532f0*/  IMAD.WIDE R172, R249, 0x4, R210 ;  /* 0x00000004f9ac7825 */ /* 0x000fc600078e02d2 */
        /* <DEDUP_REMOVED lines=22> */
[----:B------:R4:W-:Y:S03]  /*53460*/  STL.64 [R1+0x7e00], R170 ;  /* 0x007e00aa01007387 */ /* 0x0009e60000100a00 */
[C---:B-1----:R-:W-:Y:S01]  /*53470*/  IMAD.WIDE R10, R249.reuse, 0x4, R246 ;  /* 0x00000004f90a7825 */ /* 0x042fe200078e02f6 */
[----:B------:R1:W-:Y:S04]  /*53480*/  STL.64 [R1+0x7df8], R162 ;  /* 0x007df8a201007387 */ /* 0x0003e80000100a00 */
[----:B------:R1:W-:Y:S01]  /*53490*/  STL.64 [R1+0x7df0], R10 ;  /* 0x007df00a01007387 */ /* 0x0003e20000100a00 */
[----:B----4-:R-:W-:-:S04]  /*534a0*/  IMAD.WIDE R170, R249, 0x4, R180 ;  /* 0x00000004f9aa7825 */ /* 0x010fc800078e02b4 */
[C---:B-1----:R-:W-:Y:S01]  /*534b0*/  IMAD.WIDE R162, R249.reuse, 0x4, R194 ;  /* 0x00000004f9a27825 */ /* 0x042fe200078e02c2 */
[----:B------:R1:W-:Y:S03]  /*534c0*/  STL.64 [R1+0x7de8], R170 ;  /* 0x007de8aa01007387 */ /* 0x0003e60000100a00 */
[C---:B------:R-:W-:Y:S01]  /*534d0*/  IMAD.WIDE R10, R249.reuse, 0x4, R192 ;  /* 0x00000004f90a7825 */ /* 0x040fe200078e02c0 */
[----:B------:R-:W4:Y:S04]  /*534e0*/  LDL.LU.64 R188, [R1+0x14f8] ;  /* 0x0014f80001bc7983 */ /* 0x000f280000300a00 */
[----:B------:R2:W-:Y:S04]  /*534f0*/  STL.64 [R1+0x7de0], R162 ;  /* 0x007de0a201007387 */ /* 0x0005e80000100a00 */
[----:B------:R-:W4:Y:S04]  /*53500*/  LDL.LU.64 R186, [R1+0x1328] ;  /* 0x0013280001ba7983 */ /* 0x000f280000300a00 */
[----:B------:R2:W-:Y:S04]  /*53510*/  STL.64 [R1+0x7dd8], R10 ;  /* 0x007dd80a01007387 */ /* 0x0005e80000100a00 */
[----:B------:R-:W4:Y:S04]  /*53520*/  LDL.LU.64 R184, [R1+0xc40] ;  /* 0x000c400001b87983 */ /* 0x000f280000300a00 */
[----:B------:R-:W4:Y:S04]  /*53530*/  LDL.LU.64 R174, [R1+0xb10] ;  /* 0x000b100001ae7983 */ /* 0x000f280000300a00 */
[----:B------:R-:W4:Y:S04]  /*53540*/  LDL.LU.64 R172, [R1+0x14f0] ;  /* 0x0014f00001ac7983 */ /* 0x000f280000300a00 */
[----:B-1----:R-:W4:Y:S04]  /*53550*/  LDL.LU.64 R170, [R1+0x1320] ;  /* 0x0013200001aa7983 */ /* 0x002f280000300a00 */
[----:B------:R-:W4:Y:S04]  /*53560*/  LDL.LU.64 R238, [R1+0xc38] ;  /* 0x000c380001ee7983 */ /* 0x000f280000300a00 */
[----:B------:R-:W4:Y:S04]  /*53570*/  LDL.LU.64 R212, [R1+0x840] ;  /* 0x0008400001d47983 */ /* 0x000f280000300a00 */
[----:B------:R-:W4:Y:S04]  /*53580*/  LDL.LU.64 R180, [R1+0x14e8] ;  /* 0x0014e80001b47983 */ /* 0x000f280000300a00 */
[----:B------:R-:W4:Y:S04]  /*53590*/  LDL.LU.64 R194, [R1+0x1318] ;  /* 0x0013180001c27983 */ /* 0x000f280000300a00 */
[----:B------:R-:W4:Y:S01]  /*535a0*/  LDL.LU.64 R192, [R1+0x12d8] ;  /* 0x0012d80001c07983 */ /* 0x000f220000300a00 */
[----:B--2---:R-:W-:-:S05]  /*535b0*/  IMAD.WIDE R178, R249, 0x4, R236 ;  /* 0x00000004f9b27825 */ /* 0x004fca00078e02ec */
[----:B------:R1:W-:Y:S04]  /*535c0*/  STL.64 [R1+0x7dd0], R178 ;  /* 0x007dd0b201007387 */ /* 0x0003e80000100a00 */
[----:B------:R-:W2:Y:S01]  /*535d0*/  LDL.LU.64 R210, [R1+0xb18] ;  /* 0x000b180001d27983 */ /* 0x000ea20000300a00 */
[----:B------:R-:W-:-:S05]  /*535e0*/  IMAD.WIDE R162, R249, 0x4, R164 ;  /* 0x00000004f9a27825 */ /* 0x000fca00078e02a4 */
[----:B------:R1:W-:Y:S01]  /*535f0*/  STL.64 [R1+0x7dc8], R162 ;  /* 0x007dc8a201007387 */ /* 0x0003e20000100a00 */
[----:B------:R-:W-:-:S03]  /*53600*/  IMAD.WIDE R10, R249, 0x4, R168 ;  /* 0x00000004f90a7825 */ /* 0x000fc600078e02a8 */
[----:B------:R-:W2:Y:S04]  /*53610*/  LDL.LU.64 R208, [R1+0x14e0] ;  /* 0x0014e00001d07983 */ /* 0x000ea80000300a00 */
[----:B------:R3:W-:Y:S04]  /*53620*/  STL.64 [R1+0x7dc0], R10 ;  /* 0x007dc00a01007387 */ /* 0x0007e80000100a00 */
[----:B------:R-:W2:Y:S04]  /*53630*/  LDL.LU.64 R198, [R1+0x1310] ;  /* 0x0013100001c67983 */ /* 0x000ea80000300a00 */
[----:B-1----:R-:W2:Y:S04]  /*53640*/  LDL.LU.64 R178, [R1+0xc30] ;  /* 0x000c300001b27983 */ /* 0x002ea80000300a00 */
[----:B------:R-:W2:Y:S04]  /*53650*/  LDL.LU.64 R234, [R1+0x638] ;  /* 0x0006380001ea7983 */ /* 0x000ea80000300a00 */
[----:B------:R-:W2:Y:S04]  /*53660*/  LDL.LU.64 R224, [R1+0x14d8] ;  /* 0x0014d80001e07983 */ /* 0x000ea80000300a00 */
[----:B------:R-:W2:Y:S04]  /*53670*/  LDL.LU.64 R214, [R1+0x1308] ;  /* 0x0013080001d67983 */ /* 0x000ea80000300a00 */
[----:B------:R-:W2:Y:S04]  /*53680*/  LDL.LU.64 R164, [R1+0xc28] ;  /* 0x000c280001a47983 */ /* 0x000ea80000300a00 */
[----:B------:R-:W2:Y:S04]  /*53690*/  LDL.LU.64 R168, [R1+0xb20] ;  /* 0x000b200001a87983 */ /* 0x000ea80000300a00 */
[----:B------:R-:W2:Y:S01]  /*536a0*/  LDL.LU.64 R162, [R1+0x14d0] ;  /* 0x0014d00001a27983 */ /* 0x000ea20000300a00 */
        /* <DEDUP_REMOVED lines=9> */
[----:B----4-:R-:W-:-:S04]  /*53740*/  IMAD.WIDE R188, R249, 0x4, R188 ;  /* 0x00000004f9bc7825 */ /* 0x010fc800078e02bc */
        /* <DEDUP_REMOVED lines=18> */
[----:B------:R-:W4:Y:S01]  /*53870*/  LDL.LU.64 R180, [R1+0xc18] ;  /* 0x000c180001b47983 */ /* 0x000f220000300a00 */
[----:B-1----:R-:W-:-:S03]  /*53880*/  IMAD.WIDE R10, R249, 0x4, R192 ;  /* 0x00000004f90a7825 */ /* 0x002fc600078e02c0 */
[----:B------:R1:W-:Y:S04]  /*53890*/  STL.64 [R1+0x7d60], R170 ;  /* 0x007d60aa01007387 */ /* 0x0003e80000100a00 */
[----:B------:R-:W4:Y:S04]  /*538a0*/  LDL.LU.64 R194, [R1+0xb28] ;  /* 0x000b280001c27983 */ /* 0x000f280000300a00 */
[----:B------:R1:W-:Y:S04]  /*538b0*/  STL.64 [R1+0x7d58], R10 ;  /* 0x007d580a01007387 */ /* 0x0003e80000100a00 */
[----:B------:R-:W4:Y:S01]  /*538c0*/  LDL.LU.64 R192, [R1+0x14c0] ;  /* 0x0014c00001c07983 */ /* 0x000f220000300a00 */
[----:B--2---:R-:W-:-:S05]  /*538d0*/  IMAD.WIDE R172, R249, 0x4, R210 ;  /* 0x00000004f9ac7825 */ /* 0x004fca00078e02d2 */
        /* <DEDUP_REMOVED lines=12> */
[C---:B------:R-:W-:Y:S01]  /*539a0*/  IMAD.WIDE R170, R249.reuse, 0x4, R164 ;  /* 0x00000004f9aa7825 */ /* 0x040fe200078e02a4 */
[----:B------:R-:W-:Y:S04]  /*539b0*/  STL.64 [R1+0x7d20], R172 ;  /* 0x007d20ac01007387 */ /* 0x000fe80000100a00 */
[----:B------:R-:W2:Y:S01]  /*539c0*/  LDL.LU.64 R164, [R1+0x12f0] ;  /* 0x0012f00001a47983 */ /* 0x000ea20000300a00 */
[----:B-1----:R-:W-:-:S03]  /*539d0*/  IMAD.WIDE R10, R249, 0x4, R168 ;  /* 0x00000004f90a7825 */ /* 0x002fc600078e02a8 */
[----:B------:R1:W-:Y:S04]  /*539e0*/  STL.64 [R1+0x7d18], R170 ;  /* 0x007d18aa01007387 */ /* 0x0003e80000100a00 */
[----:B------:R-:W2:Y:S04]  /*539f0*/  LDL.LU.64 R168, [R1+0xc10] ;  /* 0x000c100001a87983 */ /* 0x000ea80000300a00 */
        /* <DEDUP_REMOVED lines=10> */
[----:B------:R-:W2:Y:S01]  /*53aa0*/  LDL.LU.64 R188, [R1+0x628] ;  /* 0x0006280001bc7983 */ /* 0x000ea20000300a00 */
[----:B-1----:R-:W-:-:S03]  /*53ab0*/  IMAD.WIDE R10, R249, 0x4, R176 ;  /* 0x00000004f90a7825 */ /* 0x002fc600078e02b0 */
[----:B------:R1:W-:Y:S04]  /*53ac0*/  STL.64 [R1+0x7ce8], R162 ;  /* 0x007ce8a201007387 */ /* 0x0003e80000100a00 */
[----:B------:R-:W2:Y:S04]  /*53ad0*/  LDL.LU.64 R186, [R1+0x14b8] ;  /* 0x0014b80001ba7983 */ /* 0x000ea80000300a00 */
[----:B------:R1:W-:Y:S04]  /*53ae0*/  STL.64 [R1+0x7ce0], R10 ;  /* 0x007ce00a01007387 */ /* 0x0003e80000100a00 */
[----:B------:R-:W2:Y:S04]  /*53af0*/  LDL.LU.64 R184, [R1+0x12e8] ;  /* 0x0012e80001b87983 */ /* 0x000ea80000300a00 */
[----:B------:R-:W2:Y:S04]  /*53b00*/  LDL.LU.64 R174, [R1+0xc08] ;  /* 0x000c080001ae7983 */ /* 0x000ea80000300a00 */
[----:B------:R-:W2:Y:S04]  /*53b10*/  LDL.LU.64 R172, [R1+0xb30] ;  /* 0x000b300001ac7983 */ /* 0x000ea80000300a00 */
[----:B---3--:R-:W3:Y:S04]  /*53b20*/  LDL.LU.64 R170, [R1+0x14b0] ;  /* 0x0014b00001aa7983 */ /* 0x008ee80000300a00 */
[----:B------:R-:W3:Y:S04]  /*53b30*/  LDL.LU.64 R238, [R1+0x12e0] ;  /* 0x0012e00001ee7983 */ /* 0x000ee80000300a00 */
[----:B------:R-:W3:Y:S04]  /*53b40*/  LDL.LU.64 R212, [R1+0xbf8] ;  /* 0x000bf80001d47983 */ /* 0x000ee80000300a00 */
[----:B------:R-:W3:Y:S04]  /*53b50*/  LDL.LU.64 R198, [R1+0x620] ;  /* 0x0006200001c67983 */ /* 0x000ee80000300a00 */
[----:B------:R-:W3:Y:S04]  /*53b60*/  LDL.LU.64 R166, [R1+0x1680] ;  /* 0x0016800001a67983 */ /* 0x000ee80000300a00 */
[----:B------:R-:W3:Y:S01]  /*53b70*/  LDL.LU.64 R176, [R1+0x1678] ;  /* 0x0016780001b07983 */ /* 0x000ee20000300a00 */
[----:B----4-:R-:W-:-:S05]  /*53b80*/  IMAD.WIDE R178, R249, 0x4, R180 ;  /* 0x00000004f9b27825 */ /* 0x010fca00078e02b4 */
[----:B------:R4:W-:Y:S01]  /*53b90*/  STL.64 [R1+0x7cd8], R178 ;  /* 0x007cd8b201007387 */ /* 0x0009e20000100a00 */
[----:B-1----:R-:W-:-:S03]  /*53ba0*/  IMAD.WIDE R162, R249, 0x4, R194 ;  /* 0x00000004f9a27825 */ /* 0x002fc600078e02c2 */
[----:B------:R-:W3:Y:S04]  /*53bb0*/  LDL.LU.64 R210, [R1+0x1670] ;  /* 0x0016700001d27983 */ /* 0x000ee80000300a00 */
[----:B------:R1:W-:Y:S01]  /*53bc0*/  STL.64 [R1+0x7cd0], R162 ;  /* 0x007cd0a201007387 */ /* 0x0003e20000100a00 */
[----:B------:R-:W-:-:S03]  /*53bd0*/  IMAD.WIDE R10, R249, 0x4, R192 ;  /* 0x00000004f90a7825 */ /* 0x000fc600078e02c0 */
[----:B------:R-:W3:Y:S04]  /*53be0*/  LDL.LU.64 R208, [R1+0xb40] ;  /* 0x000b400001d07983 */ /* 0x000ee80000300a00 */
[----:B------:R2:W-:Y:S04]  /*53bf0*/  STL.64 [R1+0x7cc8], R10 ;  /* 0x007cc80a01007387 */ /* 0x0005e80000100a00 */
[----:B----4-:R-:W4:Y:S04]  /*53c00*/  LDL.LU.64 R178, [R1+0x1698] ;  /* 0x0016980001b27983 */ /* 0x010f280000300a00 */
[----:B------:R-:W4:Y:S04]  /*53c10*/  LDL.LU.64 R234, [R1+0x1690] ;  /* 0x0016900001ea7983 */ /* 0x000f280000300a00 */
[----:B------:R-:W4:Y:S04]  /*53c20*/  LDL.LU.64 R224, [R1+0x1688] ;  /* 0x0016880001e07983 */ /* 0x000f280000300a00 */
[----:B------:R-:W4:Y:S04]  /*53c30*/  LDL.LU.64 R214, [R1+0xb48] ;  /* 0x000b480001d67983 */ /* 0x000f280000300a00 */
[----:B-1----:R-:W4:Y:S04]  /*53c40*/  LDL.LU.64 R162, [R1+0x16a8] ;  /* 0x0016a80001a27983 */ /* 0x002f280000300a00 */
[----:B------:R-:W4:Y:S04]  /*53c50*/  LDL.LU.64 R194, [R1+0x16a0] ;  /* 0x0016a00001c27983 */ /* 0x000f280000300a00 */
[----:B------:R-:W4:Y:S04]  /*53c60*/  LDL.LU.64 R192, [R1+0x16b0] ;  /* 0x0016b00001c07983 */ /* 0x000f280000300a00 */
[----:B------:R-:W4:Y:S01]  /*53c70*/  LDL.LU.64 R182, [R1+0x5e0] ;  /* 0x0005e00001b67983 */ /* 0x000f220000300a00 */
[----:B--2---:R-:W-:-:S05]  /*53c80*/  IMAD.WIDE R164, R249, 0x4, R164 ;  /* 0x00000004f9a47825 */ /* 0x004fca00078e02a4 */
[----:B------:R1:W-:Y:S01]  /*53c90*/  STL.64 [R1+0x7cc0], R164 ;  /* 0x007cc0a401007387 */ /* 0x0003e20000100a00 */
[----:B------:R-:W-:-:S03]  /*53ca0*/  IMAD.WIDE R10, R249, 0x4, R168 ;  /* 0x00000004f90a7825 */ /* 0x000fc600078e02a8 */
        /* <DEDUP_REMOVED lines=28> */
[----:B-1----:R-:W3:Y:S04]  /*53e70*/  LDL.LU.64 R166, [R1+0x16d8] ;  /* 0x0016d80001a67983 */ /* 0x002ee80000300a00 */
[----:B------:R4:W-:Y:S04]  /*53e80*/  STL.64 [R1+0xcc8], R10 ;  /* 0x000cc80a01007387 */ /* 0x0009e80000100a00 */
[----:B------:R-:W3:Y:S01]  /*53e90*/  LDL.LU.64 R176, [R1+0x580] ;  /* 0x0005800001b07983 */ /* 0x000ee20000300a00 */
[----:B------:R-:W-:-:S04]  /*53ea0*/  IMAD.WIDE R170, R249, 0x4, R210 ;  /* 0x00000004f9aa7825 */ /* 0x000fc800078e02d2 */
[C---:B------:R-:W-:Y:S01]  /*53eb0*/  IMAD.WIDE R172, R249.reuse, 0x4, R208 ;  /* 0x00000004f9ac7825 */ /* 0x040fe200078e02d0 */
[----:B------:R1:W-:Y:S03]  /*53ec0*/  STL.64 [R1+0xcc0], R170 ;  /* 0x000cc0aa01007387 */ /* 0x0003e60000100a00 */
[C---:B----4-:R-:W-:Y:S01]  /*53ed0*/  IMAD.WIDE R10, R249.reuse, 0x4, R178 ;  /* 0x00000004f90a7825 */ /* 0x050fe200078e02b2 */
[----:B------:R4:W-:Y:S03]  /*53ee0*/  STL.64 [R1+0xcb8], R172 ;  /* 0x000cb8ac01007387 */ /* 0x0009e60000100a00 */
[C---:B-1----:R-:W-:Y:S01]  /*53ef0*/  IMAD.WIDE R170, R249.reuse, 0x4, R234 ;  /* 0x00000004f9aa7825 */ /* 0x042fe200078e02ea */
[----:B------:R1:W-:Y:S04]  /*53f00*/  STL.64 [R1+0xcb0], R10 ;  /* 0x000cb00a01007387 */ /* 0x0003e80000100a00 */
[----:B------:R1:W-:Y:S01]  /*53f10*/  STL.64 [R1+0xca8], R170 ;  /* 0x000ca8aa01007387 */ /* 0x0003e20000100a00 */
[----:B----4-:R-:W-:-:S04]  /*53f20*/  IMAD.WIDE R172, R249, 0x4, R224 ;  /* 0x00000004f9ac7825 */ /* 0x010fc800078e02e0 */
[C---:B-1----:R-:W-:Y:S01]  /*53f30*/  IMAD.WIDE R10, R249.reuse, 0x4, R214 ;  /* 0x00000004f90a7825 */ /* 0x042fe200078e02d6 */
[----:B------:R-:W-:Y:S03]  /*53f40*/  STL.64 [R1+0xca0], R172 ;  /* 0x000ca0ac01007387 */ /* 0x000fe60000100a00 */
[C---:B------:R-:W-:Y:S01]  /*53f50*/  IMAD.WIDE R170, R249.reuse, 0x4, R162 ;  /* 0x00000004f9aa7825 */ /* 0x040fe200078e02a2 */
[----:B------:R1:W-:Y:S03]  /*53f60*/  STL.64 [R1+0xc98], R10 ;  /* 0x000c980a01007387 */ /* 0x0003e60000100a00 */
[C---:B------:R-:W-:Y:S01]  /*53f70*/  IMAD.WIDE R162, R249.reuse, 0x4, R194 ;  /* 0x00000004f9a27825 */ /* 0x040fe200078e02c2 */
[----:B------:R4:W-:Y:S04]  /*53f80*/  STL.64 [R1+0xc88], R170 ;  /* 0x000c88aa01007387 */ /* 0x0009e80000100a00 */
[----:B------:R-:W3:Y:S01]  /*53f90*/  LDL.LU.64 R194, [R1+0x1748] ;  /* 0x0017480001c27983 */ /* 0x000ee20000300a00 */
[----:B-1----:R-:W-:-:S03]  /*53fa0*/  IMAD.WIDE R10, R249, 0x4, R192 ;  /* 0x00000004f90a7825 */ /* 0x002fc600078e02c0 */
[----:B------:R2:W-:Y:S04]  /*53fb0*/  STL.64 [R1+0xc80], R162 ;  /* 0x000c80a201007387 */ /* 0x0005e80000100a00 */
[----:B------:R-:W3:Y:S01]  /*53fc0*/  LDL.LU.64 R192, [R1+0x1740] ;  /* 0x0017400001c07983 */ /* 0x000ee20000300a00 */
[----:B----4-:R-:W-:-:S03]  /*53fd0*/  IMAD.WIDE R170, R249, 0x4, R182 ;  /* 0x00000004f9aa7825 */ /* 0x010fc600078e02b6 */
[----:B------:R1:W-:Y:S04]  /*53fe0*/  STL.64 [R1+0xc78], R10 ;  /* 0x000c780a01007387 */ /* 0x0003e80000100a00 */
[----:B------:R4:W-:Y:S01]  /*53ff0*/  STL.64 [R1+0xc70], R170 ;  /* 0x000c70aa01007387 */ /* 0x0009e20000100a00 */
[----:B------:R-:W-:-:S04]  /*54000*/  IMAD.WIDE R172, R249, 0x4, R60 ;  /* 0x00000004f9ac7825 */ /* 0x000fc800078e023c */
[----:B--2---:R-:W-:-:S05]  /*54010*/  IMAD.WIDE R162, R249, 0x4, R246 ;  /* 0x00000004f9a27825 */ /* 0x004fca00078e02f6 */
[----:B------:R2:W-:Y:S01]  /*54020*/  STL.64 [R1+0xc68], R162 ;  /* 0x000c68a201007387 */ /* 0x0005e20000100a00 */
[----:B-1----:R-:W-:-:S04]  /*54030*/  IMAD.WIDE R10, R249, 0x4, R236 ;  /* 0x00000004f90a7825 */ /* 0x002fc800078e02ec */
[C---:B----4-:R-:W-:Y:S01]  /*54040*/  IMAD.WIDE R170, R249.reuse, 0x4, R180 ;  /* 0x00000004f9aa7825 */ /* 0x050fe200078e02b4 */
[----:B------:R1:W-:Y:S03]  /*54050*/  STL.64 [R1+0xc60], R10 ;  /* 0x000c600a01007387 */ /* 0x0003e60000100a00 */
[C---:B--2---:R-:W-:Y:S01]  /*54060*/  IMAD.WIDE R162, R249.reuse, 0x4, R164 ;  /* 0x00000004f9a27825 */ /* 0x044fe200078e02a4 */
[----:B------:R-:W-:Y:S04]  /*54070*/  STL.64 [R1+0xc50], R170 ;  /* 0x000c50aa01007387 */ /* 0x000fe80000100a00 */
[----:B------:R-:W2:Y:S01]  /*54080*/  LDL.LU.64 R178, [R1+0x1738] ;  /* 0x0017380001b27983 */ /* 0x000ea20000300a00 */
[----:B-1----:R-:W-:-:S03]  /*54090*/  IMAD.WIDE R10, R249, 0x4, R168 ;  /* 0x00000004f90a7825 */ /* 0x002fc600078e02a8 */
[----:B------:R1:W-:Y:S04]  /*540a0*/  STL.64 [R1+0xc48], R162 ;  /* 0x000c48a201007387 */ /* 0x0003e80000100a00 */
[----:B------:R-:W4:Y:S04]  /*540b0*/  LDL.LU.64 R234, [R1+0x970] ;  /* 0x0009700001ea7983 */ /* 0x000f280000300a00 */
[----:B------:R3:W-:Y:S04]  /*540c0*/  STL.64 [R1+0xc40], R10 ;  /* 0x000c400a01007387 */ /* 0x0007e80000100a00 */
[----:B------:R-:W4:Y:S04]  /*540d0*/  LDL.LU.64 R224, [R1+0x1a50] ;  /* 0x001a500001e07983 */ /* 0x000f280000300a00 */
[----:B------:R-:W4:Y:S04]  /*540e0*/  LDL.LU.64 R214, [R1+0x1a48] ;  /* 0x001a480001d67983 */ /* 0x000f280000300a00 */
[----:B-1----:R-:W4:Y:S04]  /*540f0*/  LDL.LU.64 R162, [R1+0x1a40] ;  /* 0x001a400001a27983 */ /* 0x002f280000300a00 */
[----:B------:R-:W4:Y:S04]  /*54100*/  LDL.LU.64 R182, [R1+0xb50] ;  /* 0x000b500001b67983 */ /* 0x000f280000300a00 */
[----:B------:R-:W4:Y:S04]  /*54110*/  LDL.LU.64 R246, [R1+0x1a60] ;  /* 0x001a600001f67983 */ /* 0x000f280000300a00 */
[----:B------:R-:W4:Y:S04]  /*54120*/  LDL.LU.64 R236, [R1+0x1a58] ;  /* 0x001a580001ec7983 */ /* 0x000f280000300a00 */
[----:B------:R-:W4:Y:S04]  /*54130*/  LDL.LU.64 R180, [R1+0x1a68] ;  /* 0x001a680001b47983 */ /* 0x000f280000300a00 */
[----:B------:R-:W4:Y:S04]  /*54140*/  LDL.LU.64 R164, [R1+0x608] ;  /* 0x0006080001a47983 */ /* 0x000f280000300a00 */
[----:B------:R-:W4:Y:S01]  /*54150*/  LDL.LU.64 R168, [R1+0x1a90] ;  /* 0x001a900001a87983 */ /* 0x000f220000300a00 */
[----:B---3--:R-:W-:-:S05]  /*54160*/  IMAD.WIDE R10, R249, 0x4, R198 ;  /* 0x00000004f90a7825 */ /* 0x008fca00078e02c6 */
[----:B------:R1:W-:Y:S01]  /*54170*/  STL.64 [R1+0xc38], R10 ;  /* 0x000c380a01007387 */ /* 0x0003e20000100a00 */
[----:B------:R-:W-:-:S04]  /*54180*/  IMAD.WIDE R170, R249, 0x4, R166 ;  /* 0x00000004f9aa7825 */ /* 0x000fc800078e02a6 */
[C---:B-1----:R-:W-:Y:S01]  /*54190*/  IMAD.WIDE R10, R249.reuse, 0x4, R40 ;  /* 0x00000004f90a7825 */ /* 0x042fe200078e0228 */
[----:B------:R-:W-:Y:S03]  /*541a0*/  STL.64 [R1+0xc30], R170 ;  /* 0x000c30aa01007387 */ /* 0x000fe60000100a00 */
[C---:B------:R-:W-:Y:S01]  /*541b0*/  IMAD.WIDE R166, R249.reuse, 0x4, R176 ;  /* 0x00000004f9a67825 */ /* 0x040fe200078e02b0 */
[----:B------:R-:W3:Y:S04]  /*541c0*/  LDL.LU.64 R40, [R1+0x8648] ;  /* 0x0086480001287983 */ /* 0x000ee80000300a00 */
[----:B------:R1:W-:Y:S02]  /*541d0*/  STL.64 [R1+0xc28], R166 ;  /* 0x000c28a601007387 */ /* 0x0003e40000100a00 */
[----:B-1----:R-:W-:-:S02]  /*541e0*/  IMAD.WIDE R166, R249, 0x4, R42 ;  /* 0x00000004f9a67825 */ /* 0x002fc400078e022a */
[----:B------:R-:W3:Y:S04]  /*541f0*/  LDL.LU.64 R42, [R1+0x8640] ;  /* 0x00864000012a7983 */ /* 0x000ee80000300a00 */
[----:B------:R1:W-:Y:S01]  /*54200*/  STL.64 [R1+0xc20], R10 ;  /* 0x000c200a01007387 */ /* 0x0003e20000100a00 */
[----:B------:R-:W-:-:S04]  /*54210*/  IMAD.WIDE R170, R249, 0x4, R98 ;  /* 0x00000004f9aa7825 */ /* 0x000fc800078e0262 */
[C---:B-1----:R-:W-:Y:S02]  /*54220*/  IMAD.WIDE R10, R249.reuse, 0x4, R92 ;  /* 0x00000004f90a7825 */ /* 0x042fe400078e025c */
[----:B------:R-:W3:Y:S04]  /*54230*/  LDL.LU.64 R92, [R1+0x8638] ;  /* 0x00863800015c7983 */ /* 0x000ee80000300a00 */
[----:B------:R1:W-:Y:S02]  /*54240*/  STL.64 [R1+0xc18], R166 ;  /* 0x000c18a601007387 */ /* 0x0003e40000100a00 */
[C---:B-1----:R-:W-:Y:S02]  /*54250*/  IMAD.WIDE R166, R249.reuse, 0x4, R94 ;  /* 0x00000004f9a67825 */ /* 0x042fe400078e025e */
[----:B------:R-:W3:Y:S04]  /*54260*/  LDL.LU.64 R94, [R1+0x8630] ;  /* 0x00863000015e7983 */ /* 0x000ee80000300a00 */
[----:B------:R1:W-:Y:S02]  /*54270*/  STL.64 [R1+0xc10], R10 ;  /* 0x000c100a01007387 */ /* 0x0003e40000100a00 */
[----:B-1----:R-:W-:-:S02]  /*54280*/  IMAD.WIDE R10, R249, 0x4, R96 ;  /* 0x00000004f90a7825 */ /* 0x002fc400078e0260 */
[----:B------:R-:W3:Y:S04]  /*54290*/  LDL.LU.64 R96, [R1+0x8628] ;  /* 0x0086280001607983 */ /* 0x000ee80000300a00 */
[----:B------:R1:W-:Y:S04]  /*542a0*/  STL.64 [R1+0xc08], R166 ;  /* 0x000c08a601007387 */ /* 0x0003e80000100a00 */
[----:B------:R-:W3:Y:S04]  /*542b0*/  LDL.LU.64 R98, [R1+0x8620] ;  /* 0x0086200001627983 */ /* 0x000ee80000300a00 */
[----:B------:R1:W-:Y:S04]  /*542c0*/  STL.64 [R1+0xbf8], R10 ;  /* 0x000bf80a01007387 */ /* 0x0003e80000100a00 */
[----:B-1----:R-:W3:Y:S04]  /*542d0*/  LDL.LU.64 R166, [R1+0x1a80] ;  /* 0x001a800001a67983 */ /* 0x002ee80000300a00 */
[----:B------:R1:W-:Y:S01]  /*542e0*/  STL.64 [R1+0xbf0], R170 ;  /* 0x000bf0aa01007387 */ /* 0x0003e20000100a00 */
[----:B------:R-:W-:-:S03]  /*542f0*/  IMAD.WIDE R10, R249, 0x4, R62 ;  /* 0x00000004f90a7825 */ /* 0x000fc600078e023e */
[----:B------:R-:W3:Y:S04]  /*54300*/  LDL.LU.64 R62, [R1+0x8618] ;  /* 0x00861800013e7983 */ /* 0x000ee80000300a00 */
[----:B------:R-:W3:Y:S01]  /*54310*/  LDL.LU.64 R60, [R1+0x8610] ;  /* 0x00861000013c7983 */ /* 0x000ee20000300a00 */
[----:B-1----:R-:W-:-:S03]  /*54320*/  IMAD.WIDE R170, R249, 0x4, R194 ;  /* 0x00000004f9aa7825 */ /* 0x002fc600078e02c2 */
[----:B------:R1:W-:Y:S04]  /*54330*/  STL.64 [R1+0xbe8], R10 ;  /* 0x000be80a01007387 */ /* 0x0003e80000100a00 */
[----:B------:R2:W-:Y:S04]  /*54340*/  STL.64 [R1+0xbe0], R172 ;  /* 0x000be0ac01007387 */ /* 0x0005e80000100a00 */
[----:B------:R-:W3:Y:S01]  /*54350*/  LDL.LU.64 R212, [R1+0x1a78] ;  /* 0x001a780001d47983 */ /* 0x000ee20000300a00 */
[----:B-1----:R-:W-:-:S03]  /*54360*/  IMAD.WIDE R10, R249, 0x4, R192 ;  /* 0x00000004f90a7825 */ /* 0x002fc600078e02c0 */
[----:B------:R-:W-:Y:S04]  /*54370*/  STL.64 [R1+0xbb0], R170 ;  /* 0x000bb0aa01007387 */ /* 0x000fe80000100a00 */
[----:B------:R-:W3:Y:S04]  /*54380*/  LDL.LU.64 R210, [R1+0x11c8] ;  /* 0x0011c80001d27983 */ /* 0x000ee80000300a00 */
[----:B------:R4:W-:Y:S04]  /*54390*/  STL.64 [R1+0xba8], R10 ;  /* 0x000ba80a01007387 */ /* 0x0009e80000100a00 */
[----:B------:R-:W3:Y:S04]  /*543a0*/  LDL.LU.64 R208, [R1+0x1ab0] ;  /* 0x001ab00001d07983 */ /* 0x000ee80000300a00 */
[----:B------:R-:W3:Y:S04]  /*543b0*/  LDL.LU.64 R176, [R1+0x1ab8] ;  /* 0x001ab80001b07983 */ /* 0x000ee80000300a00 */
[----:B------:R-:W3:Y:S04]  /*543c0*/  LDL.LU.64 R194, [R1+0x1aa8] ;  /* 0x001aa80001c27983 */ /* 0x000ee80000300a00 */
[----:B------:R-:W3:Y:S01]  /*543d0*/  LDL.LU.64 R192, [R1+0x5a0] ;  /* 0x0005a00001c07983 */ /* 0x000ee20000300a00 */
[----:B--2---:R-:W-:-:S04]  /*543e0*/  IMAD.WIDE R172, R249, 0x4, R178 ;  /* 0x00000004f9ac7825 */ /* 0x004fc800078e02b2 */
[C---:B----4-:R-:W-:Y:S01]  /*543f0*/  IMAD.WIDE R10, R249.reuse, 0x4, R234 ;  /* 0x00000004f90a7825 */ /* 0x050fe200078e02ea */
[----:B------:R1:W-:Y:S04]  /*54400*/  STL.64 [R1+0xba0], R172 ;  /* 0x000ba0ac01007387 */ /* 0x0003e80000100a00 */
[----:B------:R2:W-:Y:S01]  /*54410*/  STL.64 [R1+0xb98], R10 ;  /* 0x000b980a01007387 */ /* 0x0005e20000100a00 */
[----:B------:R-:W-:-:S04]  /*54420*/  IMAD.WIDE R170, R249, 0x4, R224 ;  /* 0x00000004f9aa7825 */ /* 0x000fc800078e02e0 */
[C---:B-1----:R-:W-:Y:S01]  /*54430*/  IMAD.WIDE R172, R249.reuse, 0x4, R214 ;  /* 0x00000004f9ac7825 */ /* 0x042fe200078e02d6 */
[----:B------:R1:W-:Y:S03]  /*54440*/  STL.64 [R1+0xb90], R170 ;  /* 0x000b90aa01007387 */ /* 0x0003e60000100a00 */
[C---:B--2---:R-:W-:Y:S01]  /*54450*/  IMAD.WIDE R10, R249.reuse, 0x4, R162 ;  /* 0x00000004f90a7825 */ /* 0x044fe200078e02a2 */
        /* <DEDUP_REMOVED lines=8> */
[----:B-1----:R-:W-:-:S04]  /*544e0*/  IMAD.WIDE R170, R249, 0x4, R180 ;  /* 0x00000004f9aa7825 */ /* 0x002fc800078e02b4 */
[C---:B--2---:R-:W-:Y:S01]  /*544f0*/  IMAD.WIDE R162, R249.reuse, 0x4, R164 ;  /* 0x00000004f9a27825 */ /* 0x044fe200078e02a4 */
[----:B------:R-:W-:Y:S03]  /*54500*/  STL.64 [R1+0xb58], R170 ;  /* 0x000b58aa01007387 */ /* 0x000fe60000100a00 */
[C---:B----4-:R-:W-:Y:S01]  /*54510*/  IMAD.WIDE R10, R249.reuse, 0x4, R168 ;  /* 0x00000004f90a7825 */ /* 0x050fe200078e02a8 */
[----:B------:R-:W2:Y:S04]  /*54520*/  LDL.LU.64 R198, [R1+0x1b18] ;  /* 0x001b180001c67983 */ /* 0x000ea80000300a00 */
        /* <DEDUP_REMOVED lines=12> */
[----:B---3--:R-:W-:-:S05]  /*545f0*/  IMAD.WIDE R10, R249, 0x4, R166 ;  /* 0x00000004f90a7825 */ /* 0x008fca00078e02a6 */
[----:B------:R1:W-:Y:S04]  /*54600*/  STL.64 [R1+0xb40], R10 ;  /* 0x000b400a01007387 */ /* 0x0003e80000100a00 */
[----:B------:R-:W3:Y:S04]  /*54610*/  LDL.LU.64 R164, [R1+0x618] ;  /* 0x0006180001a47983 */ /* 0x000ee80000300a00 */
[----:B------:R-:W3:Y:S01]  /*54620*/  LDL.LU.64 R166, [R1+0x1b60] ;  /* 0x001b600001a67983 */ /* 0x000ee20000300a00 */
[----:B-1----:R-:W-:-:S05]  /*54630*/  IMAD.WIDE R10, R249, 0x4, R212 ;  /* 0x00000004f90a7825 */ /* 0x002fca00078e02d4 */
[----:B------:R1:W-:Y:S01]  /*54640*/  STL.64 [R1+0xb30], R10 ;  /* 0x000b300a01007387 */ /* 0x0003e20000100a00 */
[----:B------:R-:W-:-:S05]  /*54650*/  IMAD.WIDE R172, R249, 0x4, R210 ;  /* 0x00000004f9ac7825 */ /* 0x000fca00078e02d2 */
[----:B------:R1:W-:Y:S01]  /*54660*/  STL.64 [R1+0xb28], R172 ;  /* 0x000b28ac01007387 */ /* 0x0003e20000100a00 */
[----:B------:R-:W-:-:S04]  /*54670*/  IMAD.WIDE R170, R249, 0x4, R208 ;  /* 0x00000004f9aa7825 */ /* 0x000fc800078e02d0 */
[C---:B-1----:R-:W-:Y:S01]  /*54680*/  IMAD.WIDE R10, R249.reuse, 0x4, R176 ;  /* 0x00000004f90a7825 */ /* 0x042fe200078e02b0 */
[----:B------:R1:W-:Y:S03]  /*54690*/  STL.64 [R1+0xb20], R170 ;  /* 0x000b20aa01007387 */ /* 0x0003e60000100a00 */
[C---:B------:R-:W-:Y:S01]  /*546a0*/  IMAD.WIDE R172, R249.reuse, 0x4, R194 ;  /* 0x00000004f9ac7825 */ /* 0x040fe200078e02c2 */
[----:B------:R1:W-:Y:S04]  /*546b0*/  STL.64 [R1+0xb18], R10 ;  /* 0x000b180a01007387 */ /* 0x0003e80000100a00 */
[----:B------:R-:W-:Y:S01]  /*546c0*/  STL.64 [R1+0xb10], R172 ;  /* 0x000b10ac01007387 */ /* 0x000fe20000100a00 */
[----:B-1----:R-:W-:-:S04]  /*546d0*/  IMAD.WIDE R170, R249, 0x4, R192 ;  /* 0x00000004f9aa7825 */ /* 0x002fc800078e02c0 */
[C---:B------:R-:W-:Y:S02]  /*546e0*/  IMAD.WIDE R10, R249.reuse, 0x4, R72 ;  /* 0x00000004f90a7825 */ /* 0x040fe400078e0248 */
[----:B------:R-:W3:Y:S04]  /*546f0*/  LDL.LU.64 R72, [R1+0x8608] ;  /* 0x0086080001487983 */ /* 0x000ee80000300a00 */
[----:B------:R1:W-:Y:S02]  /*54700*/  STL.64 [R1+0xb08], R170 ;  /* 0x000b08aa01007387 */ /* 0x0003e40000100a00 */
[C---:B-1----:R-:W-:Y:S02]  /*54710*/  IMAD.WIDE R170, R249.reuse, 0x4, R74 ;  /* 0x00000004f9aa7825 */ /* 0x042fe400078e024a */
[----:B------:R-:W3:Y:S04]  /*54720*/  LDL.LU.64 R74, [R1+0x8600] ;  /* 0x00860000014a7983 */ /* 0x000ee80000300a00 */
        /* <DEDUP_REMOVED lines=11> */
[----:B------:R-:W3:Y:S04]  /*547e0*/  LDL.LU.64 R194, [R1+0x1b50] ;  /* 0x001b500001c27983 */ /* 0x000ee80000300a00 */
[----:B------:R2:W-:Y:S01]  /*547f0*/  STL.64 [R1+0xad8], R10 ;  /* 0x000ad80a01007387 */ /* 0x0005e20000100a00 */
[----:B-1----:R-:W-:-:S03]  /*54800*/  IMAD.WIDE R170, R249, 0x4, R48 ;  /* 0x00000004f9aa7825 */ /* 0x002fc600078e0230 */
[----:B------:R-:W3:Y:S04]  /*54810*/  LDL.LU.64 R192, [R1+0x1710] ;  /* 0x0017100001c07983 */ /* 0x000ee80000300a00 */
[----:B------:R-:W3:Y:S01]  /*54820*/  LDL.LU.64 R48, [R1+0x85e0] ;  /* 0x0085e00001307983 */ /* 0x000ee20000300a00 */
[----:B------:R-:W-:-:S04]  /*54830*/  IMAD.WIDE R172, R249, 0x4, R46 ;  /* 0x00000004f9ac7825 */ /* 0x000fc800078e022e */
[C---:B--2---:R-:W-:Y:S02]  /*54840*/  IMAD.WIDE R10, R249.reuse, 0x4, R44 ;  /* 0x00000004f90a7825 */ /* 0x044fe400078e022c */
[----:B------:R-:W2:Y:S04]  /*54850*/  LDL.LU.64 R44, [R1+0x85d8] ;  /* 0x0085d800012c7983 */ /* 0x000ea80000300a00 */
[----:B------:R1:W-:Y:S04]  /*54860*/  STL.64 [R1+0xad0], R170 ;  /* 0x000ad0aa01007387 */ /* 0x0003e80000100a00 */
[----:B------:R-:W2:Y:S04]  /*54870*/  LDL.LU.64 R46, [R1+0x85d0] ;  /* 0x0085d000012e7983 */ /* 0x000ea80000300a00 */
[----:B------:R4:W-:Y:S01]  /*54880*/  STL.64 [R1+0xac8], R10 ;  /* 0x000ac80a01007387 */ /* 0x0009e20000100a00 */
[----:B-1----:R-:W-:-:S03]  /*54890*/  IMAD.WIDE R170, R249, 0x4, R198 ;  /* 0x00000004f9aa7825 */ /* 0x002fc600078e02c6 */
[----:B------:R1:W-:Y:S04]  /*548a0*/  STL.64 [R1+0xac0], R172 ;  /* 0x000ac0ac01007387 */ /* 0x0003e80000100a00 */
[----:B------:R1:W-:Y:S01]  /*548b0*/  STL.64 [R1+0xa90], R170 ;  /* 0x000a90aa01007387 */ /* 0x0003e20000100a00 */
[----:B----4-:R-:W-:-:S04]  /*548c0*/  IMAD.WIDE R10, R249, 0x4, R178 ;  /* 0x00000004f90a7825 */ /* 0x010fc800078e02b2 */
[C---:B-1----:R-:W-:Y:S01]  /*548d0*/  IMAD.WIDE R172, R249.reuse, 0x4, R234 ;  /* 0x00000004f9ac7825 */ /* 0x042fe200078e02ea */
[----:B------:R1:W-:Y:S03]  /*548e0*/  STL.64 [R1+0xa88], R10 ;  /* 0x000a880a01007387 */ /* 0x0003e60000100a00 */
[C---:B------:R-:W-:Y:S01]  /*548f0*/  IMAD.WIDE R170, R249.reuse, 0x4, R224 ;  /* 0x00000004f9aa7825 */ /* 0x040fe200078e02e0 */
[----:B------:R-:W-:Y:S03]  /*54900*/  STL.64 [R1+0xa80], R172 ;  /* 0x000a80ac01007387 */ /* 0x000fe60000100a00 */
[C---:B------:R-:W-:Y:S01]  /*54910*/  IMAD.WIDE R162, R249.reuse, 0x4, R162 ;  /* 0x00000004f9a27825 */ /* 0x040fe200078e02a2 */
[----:B------:R4:W-:Y:S03]  /*54920*/  STL.64 [R1+0xa78], R170 ;  /* 0x000a78aa01007387 */ /* 0x0009e60000100a00 */
[----:B-1----:R-:W-:-:S05]  /*54930*/  IMAD.WIDE R10, R249, 0x4, R214 ;  /* 0x00000004f90a7825 */ /* 0x002fca00078e02d6 */
[----:B------:R1:W-:Y:S01]  /*54940*/  STL.64 [R1+0xa70], R10 ;  /* 0x000a700a01007387 */ /* 0x0003e20000100a00 */
[----:B----4-:R-:W-:-:S03]  /*54950*/  IMAD.WIDE R170, R249, 0x4, R182 ;  /* 0x00000004f9aa7825 */ /* 0x010fc600078e02b6 */
[----:B------:R4:W-:Y:S04]  /*54960*/  STL.64 [R1+0xa68], R162 ;  /* 0x000a68a201007387 */ /* 0x0009e80000100a00 */
[----:B------:R4:W-:Y:S01]  /*54970*/  STL.64 [R1+0xa60], R170 ;  /* 0x000a60aa01007387 */ /* 0x0009e20000100a00 */
[----:B-1----:R-:W-:-:S04]  /*54980*/  IMAD.WIDE R10, R249, 0x4, R246 ;  /* 0x00000004f90a7825 */ /* 0x002fc800078e02f6 */
[C---:B----4-:R-:W-:Y:S02]  /*54990*/  IMAD.WIDE R162, R249.reuse, 0x4, R168 ;  /* 0x00000004f9a27825 */ /* 0x050fe400078e02a8 */
[----:B------:R-:W4:Y:S04]  /*549a0*/  LDL.LU.64 R168, [R1+0x1bc8] ;  /* 0x001bc80001a87983 */ /* 0x000f280000300a00 */
[----:B------:R1:W-:Y:S01]  /*549b0*/  STL.64 [R1+0xa58], R10 ;  /* 0x000a580a01007387 */ /* 0x0003e20000100a00 */
[----:B------:R-:W-:-:S03]  /*549c0*/  IMAD.WIDE R170, R249, 0x4, R180 ;  /* 0x00000004f9aa7825 */ /* 0x000fc600078e02b4 */
[----:B------:R3:W-:Y:S01]  /*549d0*/  STL.64 [R1+0xa48], R162 ;  /* 0x000a48a201007387 */ /* 0x0007e20000100a00 */
[----:B-1----:R-:W-:-:S05]  /*549e0*/  IMAD.WIDE R10, R249, 0x4, R236 ;  /* 0x00000004f90a7825 */ /* 0x002fca00078e02ec */
[----:B------:R1:W-:Y:S04]  /*549f0*/  STL.64 [R1+0xa40], R10 ;  /* 0x000a400a01007387 */ /* 0x0003e80000100a00 */
[----:B------:R-:W-:Y:S04]  /*54a00*/  STL.64 [R1+0x9a8], R170 ;  /* 0x0009a8aa01007387 */ /* 0x000fe80000100a00 */
[----:B------:R-:W2:Y:S01]  /*54a10*/  LDL.LU.64 R178, [R1+0x1be0] ;  /* 0x001be00001b27983 */ /* 0x000ea20000300a00 */
[----:B---3--:R-:W-:-:S04]  /*54a20*/  IMAD.WIDE R162, R249, 0x4, R164 ;  /* 0x00000004f9a27825 */ /* 0x008fc800078e02a4 */
[C---:B-1----:R-:W-:Y:S01]  /*54a30*/  IMAD.WIDE R10, R249.reuse, 0x4, R166 ;  /* 0x00000004f90a7825 */ /* 0x042fe200078e02a6 */
[----:B------:R1:W-:Y:S04]  /*54a40*/  STL.64 [R1+0x9a0], R162 ;  /* 0x0009a0a201007387 */ /* 0x0003e80000100a00 */
[----:B------:R-:W3:Y:S04]  /*54a50*/  LDL.LU.64 R234, [R1+0x1bb8] ;  /* 0x001bb80001ea7983 */ /* 0x000ee80000300a00 */
[----:B------:R1:W-:Y:S04]  /*54a60*/  STL.64 [R1+0x998], R10 ;  /* 0x0009980a01007387 */ /* 0x0003e80000100a00 */
[----:B------:R-:W2:Y:S04]  /*54a70*/  LDL.LU.64 R224, [R1+0x1170] ;  /* 0x0011700001e07983 */ /* 0x000ea80000300a00 */
        /* <DEDUP_REMOVED lines=8> */
[----:B------:R-:W-:-:S04]  /*54b00*/  IMAD.WIDE R10, R249, 0x4, R176 ;  /* 0x00000004f90a7825 */ /* 0x000fc800078e02b0 */
[C---:B------:R-:W-:Y:S01]  /*54b10*/  IMAD.WIDE R172, R249.reuse, 0x4, R194 ;  /* 0x00000004f9ac7825 */ /* 0x040fe200078e02c2 */
[----:B------:R1:W-:Y:S04]  /*54b20*/  STL.64 [R1+0x990], R10 ;  /* 0x0009900a01007387 */ /* 0x0003e80000100a00 */
[----:B------:R-:W-:Y:S01]  /*54b30*/  STL.64 [R1+0x980], R172 ;  /* 0x000980ac01007387 */ /* 0x000fe20000100a00 */
[----:B------:R-:W-:-:S04]  /*54b40*/  IMAD.WIDE R170, R249, 0x4, R192 ;  /* 0x00000004f9aa7825 */ /* 0x000fc800078e02c0 */
[C---:B-1----:R-:W-:Y:S02]  /*54b50*/  IMAD.WIDE R10, R249.reuse, 0x4, R48 ;  /* 0x00000004f90a7825 */ /* 0x042fe400078e0230 */
[----:B------:R-:W2:Y:S04]  /*54b60*/  LDL.LU.64 R48, [R1+0x85c8] ;  /* 0x0085c80001307983 */ /* 0x000ea80000300a00 */
[----:B------:R1:W-:Y:S02]  /*54b70*/  STL.64 [R1+0x978], R170 ;  /* 0x000978aa01007387 */ /* 0x0003e40000100a00 */
[C---:B-1----:R-:W-:Y:S02]  /*54b80*/  IMAD.WIDE R170, R249.reuse, 0x4, R50 ;  /* 0x00000004f9aa7825 */ /* 0x042fe400078e0232 */
[----:B------:R-:W2:Y:S04]  /*54b90*/  LDL.LU.64 R50, [R1+0x85c0] ;  /* 0x0085c00001327983 */ /* 0x000ea80000300a00 */
[----:B------:R1:W-:Y:S02]  /*54ba0*/  STL.64 [R1+0x970], R10 ;  /* 0x0009700a01007387 */ /* 0x0003e40000100a00 */
[----:B-1----:R-:W-:-:S02]  /*54bb0*/  IMAD.WIDE R10, R249, 0x4, R100 ;  /* 0x00000004f90a7825 */ /* 0x002fc400078e0264 */
        /* <DEDUP_REMOVED lines=25> */
[----:B------:R1:W-:Y:S01]  /*54d50*/  STL.64 [R1+0x920], R170 ;  /* 0x000920aa01007387 */ /* 0x0003e20000100a00 */
[----:B---3--:R-:W-:-:S04]  /*54d60*/  IMAD.WIDE R172, R249, 0x4, R234 ;  /* 0x00000004f9ac7825 */ /* 0x008fc800078e02ea */
[C---:B-1----:R-:W-:Y:S02]  /*54d70*/  IMAD.WIDE R170, R249.reuse, 0x4, R54 ;  /* 0x00000004f9aa7825 */ /* 0x042fe400078e0236 */
[----:B------:R-:W3:Y:S04]  /*54d80*/  LDL.LU.64 R54, [R1+0x8570] ;  /* 0x0085700001367983 */ /* 0x000ee80000300a00 */
[----:B------:R4:W-:Y:S04]  /*54d90*/  STL.64 [R1+0x918], R10 ;  /* 0x0009180a01007387 */ /* 0x0009e80000100a00 */
[----:B------:R-:W3:Y:S04]  /*54da0*/  LDL.LU.64 R176, [R1+0x1c80] ;  /* 0x001c800001b07983 */ /* 0x000ee80000300a00 */
[----:B------:R2:W-:Y:S01]  /*54db0*/  STL.64 [R1+0x910], R170 ;  /* 0x000910aa01007387 */ /* 0x0005e20000100a00 */
[----:B----4-:R-:W-:-:S03]  /*54dc0*/  IMAD.WIDE R10, R249, 0x4, R168 ;  /* 0x00000004f90a7825 */ /* 0x010fc600078e02a8 */
[----:B------:R-:W4:Y:S04]  /*54dd0*/  LDL.LU.64 R194, [R1+0x1c88] ;  /* 0x001c880001c27983 */ /* 0x000f280000300a00 */
[----:B------:R1:W-:Y:S01]  /*54de0*/  STL.64 [R1+0x8e0], R10 ;  /* 0x0008e00a01007387 */ /* 0x0003e20000100a00 */
[----:B--2---:R-:W-:-:S03]  /*54df0*/  IMAD.WIDE R170, R249, 0x4, R178 ;  /* 0x00000004f9aa7825 */ /* 0x004fc600078e02b2 */
[----:B------:R-:W2:Y:S04]  /*54e00*/  LDL.LU.64 R192, [R1+0x1c78] ;  /* 0x001c780001c07983 */ /* 0x000ea80000300a00 */
[----:B------:R-:W2:Y:S01]  /*54e10*/  LDL.LU.64 R168, [R1+0x1198] ;  /* 0x0011980001a87983 */ /* 0x000ea20000300a00 */
[----:B------:R-:W-:-:S03]  /*54e20*/  IMAD.WIDE R162, R249, 0x4, R162 ;  /* 0x00000004f9a27825 */ /* 0x000fc600078e02a2 */
[----:B------:R1:W-:Y:S02]  /*54e30*/  STL.64 [R1+0x8d8], R170 ;  /* 0x0008d8aa01007387 */ /* 0x0003e40000100a00 */
[C---:B-1----:R-:W-:Y:S02]  /*54e40*/  IMAD.WIDE R10, R249.reuse, 0x4, R224 ;  /* 0x00000004f90a7825 */ /* 0x042fe400078e02e0 */
[----:B------:R-:W-:Y:S04]  /*54e50*/  STL.64 [R1+0x8d0], R172 ;  /* 0x0008d0ac01007387 */ /* 0x000fe80000100a00 */
[----:B------:R1:W-:Y:S01]  /*54e60*/  STL.64 [R1+0x8b8], R10 ;  /* 0x0008b80a01007387 */ /* 0x0003e20000100a00 */
[----:B------:R-:W-:-:S05]  /*54e70*/  IMAD.WIDE R170, R249, 0x4, R214 ;  /* 0x00000004f9aa7825 */ /* 0x000fca00078e02d6 */
[----:B------:R1:W-:Y:S02]  /*54e80*/  STL.64 [R1+0x8b0], R170 ;  /* 0x0008b0aa01007387 */ /* 0x0003e40000100a00 */
[C---:B-1----:R-:W-:Y:S02]  /*54e90*/  IMAD.WIDE R10, R249.reuse, 0x4, R182 ;  /* 0x00000004f90a7825 */ /* 0x042fe400078e02b6 */
[----:B------:R1:W-:Y:S04]  /*54ea0*/  STL.64 [R1+0x898], R162 ;  /* 0x000898a201007387 */ /* 0x0003e80000100a00 */
[----:B------:R1:W-:Y:S01]  /*54eb0*/  STL.64 [R1+0x890], R10 ;  /* 0x0008900a01007387 */ /* 0x0003e20000100a00 */
[----:B------:R-:W-:-:S04]  /*54ec0*/  IMAD.WIDE R170, R249, 0x4, R246 ;  /* 0x00000004f9aa7825 */ /* 0x000fc800078e02f6 */
        /* <DEDUP_REMOVED lines=8> */
[C---:B------:R-:W-:Y:S02]  /*54f50*/  IMAD.WIDE R10, R249.reuse, 0x4, R56 ;  /* 0x00000004f90a7825 */ /* 0x040fe400078e0238 */
        /* <DEDUP_REMOVED lines=40> */
[----:B------:R1:W-:Y:S01]  /*551e0*/  STL.64 [R1+0x5e8], R10 ;  /* 0x0005e80a01007387 */ /* 0x0003e20000100a00 */
[----:B------:R-:W-:-:S04]  /*551f0*/  IMAD.WIDE R164, R249, 0x4, R14 ;  /* 0x00000004f9a47825 */ /* 0x000fc800078e020e */
[C---:B-1----:R-:W-:Y:S02]  /*55200*/  IMAD.WIDE R10, R249.reuse, 0x4, R12 ;  /* 0x00000004f90a7825 */ /* 0x042fe400078e020c */
[----:B------:R-:W2:Y:S04]  /*55210*/  LDL.LU.64 R12, [R1+0x84f8] ;  /* 0x0084f800010c7983 */ /* 0x000ea80000300a00 */
[----:B------:R4:W-:Y:S04]  /*55220*/  STL.64 [R1+0x5e0], R162 ;  /* 0x0005e0a201007387 */ /* 0x0009e80000100a00 */
[----:B------:R-:W2:Y:S04]  /*55230*/  LDL.LU.64 R14, [R1+0x84f0] ;  /* 0x0084f000010e7983 */ /* 0x000ea80000300a00 */
[----:B------:R3:W-:Y:S01]  /*55240*/  STL.64 [R1+0x5d8], R10 ;  /* 0x0005d80a01007387 */ /* 0x0007e20000100a00 */
[----:B----4-:R-:W-:-:S03]  /*55250*/  IMAD.WIDE R162, R249, 0x4, R194 ;  /* 0x00000004f9a27825 */ /* 0x010fc600078e02c2 */
[----:B------:R2:W-:Y:S01]  /*55260*/  STL.64 [R1+0x5d0], R164 ;  /* 0x0005d0a401007387 */ /* 0x0005e20000100a00 */
[----:B---3--:R-:W-:-:S04]  /*55270*/  IMAD.WIDE R10, R249, 0x4, R176 ;  /* 0x00000004f90a7825 */ /* 0x008fc800078e02b0 */
[C---:B--2---:R-:W-:Y:S01]  /*55280*/  IMAD.WIDE R164, R249.reuse, 0x4, R192 ;  /* 0x00000004f9a47825 */ /* 0x044fe200078e02c0 */
[----:B------:R1:W-:Y:S04]  /*55290*/  STL.64 [R1+0x5a0], R10 ;  /* 0x0005a00a01007387 */ /* 0x0003e80000100a00 */
[----:B------:R2:W-:Y:S04]  /*552a0*/  STL.64 [R1+0x598], R162 ;  /* 0x000598a201007387 */ /* 0x0005e80000100a00 */
[----:B------:R-:W-:Y:S01]  /*552b0*/  STL.64 [R1+0x590], R164 ;  /* 0x000590a401007387 */ /* 0x000fe20000100a00 */
[----:B-1----:R-:W-:-:S04]  /*552c0*/  IMAD.WIDE R10, R249, 0x4, R168 ;  /* 0x00000004f90a7825 */ /* 0x002fc800078e02a8 */
[C---:B--2---:R-:W-:Y:S02]  /*552d0*/  IMAD.WIDE R162, R249.reuse, 0x4, R16 ;  /* 0x00000004f9a27825 */ /* 0x044fe400078e0210 */
[----:B------:R-:W2:Y:S04]  /*552e0*/  LDL.LU.64 R16, [R1+0x84e8] ;  /* 0x0084e80001107983 */ /* 0x000ea80000300a00 */
[----:B------:R1:W-:Y:S02]  /*552f0*/  STL.64 [R1+0x38], R10 ;  /* 0x0000380a01007387 */ /* 0x0003e40000100a00 */
[C---:B-1----:R-:W-:Y:S02]  /*55300*/  IMAD.WIDE R10, R249.reuse, 0x4, R18 ;  /* 0x00000004f90a7825 */ /* 0x042fe400078e0212 */
[----:B------:R-:W3:Y:S04]  /*55310*/  LDL.LU.64 R18, [R1+0x84e0] ;  /* 0x0084e00001127983 */ /* 0x000ee80000300a00 */
        /* <DEDUP_REMOVED lines=11> */
[----:B------:R-:W4:Y:S04]  /*553d0*/  LDL.LU.64 R74, [R1+0x84c0] ;  /* 0x0084c000014a7983 */ /* 0x000f280000300a00 */
[----:B------:R1:W-:Y:S04]  /*553e0*/  STL.64 [R1+0x8], R162 ;  /* 0x000008a201007387 */ /* 0x0003e80000100a00 */
[----:B------:R-:W-:Y:S04]  /*553f0*/  STL.64 [R1], R10 ;  /* 0x0000000a01007387 */ /* 0x000fe80000100a00 */
[----:B------:R-:W2:Y:S04]  /*55400*/  LDL.LU.64 R236, [R1+0x1e28] ;  /* 0x001e280001ec7983 */ /* 0x000ea80000300a00 */
[----:B------:R-:W3:Y:S04]  /*55410*/  LDL.LU.64 R180, [R1+0x1e30] ;  /* 0x001e300001b47983 */ /* 0x000ee80000300a00 */
[----:B------:R-:W4:Y:S04]  /*55420*/  LDL.LU.64 R164, [R1+0x1e20] ;  /* 0x001e200001a47983 */ /* 0x000f280000300a00 */
[----:B------:R-:W1:Y:S04]  /*55430*/  LDL.LU.64 R192, [R1+0x11a0] ;  /* 0x0011a00001c07983 */ /* 0x000e680000300a00 */
[----:B------:R-:W2:Y:S04]  /*55440*/  LDL.LU.64 R168, [R1+0x1e38] ;  /* 0x001e380001a87983 */ /* 0x000ea80000300a00 */
[----:B------:R-:W2:Y:S04]  /*55450*/  LDL.LU.64 R166, [R1+0x1e48] ;  /* 0x001e480001a67983 */ /* 0x000ea80000300a00 */
[----:B------:R-:W2:Y:S04]  /*55460*/  LDL.LU.64 R176, [R1+0x1e50] ;  /* 0x001e500001b07983 */ /* 0x000ea80000300a00 */
[----:B------:R-:W2:Y:S01]  /*55470*/  LDL.LU.64 R194, [R1+0x1e40] ;  /* 0x001e400001c27983 */ /* 0x000ea20000300a00 */
[----:B---3--:R-:W-:-:S04]  /*55480*/  IMAD.WIDE R170, R249, 0x4, R180 ;  /* 0x00000004f9aa7825 */ /* 0x008fc800078e02b4 */
[C---:B----4-:R-:W-:Y:S01]  /*55490*/  IMAD.WIDE R164, R249.reuse, 0x4, R164 ;  /* 0x00000004f9a47825 */ /* 0x050fe200078e02a4 */
[----:B------:R3:W-:Y:S03]  /*554a0*/  STL.64 [R1+0x1a40], R170 ;  /* 0x001a40aa01007387 */ /* 0x0007e60000100a00 */
[C---:B-1----:R-:W-:Y:S01]  /*554b0*/  IMAD.WIDE R162, R249.reuse, 0x4, R192 ;  /* 0x00000004f9a27825 */ /* 0x042fe200078e02c0 */
[----:B------:R-:W4:Y:S04]  /*554c0*/  LDL.LU.64 R190, [R1+0x1150] ;  /* 0x0011500001be7983 */ /* 0x000f280000300a00 */
[----:B------:R-:W-:Y:S04]  /*554d0*/  STL.64 [R1+0x1a48], R164 ;  /* 0x001a48a401007387 */ /* 0x000fe80000100a00 */
[----:B------:R-:W4:Y:S04]  /*554e0*/  LDL.LU.64 R188, [R1+0x1e68] ;  /* 0x001e680001bc7983 */ /* 0x000f280000300a00 */
[----:B------:R2:W-:Y:S04]  /*554f0*/  STL.64 [R1+0x1a50], R162 ;  /* 0x001a50a201007387 */ /* 0x0005e80000100a00 */
[----:B------:R-:W4:Y:S04]  /*55500*/  LDL.LU.64 R186, [R1+0x1e60] ;  /* 0x001e600001ba7983 */ /* 0x000f280000300a00 */
[----:B------:R-:W4:Y:S04]  /*55510*/  LDL.LU.64 R184, [R1+0x1e58] ;  /* 0x001e580001b87983 */ /* 0x000f280000300a00 */
[----:B------:R-:W4:Y:S04]  /*55520*/  LDL.LU.64 R174, [R1+0x1dc0] ;  /* 0x001dc00001ae7983 */ /* 0x000f280000300a00 */
[----:B------:R-:W4:Y:S04]  /*55530*/  LDL.LU.64 R172, [R1+0x1e80] ;  /* 0x001e800001ac7983 */ /* 0x000f280000300a00 */
[----:B---3--:R-:W3:Y:S04]  /*55540*/  LDL.LU.64 R170, [R1+0x1e78] ;  /* 0x001e780001aa7983 */ /* 0x008ee80000300a00 */
[----:B------:R-:W3:Y:S04]  /*55550*/  LDL.LU.64 R238, [R1+0x1e70] ;  /* 0x001e700001ee7983 */ /* 0x000ee80000300a00 */
[----:B------:R-:W3:Y:S04]  /*55560*/  LDL.LU.64 R212, [R1+0x1120] ;  /* 0x0011200001d47983 */ /* 0x000ee80000300a00 */
[----:B------:R-:W3:Y:S01]  /*55570*/  LDL.LU.64 R210, [R1+0x1ea0] ;  /* 0x001ea00001d27983 */ /* 0x000ee20000300a00 */
[----:B--2---:R-:W-:-:S03]  /*55580*/  IMAD.WIDE R162, R249, 0x4, R168 ;  /* 0x00000004f9a27825 */ /* 0x004fc600078e02a8 */
[----:B------:R-:W2:Y:S04]  /*55590*/  LDL.LU.64 R192, [R1+0x1e98] ;  /* 0x001e980001c07983 */ /* 0x000ea80000300a00 */
[----:B------:R-:W2:Y:S04]  /*555a0*/  LDL.LU.64 R208, [R1+0x1e90] ;  /* 0x001e900001d07983 */ /* 0x000ea80000300a00 */
[----:B------:R-:W2:Y:S04]  /*555b0*/  LDL.LU.64 R198, [R1+0x1118] ;  /* 0x0011180001c67983 */ /* 0x000ea80000300a00 */
[----:B------:R1:W-:Y:S04]  /*555c0*/  STL.64 [R1+0x1a58], R162 ;  /* 0x001a58a201007387 */ /* 0x0003e80000100a00 */
[----:B------:R-:W2:Y:S04]  /*555d0*/  LDL.LU.64 R178, [R1+0x1eb8] ;  /* 0x001eb80001b27983 */ /* 0x000ea80000300a00 */
[----:B------:R-:W2:Y:S04]  /*555e0*/  LDL.LU.64 R180, [R1+0x1ec0] ;  /* 0x001ec00001b47983 */ /* 0x000ea80000300a00 */
[----:B------:R-:W2:Y:S01]  /*555f0*/  LDL.LU.64 R164, [R1+0x1eb0] ;  /* 0x001eb00001a47983 */ /* 0x000ea20000300a00 */
[----:B------:R-:W-:-:S03]  /*55600*/  IMAD.WIDE R182, R249, 0x4, R166 ;  /* 0x00000004f9b67825 */ /* 0x000fc600078e02a6 */
[----:B------:R-:W2:Y:S01]  /*55610*/  LDL.LU.64 R168, [R1+0x11d8] ;  /* 0x0011d80001a87983 */ /* 0x000ea20000300a00 */
[----:B------:R-:W-:-:S03]  /*55620*/  IMAD.WIDE R166, R249, 0x4, R176 ;  /* 0x00000004f9a67825 */ /* 0x000fc600078e02b0 */
[----:B------:R-:W-:Y:S01]  /*55630*/  STL.64 [R1+0x1a60], R182 ;  /* 0x001a60b601007387 */ /* 0x000fe20000100a00 */
[----:B-1----:R-:W-:-:S03]  /*55640*/  IMAD.WIDE R162, R249, 0x4, R194 ;  /* 0x00000004f9a27825 */ /* 0x002fc600078e02c2 */
[----:B------:R-:W2:Y:S04]  /*55650*/  LDL.LU.64 R234, [R1+0x1ed8] ;  /* 0x001ed80001ea7983 */ /* 0x000ea80000300a00 */
[----:B------:R-:W-:Y:S04]  /*55660*/  STL.64 [R1+0x1a68], R166 ;  /* 0x001a68a601007387 */ /* 0x000fe80000100a00 */
[----:B------:R-:W2:Y:S04]  /*55670*/  LDL.LU.64 R224, [R1+0x1ed0] ;  /* 0x001ed00001e07983 */ /* 0x000ea80000300a00 */
[----:B------:R1:W-:Y:S04]  /*55680*/  STL.64 [R1+0x1a78], R162 ;  /* 0x001a78a201007387 */ /* 0x0003e80000100a00 */
[----:B------:R-:W2:Y:S01]  /*55690*/  LDL.LU.64 R214, [R1+0x1ec8] ;  /* 0x001ec80001d67983 */ /* 0x000ea20000300a00 */
[----:B------:R-:W-:-:S03]  /*556a0*/  IMAD.WIDE R10, R249, 0x4, R236 ;  /* 0x00000004f90a7825 */ /* 0x000fc600078e02ec */
[----:B-1----:R-:W2:Y:S04]  /*556b0*/  LDL.LU.64 R162, [R1+0x11b8] ;  /* 0x0011b80001a27983 */ /* 0x002ea80000300a00 */
[----:B------:R-:W2:Y:S04]  /*556c0*/  LDL.LU.64 R182, [R1+0x1ef8] ;  /* 0x001ef80001b67983 */ /* 0x000ea80000300a00 */
[----:B------:R-:W2:Y:S04]  /*556d0*/  LDL.LU.64 R246, [R1+0x1ef0] ;  /* 0x001ef00001f67983 */ /* 0x000ea80000300a00 */
[----:B------:R-:W2:Y:S04]  /*556e0*/  LDL.LU.64 R236, [R1+0x1ee0] ;  /* 0x001ee00001ec7983 */ /* 0x000ea80000300a00 */
[----:B------:R-:W2:Y:S04]  /*556f0*/  LDL.LU.64 R166, [R1+0x1188] ;  /* 0x0011880001a67983 */ /* 0x000ea80000300a00 */
[----:B------:R-:W2:Y:S04]  /*55700*/  LDL.LU.64 R176, [R1+0x1f08] ;  /* 0x001f080001b07983 */ /* 0x000ea80000300a00 */
[----:B------:R-:W2:Y:S01]  /*55710*/  LDL.LU.64 R194, [R1+0x1f10] ;  /* 0x001f100001c27983 */ /* 0x000ea20000300a00 */
[----:B----4-:R-:W-:-:S05]  /*55720*/  IMAD.WIDE R190, R249, 0x4, R190 ;  /* 0x00000004f9be7825 */ /* 0x010fca00078e02be */
[----:B------:R1:W-:Y:S02]  /*55730*/  STL.64 [R1+0x1a80], R190 ;  /* 0x001a80be01007387 */ /* 0x0003e40000100a00 */
[----:B-1----:R-:W-:-:S04]  /*55740*/  IMAD.WIDE R190, R249, 0x4, R188 ;  /* 0x00000004f9be7825 */ /* 0x002fc800078e02bc */
[C---:B------:R-:W-:Y:S01]  /*55750*/  IMAD.WIDE R188, R249.reuse, 0x4, R186 ;  /* 0x00000004f9bc7825 */ /* 0x040fe200078e02ba */
[----:B------:R-:W-:Y:S03]  /*55760*/  STL.64 [R1+0x1a90], R190 ;  /* 0x001a90be01007387 */ /* 0x000fe60000100a00 */
[C---:B------:R-:W-:Y:S01]  /*55770*/  IMAD.WIDE R186, R249.reuse, 0x4, R184 ;  /* 0x00000004f9ba7825 */ /* 0x040fe200078e02b8 */
[----:B------:R-:W-:Y:S03]  /*55780*/  STL.64 [R1+0x1aa8], R188 ;  /* 0x001aa8bc01007387 */ /* 0x000fe60000100a00 */
[C---:B------:R-:W-:Y:S01]  /*55790*/  IMAD.WIDE R184, R249.reuse, 0x4, R174 ;  /* 0x00000004f9b87825 */ /* 0x040fe200078e02ae */
[----:B------:R-:W-:Y:S03]  /*557a0*/  STL.64 [R1+0x1ab0], R186 ;  /* 0x001ab0ba01007387 */ /* 0x000fe60000100a00 */
[C---:B------:R-:W-:Y:S01]  /*557b0*/  IMAD.WIDE R174, R249.reuse, 0x4, R172 ;  /* 0x00000004f9ae7825 */ /* 0x040fe200078e02ac */
[----:B------:R-:W-:Y:S03]  /*557c0*/  STL.64 [R1+0x1ab8], R184 ;  /* 0x001ab8b801007387 */ /* 0x000fe60000100a00 */
        /* <DEDUP_REMOVED lines=8> */
[C---:B--2---:R-:W-:Y:S02]  /*55850*/  IMAD.WIDE R172, R249.reuse, 0x4, R192 ;  /* 0x00000004f9ac7825 */ /* 0x044fe400078e02c0 */
[----:B------:R-:W2:Y:S04]  /*55860*/  LDL.LU.64 R192, [R1+0x1f00] ;  /* 0x001f000001c07983 */ /* 0x000ea80000300a00 */
[----:B------:R3:W-:Y:S01]  /*55870*/  STL.64 [R1+0x1af0], R170 ;  /* 0x001af0aa01007387 */ /* 0x0007e20000100a00 */
[----:B-1----:R-:W-:-:S03]  /*55880*/  IMAD.WIDE R174, R249, 0x4, R198 ;  /* 0x00000004f9ae7825 */ /* 0x002fc600078e02c6 */
[----:B------:R1:W-:Y:S01]  /*55890*/  STL.64 [R1+0x1af8], R172 ;  /* 0x001af8ac01007387 */ /* 0x0003e20000100a00 */
[----:B---3--:R-:W-:-:S04]  /*558a0*/  IMAD.WIDE R170, R249, 0x4, R208 ;  /* 0x00000004f9aa7825 */ /* 0x008fc800078e02d0 */
[C---:B-1----:R-:W-:Y:S01]  /*558b0*/  IMAD.WIDE R172, R249.reuse, 0x4, R178 ;  /* 0x00000004f9ac7825 */ /* 0x042fe200078e02b2 */
[----:B------:R1:W-:Y:S03]  /*558c0*/  STL.64 [R1+0x1b00], R170 ;  /* 0x001b00aa01007387 */ /* 0x0003e60000100a00 */
[C---:B------:R-:W-:Y:S01]  /*558d0*/  IMAD.WIDE R164, R249.reuse, 0x4, R164 ;  /* 0x00000004f9a47825 */ /* 0x040fe200078e02a4 */
[----:B------:R3:W-:Y:S04]  /*558e0*/  STL.64 [R1+0x1b08], R174 ;  /* 0x001b08ae01007387 */ /* 0x0007e80000100a00 */
[----:B------:R-:W-:Y:S01]  /*558f0*/  STL.64 [R1+0x1b10], R172 ;  /* 0x001b10ac01007387 */ /* 0x000fe20000100a00 */
[----:B-1----:R-:W-:-:S04]  /*55900*/  IMAD.WIDE R170, R249, 0x4, R180 ;  /* 0x00000004f9aa7825 */ /* 0x002fc800078e02b4 */
[C---:B------:R-:W-:Y:S01]  /*55910*/  IMAD.WIDE R168, R249.reuse, 0x4, R168 ;  /* 0x00000004f9a87825 */ /* 0x040fe200078e02a8 */
[----:B------:R1:W-:Y:S04]  /*55920*/  STL.64 [R1+0x1b18], R170 ;  /* 0x001b18aa01007387 */ /* 0x0003e80000100a00 */
[----:B------:R-:W4:Y:S04]  /*55930*/  LDL.LU.64 R180, [R1+0x1148] ;  /* 0x0011480001b47983 */ /* 0x000f280000300a00 */
[----:B------:R1:W-:Y:S01]  /*55940*/  STL.64 [R1+0x1b20], R164 ;  /* 0x001b20a401007387 */ /* 0x0003e20000100a00 */
[----:B---3--:R-:W-:-:S04]  /*55950*/  IMAD.WIDE R174, R249, 0x4, R234 ;  /* 0x00000004f9ae7825 */ /* 0x008fc800078e02ea */
[C---:B-1----:R-:W-:Y:S01]  /*55960*/  IMAD.WIDE R170, R249.reuse, 0x4, R224 ;  /* 0x00000004f9aa7825 */ /* 0x042fe200078e02e0 */
[----:B------:R-:W3:Y:S04]  /*55970*/  LDL.LU.64 R164, [R1+0x1f30] ;  /* 0x001f300001a47983 */ /* 0x000ee80000300a00 */
[----:B------:R1:W-:Y:S01]  /*55980*/  STL.64 [R1+0x1b28], R168 ;  /* 0x001b28a801007387 */ /* 0x0003e20000100a00 */
[----:B------:R-:W-:-:S03]  /*55990*/  IMAD.WIDE R172, R249, 0x4, R214 ;  /* 0x00000004f9ac7825 */ /* 0x000fc600078e02d6 */
[----:B-1----:R-:W3:Y:S01]  /*559a0*/  LDL.LU.64 R168, [R1+0x1f20] ;  /* 0x001f200001a87983 */ /* 0x002ee20000300a00 */
[----:B------:R-:W-:-:S03]  /*559b0*/  IMAD.WIDE R162, R249, 0x4, R162 ;  /* 0x00000004f9a27825 */ /* 0x000fc600078e02a2 */
[----:B------:R-:W-:Y:S04]  /*559c0*/  STL.64 [R1+0x1b30], R174 ;  /* 0x001b30ae01007387 */ /* 0x000fe80000100a00 */
[----:B------:R1:W-:Y:S04]  /*559d0*/  STL.64 [R1+0x1b38], R170 ;  /* 0x001b38aa01007387 */ /* 0x0003e80000100a00 */
[----:B------:R1:W-:Y:S04]  /*559e0*/  STL.64 [R1+0x1b40], R172 ;  /* 0x001b40ac01007387 */ /* 0x0003e80000100a00 */
[----:B------:R1:W-:Y:S02]  /*559f0*/  STL.64 [R1+0x1b48], R162 ;  /* 0x001b48a201007387 */ /* 0x0003e40000100a00 */
[----:B-1----:R-:W-:-:S04]  /*55a00*/  IMAD.WIDE R170, R249, 0x4, R182 ;  /* 0x00000004f9aa7825 */ /* 0x002fc800078e02b6 */
[C---:B------:R-:W-:Y:S01]  /*55a10*/  IMAD.WIDE R172, R249.reuse, 0x4, R246 ;  /* 0x00000004f9ac7825 */ /* 0x040fe200078e02f6 */
[----:B------:R1:W-:Y:S03]  /*55a20*/  STL.64 [R1+0x1b50], R170 ;  /* 0x001b50aa01007387 */ /* 0x0003e60000100a00 */
[C---:B------:R-:W-:Y:S01]  /*55a30*/  IMAD.WIDE R162, R249.reuse, 0x4, R236 ;  /* 0x00000004f9a27825 */ /* 0x040fe200078e02ec */
[----:B------:R-:W-:Y:S04]  /*55a40*/  STL.64 [R1+0x1b58], R172 ;  /* 0x001b58ac01007387 */ /* 0x000fe80000100a00 */
[----:B------:R1:W-:Y:S02]  /*55a50*/  STL.64 [R1+0x1b60], R162 ;  /* 0x001b60a201007387 */ /* 0x0003e40000100a00 */
[----:B-1----:R-:W-:-:S04]  /*55a60*/  IMAD.WIDE R170, R249, 0x4, R166 ;  /* 0x00000004f9aa7825 */ /* 0x002fc800078e02a6 */
[C---:B------:R-:W-:Y:S01]  /*55a70*/  IMAD.WIDE R166, R249.reuse, 0x4, R176 ;  /* 0x00000004f9a67825 */ /* 0x040fe200078e02b0 */
[----:B------:R1:W-:Y:S03]  /*55a80*/  STL.64 [R1+0x1b68], R170 ;  /* 0x001b68aa01007387 */ /* 0x0003e60000100a00 */
[C---:B------:R-:W-:Y:S01]  /*55a90*/  IMAD.WIDE R162, R249.reuse, 0x4, R194 ;  /* 0x00000004f9a27825 */ /* 0x040fe200078e02c2 */
[----:B------:R-:W3:Y:S04]  /*55aa0*/  LDL.LU.64 R190, [R1+0x1f18] ;  /* 0x001f180001be7983 */ /* 0x000ee80000300a00 */
[----:B------:R-:W-:Y:S04]  /*55ab0*/  STL.64 [R1+0x1b70], R166 ;  /* 0x001b70a601007387 */ /* 0x000fe80000100a00 */
[----:B------:R-:W3:Y:S04]  /*55ac0*/  LDL.LU.64 R188, [R1+0x1ea8] ;  /* 0x001ea80001bc7983 */ /* 0x000ee80000300a00 */
[----:B------:R2:W-:Y:S04]  /*55ad0*/  STL.64 [R1+0x1b78], R162 ;  /* 0x001b78a201007387 */ /* 0x0005e80000100a00 */
[----:B------:R-:W3:Y:S04]  /*55ae0*/  LDL.LU.64 R186, [R1+0x1f48] ;  /* 0x001f480001ba7983 */ /* 0x000ee80000300a00 */
        /* <DEDUP_REMOVED lines=11> */
[----:B------:R1:W-:Y:S04]  /*55ba0*/  STL.64 [R1+0x1b80], R162 ;  /* 0x001b80a201007387 */ /* 0x0003e80000100a00 */
[----:B------:R-:W2:Y:S04]  /*55bb0*/  LDL.LU.64 R178, [R1+0x1718] ;  /* 0x0017180001b27983 */ /* 0x000ea80000300a00 */
[----:B------:R-:W2:Y:S04]  /*55bc0*/  LDL.LU.64 R166, [R1+0x1fa8] ;  /* 0x001fa80001a67983 */ /* 0x000ea80000300a00 */
[----:B------:R-:W2:Y:S04]  /*55bd0*/  LDL.LU.64 R176, [R1+0x1fa0] ;  /* 0x001fa00001b07983 */ /* 0x000ea80000300a00 */
[----:B------:R-:W2:Y:S01]  /*55be0*/  LDL.LU.64 R192, [R1+0x1f98] ;  /* 0x001f980001c07983 */ /* 0x000ea20000300a00 */
[----:B----4-:R-:W-:-:S05]  /*55bf0*/  IMAD.WIDE R180, R249, 0x4, R180 ;  /* 0x00000004f9b47825 */ /* 0x010fca00078e02b4 */
[----:B------:R-:W-:Y:S04]  /*55c00*/  STL.64 [R1+0x1b88], R180 ;  /* 0x001b88b401007387 */ /* 0x000fe80000100a00 */
[----:B------:R-:W4:Y:S01]  /*55c10*/  LDL.LU.64 R234, [R1+0x11d0] ;  /* 0x0011d00001ea7983 */ /* 0x000f220000300a00 */
[----:B---3--:R-:W-:-:S05]  /*55c20*/  IMAD.WIDE R164, R249, 0x4, R164 ;  /* 0x00000004f9a47825 */ /* 0x008fca00078e02a4 */
[----:B------:R-:W-:Y:S04]  /*55c30*/  STL.64 [R1+0x1b90], R164 ;  /* 0x001b90a401007387 */ /* 0x000fe80000100a00 */
[----:B------:R-:W3:Y:S01]  /*55c40*/  LDL.LU.64 R224, [R1+0x1fc0] ;  /* 0x001fc00001e07983 */ /* 0x000ee20000300a00 */
[----:B-1----:R-:W-:-:S05]  /*55c50*/  IMAD.WIDE R162, R249, 0x4, R168 ;  /* 0x00000004f9a27825 */ /* 0x002fca00078e02a8 */
        /* <DEDUP_REMOVED lines=9> */
[----:B------:R-:W-:-:S05]  /*55cf0*/  IMAD.WIDE R190, R249, 0x4, R190 ;  /* 0x00000004f9be7825 */ /* 0x000fca00078e02be */
        /* <DEDUP_REMOVED lines=10> */
[C---:B------:R-:W-:Y:S01]  /*55da0*/  IMAD.WIDE R172, R249.reuse, 0x4, R170 ;  /* 0x00000004f9ac7825 */ /* 0x040fe200078e02aa */
[----:B------:R1:W-:Y:S03]  /*55db0*/  STL.64 [R1+0x1be8], R174 ;  /* 0x001be8ae01007387 */ /* 0x0003e60000100a00 */
[C---:B------:R-:W-:Y:S01]  /*55dc0*/  IMAD.WIDE R170, R249.reuse, 0x4, R238 ;  /* 0x00000004f9aa7825 */ /* 0x040fe200078e02ee */
[----:B------:R-:W-:Y:S04]  /*55dd0*/  STL.64 [R1+0x1bf0], R172 ;  /* 0x001bf0ac01007387 */ /* 0x000fe80000100a00 */
[----:B------:R1:W-:Y:S02]  /*55de0*/  STL.64 [R1+0x1bf8], R170 ;  /* 0x001bf8aa01007387 */ /* 0x0003e40000100a00 */
[----:B-1----:R-:W-:-:S05]  /*55df0*/  IMAD.WIDE R174, R249, 0x4, R212 ;  /* 0x00000004f9ae7825 */ /* 0x002fca00078e02d4 */
[----:B------:R1:W-:Y:S01]  /*55e00*/  STL.64 [R1+0x1c00], R174 ;  /* 0x001c00ae01007387 */ /* 0x0003e20000100a00 */
[----:B------:R-:W-:-:S03]  /*55e10*/  IMAD.WIDE R170, R249, 0x4, R194 ;  /* 0x00000004f9aa7825 */ /* 0x000fc600078e02c2 */
[----:B------:R-:W3:Y:S01]  /*55e20*/  LDL.LU.64 R194, [R1+0x1ff8] ;  /* 0x001ff80001c27983 */ /* 0x000ee20000300a00 */
[----:B------:R-:W-:-:S05]  /*55e30*/  IMAD.WIDE R172, R249, 0x4, R210 ;  /* 0x00000004f9ac7825 */ /* 0x000fca00078e02d2 */
[----:B------:R1:W-:Y:S02]  /*55e40*/  STL.64 [R1+0x1c08], R172 ;  /* 0x001c08ac01007387 */ /* 0x0003e40000100a00 */
[C---:B-1----:R-:W-:Y:S02]  /*55e50*/  IMAD.WIDE R174, R249.reuse, 0x4, R208 ;  /* 0x00000004f9ae7825 */ /* 0x042fe400078e02d0 */
[----:B------:R2:W-:Y:S04]  /*55e60*/  STL.64 [R1+0x1c10], R170 ;  /* 0x001c10aa01007387 */ /* 0x0005e80000100a00 */
[----:B------:R-:W-:Y:S01]  /*55e70*/  STL.64 [R1+0x1c18], R174 ;  /* 0x001c18ae01007387 */ /* 0x000fe20000100a00 */
[----:B------:R-:W-:-:S05]  /*55e80*/  IMAD.WIDE R172, R249, 0x4, R198 ;  /* 0x00000004f9ac7825 */ /* 0x000fca00078e02c6 */
[----:B------:R1:W-:Y:S01]  /*55e90*/  STL.64 [R1+0x1c20], R172 ;  /* 0x001c20ac01007387 */ /* 0x0003e20000100a00 */
[----:B--2---:R-:W-:-:S04]  /*55ea0*/  IMAD.WIDE R170, R249, 0x4, R178 ;  /* 0x00000004f9aa7825 */ /* 0x004fc800078e02b2 */
[C---:B------:R-:W-:Y:S01]  /*55eb0*/  IMAD.WIDE R166, R249.reuse, 0x4, R166 ;  /* 0x00000004f9a67825 */ /* 0x040fe200078e02a6 */
[----:B------:R2:W-:Y:S03]  /*55ec0*/  STL.64 [R1+0x1c28], R170 ;  /* 0x001c28aa01007387 */ /* 0x0005e60000100a00 */
[C---:B-1----:R-:W-:Y:S01]  /*55ed0*/  IMAD.WIDE R172, R249.reuse, 0x4, R176 ;  /* 0x00000004f9ac7825 */ /* 0x042fe200078e02b0 */
[----:B------:R1:W-:Y:S03]  /*55ee0*/  STL.64 [R1+0x1c30], R166 ;  /* 0x001c30a601007387 */ /* 0x0003e60000100a00 */
[C---:B--2---:R-:W-:Y:S01]  /*55ef0*/  IMAD.WIDE R170, R249.reuse, 0x4, R192 ;  /* 0x00000004f9aa7825 */ /* 0x044fe200078e02c0 */
[----:B-1----:R-:W2:Y:S04]  /*55f00*/  LDL.LU.64 R166, [R1+0x1ff0] ;  /* 0x001ff00001a67983 */ /* 0x002ea80000300a00 */
[----:B------:R-:W-:Y:S04]  /*55f10*/  STL.64 [R1+0x1c38], R172 ;  /* 0x001c38ac01007387 */ /* 0x000fe80000100a00 */
[----:B------:R-:W2:Y:S04]  /*55f20*/  LDL.LU.64 R176, [R1+0x1f78] ;  /* 0x001f780001b07983 */ /* 0x000ea80000300a00 */
[----:B------:R3:W-:Y:S04]  /*55f30*/  STL.64 [R1+0x1c40], R170 ;  /* 0x001c40aa01007387 */ /* 0x0007e80000100a00 */
[----:B------:R-:W2:Y:S01]  /*55f40*/  LDL.LU.64 R192, [R1+0x2028] ;  /* 0x0020280001c07983 */ /* 0x000ea20000300a00 */
[----:B----4-:R-:W-:-:S05]  /*55f50*/  IMAD.WIDE R174, R249, 0x4, R234 ;  /* 0x00000004f9ae7825 */ /* 0x010fca00078e02ea */
[----:B------:R-:W-:Y:S01]  /*55f60*/  STL.64 [R1+0x1c48], R174 ;  /* 0x001c48ae01007387 */ /* 0x000fe20000100a00 */
[----:B---3--:R-:W-:-:S05]  /*55f70*/  IMAD.WIDE R170, R249, 0x4, R224 ;  /* 0x00000004f9aa7825 */ /* 0x008fca00078e02e0 */
[----:B------:R1:W-:Y:S01]  /*55f80*/  STL.64 [R1+0x1c50], R170 ;  /* 0x001c50aa01007387 */ /* 0x0003e20000100a00 */
[----:B------:R-:W-:-:S04]  /*55f90*/  IMAD.WIDE R172, R249, 0x4, R214 ;  /* 0x00000004f9ac7825 */ /* 0x000fc800078e02d6 */
[C---:B------:R-:W-:Y:S01]  /*55fa0*/  IMAD.WIDE R162, R249.reuse, 0x4, R162 ;  /* 0x00000004f9a27825 */ /* 0x040fe200078e02a2 */
[----:B------:R3:W-:Y:S03]  /*55fb0*/  STL.64 [R1+0x1c58], R172 ;  /* 0x001c58ac01007387 */ /* 0x0007e60000100a00 */
[C---:B-1----:R-:W-:Y:S01]  /*55fc0*/  IMAD.WIDE R170, R249.reuse, 0x4, R182 ;  /* 0x00000004f9aa7825 */ /* 0x042fe200078e02b6 */
[----:B------:R1:W-:Y:S04]  /*55fd0*/  STL.64 [R1+0x1c60], R162 ;  /* 0x001c60a201007387 */ /* 0x0003e80000100a00 */
[----:B------:R4:W-:Y:S01]  /*55fe0*/  STL.64 [R1+0x1c68], R170 ;  /* 0x001c68aa01007387 */ /* 0x0009e20000100a00 */
[----:B---3--:R-:W-:-:S04]  /*55ff0*/  IMAD.WIDE R172, R249, 0x4, R246 ;  /* 0x00000004f9ac7825 */ /* 0x008fc800078e02f6 */
[C---:B-1----:R-:W-:Y:S01]  /*56000*/  IMAD.WIDE R162, R249.reuse, 0x4, R236 ;  /* 0x00000004f9a27825 */ /* 0x042fe200078e02ec */
[----:B------:R-:W-:Y:S03]  /*56010*/  STL.64 [R1+0x1c70], R172 ;  /* 0x001c70ac01007387 */ /* 0x000fe60000100a00 */
[C---:B----4-:R-:W-:Y:S01]  /*56020*/  IMAD.WIDE R170, R249.reuse, 0x4, R180 ;  /* 0x00000004f9aa7825 */ /* 0x050fe200078e02b4 */
[----:B------:R1:W-:Y:S03]  /*56030*/  STL.64 [R1+0x1c78], R162 ;  /* 0x001c78a201007387 */ /* 0x0003e60000100a00 */
[C---:B------:R-:W-:Y:S01]  /*56040*/  IMAD.WIDE R164, R249.reuse, 0x4, R164 ;  /* 0x00000004f9a47825 */ /* 0x040fe200078e02a4 */
[----:B------:R3:W-:Y:S04]  /*56050*/  STL.64 [R1+0x1c80], R170 ;  /* 0x001c80aa01007387 */ /* 0x0007e80000100a00 */
[----:B------:R-:W4:Y:S01]  /*56060*/  LDL.LU.64 R190, [R1+0x2020] ;  /* 0x0020200001be7983 */ /* 0x000f220000300a00 */
[----:B-1----:R-:W-:-:S03]  /*56070*/  IMAD.WIDE R162, R249, 0x4, R168 ;  /* 0x00000004f9a27825 */ /* 0x002fc600078e02a8 */
        /* <DEDUP_REMOVED lines=12> */
[----:B------:R-:W3:Y:S04]  /*56140*/  LDL.LU.64 R208, [R1+0x2080] ;  /* 0x0020800001d07983 */ /* 0x000ee80000300a00 */
[----:B------:R-:W3:Y:S01]  /*56150*/  LDL.LU.64 R198, [R1+0x2078] ;  /* 0x0020780001c67983 */ /* 0x000ee20000300a00 */
[----:B-1----:R-:W-:-:S05]  /*56160*/  IMAD.WIDE R162, R249, 0x4, R194 ;  /* 0x00000004f9a27825 */ /* 0x002fca00078e02c2 */
[----:B------:R1:W-:Y:S04]  /*56170*/  STL.64 [R1+0x1c98], R162 ;  /* 0x001c98a201007387 */ /* 0x0003e80000100a00 */
[----:B------:R-:W3:Y:S04]  /*56180*/  LDL.LU.64 R178, [R1+0x2070] ;  /* 0x0020700001b27983 */ /* 0x000ee80000300a00 */
[----:B------:R-:W3:Y:S04]  /*56190*/  LDL.LU.64 R180, [R1+0x16f8] ;  /* 0x0016f80001b47983 */ /* 0x000ee80000300a00 */
[----:B------:R-:W3:Y:S04]  /*561a0*/  LDL.LU.64 R164, [R1+0x20b0] ;  /* 0x0020b00001a47983 */ /* 0x000ee80000300a00 */
[----:B------:R-:W3:Y:S01]  /*561b0*/  LDL.LU.64 R194, [R1+0x2088] ;  /* 0x0020880001c27983 */ /* 0x000ee20000300a00 */
[----:B--2---:R-:W-:-:S05]  /*561c0*/  IMAD.WIDE R182, R249, 0x4, R166 ;  /* 0x00000004f9b67825 */ /* 0x004fca00078e02a6 */
[----:B------:R-:W-:Y:S01]  /*561d0*/  STL.64 [R1+0x1ca0], R182 ;  /* 0x001ca0b601007387 */ /* 0x000fe20000100a00 */
[----:B------:R-:W-:-:S03]  /*561e0*/  IMAD.WIDE R166, R249, 0x4, R176 ;  /* 0x00000004f9a67825 */ /* 0x000fc600078e02b0 */
[----:B------:R-:W2:Y:S04]  /*561f0*/  LDL.LU.64 R234, [R1+0x20b8] ;  /* 0x0020b80001ea7983 */ /* 0x000ea80000300a00 */
[----:B------:R-:W-:Y:S01]  /*56200*/  STL.64 [R1+0x1ca8], R166 ;  /* 0x001ca8a601007387 */ /* 0x000fe20000100a00 */
[----:B-1----:R-:W-:-:S03]  /*56210*/  IMAD.WIDE R162, R249, 0x4, R192 ;  /* 0x00000004f9a27825 */ /* 0x002fc600078e02c0 */
        /* <DEDUP_REMOVED lines=29> */
[C---:B----4-:R-:W-:Y:S02]  /*563f0*/  IMAD.WIDE R170, R249.reuse, 0x4, R168 ;  /* 0x00000004f9aa7825 */ /* 0x050fe400078e02a8 */
[----:B------:R-:W3:Y:S04]  /*56400*/  LDL.LU.64 R168, [R1+0x2100] ;  /* 0x0021000001a87983 */ /* 0x000ee80000300a00 */
[----:B------:R4:W-:Y:S01]  /*56410*/  STL.64 [R1+0x1d00], R172 ;  /* 0x001d00ac01007387 */ /* 0x0009e20000100a00 */
[----:B-1----:R-:W-:-:S03]  /*56420*/  IMAD.WIDE R174, R249, 0x4, R198 ;  /* 0x00000004f9ae7825 */ /* 0x002fc600078e02c6 */
[----:B------:R1:W-:Y:S01]  /*56430*/  STL.64 [R1+0x1d08], R170 ;  /* 0x001d08aa01007387 */ /* 0x0003e20000100a00 */
[----:B----4-:R-:W-:-:S04]  /*56440*/  IMAD.WIDE R172, R249, 0x4, R208 ;  /* 0x00000004f9ac7825 */ /* 0x010fc800078e02d0 */
[C---:B-1----:R-:W-:Y:S01]  /*56450*/  IMAD.WIDE R170, R249.reuse, 0x4, R178 ;  /* 0x00000004f9aa7825 */ /* 0x042fe200078e02b2 */
[----:B------:R1:W-:Y:S03]  /*56460*/  STL.64 [R1+0x1d10], R172 ;  /* 0x001d10ac01007387 */ /* 0x0003e60000100a00 */
[C---:B------:R-:W-:Y:S01]  /*56470*/  IMAD.WIDE R164, R249.reuse, 0x4, R164 ;  /* 0x00000004f9a47825 */ /* 0x040fe200078e02a4 */
[----:B------:R-:W-:Y:S04]  /*56480*/  STL.64 [R1+0x1d18], R174 ;  /* 0x001d18ae01007387 */ /* 0x000fe80000100a00 */
[----:B------:R4:W-:Y:S01]  /*56490*/  STL.64 [R1+0x1d20], R170 ;  /* 0x001d20aa01007387 */ /* 0x0009e20000100a00 */
[----:B-1----:R-:W-:-:S05]  /*564a0*/  IMAD.WIDE R172, R249, 0x4, R180 ;  /* 0x00000004f9ac7825 */ /* 0x002fca00078e02b4 */
[----:B------:R-:W-:Y:S01]  /*564b0*/  STL.64 [R1+0x1d28], R172 ;  /* 0x001d28ac01007387 */ /* 0x000fe20000100a00 */
[----:B----4-:R-:W-:-:S03]  /*564c0*/  IMAD.WIDE R170, R249, 0x4, R194 ;  /* 0x00000004f9aa7825 */ /* 0x010fc600078e02c2 */
[----:B------:R-:W4:Y:S04]  /*564d0*/  LDL.LU.64 R180, [R1+0x2110] ;  /* 0x0021100001b47983 */ /* 0x000f280000300a00 */
[----:B------:R1:W-:Y:S04]  /*564e0*/  STL.64 [R1+0x1d30], R164 ;  /* 0x001d30a401007387 */ /* 0x0003e80000100a00 */
[----:B-1----:R-:W4:Y:S04]  /*564f0*/  LDL.LU.64 R164, [R1+0x2108] ;  /* 0x0021080001a47983 */ /* 0x002f280000300a00 */
[----:B------:R1:W-:Y:S04]  /*56500*/  STL.64 [R1+0x1d38], R170 ;  /* 0x001d38aa01007387 */ /* 0x0003e80000100a00 */
[----:B------:R-:W4:Y:S01]  /*56510*/  LDL.LU.64 R194, [R1+0x10f0] ;  /* 0x0010f00001c27983 */ /* 0x000f220000300a00 */
[----:B--2---:R-:W-:-:S04]  /*56520*/  IMAD.WIDE R174, R249, 0x4, R234 ;  /* 0x00000004f9ae7825 */ /* 0x004fc800078e02ea */
[C---:B-1----:R-:W-:Y:S01]  /*56530*/  IMAD.WIDE R170, R249.reuse, 0x4, R224 ;  /* 0x00000004f9aa7825 */ /* 0x042fe200078e02e0 */
[----:B------:R-:W-:Y:S04]  /*56540*/  STL.64 [R1+0x1d40], R174 ;  /* 0x001d40ae01007387 */ /* 0x000fe80000100a00 */
[----:B------:R1:W-:Y:S01]  /*56550*/  STL.64 [R1+0x1d48], R170 ;  /* 0x001d48aa01007387 */ /* 0x0003e20000100a00 */
[----:B------:R-:W-:-:S04]  /*56560*/  IMAD.WIDE R172, R249, 0x4, R214 ;  /* 0x00000004f9ac7825 */ /* 0x000fc800078e02d6 */
[C---:B------:R-:W-:Y:S01]  /*56570*/  IMAD.WIDE R162, R249.reuse, 0x4, R162 ;  /* 0x00000004f9a27825 */ /* 0x040fe200078e02a2 */
[----:B------:R2:W-:Y:S03]  /*56580*/  STL.64 [R1+0x1d50], R172 ;  /* 0x001d50ac01007387 */ /* 0x0005e60000100a00 */
[C---:B-1----:R-:W-:Y:S01]  /*56590*/  IMAD.WIDE R170, R249.reuse, 0x4, R182 ;  /* 0x00000004f9aa7825 */ /* 0x042fe200078e02b6 */
[----:B------:R1:W-:Y:S04]  /*565a0*/  STL.64 [R1+0x1d58], R162 ;  /* 0x001d58a201007387 */ /* 0x0003e80000100a00 */
[----:B------:R1:W-:Y:S01]  /*565b0*/  STL.64 [R1+0x1d60], R170 ;  /* 0x001d60aa01007387 */ /* 0x0003e20000100a00 */
[----:B--2---:R-:W-:-:S04]  /*565c0*/  IMAD.WIDE R172, R249, 0x4, R246 ;  /* 0x00000004f9ac7825 */ /* 0x004fc800078e02f6 */
[C---:B-1----:R-:W-:Y:S01]  /*565d0*/  IMAD.WIDE R162, R249.reuse, 0x4, R236 ;  /* 0x00000004f9a27825 */ /* 0x042fe200078e02ec */
[----:B------:R-:W-:Y:S03]  /*565e0*/  STL.64 [R1+0x1d68], R172 ;  /* 0x001d68ac01007387 */ /* 0x000fe60000100a00 */
[C---:B------:R-:W-:Y:S01]  /*565f0*/  IMAD.WIDE R170, R249.reuse, 0x4, R166 ;  /* 0x00000004f9aa7825 */ /* 0x040fe200078e02a6 */
        /* <DEDUP_REMOVED lines=17> */
[----:B------:R-:W2:Y:S04]  /*56710*/  LDL.LU.64 R208, [R1+0x1e88] ;  /* 0x001e880001d07983 */ /* 0x000ea80000300a00 */
[----:B------:R-:W2:Y:S01]  /*56720*/  LDL.LU.64 R198, [R1+0x2170] ;  /* 0x0021700001c67983 */ /* 0x000ea20000300a00 */
[----:B---3--:R-:W-:-:S05]  /*56730*/  IMAD.WIDE R162, R249, 0x4, R168 ;  /* 0x00000004f9a27825 */ /* 0x008fca00078e02a8 */
[----:B------:R1:W-:Y:S04]  /*56740*/  STL.64 [R1+0x1d90], R162 ;  /* 0x001d90a201007387 */ /* 0x0003e80000100a00 */
[----:B------:R-:W3:Y:S04]  /*56750*/  LDL.LU.64 R178, [R1+0x2168] ;  /* 0x0021680001b27983 */ /* 0x000ee80000300a00 */
[----:B------:R-:W3:Y:S04]  /*56760*/  LDL.LU.64 R166, [R1+0x2178] ;  /* 0x0021780001a67983 */ /* 0x000ee80000300a00 */
[----:B------:R-:W3:Y:S04]  /*56770*/  LDL.LU.64 R176, [R1+0x16b8] ;  /* 0x0016b80001b07983 */ /* 0x000ee80000300a00 */
[----:B------:R-:W3:Y:S01]  /*56780*/  LDL.LU.64 R168, [R1+0x2190] ;  /* 0x0021900001a87983 */ /* 0x000ee20000300a00 */
[----:B----4-:R-:W-:-:S05]  /*56790*/  IMAD.WIDE R180, R249, 0x4, R180 ;  /* 0x00000004f9b47825 */ /* 0x010fca00078e02b4 */
[----:B------:R-:W-:Y:S04]  /*567a0*/  STL.64 [R1+0x1d98], R180 ;  /* 0x001d98b401007387 */ /* 0x000fe80000100a00 */
[----:B------:R-:W4:Y:S01]  /*567b0*/  LDL.LU.64 R234, [R1+0x2188] ;  /* 0x0021880001ea7983 */ /* 0x000f220000300a00 */
[----:B------:R-:W-:-:S05]  /*567c0*/  IMAD.WIDE R164, R249, 0x4, R164 ;  /* 0x00000004f9a47825 */ /* 0x000fca00078e02a4 */
[----:B------:R-:W-:Y:S01]  /*567d0*/  STL.64 [R1+0x1da0], R164 ;  /* 0x001da0a401007387 */ /* 0x000fe20000100a00 */
[----:B-1----:R-:W-:-:S03]  /*567e0*/  IMAD.WIDE R162, R249, 0x4, R194 ;  /* 0x00000004f9a27825 */ /* 0x002fc600078e02c2 */
        /* <DEDUP_REMOVED lines=21> */
[C---:B--2---:R-:W-:Y:S01]  /*56940*/  IMAD.WIDE R172, R249.reuse, 0x4, R170 ;  /* 0x00000004f9ac7825 */ /* 0x044fe200078e02aa */
[----:B------:R1:W-:Y:S03]  /*56950*/  STL.64 [R1+0x1df8], R174 ;  /* 0x001df8ae01007387 */ /* 0x0003e60000100a00 */
[C---:B------:R-:W-:Y:S01]  /*56960*/  IMAD.WIDE R170, R249.reuse, 0x4, R238 ;  /* 0x00000004f9aa7825 */ /* 0x040fe200078e02ee */
[----:B------:R2:W-:Y:S04]  /*56970*/  STL.64 [R1+0x1e00], R172 ;  /* 0x001e00ac01007387 */ /* 0x0005e80000100a00 */
[----:B------:R2:W-:Y:S01]  /*56980*/  STL.64 [R1+0x1e08], R170 ;  /* 0x001e08aa01007387 */ /* 0x0005e20000100a00 */
[----:B-1----:R-:W-:-:S04]  /*56990*/  IMAD.WIDE R174, R249, 0x4, R212 ;  /* 0x00000004f9ae7825 */ /* 0x002fc800078e02d4 */
[C---:B--2---:R-:W-:Y:S01]  /*569a0*/  IMAD.WIDE R172, R249.reuse, 0x4, R210 ;  /* 0x00000004f9ac7825 */ /* 0x044fe200078e02d2 */
[----:B------:R1:W-:Y:S03]  /*569b0*/  STL.64 [R1+0x1e10], R174 ;  /* 0x001e10ae01007387 */ /* 0x0003e60000100a00 */
[C---:B------:R-:W-:Y:S02]  /*569c0*/  IMAD.WIDE R170, R249.reuse, 0x4, R192 ;  /* 0x00000004f9aa7825 */ /* 0x040fe400078e02c0 */
[----:B------:R-:W2:Y:S04]  /*569d0*/  LDL.LU.64 R192, [R1+0x10d0] ;  /* 0x0010d00001c07983 */ /* 0x000ea80000300a00 */
[----:B------:R-:W-:Y:S01]  /*569e0*/  STL.64 [R1+0x1e18], R172 ;  /* 0x001e18ac01007387 */ /* 0x000fe20000100a00 */
[----:B-1----:R-:W-:-:S03]  /*569f0*/  IMAD.WIDE R174, R249, 0x4, R208 ;  /* 0x00000004f9ae7825 */ /* 0x002fc600078e02d0 */
[----:B------:R1:W-:Y:S04]  /*56a00*/  STL.64 [R1+0x1e20], R170 ;  /* 0x001e20aa01007387 */ /* 0x0003e80000100a00 */
[----:B------:R-:W-:Y:S01]  /*56a10*/  STL.64 [R1+0x1e28], R174 ;  /* 0x001e28ae01007387 */ /* 0x000fe20000100a00 */
[----:B-1----:R-:W-:-:S05]  /*56a20*/  IMAD.WIDE R170, R249, 0x4, R198 ;  /* 0x00000004f9aa7825 */ /* 0x002fca00078e02c6 */
[----:B------:R1:W-:Y:S01]  /*56a30*/  STL.64 [R1+0x1e30], R170 ;  /* 0x001e30aa01007387 */ /* 0x0003e20000100a00 */
[----:B---3--:R-:W-:-:S04]  /*56a40*/  IMAD.WIDE R172, R249, 0x4, R178 ;  /* 0x00000004f9ac7825 */ /* 0x008fc800078e02b2 */
[C---:B------:R-:W-:Y:S01]  /*56a50*/  IMAD.WIDE R166, R249.reuse, 0x4, R166 ;  /* 0x00000004f9a67825 */ /* 0x040fe200078e02a6 */
[----:B------:R-:W-:Y:S03]  /*56a60*/  STL.64 [R1+0x1e38], R172 ;  /* 0x001e38ac01007387 */ /* 0x000fe60000100a00 */
[C---:B-1----:R-:W-:Y:S01]  /*56a70*/  IMAD.WIDE R170, R249.reuse, 0x4, R176 ;  /* 0x00000004f9aa7825 */ /* 0x042fe200078e02b0 */
[----:B------:R1:W-:Y:S03]  /*56a80*/  STL.64 [R1+0x1e40], R166 ;  /* 0x001e40a601007387 */ /* 0x0003e60000100a00 */
[C---:B------:R-:W-:Y:S01]  /*56a90*/  IMAD.WIDE R168, R249.reuse, 0x4, R168 ;  /* 0x00000004f9a87825 */ /* 0x040fe200078e02a8 */
[----:B-1----:R-:W3:Y:S04]  /*56aa0*/  LDL.LU.64 R166, [R1+0x21f0] ;  /* 0x0021f00001a67983 */ /* 0x002ee80000300a00 */
[----:B------:R-:W-:Y:S04]  /*56ab0*/  STL.64 [R1+0x1e48], R170 ;  /* 0x001e48aa01007387 */ /* 0x000fe80000100a00 */
[----:B------:R-:W3:Y:S04]  /*56ac0*/  LDL.LU.64 R176, [R1+0x21e8] ;  /* 0x0021e80001b07983 */ /* 0x000ee80000300a00 */
[----:B------:R1:W-:Y:S01]  /*56ad0*/  STL.64 [R1+0x1e50], R168 ;  /* 0x001e50a801007387 */ /* 0x0003e20000100a00 */
[----:B----4-:R-:W-:-:S03]  /*56ae0*/  IMAD.WIDE R174, R249, 0x4, R234 ;  /* 0x00000004f9ae7825 */ /* 0x010fc600078e02ea */
[----:B-1----:R-:W4:Y:S04]  /*56af0*/  LDL.LU.64 R168, [R1+0x21e0] ;  /* 0x0021e00001a87983 */ /* 0x002f280000300a00 */
[----:B------:R-:W-:Y:S01]  /*56b00*/  STL.64 [R1+0x1e58], R174 ;  /* 0x001e58ae01007387 */ /* 0x000fe20000100a00 */
[----:B------:R-:W-:-:S05]  /*56b10*/  IMAD.WIDE R170, R249, 0x4, R224 ;  /* 0x00000004f9aa7825 */ /* 0x000fca00078e02e0 */
[----:B------:R1:W-:Y:S01]  /*56b20*/  STL.64 [R1+0x1e60], R170 ;  /* 0x001e60aa01007387 */ /* 0x0003e20000100a00 */
        /* <DEDUP_REMOVED lines=28> */
[----:B------:R-:W4:Y:S01]  /*56cf0*/  LDL.LU.64 R198, [R1+0x1f28] ;  /* 0x001f280001c67983 */ /* 0x000f220000300a00 */
[----:B--2---:R-:W-:-:S05]  /*56d00*/  IMAD.WIDE R162, R249, 0x4, R192 ;  /* 0x00000004f9a27825 */ /* 0x004fca00078e02c0 */
[----:B------:R4:W-:Y:S04]  /*56d10*/  STL.64 [R1+0x1ea8], R162 ;  /* 0x001ea8a201007387 */ /* 0x0009e80000100a00 */
[----:B------:R-:W2:Y:S04]  /*56d20*/  LDL.LU.64 R178, [R1+0x2278] ;  /* 0x0022780001b27983 */ /* 0x000ea80000300a00 */
[----:B------:R-:W2:Y:S04]  /*56d30*/  LDL.LU.64 R180, [R1+0x2270] ;  /* 0x0022700001b47983 */ /* 0x000ea80000300a00 */
[----:B------:R-:W2:Y:S04]  /*56d40*/  LDL.LU.64 R164, [R1+0x2268] ;  /* 0x0022680001a47983 */ /* 0x000ea80000300a00 */
[----:B------:R-:W2:Y:S01]  /*56d50*/  LDL.LU.64 R192, [R1+0x2130] ;  /* 0x0021300001c07983 */ /* 0x000ea20000300a00 */
[----:B---3--:R-:W-:-:S05]  /*56d60*/  IMAD.WIDE R182, R249, 0x4, R166 ;  /* 0x00000004f9b67825 */ /* 0x008fca00078e02a6 */
[----:B------:R-:W-:Y:S01]  /*56d70*/  STL.64 [R1+0x1eb0], R182 ;  /* 0x001eb0b601007387 */ /* 0x000fe20000100a00 */
[----:B------:R-:W-:-:S03]  /*56d80*/  IMAD.WIDE R166, R249, 0x4, R176 ;  /* 0x00000004f9a67825 */ /* 0x000fc600078e02b0 */
[----:B------:R-:W3:Y:S04]  /*56d90*/  LDL.LU.64 R234, [R1+0x2288] ;  /* 0x0022880001ea7983 */ /* 0x000ee80000300a00 */
[----:B------:R-:W-:Y:S04]  /*56da0*/  STL.64 [R1+0x1eb8], R166 ;  /* 0x001eb8a601007387 */ /* 0x000fe80000100a00 */
[----:B------:R-:W3:Y:S01]  /*56db0*/  LDL.LU.64 R224, [R1+0x2280] ;  /* 0x0022800001e07983 */ /* 0x000ee20000300a00 */
[----:B----4-:R-:W-:-:S05]  /*56dc0*/  IMAD.WIDE R162, R249, 0x4, R168 ;  /* 0x00000004f9a27825 */ /* 0x010fca00078e02a8 */
        /* <DEDUP_REMOVED lines=28> */
[----:B------:R-:W4:Y:S01]  /*56f90*/  LDL.LU.64 R194, [R1+0x22c0] ;  /* 0x0022c00001c27983 */ /* 0x000f220000300a00 */
[----:B------:R-:W-:-:S05]  /*56fa0*/  IMAD.WIDE R172, R249, 0x4, R210 ;  /* 0x00000004f9ac7825 */ /* 0x000fca00078e02d2 */
[----:B------:R1:W-:Y:S02]  /*56fb0*/  STL.64 [R1+0x1f10], R172 ;  /* 0x001f10ac01007387 */ /* 0x0003e40000100a00 */
[C---:B-1----:R-:W-:Y:S02]  /*56fc0*/  IMAD.WIDE R174, R249.reuse, 0x4, R198 ;  /* 0x00000004f9ae7825 */ /* 0x042fe400078e02c6 */
[----:B------:R2:W-:Y:S02]  /*56fd0*/  STL.64 [R1+0x1f18], R170 ;  /* 0x001f18aa01007387 */ /* 0x0005e40000100a00 */
[----:B------:R-:W-:-:S05]  /*56fe0*/  IMAD.WIDE R172, R249, 0x4, R208 ;  /* 0x00000004f9ac7825 */ /* 0x000fca00078e02d0 */
[----:B------:R1:W-:Y:S04]  /*56ff0*/  STL.64 [R1+0x1f20], R172 ;  /* 0x001f20ac01007387 */ /* 0x0003e80000100a00 */
[----:B------:R-:W-:Y:S01]  /*57000*/  STL.64 [R1+0x1f28], R174 ;  /* 0x001f28ae01007387 */ /* 0x000fe20000100a00 */
        /* <DEDUP_REMOVED lines=8> */
[----:B-1----:R-:W2:Y:S04]  /*57090*/  LDL.LU.64 R164, [R1+0x2300] ;  /* 0x0023000001a47983 */ /* 0x002ea80000300a00 */
[----:B------:R1:W-:Y:S04]  /*570a0*/  STL.64 [R1+0x1f48], R170 ;  /* 0x001f48aa01007387 */ /* 0x0003e80000100a00 */
[----:B------:R-:W2:Y:S01]  /*570b0*/  LDL.LU.64 R192, [R1+0x22f8] ;  /* 0x0022f80001c07983 */ /* 0x000ea20000300a00 */
[----:B---3--:R-:W-:-:S04]  /*570c0*/  IMAD.WIDE R174, R249, 0x4, R234 ;  /* 0x00000004f9ae7825 */ /* 0x008fc800078e02ea */
[C---:B-1----:R-:W-:Y:S01]  /*570d0*/  IMAD.WIDE R170, R249.reuse, 0x4, R224 ;  /* 0x00000004f9aa7825 */ /* 0x042fe200078e02e0 */
[----:B------:R-:W-:Y:S04]  /*570e0*/  STL.64 [R1+0x1f50], R174 ;  /* 0x001f50ae01007387 */ /* 0x000fe80000100a00 */
[----:B------:R1:W-:Y:S01]  /*570f0*/  STL.64 [R1+0x1f58], R170 ;  /* 0x001f58aa01007387 */ /* 0x0003e20000100a00 */
[----:B----4-:R-:W-:-:S04]  /*57100*/  IMAD.WIDE R172, R249, 0x4, R214 ;  /* 0x00000004f9ac7825 */ /* 0x010fc800078e02d6 */
        /* <DEDUP_REMOVED lines=35> */
[----:B------:R-:W-:Y:S04]  /*57340*/  STL.64 [R1+0x1fa8], R180 ;  /* 0x001fa8b401007387 */ /* 0x000fe80000100a00 */
[----:B------:R-:W2:Y:S01]  /*57350*/  LDL.LU.64 R234, [R1+0x10a0] ;  /* 0x0010a00001ea7983 */ /* 0x000ea20000300a00 */
[----:B------:R-:W-:-:S05]  /*57360*/  IMAD.WIDE R164, R249, 0x4, R164 ;  /* 0x00000004f9a47825 */ /* 0x000fca00078e02a4 */
        /* <DEDUP_REMOVED lines=35> */
[----:B------:R1:W-:Y:S04]  /*575a0*/  STL.64 [R1+0x2010], R170 ;  /* 0x002010aa01007387 */ /* 0x0003e80000100a00 */
[----:B------:R-:W-:Y:S01]  /*575b0*/  STL.64 [R1+0x2018], R174 ;  /* 0x002018ae01007387 */ /* 0x000fe20000100a00 */
[----:B----4-:R-:W-:-:S04]  /*575c0*/  IMAD.WIDE R172, R249, 0x4, R198 ;  /* 0x00000004f9ac7825 */ /* 0x010fc800078e02c6 */
[C---:B-1----:R-:W-:Y:S01]  /*575d0*/  IMAD.WIDE R170, R249.reuse, 0x4, R178 ;  /* 0x00000004f9aa7825 */ /* 0x042fe200078e02b2 */
[----:B------:R1:W-:Y:S03]  /*575e0*/  STL.64 [R1+0x2020], R172 ;  /* 0x002020ac01007387 */ /* 0x0003e60000100a00 */
[C---:B------:R-:W-:Y:S01]  /*575f0*/  IMAD.WIDE R166, R249.reuse, 0x4, R166 ;  /* 0x00000004f9a67825 */ /* 0x040fe200078e02a6 */
[----:B------:R4:W-:Y:S04]  /*57600*/  STL.64 [R1+0x2028], R170 ;  /* 0x002028aa01007387 */ /* 0x0009e80000100a00 */
[----:B------:R4:W-:Y:S01]  /*57610*/  STL.64 [R1+0x2030], R166 ;  /* 0x002030a601007387 */ /* 0x0009e20000100a00 */
[----:B-1----:R-:W-:-:S04]  /*57620*/  IMAD.WIDE R172, R249, 0x4, R176 ;  /* 0x00000004f9ac7825 */ /* 0x002fc800078e02b0 */
[C---:B----4-:R-:W-:Y:S01]  /*57630*/  IMAD.WIDE R170, R249.reuse, 0x4, R194 ;  /* 0x00000004f9aa7825 */ /* 0x050fe200078e02c2 */
[----:B------:R-:W4:Y:S04]  /*57640*/  LDL.LU.64 R166, [R1+0x23b8] ;  /* 0x0023b80001a67983 */ /* 0x000f280000300a00 */
[----:B------:R-:W-:Y:S04]  /*57650*/  STL.64 [R1+0x2038], R172 ;  /* 0x002038ac01007387 */ /* 0x000fe80000100a00 */
[----:B------:R-:W4:Y:S04]  /*57660*/  LDL.LU.64 R176, [R1+0x20c8] ;  /* 0x0020c80001b07983 */ /* 0x000f280000300a00 */
[----:B------:R1:W-:Y:S04]  /*57670*/  STL.64 [R1+0x2040], R170 ;  /* 0x002040aa01007387 */ /* 0x0003e80000100a00 */
[----:B------:R-:W4:Y:S01]  /*57680*/  LDL.LU.64 R194, [R1+0x23f8] ;  /* 0x0023f80001c27983 */ /* 0x000f220000300a00 */
[----:B--2---:R-:W-:-:S05]  /*57690*/  IMAD.WIDE R174, R249, 0x4, R234 ;  /* 0x00000004f9ae7825 */ /* 0x004fca00078e02ea */
[----:B------:R-:W-:Y:S01]  /*576a0*/  STL.64 [R1+0x2048], R174 ;  /* 0x002048ae01007387 */ /* 0x000fe20000100a00 */
[----:B-1----:R-:W-:-:S05]  /*576b0*/  IMAD.WIDE R170, R249, 0x4, R224 ;  /* 0x00000004f9aa7825 */ /* 0x002fca00078e02e0 */
        /* <DEDUP_REMOVED lines=37> */
[----:B------:R-:W-:Y:S01]  /*57910*/  STL.64 [R1+0x20c0], R182 ;  /* 0x0020c0b601007387 */ /* 0x000fe20000100a00 */
[----:B------:R-:W-:-:S03]  /*57920*/  IMAD.WIDE R166, R249, 0x4, R176 ;  /* 0x00000004f9a67825 */ /* 0x000fc600078e02b0 */
[----:B------:R-:W4:Y:S04]  /*57930*/  LDL.LU.64 R234, [R1+0x2458] ;  /* 0x0024580001ea7983 */ /* 0x000f280000300a00 */
        /* <DEDUP_REMOVED lines=33> */
[----:B------:R1:W-:Y:S02]  /*57b50*/  STL.64 [R1+0x2120], R170 ;  /* 0x002120aa01007387 */ /* 0x0003e40000100a00 */
[----:B-1----:R-:W-:-:S02]  /*57b60*/  IMAD.WIDE R174, R249, 0x4, R198 ;  /* 0x00000004f9ae7825 */ /* 0x002fc400078e02c6 */
[----:B------:R3:W-:Y:S02]  /*57b70*/  STL.64 [R1+0x2128], R172 ;  /* 0x002128ac01007387 */ /* 0x0007e40000100a00 */
[----:B------:R-:W-:-:S05]  /*57b80*/  IMAD.WIDE R170, R249, 0x4, R208 ;  /* 0x00000004f9aa7825 */ /* 0x000fca00078e02d0 */
[----:B------:R1:W-:Y:S04]  /*57b90*/  STL.64 [R1+0x2130], R170 ;  /* 0x002130aa01007387 */ /* 0x0003e80000100a00 */
[----:B------:R-:W-:Y:S01]  /*57ba0*/  STL.64 [R1+0x2138], R174 ;  /* 0x002138ae01007387 */ /* 0x000fe20000100a00 */
[----:B---3--:R-:W-:-:S04]  /*57bb0*/  IMAD.WIDE R172, R249, 0x4, R178 ;  /* 0x00000004f9ac7825 */ /* 0x008fc800078e02b2 */
[C---:B-1----:R-:W-:Y:S01]  /*57bc0*/  IMAD.WIDE R170, R249.reuse, 0x4, R180 ;  /* 0x00000004f9aa7825 */ /* 0x042fe200078e02b4 */
[----:B------:R-:W-:Y:S03]  /*57bd0*/  STL.64 [R1+0x2140], R172 ;  /* 0x002140ac01007387 */ /* 0x000fe60000100a00 */
[C---:B------:R-:W-:Y:S01]  /*57be0*/  IMAD.WIDE R164, R249.reuse, 0x4, R164 ;  /* 0x00000004f9a47825 */ /* 0x040fe200078e02a4 */
[----:B------:R-:W-:Y:S03]  /*57bf0*/  STL.64 [R1+0x2148], R170 ;  /* 0x002148aa01007387 */ /* 0x000fe60000100a00 */
[C---:B------:R-:W-:Y:S01]  /*57c00*/  IMAD.WIDE R168, R249.reuse, 0x4, R168 ;  /* 0x00000004f9a87825 */ /* 0x040fe200078e02a8 */
[----:B------:R-:W3:Y:S04]  /*57c10*/  LDL.LU.64 R180, [R1+0x24c0] ;  /* 0x0024c00001b47983 */ /* 0x000ee80000300a00 */
[----:B------:R1:W-:Y:S04]  /*57c20*/  STL.64 [R1+0x2150], R164 ;  /* 0x002150a401007387 */ /* 0x0003e80000100a00 */
[----:B-1----:R-:W3:Y:S04]  /*57c30*/  LDL.LU.64 R164, [R1+0x24b8] ;  /* 0x0024b80001a47983 */ /* 0x002ee80000300a00 */
[----:B------:R1:W-:Y:S01]  /*57c40*/  STL.64 [R1+0x2158], R168 ;  /* 0x002158a801007387 */ /* 0x0003e20000100a00 */
[----:B----4-:R-:W-:-:S03]  /*57c50*/  IMAD.WIDE R174, R249, 0x4, R234 ;  /* 0x00000004f9ae7825 */ /* 0x010fc600078e02ea */
[----:B-1----:R-:W4:Y:S01]  /*57c60*/  LDL.LU.64 R168, [R1+0x21c8] ;  /* 0x0021c80001a87983 */ /* 0x002f220000300a00 */
[----:B------:R-:W-:-:S03]  /*57c70*/  IMAD.WIDE R170, R249, 0x4, R224 ;  /* 0x00000004f9aa7825 */ /* 0x000fc600078e02e0 */
        /* <DEDUP_REMOVED lines=38> */
[----:B------:R-:W-:Y:S04]  /*57ee0*/  STL.64 [R1+0x21b8], R180 ;  /* 0x0021b8b401007387 */ /* 0x000fe80000100a00 */
[----:B------:R-:W3:Y:S01]  /*57ef0*/  LDL.LU.64 R234, [R1+0x2548] ;  /* 0x0025480001ea7983 */ /* 0x000ee20000300a00 */
[----:B------:R-:W-:-:S05]  /*57f00*/  IMAD.WIDE R164, R249, 0x4, R164 ;  /* 0x00000004f9a47825 */ /* 0x000fca00078e02a4 */
        /* <DEDUP_REMOVED lines=50> */
[----:B---3--:R-:W-:-:S05]  /*58230*/  IMAD.WIDE R174, R249, 0x4, R234 ;  /* 0x00000004f9ae7825 */ /* 0x008fca00078e02ea */
[----:B------:R-:W-:Y:S01]  /*58240*/  STL.64 [R1+0x2278], R174 ;  /* 0x002278ae01007387 */ /* 0x000fe20000100a00 */
[----:B-1----:R-:W-:-:S05]  /*58250*/  IMAD.WIDE R170, R249, 0x4, R224 ;  /* 0x00000004f9aa7825 */ /* 0x002fca00078e02e0 */
        /* <DEDUP_REMOVED lines=2413> */
[----:B------:R1:W-:Y:S04]  /*61930*/  STL.64 [R1+0x7250], R168 ;  /* 0x007250a801007387 */ /* 0x0003e80000100a00 */
[----:B-1----:R-:W3:Y:S01]  /*61940*/  LDL.LU.64 R168, [R1+0x47c8] ;  /* 0x0047c80001a87983 */ /* 0x002ee20000300a00 */
[----:B----4-:R-:W-:-:S05]  /*61950*/  IMAD.WIDE R174, R249, 0x4, R234 ;  /* 0x00000004f9ae7825 */ /* 0x010fca00078e02ea */
        /* <DEDUP_REMOVED lines=40> */
[----:B-1----:R-:W-:-:S03]  /*61be0*/  IMAD.WIDE R162, R249, 0x4, R176 ;  /* 0x00000004f9a27825 */ /* 0x002fc600078e02b0 */
[----:B------:R-:W3:Y:S04]  /*61bf0*/  LDL.LU.64 R214, [R1+0x4da8] ;  /* 0x004da80001d67983 */ /* 0x000ee80000300a00 */
[----:B------:R1:W-:Y:S01]  /*61c00*/  STL.64 [R1+0x71e8], R162 ;  /* 0x0071e8a201007387 */ /* 0x0003e20000100a00 */
[----:B------:R-:W-:-:S03]  /*61c10*/  IMAD.WIDE R164, R249, 0x4, R168 ;  /* 0x00000004f9a47825 */ /* 0x000fc600078e02a8 */
[----:B-1----:R-:W3:Y:S04]  /*61c20*/  LDL.LU.64 R162, [R1+0x47c0] ;  /* 0x0047c00001a27983 */ /* 0x002ee80000300a00 */
        /* <DEDUP_REMOVED lines=20> */
[C---:B----4-:R-:W-:Y:S01]  /*61d70*/  IMAD.WIDE R170, R249.reuse, 0x4, R170 ;  /* 0x00000004f9aa7825 */ /* 0x050fe200078e02aa */
[----:B------:R1:W-:Y:S03]  /*61d80*/  STL.64 [R1+0x71b0], R174 ;  /* 0x0071b0ae01007387 */ /* 0x0003e60000100a00 */
[C---:B------:R-:W-:Y:S01]  /*61d90*/  IMAD.WIDE R172, R249.reuse, 0x4, R238 ;  /* 0x00000004f9ac7825 */ /* 0x040fe200078e02ee */
[----:B------:R-:W-:Y:S04]  /*61da0*/  STL.64 [R1+0x71a8], R170 ;  /* 0x0071a8aa01007387 */ /* 0x000fe80000100a00 */
[----:B------:R4:W-:Y:S01]  /*61db0*/  STL.64 [R1+0x71a0], R172 ;  /* 0x0071a0ac01007387 */ /* 0x0009e20000100a00 */
[----:B-1----:R-:W-:-:S05]  /*61dc0*/  IMAD.WIDE R174, R249, 0x4, R212 ;  /* 0x00000004f9ae7825 */ /* 0x002fca00078e02d4 */
[----:B------:R1:W-:Y:S01]  /*61dd0*/  STL.64 [R1+0x7198], R174 ;  /* 0x007198ae01007387 */ /* 0x0003e20000100a00 */
[----:B----4-:R-:W-:-:S03]  /*61de0*/  IMAD.WIDE R172, R249, 0x4, R194 ;  /* 0x00000004f9ac7825 */ /* 0x010fc600078e02c2 */
[----:B------:R-:W4:Y:S01]  /*61df0*/  LDL.LU.64 R194, [R1+0x47b0] ;  /* 0x0047b00001c27983 */ /* 0x000f220000300a00 */
[----:B------:R-:W-:-:S05]  /*61e00*/  IMAD.WIDE R170, R249, 0x4, R210 ;  /* 0x00000004f9aa7825 */ /* 0x000fca00078e02d2 */
[----:B------:R2:W-:Y:S01]  /*61e10*/  STL.64 [R1+0x7190], R170 ;  /* 0x007190aa01007387 */ /* 0x0005e20000100a00 */
[----:B-1----:R-:W-:-:S03]  /*61e20*/  IMAD.WIDE R174, R249, 0x4, R198 ;  /* 0x00000004f9ae7825 */ /* 0x002fc600078e02c6 */
[----:B------:R1:W-:Y:S01]  /*61e30*/  STL.64 [R1+0x7188], R172 ;  /* 0x007188ac01007387 */ /* 0x0003e20000100a00 */
[----:B--2---:R-:W-:-:S05]  /*61e40*/  IMAD.WIDE R170, R249, 0x4, R208 ;  /* 0x00000004f9aa7825 */ /* 0x004fca00078e02d0 */
[----:B------:R2:W-:Y:S04]  /*61e50*/  STL.64 [R1+0x7180], R170 ;  /* 0x007180aa01007387 */ /* 0x0005e80000100a00 */
[----:B------:R2:W-:Y:S01]  /*61e60*/  STL.64 [R1+0x7178], R174 ;  /* 0x007178ae01007387 */ /* 0x0005e20000100a00 */
[----:B-1----:R-:W-:-:S04]  /*61e70*/  IMAD.WIDE R172, R249, 0x4, R178 ;  /* 0x00000004f9ac7825 */ /* 0x002fc800078e02b2 */
[C---:B--2---:R-:W-:Y:S01]  /*61e80*/  IMAD.WIDE R170, R249.reuse, 0x4, R234 ;  /* 0x00000004f9aa7825 */ /* 0x044fe200078e02ea */
[----:B------:R1:W-:Y:S03]  /*61e90*/  STL.64 [R1+0x7170], R172 ;  /* 0x007170ac01007387 */ /* 0x0003e60000100a00 */
[C---:B------:R-:W-:Y:S01]  /*61ea0*/  IMAD.WIDE R174, R249.reuse, 0x4, R224 ;  /* 0x00000004f9ae7825 */ /* 0x040fe200078e02e0 */
[----:B------:R2:W-:Y:S04]  /*61eb0*/  STL.64 [R1+0x7168], R170 ;  /* 0x007168aa01007387 */ /* 0x0005e80000100a00 */
[----:B------:R3:W-:Y:S01]  /*61ec0*/  STL.64 [R1+0x7160], R174 ;  /* 0x007160ae01007387 */ /* 0x0007e20000100a00 */
[----:B-1----:R-:W-:-:S03]  /*61ed0*/  IMAD.WIDE R172, R249, 0x4, R192 ;  /* 0x00000004f9ac7825 */ /* 0x002fc600078e02c0 */
[----:B------:R-:W4:Y:S01]  /*61ee0*/  LDL.LU.64 R192, [R1+0x42e8] ;  /* 0x0042e80001c07983 */ /* 0x000f220000300a00 */
[----:B--2---:R-:W-:-:S03]  /*61ef0*/  IMAD.WIDE R170, R249, 0x4, R196 ;  /* 0x00000004f9aa7825 */ /* 0x004fc600078e02c4 */
[----:B------:R1:W-:Y:S04]  /*61f00*/  STL.64 [R1+0x7158], R172 ;  /* 0x007158ac01007387 */ /* 0x0003e80000100a00 */
[----:B------:R-:W2:Y:S04]  /*61f10*/  LDL.LU.64 R196, [R1+0x3930] ;  /* 0x0039300001c47983 */ /* 0x000ea80000300a00 */
[----:B------:R1:W-:Y:S01]  /*61f20*/  STL.64 [R1+0x7150], R170 ;  /* 0x007150aa01007387 */ /* 0x0003e20000100a00 */
[----:B---3--:R-:W-:-:S05]  /*61f30*/  IMAD.WIDE R174, R249, 0x4, R214 ;  /* 0x00000004f9ae7825 */ /* 0x008fca00078e02d6 */
[----:B------:R-:W-:Y:S01]  /*61f40*/  STL.64 [R1+0x7148], R174 ;  /* 0x007148ae01007387 */ /* 0x000fe20000100a00 */
[----:B-1----:R-:W-:-:S04]  /*61f50*/  IMAD.WIDE R172, R249, 0x4, R162 ;  /* 0x00000004f9ac7825 */ /* 0x002fc800078e02a2 */
[C---:B------:R-:W-:Y:S01]  /*61f60*/  IMAD.WIDE R170, R249.reuse, 0x4, R182 ;  /* 0x00000004f9aa7825 */ /* 0x040fe200078e02b6 */
[----:B------:R1:W-:Y:S03]  /*61f70*/  STL.64 [R1+0x7140], R172 ;  /* 0x007140ac01007387 */ /* 0x0003e60000100a00 */
[C---:B------:R-:W-:Y:S01]  /*61f80*/  IMAD.WIDE R162, R249.reuse, 0x4, R246 ;  /* 0x00000004f9a27825 */ /* 0x040fe200078e02f6 */
[----:B------:R3:W-:Y:S04]  /*61f90*/  STL.64 [R1+0x7138], R170 ;  /* 0x007138aa01007387 */ /* 0x0007e80000100a00 */
[----:B------:R3:W-:Y:S01]  /*61fa0*/  STL.64 [R1+0x7130], R162 ;  /* 0x007130a201007387 */ /* 0x0007e20000100a00 */
[----:B-1----:R-:W-:-:S04]  /*61fb0*/  IMAD.WIDE R172, R249, 0x4, R236 ;  /* 0x00000004f9ac7825 */ /* 0x002fc800078e02ec */
[C---:B---3--:R-:W-:Y:S01]  /*61fc0*/  IMAD.WIDE R170, R249.reuse, 0x4, R180 ;  /* 0x00000004f9aa7825 */ /* 0x048fe200078e02b4 */
[----:B------:R-:W-:Y:S03]  /*61fd0*/  STL.64 [R1+0x7128], R172 ;  /* 0x007128ac01007387 */ /* 0x000fe60000100a00 */
[C---:B------:R-:W-:Y:S01]  /*61fe0*/  IMAD.WIDE R162, R249.reuse, 0x4, R164 ;  /* 0x00000004f9a27825 */ /* 0x040fe200078e02a4 */
[----:B------:R-:W-:Y:S03]  /*61ff0*/  STL.64 [R1+0x7120], R170 ;  /* 0x007120aa01007387 */ /* 0x000fe60000100a00 */
[C---:B------:R-:W-:Y:S01]  /*62000*/  IMAD.WIDE R166, R249.reuse, 0x4, R166 ;  /* 0x00000004f9a67825 */ /* 0x040fe200078e02a6 */
[----:B------:R1:W-:Y:S03]  /*62010*/  STL.64 [R1+0x7118], R162 ;  /* 0x007118a201007387 */ /* 0x0003e60000100a00 */
[C---:B------:R-:W-:Y:S01]  /*62020*/  IMAD.WIDE R164, R249.reuse, 0x4, R176 ;  /* 0x00000004f9a47825 */ /* 0x040fe200078e02b0 */
[----:B------:R-:W-:Y:S04]  /*62030*/  STL.64 [R1+0x7110], R166 ;  /* 0x007110a601007387 */ /* 0x000fe80000100a00 */
        /* <DEDUP_REMOVED lines=15> */
[----:B------:R-:W3:Y:S01]  /*62130*/  LDL.LU.64 R198, [R1+0x4d78] ;  /* 0x004d780001c67983 */ /* 0x000ee20000300a00 */
[----:B----4-:R-:W-:-:S05]  /*62140*/  IMAD.WIDE R162, R249, 0x4, R194 ;  /* 0x00000004f9a27825 */ /* 0x010fca00078e02c2 */
[----:B------:R1:W-:Y:S04]  /*62150*/  STL.64 [R1+0x70f8], R162 ;  /* 0x0070f8a201007387 */ /* 0x0003e80000100a00 */
[----:B------:R-:W4:Y:S04]  /*62160*/  LDL.LU.64 R178, [R1+0x4790] ;  /* 0x0047900001b27983 */ /* 0x000f280000300a00 */
[----:B------:R-:W4:Y:S04]  /*62170*/  LDL.LU.64 R234, [R1+0x4188] ;  /* 0x0041880001ea7983 */ /* 0x000f280000300a00 */
[----:B------:R-:W4:Y:S04]  /*62180*/  LDL.LU.64 R224, [R1+0x3948] ;  /* 0x0039480001e07983 */ /* 0x000f280000300a00 */
[----:B------:R-:W4:Y:S04]  /*62190*/  LDL.LU.64 R176, [R1+0x4d70] ;  /* 0x004d700001b07983 */ /* 0x000f280000300a00 */
[----:B------:R-:W4:Y:S04]  /*621a0*/  LDL.LU.64 R194, [R1+0x4788] ;  /* 0x0047880001c27983 */ /* 0x000f280000300a00 */
[----:B------:R-:W4:Y:S01]  /*621b0*/  LDL.LU.64 R214, [R1+0x4180] ;  /* 0x0041800001d67983 */ /* 0x000f220000300a00 */
[----:B-1----:R-:W-:-:S05]  /*621c0*/  IMAD.WIDE R162, R249, 0x4, R192 ;  /* 0x00000004f9a27825 */ /* 0x002fca00078e02c0 */
[----:B------:R1:W-:Y:S01]  /*621d0*/  STL.64 [R1+0x70f0], R162 ;  /* 0x0070f0a201007387 */ /* 0x0003e20000100a00 */
[----:B--2---:R-:W-:-:S03]  /*621e0*/  IMAD.WIDE R164, R249, 0x4, R196 ;  /* 0x00000004f9a47825 */ /* 0x004fc600078e02c4 */
[----:B-1----:R-:W2:Y:S04]  /*621f0*/  LDL.LU.64 R162, [R1+0x3330] ;  /* 0x0033300001a27983 */ /* 0x002ea80000300a00 */
[----:B------:R1:W-:Y:S04]  /*62200*/  STL.64 [R1+0x70e8], R164 ;  /* 0x0070e8a401007387 */ /* 0x0003e80000100a00 */
[----:B------:R-:W2:Y:S04]  /*62210*/  LDL.LU.64 R182, [R1+0x4d68] ;  /* 0x004d680001b67983 */ /* 0x000ea80000300a00 */
[----:B------:R-:W2:Y:S04]  /*62220*/  LDL.LU.64 R246, [R1+0x4780] ;  /* 0x0047800001f67983 */ /* 0x000ea80000300a00 */
[----:B------:R-:W2:Y:S04]  /*62230*/  LDL.LU.64 R236, [R1+0x4178] ;  /* 0x0041780001ec7983 */ /* 0x000ea80000300a00 */
[----:B------:R-:W2:Y:S04]  /*62240*/  LDL.LU.64 R180, [R1+0x3950] ;  /* 0x0039500001b47983 */ /* 0x000ea80000300a00 */
[----:B-1----:R-:W2:Y:S04]  /*62250*/  LDL.LU.64 R164, [R1+0x4d60] ;  /* 0x004d600001a47983 */ /* 0x002ea80000300a00 */
[----:B------:R-:W2:Y:S04]  /*62260*/  LDL.LU.64 R166, [R1+0x4778] ;  /* 0x0047780001a67983 */ /* 0x000ea80000300a00 */
[----:B------:R-:W2:Y:S04]  /*62270*/  LDL.LU.64 R192, [R1+0x4170] ;  /* 0x0041700001c07983 */ /* 0x000ea80000300a00 */
[----:B------:R-:W2:Y:S01]  /*62280*/  LDL.LU.64 R196, [R1+0x3328] ;  /* 0x0033280001c47983 */ /* 0x000ea20000300a00 */
[----:B---3--:R-:W-:-:S05]  /*62290*/  IMAD.WIDE R190, R249, 0x4, R190 ;  /* 0x00000004f9be7825 */ /* 0x008fca00078e02be */
        /* <DEDUP_REMOVED lines=13> */
[----:B------:R3:W-:Y:S04]  /*62370*/  STL.64 [R1+0x70b0], R170 ;  /* 0x0070b0aa01007387 */ /* 0x0007e80000100a00 */
[----:B------:R3:W-:Y:S01]  /*62380*/  STL.64 [R1+0x70a8], R172 ;  /* 0x0070a8ac01007387 */ /* 0x0007e20000100a00 */
[----:B-1----:R-:W-:-:S04]  /*62390*/  IMAD.WIDE R174, R249, 0x4, R212 ;  /* 0x00000004f9ae7825 */ /* 0x002fc800078e02d4 */
[C---:B---3--:R-:W-:Y:S01]  /*623a0*/  IMAD.WIDE R170, R249.reuse, 0x4, R210 ;  /* 0x00000004f9aa7825 */ /* 0x048fe200078e02d2 */
[----:B------:R1:W-:Y:S03]  /*623b0*/  STL.64 [R1+0x70a0], R174 ;  /* 0x0070a0ae01007387 */ /* 0x0003e60000100a00 */
[C---:B------:R-:W-:Y:S02]  /*623c0*/  IMAD.WIDE R172, R249.reuse, 0x4, R168 ;  /* 0x00000004f9ac7825 */ /* 0x040fe400078e02a8 */
[----:B------:R-:W3:Y:S04]  /*623d0*/  LDL.LU.64 R168, [R1+0x4d58] ;  /* 0x004d580001a87983 */ /* 0x000ee80000300a00 */
[----:B------:R1:W-:Y:S02]  /*623e0*/  STL.64 [R1+0x7098], R170 ;  /* 0x007098aa01007387 */ /* 0x0003e40000100a00 */
[----:B-1----:R-:W-:-:S02]  /*623f0*/  IMAD.WIDE R174, R249, 0x4, R198 ;  /* 0x00000004f9ae7825 */ /* 0x002fc400078e02c6 */
[----:B------:R4:W-:Y:S02]  /*62400*/  STL.64 [R1+0x7090], R172 ;  /* 0x007090ac01007387 */ /* 0x0009e40000100a00 */
[----:B------:R-:W-:-:S05]  /*62410*/  IMAD.WIDE R170, R249, 0x4, R208 ;  /* 0x00000004f9aa7825 */ /* 0x000fca00078e02d0 */
[----:B------:R1:W-:Y:S01]  /*62420*/  STL.64 [R1+0x7088], R170 ;  /* 0x007088aa01007387 */ /* 0x0003e20000100a00 */
[----:B----4-:R-:W-:-:S03]  /*62430*/  IMAD.WIDE R172, R249, 0x4, R178 ;  /* 0x00000004f9ac7825 */ /* 0x010fc600078e02b2 */
        /* <DEDUP_REMOVED lines=13> */
[----:B------:R-:W-:Y:S01]  /*62510*/  STL.64 [R1+0x7050], R174 ;  /* 0x007050ae01007387 */ /* 0x000fe20000100a00 */
[----:B--2---:R-:W-:-:S04]  /*62520*/  IMAD.WIDE R172, R249, 0x4, R162 ;  /* 0x00000004f9ac7825 */ /* 0x004fc800078e02a2 */
[C---:B-1----:R-:W-:Y:S01]  /*62530*/  IMAD.WIDE R170, R249.reuse, 0x4, R182 ;  /* 0x00000004f9aa7825 */ /* 0x042fe200078e02b6 */
[----:B------:R1:W-:Y:S03]  /*62540*/  STL.64 [R1+0x7048], R172 ;  /* 0x007048ac01007387 */ /* 0x0003e60000100a00 */
[C---:B------:R-:W-:Y:S01]  /*62550*/  IMAD.WIDE R162, R249.reuse, 0x4, R246 ;  /* 0x00000004f9a27825 */ /* 0x040fe200078e02f6 */
[----:B------:R2:W-:Y:S04]  /*62560*/  STL.64 [R1+0x7040], R170 ;  /* 0x007040aa01007387 */ /* 0x0005e80000100a00 */
[----:B------:R4:W-:Y:S01]  /*62570*/  STL.64 [R1+0x7038], R162 ;  /* 0x007038a201007387 */ /* 0x0009e20000100a00 */
[----:B-1----:R-:W-:-:S04]  /*62580*/  IMAD.WIDE R172, R249, 0x4, R236 ;  /* 0x00000004f9ac7825 */ /* 0x002fc800078e02ec */
[C---:B--2---:R-:W-:Y:S01]  /*62590*/  IMAD.WIDE R170, R249.reuse, 0x4, R180 ;  /* 0x00000004f9aa7825 */ /* 0x044fe200078e02b4 */
[----:B------:R-:W-:Y:S03]  /*625a0*/  STL.64 [R1+0x7030], R172 ;  /* 0x007030ac01007387 */ /* 0x000fe60000100a00 */
[C---:B----4-:R-:W-:Y:S01]  /*625b0*/  IMAD.WIDE R162, R249.reuse, 0x4, R164 ;  /* 0x00000004f9a27825 */ /* 0x050fe200078e02a4 */
[----:B------:R-:W-:Y:S03]  /*625c0*/  STL.64 [R1+0x7028], R170 ;  /* 0x007028aa01007387 */ /* 0x000fe60000100a00 */
[C---:B------:R-:W-:Y:S01]  /*625d0*/  IMAD.WIDE R166, R249.reuse, 0x4, R166 ;  /* 0x00000004f9a67825 */ /* 0x040fe200078e02a6 */
[----:B------:R1:W-:Y:S03]  /*625e0*/  STL.64 [R1+0x7020], R162 ;  /* 0x007020a201007387 */ /* 0x0003e60000100a00 */
[C---:B------:R-:W-:Y:S01]  /*625f0*/  IMAD.WIDE R164, R249.reuse, 0x4, R192 ;  /* 0x00000004f9a47825 */ /* 0x040fe200078e02c0 */
[----:B------:R-:W-:Y:S04]  /*62600*/  STL.64 [R1+0x7018], R166 ;  /* 0x007018a601007387 */ /* 0x000fe80000100a00 */
[----:B------:R-:W2:Y:S01]  /*62610*/  LDL.LU.64 R190, [R1+0x3970] ;  /* 0x0039700001be7983 */ /* 0x000ea20000300a00 */
        /* <DEDUP_REMOVED lines=18> */
[----:B------:R-:W3:Y:S04]  /*62740*/  LDL.LU.64 R234, [R1+0x4750] ;  /* 0x0047500001ea7983 */ /* 0x000ee80000300a00 */
[----:B------:R-:W3:Y:S04]  /*62750*/  LDL.LU.64 R224, [R1+0x4148] ;  /* 0x0041480001e07983 */ /* 0x000ee80000300a00 */
[----:B------:R-:W3:Y:S04]  /*62760*/  LDL.LU.64 R192, [R1+0x3980] ;  /* 0x0039800001c07983 */ /* 0x000ee80000300a00 */
[----:B------:R-:W3:Y:S04]  /*62770*/  LDL.LU.64 R168, [R1+0x4d30] ;  /* 0x004d300001a87983 */ /* 0x000ee80000300a00 */
[----:B------:R-:W3:Y:S01]  /*62780*/  LDL.LU.64 R214, [R1+0x4748] ;  /* 0x0047480001d67983 */ /* 0x000ee20000300a00 */
[----:B-1----:R-:W-:-:S05]  /*62790*/  IMAD.WIDE R162, R249, 0x4, R176 ;  /* 0x00000004f9a27825 */ /* 0x002fca00078e02b0 */
        /* <DEDUP_REMOVED lines=12> */
[----:B--2---:R-:W-:-:S05]  /*62860*/  IMAD.WIDE R190, R249, 0x4, R190 ;  /* 0x00000004f9be7825 */ /* 0x004fca00078e02be */
[----:B------:R4:W-:Y:S02]  /*62870*/  STL.64 [R1+0x6fe8], R190 ;  /* 0x006fe8be01007387 */ /* 0x0009e40000100a00 */
[----:B----4-:R-:W-:-:S04]  /*62880*/  IMAD.WIDE R190, R249, 0x4, R188 ;  /* 0x00000004f9be7825 */ /* 0x010fc800078e02bc */
        /* <DEDUP_REMOVED lines=14> */
[C---:B--2---:R-:W-:Y:S01]  /*62970*/  IMAD.WIDE R170, R249.reuse, 0x4, R210 ;  /* 0x00000004f9aa7825 */ /* 0x044fe200078e02d2 */
[----:B------:R1:W-:Y:S03]  /*62980*/  STL.64 [R1+0x6fa8], R174 ;  /* 0x006fa8ae01007387 */ /* 0x0003e60000100a00 */
[C---:B----4-:R-:W-:Y:S02]  /*62990*/  IMAD.WIDE R172, R249.reuse, 0x4, R196 ;  /* 0x00000004f9ac7825 */ /* 0x050fe400078e02c4 */
[----:B------:R-:W2:Y:S04]  /*629a0*/  LDL.LU.64 R196, [R1+0x3300] ;  /* 0x0033000001c47983 */ /* 0x000ea80000300a00 */
[----:B------:R4:W-:Y:S01]  /*629b0*/  STL.64 [R1+0x6fa0], R170 ;  /* 0x006fa0aa01007387 */ /* 0x0009e20000100a00 */
[----:B-1----:R-:W-:-:S03]  /*629c0*/  IMAD.WIDE R174, R249, 0x4, R198 ;  /* 0x00000004f9ae7825 */ /* 0x002fc600078e02c6 */
[----:B------:R3:W-:Y:S01]  /*629d0*/  STL.64 [R1+0x6f98], R172 ;  /* 0x006f98ac01007387 */ /* 0x0007e20000100a00 */
[----:B----4-:R-:W-:-:S05]  /*629e0*/  IMAD.WIDE R170, R249, 0x4, R208 ;  /* 0x00000004f9aa7825 */ /* 0x010fca00078e02d0 */
[----:B------:R1:W-:Y:S04]  /*629f0*/  STL.64 [R1+0x6f90], R170 ;  /* 0x006f90aa01007387 */ /* 0x0003e80000100a00 */
[----:B------:R4:W-:Y:S01]  /*62a00*/  STL.64 [R1+0x6f88], R174 ;  /* 0x006f88ae01007387 */ /* 0x0009e20000100a00 */
[----:B---3--:R-:W-:-:S04]  /*62a10*/  IMAD.WIDE R172, R249, 0x4, R178 ;  /* 0x00000004f9ac7825 */ /* 0x008fc800078e02b2 */
[C---:B-1----:R-:W-:Y:S01]  /*62a20*/  IMAD.WIDE R170, R249.reuse, 0x4, R234 ;  /* 0x00000004f9aa7825 */ /* 0x042fe200078e02ea */
[----:B------:R1:W-:Y:S03]  /*62a30*/  STL.64 [R1+0x6f80], R172 ;  /* 0x006f80ac01007387 */ /* 0x0003e60000100a00 */
[C---:B----4-:R-:W-:Y:S01]  /*62a40*/  IMAD.WIDE R174, R249.reuse, 0x4, R224 ;  /* 0x00000004f9ae7825 */ /* 0x050fe200078e02e0 */
[----:B------:R3:W-:Y:S04]  /*62a50*/  STL.64 [R1+0x6f78], R170 ;  /* 0x006f78aa01007387 */ /* 0x0007e80000100a00 */
[----:B------:R4:W-:Y:S01]  /*62a60*/  STL.64 [R1+0x6f70], R174 ;  /* 0x006f70ae01007387 */ /* 0x0009e20000100a00 */
[----:B-1----:R-:W-:-:S03]  /*62a70*/  IMAD.WIDE R172, R249, 0x4, R192 ;  /* 0x00000004f9ac7825 */ /* 0x002fc600078e02c0 */
[----:B------:R-:W2:Y:S01]  /*62a80*/  LDL.LU.64 R192, [R1+0x4d18] ;  /* 0x004d180001c07983 */ /* 0x000ea20000300a00 */
[----:B---3--:R-:W-:-:S03]  /*62a90*/  IMAD.WIDE R170, R249, 0x4, R168 ;  /* 0x00000004f9aa7825 */ /* 0x008fc600078e02a8 */
[----:B------:R1:W-:Y:S04]  /*62aa0*/  STL.64 [R1+0x6f68], R172 ;  /* 0x006f68ac01007387 */ /* 0x0003e80000100a00 */
[----:B------:R-:W3:Y:S01]  /*62ab0*/  LDL.LU.64 R168, [R1+0x4730] ;  /* 0x0047300001a87983 */ /* 0x000ee20000300a00 */
[----:B----4-:R-:W-:-:S03]  /*62ac0*/  IMAD.WIDE R174, R249, 0x4, R214 ;  /* 0x00000004f9ae7825 */ /* 0x010fc600078e02d6 */
[----:B------:R4:W-:Y:S04]  /*62ad0*/  STL.64 [R1+0x6f60], R170 ;  /* 0x006f60aa01007387 */ /* 0x0009e80000100a00 */
[----:B------:R-:W-:Y:S01]  /*62ae0*/  STL.64 [R1+0x6f58], R174 ;  /* 0x006f58ae01007387 */ /* 0x000fe20000100a00 */
[----:B-1----:R-:W-:-:S04]  /*62af0*/  IMAD.WIDE R172, R249, 0x4, R162 ;  /* 0x00000004f9ac7825 */ /* 0x002fc800078e02a2 */
[C---:B----4-:R-:W-:Y:S01]  /*62b00*/  IMAD.WIDE R170, R249.reuse, 0x4, R182 ;  /* 0x00000004f9aa7825 */ /* 0x050fe200078e02b6 */
[----:B------:R1:W-:Y:S03]  /*62b10*/  STL.64 [R1+0x6f50], R172 ;  /* 0x006f50ac01007387 */ /* 0x0003e60000100a00 */
[C---:B------:R-:W-:Y:S01]  /*62b20*/  IMAD.WIDE R162, R249.reuse, 0x4, R246 ;  /* 0x00000004f9a27825 */ /* 0x040fe200078e02f6 */
[----:B------:R4:W-:Y:S04]  /*62b30*/  STL.64 [R1+0x6f48], R170 ;  /* 0x006f48aa01007387 */ /* 0x0009e80000100a00 */
[----:B------:R4:W-:Y:S01]  /*62b40*/  STL.64 [R1+0x6f40], R162 ;  /* 0x006f40a201007387 */ /* 0x0009e20000100a00 */
[----:B-1----:R-:W-:-:S04]  /*62b50*/  IMAD.WIDE R172, R249, 0x4, R236 ;  /* 0x00000004f9ac7825 */ /* 0x002fc800078e02ec */
[C---:B----4-:R-:W-:Y:S01]  /*62b60*/  IMAD.WIDE R170, R249.reuse, 0x4, R180 ;  /* 0x00000004f9aa7825 */ /* 0x050fe200078e02b4 */
[----:B------:R-:W-:Y:S03]  /*62b70*/  STL.64 [R1+0x6f38], R172 ;  /* 0x006f38ac01007387 */ /* 0x000fe60000100a00 */
[C---:B------:R-:W-:Y:S01]  /*62b80*/  IMAD.WIDE R162, R249.reuse, 0x4, R164 ;  /* 0x00000004f9a27825 */ /* 0x040fe200078e02a4 */
        /* <DEDUP_REMOVED lines=18> */
[----:B----4-:R-:W4:Y:S04]  /*62cb0*/  LDL.LU.64 R166, [R1+0x4d00] ;  /* 0x004d000001a67983 */ /* 0x010f280000300a00 */
[----:B------:R-:W4:Y:S04]  /*62cc0*/  LDL.LU.64 R208, [R1+0x4718] ;  /* 0x0047180001d07983 */ /* 0x000f280000300a00 */
[----:B------:R-:W4:Y:S01]  /*62cd0*/  LDL.LU.64 R198, [R1+0x4118] ;  /* 0x0041180001c67983 */ /* 0x000f220000300a00 */
[----:B--2---:R-:W-:-:S05]  /*62ce0*/  IMAD.WIDE R162, R249, 0x4, R196 ;  /* 0x00000004f9a27825 */ /* 0x004fca00078e02c4 */
[----:B------:R1:W-:Y:S04]  /*62cf0*/  STL.64 [R1+0x6f08], R162 ;  /* 0x006f08a201007387 */ /* 0x0003e80000100a00 */
[----:B------:R-:W2:Y:S04]  /*62d00*/  LDL.LU.64 R178, [R1+0x32d8] ;  /* 0x0032d80001b27983 */ /* 0x000ea80000300a00 */
[----:B------:R-:W2:Y:S04]  /*62d10*/  LDL.LU.64 R234, [R1+0x4cf8] ;  /* 0x004cf80001ea7983 */ /* 0x000ea80000300a00 */
[----:B------:R-:W2:Y:S04]  /*62d20*/  LDL.LU.64 R224, [R1+0x4710] ;  /* 0x0047100001e07983 */ /* 0x000ea80000300a00 */
[----:B------:R-:W2:Y:S04]  /*62d30*/  LDL.LU.64 R176, [R1+0x4110] ;  /* 0x0041100001b07983 */ /* 0x000ea80000300a00 */
[----:B------:R-:W2:Y:S04]  /*62d40*/  LDL.LU.64 R196, [R1+0x39b8] ;  /* 0x0039b80001c47983 */ /* 0x000ea80000300a00 */
[----:B------:R-:W2:Y:S01]  /*62d50*/  LDL.LU.64 R214, [R1+0x4cf0] ;  /* 0x004cf00001d67983 */ /* 0x000ea20000300a00 */
[----:B-1----:R-:W-:-:S05]  /*62d60*/  IMAD.WIDE R162, R249, 0x4, R192 ;  /* 0x00000004f9a27825 */ /* 0x002fca00078e02c0 */
[----:B------:R1:W-:Y:S01]  /*62d70*/  STL.64 [R1+0x6f00], R162 ;  /* 0x006f00a201007387 */ /* 0x0003e20000100a00 */
[----:B---3--:R-:W-:-:S03]  /*62d80*/  IMAD.WIDE R164, R249, 0x4, R168 ;  /* 0x00000004f9a47825 */ /* 0x008fc600078e02a8 */
        /* <DEDUP_REMOVED lines=35> */
[----:B------:R2:W-:Y:S01]  /*62fc0*/  STL.64 [R1+0x6e98], R170 ;  /* 0x006e98aa01007387 */ /* 0x0005e20000100a00 */
[----:B-1----:R-:W-:-:S03]  /*62fd0*/  IMAD.WIDE R172, R249, 0x4, R178 ;  /* 0x00000004f9ac7825 */ /* 0x002fc600078e02b2 */
[----:B------:R1:W-:Y:S01]  /*62fe0*/  STL.64 [R1+0x6e90], R174 ;  /* 0x006e90ae01007387 */ /* 0x0003e20000100a00 */
[----:B--2---:R-:W-:-:S03]  /*62ff0*/  IMAD.WIDE R170, R249, 0x4, R234 ;  /* 0x00000004f9aa7825 */ /* 0x004fc600078e02ea */
[----:B------:R2:W-:Y:S01]  /*63000*/  STL.64 [R1+0x6e88], R172 ;  /* 0x006e88ac01007387 */ /* 0x0005e20000100a00 */
[----:B-1----:R-:W-:-:S03]  /*63010*/  IMAD.WIDE R174, R249, 0x4, R224 ;  /* 0x00000004f9ae7825 */ /* 0x002fc600078e02e0 */
[----:B------:R1:W-:Y:S01]  /*63020*/  STL.64 [R1+0x6e80], R170 ;  /* 0x006e80aa01007387 */ /* 0x0003e20000100a00 */
[----:B--2---:R-:W-:-:S03]  /*63030*/  IMAD.WIDE R172, R249, 0x4, R176 ;  /* 0x00000004f9ac7825 */ /* 0x004fc600078e02b0 */
[----:B------:R2:W-:Y:S04]  /*63040*/  STL.64 [R1+0x6e78], R174 ;  /* 0x006e78ae01007387 */ /* 0x0005e80000100a00 */
[----:B------:R-:W4:Y:S01]  /*63050*/  LDL.LU.64 R176, [R1+0x32c8] ;  /* 0x0032c80001b07983 */ /* 0x000f220000300a00 */
[----:B-1----:R-:W-:-:S03]  /*63060*/  IMAD.WIDE R170, R249, 0x4, R196 ;  /* 0x00000004f9aa7825 */ /* 0x002fc600078e02c4 */
[----:B------:R-:W-:Y:S04]  /*63070*/  STL.64 [R1+0x6e70], R172 ;  /* 0x006e70ac01007387 */ /* 0x000fe80000100a00 */
[----:B------:R-:W4:Y:S01]  /*63080*/  LDL.LU.64 R196, [R1+0x4cd8] ;  /* 0x004cd80001c47983 */ /* 0x000f220000300a00 */
[----:B--2---:R-:W-:-:S03]  /*63090*/  IMAD.WIDE R174, R249, 0x4, R214 ;  /* 0x00000004f9ae7825 */ /* 0x004fc600078e02d6 */
[----:B------:R3:W-:Y:S04]  /*630a0*/  STL.64 [R1+0x6e68], R170 ;  /* 0x006e68aa01007387 */ /* 0x0007e80000100a00 */
        /* <DEDUP_REMOVED lines=12> */
[C---:B---3--:R-:W-:Y:S01]  /*63170*/  IMAD.WIDE R170, R249.reuse, 0x4, R194 ;  /* 0x00000004f9aa7825 */ /* 0x048fe200078e02c2 */
        /* <DEDUP_REMOVED lines=15> */
[----:B--2---:R-:W2:Y:S04]  /*63270*/  LDL.LU.64 R170, [R1+0x3b50] ;  /* 0x003b500001aa7983 */ /* 0x004ea80000300a00 */
[----:B-1----:R-:W2:Y:S04]  /*63280*/  LDL.LU.64 R164, [R1+0x4c18] ;  /* 0x004c180001a47983 */ /* 0x002ea80000300a00 */
[----:B------:R-:W2:Y:S04]  /*63290*/  LDL.LU.64 R238, [R1+0x45f8] ;  /* 0x0045f80001ee7983 */ /* 0x000ea80000300a00 */
[----:B------:R-:W2:Y:S01]  /*632a0*/  LDL.LU.64 R212, [R1+0x3fe0] ;  /* 0x003fe00001d47983 */ /* 0x000ea20000300a00 */
        /* <DEDUP_REMOVED lines=8> */
[----:B------:R-:W-:-:S05]  /*63330*/  IMAD.WIDE R166, R249, 0x4, R176 ;  /* 0x00000004f9a67825 */ /* 0x000fca00078e02b0 */
[----:B------:R-:W-:Y:S01]  /*63340*/  STL.64 [R1+0x6e08], R166 ;  /* 0x006e08a601007387 */ /* 0x000fe20000100a00 */
[----:B-1----:R-:W-:-:S03]  /*63350*/  IMAD.WIDE R162, R249, 0x4, R196 ;  /* 0x00000004f9a27825 */ /* 0x002fc600078e02c4 */
        /* <DEDUP_REMOVED lines=13> */
[C---:B------:R-:W-:Y:S01]  /*63430*/  IMAD.WIDE R186, R249.reuse, 0x4, R186 ;  /* 0x00000004f9ba7825 */ /* 0x040fe200078e02ba */
[----:B-1----:R-:W3:Y:S03]  /*63440*/  LDL.LU.64 R190, [R1+0x84b8] ;  /* 0x0084b80001be7983 */ /* 0x002ee60000300a00 */
[C---:B------:R-:W-:Y:S01]  /*63450*/  IMAD.WIDE R194, R249.reuse, 0x4, R194 ;  /* 0x00000004f9c27825 */ /* 0x040fe200078e02c2 */
[----:B------:R1:W-:Y:S03]  /*63460*/  STL.64 [R1+0x6df0], R188 ;  /* 0x006df0bc01007387 */ /* 0x0003e60000100a00 */
[----:B------:R-:W-:-:S04]  /*63470*/  IMAD.WIDE R192, R249, 0x4, R192 ;  /* 0x00000004f9c07825 */ /* 0x000fc800078e02c0 */
[C---:B------:R-:W-:Y:S01]  /*63480*/  IMAD.WIDE R168, R249.reuse, 0x4, R168 ;  /* 0x00000004f9a87825 */ /* 0x040fe200078e02a8 */
[----:B-1----:R-:W3:Y:S03]  /*63490*/  LDL.LU.64 R188, [R1+0x84b0] ;  /* 0x0084b00001bc7983 */ /* 0x002ee60000300a00 */
[C---:B------:R-:W-:Y:S01]  /*634a0*/  IMAD.WIDE R184, R249.reuse, 0x4, R184 ;  /* 0x00000004f9b87825 */ /* 0x040fe200078e02b8 */
[----:B------:R1:W-:Y:S04]  /*634b0*/  STL.64 [R1+0x6de8], R186 ;  /* 0x006de8ba01007387 */ /* 0x0003e80000100a00 */
[----:B-1----:R-:W3:Y:S04]  /*634c0*/  LDL.LU.64 R186, [R1+0x84a8] ;  /* 0x0084a80001ba7983 */ /* 0x002ee80000300a00 */
[----:B------:R1:W-:Y:S01]  /*634d0*/  STL.64 [R1+0x6de0], R194 ;  /* 0x006de0c201007387 */ /* 0x0003e20000100a00 */
[----:B--2---:R-:W-:-:S03]  /*634e0*/  IMAD.WIDE R170, R249, 0x4, R170 ;  /* 0x00000004f9aa7825 */ /* 0x004fc600078e02aa */
[----:B-1----:R-:W2:Y:S04]  /*634f0*/  LDL.LU.64 R194, [R1+0x84a0] ;  /* 0x0084a00001c27983 */ /* 0x002ea80000300a00 */
[----:B------:R1:W-:Y:S04]  /*63500*/  STL.64 [R1+0x6dd8], R192 ;  /* 0x006dd8c001007387 */ /* 0x0003e80000100a00 */
[----:B-1----:R-:W3:Y:S04]  /*63510*/  LDL.LU.64 R192, [R1+0x8498] ;  /* 0x0084980001c07983 */ /* 0x002ee80000300a00 */
[----:B------:R1:W-:Y:S04]  /*63520*/  STL.64 [R1+0x6dd0], R168 ;  /* 0x006dd0a801007387 */ /* 0x0003e80000100a00 */
[----:B-1----:R-:W3:Y:S04]  /*63530*/  LDL.LU.64 R168, [R1+0x8490] ;  /* 0x0084900001a87983 */ /* 0x002ee80000300a00 */
[----:B------:R1:W-:Y:S02]  /*63540*/  STL.64 [R1+0x6dc8], R184 ;  /* 0x006dc8b801007387 */ /* 0x0003e40000100a00 */
[----:B-1----:R-:W-:-:S04]  /*63550*/  IMAD.WIDE R184, R249, 0x4, R174 ;  /* 0x00000004f9b87825 */ /* 0x002fc800078e02ae */
[C---:B------:R-:W-:Y:S01]  /*63560*/  IMAD.WIDE R174, R249.reuse, 0x4, R172 ;  /* 0x00000004f9ae7825 */ /* 0x040fe200078e02ac */
[----:B------:R-:W-:Y:S03]  /*63570*/  STL.64 [R1+0x6dc0], R184 ;  /* 0x006dc0b801007387 */ /* 0x000fe60000100a00 */
[C---:B------:R-:W-:Y:S01]  /*63580*/  IMAD.WIDE R172, R249.reuse, 0x4, R164 ;  /* 0x00000004f9ac7825 */ /* 0x040fe200078e02a4 */
[----:B------:R1:W-:Y:S04]  /*63590*/  STL.64 [R1+0x6db8], R174 ;  /* 0x006db8ae01007387 */ /* 0x0003e80000100a00 */
[----:B------:R-:W3:Y:S04]  /*635a0*/  LDL.LU.64 R164, [R1+0x3f68] ;  /* 0x003f680001a47983 */ /* 0x000ee80000300a00 */
[----:B------:R4:W-:Y:S01]  /*635b0*/  STL.64 [R1+0x6db0], R170 ;  /* 0x006db0aa01007387 */ /* 0x0009e20000100a00 */
[----:B-1----:R-:W-:-:S03]  /*635c0*/  IMAD.WIDE R174, R249, 0x4, R212 ;  /* 0x00000004f9ae7825 */ /* 0x002fc600078e02d4 */
[----:B------:R1:W-:Y:S01]  /*635d0*/  STL.64 [R1+0x6da8], R172 ;  /* 0x006da8ac01007387 */ /* 0x0003e20000100a00 */
[----:B----4-:R-:W-:-:S04]  /*635e0*/  IMAD.WIDE R170, R249, 0x4, R238 ;  /* 0x00000004f9aa7825 */ /* 0x010fc800078e02ee */
[C---:B-1----:R-:W-:Y:S01]  /*635f0*/  IMAD.WIDE R172, R249.reuse, 0x4, R210 ;  /* 0x00000004f9ac7825 */ /* 0x042fe200078e02d2 */
[----:B------:R1:W-:Y:S04]  /*63600*/  STL.64 [R1+0x6da0], R170 ;  /* 0x006da0aa01007387 */ /* 0x0003e80000100a00 */
        /* <DEDUP_REMOVED lines=12> */
[----:B------:R4:W-:Y:S01]  /*636d0*/  STL.64 [R1+0x6d70], R170 ;  /* 0x006d70aa01007387 */ /* 0x0009e20000100a00 */
[----:B-1----:R-:W-:-:S03]  /*636e0*/  IMAD.WIDE R172, R249, 0x4, R234 ;  /* 0x00000004f9ac7825 */ /* 0x002fc600078e02ea */
[----:B------:R1:W-:Y:S01]  /*636f0*/  STL.64 [R1+0x6d68], R174 ;  /* 0x006d68ae01007387 */ /* 0x0003e20000100a00 */
[----:B----4-:R-:W-:-:S03]  /*63700*/  IMAD.WIDE R170, R249, 0x4, R224 ;  /* 0x00000004f9aa7825 */ /* 0x010fc600078e02e0 */
[----:B------:R4:W-:Y:S01]  /*63710*/  STL.64 [R1+0x6d60], R172 ;  /* 0x006d60ac01007387 */ /* 0x0009e20000100a00 */
[----:B-1----:R-:W-:-:S03]  /*63720*/  IMAD.WIDE R174, R249, 0x4, R214 ;  /* 0x00000004f9ae7825 */ /* 0x002fc600078e02d6 */
[----:B------:R1:W-:Y:S01]  /*63730*/  STL.64 [R1+0x6d58], R170 ;  /* 0x006d58aa01007387 */ /* 0x0003e20000100a00 */
[----:B----4-:R-:W-:-:S03]  /*63740*/  IMAD.WIDE R172, R249, 0x4, R162 ;  /* 0x00000004f9ac7825 */ /* 0x010fc600078e02a2 */
[----:B------:R-:W-:Y:S01]  /*63750*/  STL.64 [R1+0x6d50], R174 ;  /* 0x006d50ae01007387 */ /* 0x000fe20000100a00 */
[----:B-1----:R-:W-:-:S03]  /*63760*/  IMAD.WIDE R170, R249, 0x4, R182 ;  /* 0x00000004f9aa7825 */ /* 0x002fc600078e02b6 */
[----:B------:R-:W-:Y:S01]  /*63770*/  STL.64 [R1+0x6d48], R172 ;  /* 0x006d48ac01007387 */ /* 0x000fe20000100a00 */
[----:B------:R-:W-:-:S03]  /*63780*/  IMAD.WIDE R162, R249, 0x4, R180 ;  /* 0x00000004f9a27825 */ /* 0x000fc600078e02b4 */
[----:B------:R1:W-:Y:S01]  /*63790*/  STL.64 [R1+0x6d40], R170 ;  /* 0x006d40aa01007387 */ /* 0x0003e20000100a00 */
[----:B------:R-:W-:-:S03]  /*637a0*/  IMAD.WIDE R166, R249, 0x4, R166 ;  /* 0x00000004f9a67825 */ /* 0x000fc600078e02a6 */
[----:B------:R4:W-:Y:S04]  /*637b0*/  STL.64 [R1+0x6d38], R162 ;  /* 0x006d38a201007387 */ /* 0x0009e80000100a00 */
[----:B------:R4:W-:Y:S01]  /*637c0*/  STL.64 [R1+0x6d30], R166 ;  /* 0x006d30a601007387 */ /* 0x0009e20000100a00 */
[----:B-1----:R-:W-:-:S04]  /*637d0*/  IMAD.WIDE R170, R249, 0x4, R176 ;  /* 0x00000004f9aa7825 */ /* 0x002fc800078e02b0 */
[C---:B----4-:R-:W-:Y:S01]  /*637e0*/  IMAD.WIDE R162, R249.reuse, 0x4, R196 ;  /* 0x00000004f9a27825 */ /* 0x050fe200078e02c4 */
        /* <DEDUP_REMOVED lines=13> */
[----:B------:R-:W4:Y:S04]  /*638c0*/  LDL.LU.64 R198, [R1+0x670] ;  /* 0x0006700001c67983 */ /* 0x000f280000300a00 */
[----:B------:R-:W4:Y:S01]  /*638d0*/  LDL.LU.64 R178, [R1+0x4b58] ;  /* 0x004b580001b27983 */ /* 0x000f220000300a00 */
[----:B--2---:R-:W-:-:S04]  /*638e0*/  IMAD.WIDE R194, R249, 0x4, R194 ;  /* 0x00000004f9c27825 */ /* 0x004fc800078e02c2 */
[----:B---3--:R-:W-:-:S04]  /*638f0*/  IMAD.WIDE R168, R249, 0x4, R168 ;  /* 0x00000004f9a87825 */ /* 0x008fc800078e02a8 */
[----:B------:R-:W-:-:S05]  /*63900*/  IMAD.WIDE R162, R249, 0x4, R164 ;  /* 0x00000004f9a27825 */ /* 0x000fca00078e02a4 */
[----:B------:R1:W-:Y:S04]  /*63910*/  STL.64 [R1+0x6d18], R162 ;  /* 0x006d18a201007387 */ /* 0x0003e80000100a00 */
[----:B------:R-:W2:Y:S04]  /*63920*/  LDL.LU.64 R234, [R1+0x4548] ;  /* 0x0045480001ea7983 */ /* 0x000ea80000300a00 */
[----:B------:R-:W3:Y:S04]  /*63930*/  LDL.LU.64 R224, [R1+0x3f48] ;  /* 0x003f480001e07983 */ /* 0x000ee80000300a00 */
[----:B------:R-:W3:Y:S04]  /*63940*/  LDL.LU.64 R214, [R1+0x668] ;  /* 0x0006680001d67983 */ /* 0x000ee80000300a00 */
[----:B------:R-:W3:Y:S04]  /*63950*/  LDL.LU.64 R180, [R1+0x4c58] ;  /* 0x004c580001b47983 */ /* 0x000ee80000300a00 */
[----:B------:R-:W3:Y:S04]  /*63960*/  LDL.LU.64 R164, [R1+0x4648] ;  /* 0x0046480001a47983 */ /* 0x000ee80000300a00 */
[----:B-1----:R-:W3:Y:S01]  /*63970*/  LDL.LU.64 R162, [R1+0x4038] ;  /* 0x0040380001a27983 */ /* 0x002ee20000300a00 */
[----:B------:R-:W-:-:S05]  /*63980*/  IMAD.WIDE R182, R249, 0x4, R246 ;  /* 0x00000004f9b67825 */ /* 0x000fca00078e02f6 */
[----:B------:R1:W-:Y:S01]  /*63990*/  STL.64 [R1+0x6d10], R182 ;  /* 0x006d10b601007387 */ /* 0x0003e20000100a00 */
[----:B------:R-:W-:-:S03]  /*639a0*/  IMAD.WIDE R236, R249, 0x4, R236 ;  /* 0x00000004f9ec7825 */ /* 0x000fc600078e02ec */
[----:B-1----:R-:W3:Y:S04]  /*639b0*/  LDL.LU.64 R182, [R1+0x3a58] ;  /* 0x003a580001b67983 */ /* 0x002ee80000300a00 */
[----:B------:R1:W-:Y:S04]  /*639c0*/  STL.64 [R1+0x6d08], R236 ;  /* 0x006d08ec01007387 */ /* 0x0003e80000100a00 */
[----:B------:R-:W3:Y:S04]  /*639d0*/  LDL.LU.64 R246, [R1+0x4b50] ;  /* 0x004b500001f67983 */ /* 0x000ee80000300a00 */
[----:B-1----:R-:W3:Y:S04]  /*639e0*/  LDL.LU.64 R236, [R1+0x4540] ;  /* 0x0045400001ec7983 */ /* 0x002ee80000300a00 */
[----:B------:R1:W-:Y:S02]  /*639f0*/  STL.64 [R1+0x6d00], R168 ;  /* 0x006d00a801007387 */ /* 0x0003e40000100a00 */
[----:B-1----:R-:W-:-:S02]  /*63a00*/  IMAD.WIDE R168, R249, 0x4, R192 ;  /* 0x00000004f9a87825 */ /* 0x002fc400078e02c0 */
[----:B------:R-:W3:Y:S04]  /*63a10*/  LDL.LU.64 R192, [R1+0x3f40] ;  /* 0x003f400001c07983 */ /* 0x000ee80000300a00 */
[----:B------:R1:W-:Y:S04]  /*63a20*/  STL.64 [R1+0x6cf8], R168 ;  /* 0x006cf8a801007387 */ /* 0x0003e80000100a00 */
[----:B-1----:R-:W3:Y:S04]  /*63a30*/  LDL.LU.64 R168, [R1+0x3b68] ;  /* 0x003b680001a87983 */ /* 0x002ee80000300a00 */
[----:B------:R1:W-:Y:S04]  /*63a40*/  STL.64 [R1+0x6cf0], R194 ;  /* 0x006cf0c201007387 */ /* 0x0003e80000100a00 */
[----:B-1----:R-:W3:Y:S01]  /*63a50*/  LDL.LU.64 R194, [R1+0x4b48] ;  /* 0x004b480001c27983 */ /* 0x002ee20000300a00 */
[----:B----4-:R-:W-:-:S04]  /*63a60*/  IMAD.WIDE R166, R249, 0x4, R166 ;  /* 0x00000004f9a67825 */ /* 0x010fc800078e02a6 */
[C---:B------:R-:W-:Y:S01]  /*63a70*/  IMAD.WIDE R176, R249.reuse, 0x4, R176 ;  /* 0x00000004f9b07825 */ /* 0x040fe200078e02b0 */
[----:B------:R1:W-:Y:S03]  /*63a80*/  STL.64 [R1+0x6ce8], R166 ;  /* 0x006ce8a601007387 */ /* 0x0003e60000100a00 */
[----:B------:R-:W-:-:S04]  /*63a90*/  IMAD.WIDE R184, R249, 0x4, R184 ;  /* 0x00000004f9b87825 */ /* 0x000fc800078e02b8 */
[C---:B------:R-:W-:Y:S01]  /*63aa0*/  IMAD.WIDE R172, R249.reuse, 0x4, R172 ;  /* 0x00000004f9ac7825 */ /* 0x040fe200078e02ac */
[----:B-1----:R-:W4:Y:S04]  /*63ab0*/  LDL.LU.64 R166, [R1+0x8488] ;  /* 0x0084880001a67983 */ /* 0x002f280000300a00 */
[----:B------:R1:W-:Y:S04]  /*63ac0*/  STL.64 [R1+0x6ce0], R176 ;  /* 0x006ce0b001007387 */ /* 0x0003e80000100a00 */
[----:B-1----:R-:W4:Y:S04]  /*63ad0*/  LDL.LU.64 R176, [R1+0x8480] ;  /* 0x0084800001b07983 */ /* 0x002f280000300a00 */
[----:B------:R1:W-:Y:S02]  /*63ae0*/  STL.64 [R1+0x6cd8], R184 ;  /* 0x006cd8b801007387 */ /* 0x0003e40000100a00 */
[----:B-1----:R-:W-:-:S04]  /*63af0*/  IMAD.WIDE R184, R249, 0x4, R174 ;  /* 0x00000004f9b87825 */ /* 0x002fc800078e02ae */
[C---:B------:R-:W-:Y:S01]  /*63b00*/  IMAD.WIDE R174, R249.reuse, 0x4, R170 ;  /* 0x00000004f9ae7825 */ /* 0x040fe200078e02aa */
[----:B------:R-:W-:Y:S03]  /*63b10*/  STL.64 [R1+0x6cd0], R184 ;  /* 0x006cd0b801007387 */ /* 0x000fe60000100a00 */
[C---:B------:R-:W-:Y:S01]  /*63b20*/  IMAD.WIDE R170, R249.reuse, 0x4, R238 ;  /* 0x00000004f9aa7825 */ /* 0x040fe200078e02ee */
[----:B------:R1:W-:Y:S04]  /*63b30*/  STL.64 [R1+0x6cc8], R172 ;  /* 0x006cc8ac01007387 */ /* 0x0003e80000100a00 */
[----:B------:R1:W-:Y:S04]  /*63b40*/  STL.64 [R1+0x6cc0], R174 ;  /* 0x006cc0ae01007387 */ /* 0x0003e80000100a00 */
[----:B------:R1:W-:Y:S02]  /*63b50*/  STL.64 [R1+0x6cb8], R170 ;  /* 0x006cb8aa01007387 */ /* 0x0003e40000100a00 */
[----:B-1----:R-:W-:-:S04]  /*63b60*/  IMAD.WIDE R172, R249, 0x4, R212 ;  /* 0x00000004f9ac7825 */ /* 0x002fc800078e02d4 */
[C---:B------:R-:W-:Y:S01]  /*63b70*/  IMAD.WIDE R174, R249.reuse, 0x4, R210 ;  /* 0x00000004f9ae7825 */ /* 0x040fe200078e02d2 */
[----:B------:R1:W-:Y:S03]  /*63b80*/  STL.64 [R1+0x6cb0], R172 ;  /* 0x006cb0ac01007387 */ /* 0x0003e60000100a00 */
[C---:B------:R-:W-:Y:S01]  /*63b90*/  IMAD.WIDE R170, R249.reuse, 0x4, R208 ;  /* 0x00000004f9aa7825 */ /* 0x040fe200078e02d0 */
[----:B------:R1:W-:Y:S03]  /*63ba0*/  STL.64 [R1+0x6ca8], R174 ;  /* 0x006ca8ae01007387 */ /* 0x0003e60000100a00 */
[C---:B-1----:R-:W-:Y:S02]  /*63bb0*/  IMAD.WIDE R172, R249.reuse, 0x4, R196 ;  /* 0x00000004f9ac7825 */ /* 0x042fe400078e02c4 */
[----:B------:R-:W4:Y:S04]  /*63bc0*/  LDL.LU.64 R196, [R1+0x4538] ;  /* 0x0045380001c47983 */ /* 0x000f280000300a00 */
[----:B------:R1:W-:Y:S01]  /*63bd0*/  STL.64 [R1+0x6ca0], R170 ;  /* 0x006ca0aa01007387 */ /* 0x0003e20000100a00 */
[----:B------:R-:W-:-:S03]  /*63be0*/  IMAD.WIDE R174, R249, 0x4, R178 ;  /* 0x00000004f9ae7825 */ /* 0x000fc600078e02b2 */
[----:B------:R2:W-:Y:S01]  /*63bf0*/  STL.64 [R1+0x6c98], R172 ;  /* 0x006c98ac01007387 */ /* 0x0005e20000100a00 */
[----:B-1----:R-:W-:-:S05]  /*63c00*/  IMAD.WIDE R170, R249, 0x4, R198 ;  /* 0x00000004f9aa7825 */ /* 0x002fca00078e02c6 */
[----:B------:R3:W-:Y:S04]  /*63c10*/  STL.64 [R1+0x6c90], R170 ;  /* 0x006c90aa01007387 */ /* 0x0007e80000100a00 */
[----:B------:R1:W-:Y:S01]  /*63c20*/  STL.64 [R1+0x6c88], R174 ;  /* 0x006c88ae01007387 */ /* 0x0003e20000100a00 */
[----:B--2---:R-:W-:-:S04]  /*63c30*/  IMAD.WIDE R172, R249, 0x4, R234 ;  /* 0x00000004f9ac7825 */ /* 0x004fc800078e02ea */
[C---:B---3--:R-:W-:Y:S01]  /*63c40*/  IMAD.WIDE R170, R249.reuse, 0x4, R224 ;  /* 0x00000004f9aa7825 */ /* 0x048fe200078e02e0 */
[----:B------:R2:W-:Y:S03]  /*63c50*/  STL.64 [R1+0x6c80], R172 ;  /* 0x006c80ac01007387 */ /* 0x0005e60000100a00 */
[C---:B-1----:R-:W-:Y:S01]  /*63c60*/  IMAD.WIDE R174, R249.reuse, 0x4, R214 ;  /* 0x00000004f9ae7825 */ /* 0x042fe200078e02d6 */
[----:B------:R1:W-:Y:S04]  /*63c70*/  STL.64 [R1+0x6c78], R170 ;  /* 0x006c78aa01007387 */ /* 0x0003e80000100a00 */
[----:B------:R-:W-:Y:S01]  /*63c80*/  STL.64 [R1+0x6c70], R174 ;  /* 0x006c70ae01007387 */ /* 0x000fe20000100a00 */
[----:B--2---:R-:W-:-:S03]  /*63c90*/  IMAD.WIDE R172, R249, 0x4, R180 ;  /* 0x00000004f9ac7825 */ /* 0x004fc600078e02b4 */
[----:B------:R-:W2:Y:S01]  /*63ca0*/  LDL.LU.64 R180, [R1+0x3f38] ;  /* 0x003f380001b47983 */ /* 0x000ea20000300a00 */
[----:B-1----:R-:W-:-:S03]  /*63cb0*/  IMAD.WIDE R170, R249, 0x4, R164 ;  /* 0x00000004f9aa7825 */ /* 0x002fc600078e02a4 */
[----:B------:R1:W-:Y:S01]  /*63cc0*/  STL.64 [R1+0x6c68], R172 ;  /* 0x006c68ac01007387 */ /* 0x0003e20000100a00 */
[----:B------:R-:W-:-:S03]  /*63cd0*/  IMAD.WIDE R162, R249, 0x4, R162 ;  /* 0x00000004f9a27825 */ /* 0x000fc600078e02a2 */
[----:B------:R-:W3:Y:S04]  /*63ce0*/  LDL.LU.64 R164, [R1+0x660] ;  /* 0x0006600001a47983 */ /* 0x000ee80000300a00 */
[----:B------:R1:W-:Y:S04]  /*63cf0*/  STL.64 [R1+0x6c60], R170 ;  /* 0x006c60aa01007387 */ /* 0x0003e80000100a00 */
[----:B------:R1:W-:Y:S02]  /*63d00*/  STL.64 [R1+0x6c58], R162 ;  /* 0x006c58a201007387 */ /* 0x0003e40000100a00 */
[----:B-1----:R-:W-:-:S05]  /*63d10*/  IMAD.WIDE R172, R249, 0x4, R182 ;  /* 0x00000004f9ac7825 */ /* 0x002fca00078e02b6 */
[----:B------:R-:W-:Y:S01]  /*63d20*/  STL.64 [R1+0x6c50], R172 ;  /* 0x006c50ac01007387 */ /* 0x000fe20000100a00 */
[----:B------:R-:W-:-:S03]  /*63d30*/  IMAD.WIDE R170, R249, 0x4, R246 ;  /* 0x00000004f9aa7825 */ /* 0x000fc600078e02f6 */
[----:B------:R-:W3:Y:S04]  /*63d40*/  LDL.LU.64 R184, [R1+0x4530] ;  /* 0x0045300001b87983 */ /* 0x000ee80000300a00 */
[----:B------:R-:W-:Y:S01]  /*63d50*/  STL.64 [R1+0x6c48], R170 ;  /* 0x006c48aa01007387 */ /* 0x000fe20000100a00 */
[----:B------:R-:W-:-:S03]  /*63d60*/  IMAD.WIDE R162, R249, 0x4, R236 ;  /* 0x00000004f9a27825 */ /* 0x000fc600078e02ec */
[----:B------:R-:W3:Y:S04]  /*63d70*/  LDL.LU.64 R174, [R1+0x3f30] ;  /* 0x003f300001ae7983 */ /* 0x000ee80000300a00 */
[----:B------:R1:W-:Y:S02]  /*63d80*/  STL.64 [R1+0x6c40], R162 ;  /* 0x006c40a201007387 */ /* 0x0003e40000100a00 */
[C---:B-1----:R-:W-:Y:S02]  /*63d90*/  IMAD.WIDE R162, R249.reuse, 0x4, R192 ;  /* 0x00000004f9a27825 */ /* 0x042fe400078e02c0 */
[----:B------:R-:W3:Y:S04]  /*63da0*/  LDL.LU.64 R192, [R1+0x4c50] ;  /* 0x004c500001c07983 */ /* 0x000ee80000300a00 */
[----:B------:R1:W-:Y:S04]  /*63db0*/  STL.64 [R1+0x6c38], R162 ;  /* 0x006c38a201007387 */ /* 0x0003e80000100a00 */
[----:B------:R-:W3:Y:S01]  /*63dc0*/  LDL.LU.64 R172, [R1+0x4640] ;  /* 0x0046400001ac7983 */ /* 0x000ee20000300a00 */
[----:B------:R-:W-:-:S05]  /*63dd0*/  IMAD.WIDE R168, R249, 0x4, R168 ;  /* 0x00000004f9a87825 */ /* 0x000fca00078e02a8 */
[----:B------:R-:W-:Y:S04]  /*63de0*/  STL.64 [R1+0x6c30], R168 ;  /* 0x006c30a801007387 */ /* 0x000fe80000100a00 */
[----:B------:R-:W3:Y:S01]  /*63df0*/  LDL.LU.64 R170, [R1+0x4030] ;  /* 0x0040300001aa7983 */ /* 0x000ee20000300a00 */
[----:B-1----:R-:W-:-:S05]  /*63e00*/  IMAD.WIDE R162, R249, 0x4, R194 ;  /* 0x00000004f9a27825 */ /* 0x002fca00078e02c2 */
        /* <DEDUP_REMOVED lines=12> */
[----:B----4-:R-:W-:-:S04]  /*63ed0*/  IMAD.WIDE R176, R249, 0x4, R176 ;  /* 0x00000004f9b07825 */ /* 0x010fc800078e02b0 */
[----:B------:R-:W-:-:S05]  /*63ee0*/  IMAD.WIDE R168, R249, 0x4, R196 ;  /* 0x00000004f9a87825 */ /* 0x000fca00078e02c4 */
[----:B------:R1:W-:Y:S04]  /*63ef0*/  STL.64 [R1+0x6c20], R168 ;  /* 0x006c20a801007387 */ /* 0x0003e80000100a00 */
[----:B------:R-:W4:Y:S04]  /*63f00*/  LDL.LU.64 R182, [R1+0x3f18] ;  /* 0x003f180001b67983 */ /* 0x000f280000300a00 */
[----:B------:R-:W4:Y:S04]  /*63f10*/  LDL.LU.64 R246, [R1+0x648] ;  /* 0x0006480001f67983 */ /* 0x000f280000300a00 */
[----:B------:R-:W4:Y:S04]  /*63f20*/  LDL.LU.64 R236, [R1+0x4c48] ;  /* 0x004c480001ec7983 */ /* 0x000f280000300a00 */
[----:B-1----:R-:W4:Y:S04]  /*63f30*/  LDL.LU.64 R168, [R1+0x4638] ;  /* 0x0046380001a87983 */ /* 0x002f280000300a00 */
[----:B------:R-:W4:Y:S01]  /*63f40*/  LDL.LU.64 R196, [R1+0x4028] ;  /* 0x0040280001c47983 */ /* 0x000f220000300a00 */
[----:B--2---:R-:W-:-:S05]  /*63f50*/  IMAD.WIDE R180, R249, 0x4, R180 ;  /* 0x00000004f9b47825 */ /* 0x004fca00078e02b4 */
[----:B------:R1:W-:Y:S01]  /*63f60*/  STL.64 [R1+0x6c18], R180 ;  /* 0x006c18b401007387 */ /* 0x0003e20000100a00 */
[----:B---3--:R-:W-:-:S03]  /*63f70*/  IMAD.WIDE R164, R249, 0x4, R164 ;  /* 0x00000004f9a47825 */ /* 0x008fc600078e02a4 */
[----:B-1----:R-:W2:Y:S04]  /*63f80*/  LDL.LU.64 R180, [R1+0x3a60] ;  /* 0x003a600001b47983 */ /* 0x002ea80000300a00 */
[----:B------:R1:W-:Y:S04]  /*63f90*/  STL.64 [R1+0x6c10], R164 ;  /* 0x006c10a401007387 */ /* 0x0003e80000100a00 */
[----:B-1----:R-:W3:Y:S04]  /*63fa0*/  LDL.LU.64 R164, [R1+0x4b20] ;  /* 0x004b200001a47983 */ /* 0x002ee80000300a00 */
[----:B------:R1:W-:Y:S01]  /*63fb0*/  STL.64 [R1+0x6c08], R176 ;  /* 0x006c08b001007387 */ /* 0x0003e20000100a00 */
[----:B------:R-:W-:-:S03]  /*63fc0*/  IMAD.WIDE R184, R249, 0x4, R184 ;  /* 0x00000004f9b87825 */ /* 0x000fc600078e02b8 */
[----:B-1----:R-:W3:Y:S01]  /*63fd0*/  LDL.LU.64 R176, [R1+0x4510] ;  /* 0x0045100001b07983 */ /* 0x002ee20000300a00 */
[----:B------:R-:W-:-:S03]  /*63fe0*/  IMAD.WIDE R174, R249, 0x4, R174 ;  /* 0x00000004f9ae7825 */ /* 0x000fc600078e02ae */
[----:B------:R1:W-:Y:S04]  /*63ff0*/  STL.64 [R1+0x6c00], R184 ;  /* 0x006c00b801007387 */ /* 0x0003e80000100a00 */
[----:B------:R1:W-:Y:S02]  /*64000*/  STL.64 [R1+0x6bf8], R174 ;  /* 0x006bf8ae01007387 */ /* 0x0003e40000100a00 */
[C---:B-1----:R-:W-:Y:S02]  /*64010*/  IMAD.WIDE R184, R249.reuse, 0x4, R166 ;  /* 0x00000004f9b87825 */ /* 0x042fe400078e02a6 */
[----:B------:R-:W3:Y:S02]  /*64020*/  LDL.LU.64 R166, [R1+0x3d08] ;  /* 0x003d080001a67983 */ /* 0x000ee40000300a00 */
[----:B------:R-:W-:-:S02]  /*64030*/  IMAD.WIDE R174, R249, 0x4, R192 ;  /* 0x00000004f9ae7825 */ /* 0x000fc400078e02c0 */
[----:B------:R-:W-:Y:S04]  /*64040*/  STL.64 [R1+0x6bf0], R184 ;  /* 0x006bf0b801007387 */ /* 0x000fe80000100a00 */
[----:B------:R-:W3:Y:S01]  /*64050*/  LDL.LU.64 R192, [R1+0x768] ;  /* 0x0007680001c07983 */ /* 0x000ee20000300a00 */
[----:B------:R-:W-:-:S03]  /*64060*/  IMAD.WIDE R172, R249, 0x4, R172 ;  /* 0x00000004f9ac7825 */ /* 0x000fc600078e02ac */
[----:B------:R1:W-:Y:S04]  /*64070*/  STL.64 [R1+0x6be8], R174 ;  /* 0x006be8ae01007387 */ /* 0x0003e80000100a00 */
[----:B------:R1:W-:Y:S01]  /*64080*/  STL.64 [R1+0x6be0], R172 ;  /* 0x006be0ac01007387 */ /* 0x0003e20000100a00 */
[----:B------:R-:W-:-:S05]  /*64090*/  IMAD.WIDE R170, R249, 0x4, R170 ;  /* 0x00000004f9aa7825 */ /* 0x000fca00078e02aa */
        /* <DEDUP_REMOVED lines=18> */
[----:B------:R-:W-:Y:S01]  /*641c0*/  STL.64 [R1+0x6b98], R172 ;  /* 0x006b98ac01007387 */ /* 0x000fe20000100a00 */
[----:B-1----:R-:W-:-:S03]  /*641d0*/  IMAD.WIDE R174, R249, 0x4, R214 ;  /* 0x00000004f9ae7825 */ /* 0x002fc600078e02d6 */
[----:B------:R1:W-:Y:S04]  /*641e0*/  STL.64 [R1+0x6b90], R170 ;  /* 0x006b90aa01007387 */ /* 0x0003e80000100a00 */
[----:B------:R-:W-:Y:S01]  /*641f0*/  STL.64 [R1+0x6b88], R174 ;  /* 0x006b88ae01007387 */ /* 0x000fe20000100a00 */
[----:B-1----:R-:W-:-:S05]  /*64200*/  IMAD.WIDE R170, R249, 0x4, R162 ;  /* 0x00000004f9aa7825 */ /* 0x002fca00078e02a2 */
[----:B------:R1:W-:Y:S01]  /*64210*/  STL.64 [R1+0x6b80], R170 ;  /* 0x006b80aa01007387 */ /* 0x0003e20000100a00 */
[----:B----4-:R-:W-:-:S04]  /*64220*/  IMAD.WIDE R172, R249, 0x4, R182 ;  /* 0x00000004f9ac7825 */ /* 0x010fc800078e02b6 */
[C---:B------:R-:W-:Y:S01]  /*64230*/  IMAD.WIDE R162, R249.reuse, 0x4, R246 ;  /* 0x00000004f9a27825 */ /* 0x040fe200078e02f6 */
[----:B------:R-:W-:Y:S03]  /*64240*/  STL.64 [R1+0x6b78], R172 ;  /* 0x006b78ac01007387 */ /* 0x000fe60000100a00 */
[C---:B-1----:R-:W-:Y:S01]  /*64250*/  IMAD.WIDE R170, R249.reuse, 0x4, R236 ;  /* 0x00000004f9aa7825 */ /* 0x042fe200078e02ec */
[----:B------:R1:W-:Y:S03]  /*64260*/  STL.64 [R1+0x6b70], R162 ;  /* 0x006b70a201007387 */ /* 0x0003e60000100a00 */
[C---:B------:R-:W-:Y:S01]  /*64270*/  IMAD.WIDE R168, R249.reuse, 0x4, R168 ;  /* 0x00000004f9a87825 */ /* 0x040fe200078e02a8 */
[----:B------:R-:W-:Y:S04]  /*64280*/  STL.64 [R1+0x6b68], R170 ;  /* 0x006b68aa01007387 */ /* 0x000fe80000100a00 */
[----:B------:R-:W4:Y:S01]  /*64290*/  LDL.LU.64 R236, [R1+0x4508] ;  /* 0x0045080001ec7983 */ /* 0x000f220000300a00 */
[----:B-1----:R-:W-:-:S03]  /*642a0*/  IMAD.WIDE R162, R249, 0x4, R196 ;  /* 0x00000004f9a27825 */ /* 0x002fc600078e02c4 */
[----:B------:R1:W-:Y:S04]  /*642b0*/  STL.64 [R1+0x6b60], R168 ;  /* 0x006b60a801007387 */ /* 0x0003e80000100a00 */
[----:B-1----:R-:W4:Y:S04]  /*642c0*/  LDL.LU.64 R168, [R1+0x3f10] ;  /* 0x003f100001a87983 */ /* 0x002f280000300a00 */
[----:B------:R1:W-:Y:S04]  /*642d0*/  STL.64 [R1+0x6b58], R162 ;  /* 0x006b58a201007387 */ /* 0x0003e80000100a00 */
[----:B------:R-:W4:Y:S01]  /*642e0*/  LDL.LU.64 R196, [R1+0x640] ;  /* 0x0006400001c47983 */ /* 0x000f220000300a00 */
[----:B--2---:R-:W-:-:S05]  /*642f0*/  IMAD.WIDE R170, R249, 0x4, R180 ;  /* 0x00000004f9aa7825 */ /* 0x004fca00078e02b4 */
[----:B------:R-:W-:Y:S04]  /*64300*/  STL.64 [R1+0x6b50], R170 ;  /* 0x006b50aa01007387 */ /* 0x000fe80000100a00 */
[----:B------:R-:W2:Y:S01]  /*64310*/  LDL.LU.64 R184, [R1+0x4b10] ;  /* 0x004b100001b87983 */ /* 0x000ea20000300a00 */
[----:B---3--:R-:W-:-:S05]  /*64320*/  IMAD.WIDE R164, R249, 0x4, R164 ;  /* 0x00000004f9a47825 */ /* 0x008fca00078e02a4 */
[----:B------:R3:W-:Y:S04]  /*64330*/  STL.64 [R1+0x6b48], R164 ;  /* 0x006b48a401007387 */ /* 0x0007e80000100a00 */
[----:B------:R-:W2:Y:S01]  /*64340*/  LDL.LU.64 R174, [R1+0x4c38] ;  /* 0x004c380001ae7983 */ /* 0x000ea20000300a00 */
[----:B-1----:R-:W-:-:S05]  /*64350*/  IMAD.WIDE R162, R249, 0x4, R176 ;  /* 0x00000004f9a27825 */ /* 0x002fca00078e02b0 */
[----:B------:R1:W-:Y:S04]  /*64360*/  STL.64 [R1+0x6b40], R162 ;  /* 0x006b40a201007387 */ /* 0x0003e80000100a00 */
[----:B------:R-:W2:Y:S04]  /*64370*/  LDL.LU.64 R180, [R1+0x4630] ;  /* 0x0046300001b47983 */ /* 0x000ea80000300a00 */
[----:B------:R-:W2:Y:S04]  /*64380*/  LDL.LU.64 R176, [R1+0x4020] ;  /* 0x0040200001b07983 */ /* 0x000ea80000300a00 */
[----:B------:R-:W2:Y:S01]  /*64390*/  LDL.LU.64 R172, [R1+0x7e0] ;  /* 0x0007e00001ac7983 */ /* 0x000ea20000300a00 */
[----:B---3--:R-:W-:-:S05]  /*643a0*/  IMAD.WIDE R164, R249, 0x4, R166 ;  /* 0x00000004f9a47825 */ /* 0x008fca00078e02a6 */
[----:B------:R3:W-:Y:S01]  /*643b0*/  STL.64 [R1+0x6b38], R164 ;  /* 0x006b38a401007387 */ /* 0x0007e20000100a00 */
[----:B-1----:R-:W-:-:S03]  /*643c0*/  IMAD.WIDE R162, R249, 0x4, R192 ;  /* 0x00000004f9a27825 */ /* 0x002fc600078e02c0 */
[----:B------:R-:W2:Y:S04]  /*643d0*/  LDL.LU.64 R170, [R1+0x4c30] ;  /* 0x004c300001aa7983 */ /* 0x000ea80000300a00 */
[----:B------:R1:W-:Y:S04]  /*643e0*/  STL.64 [R1+0x6b30], R162 ;  /* 0x006b30a201007387 */ /* 0x0003e80000100a00 */
        /* <DEDUP_REMOVED lines=8> */
[----:B---3--:R-:W3:Y:S04]  /*64470*/  LDL.LU.64 R164, [R1+0x4610] ;  /* 0x0046100001a47983 */ /* 0x008ee80000300a00 */
[----:B------:R-:W3:Y:S04]  /*64480*/  LDL.LU.64 R214, [R1+0x42f8] ;  /* 0x0042f80001d67983 */ /* 0x000ee80000300a00 */
[----:B-1----:R-:W3:Y:S01]  /*64490*/  LDL.LU.64 R162, [R1+0x3a88] ;  /* 0x003a880001a27983 */ /* 0x002ee20000300a00 */
[----:B------:R-:W-:-:S05]  /*644a0*/  IMAD.WIDE R166, R249, 0x4, R194 ;  /* 0x00000004f9a67825 */ /* 0x000fca00078e02c2 */
[----:B------:R1:W-:Y:S04]  /*644b0*/  STL.64 [R1+0x6b28], R166 ;  /* 0x006b28a601007387 */ /* 0x0003e80000100a00 */
[----:B------:R-:W3:Y:S04]  /*644c0*/  LDL.LU.64 R182, [R1+0x4c10] ;  /* 0x004c100001b67983 */ /* 0x000ee80000300a00 */
[----:B------:R-:W3:Y:S04]  /*644d0*/  LDL.LU.64 R246, [R1+0x4608] ;  /* 0x0046080001f67983 */ /* 0x000ee80000300a00 */
[----:B-1----:R-:W3:Y:S04]  /*644e0*/  LDL.LU.64 R166, [R1+0x4000] ;  /* 0x0040000001a67983 */ /* 0x002ee80000300a00 */
[----:B------:R-:W3:Y:S04]  /*644f0*/  LDL.LU.64 R192, [R1+0x7d0] ;  /* 0x0007d00001c07983 */ /* 0x000ee80000300a00 */
[----:B------:R-:W3:Y:S01]  /*64500*/  LDL.LU.64 R194, [R1+0x4c08] ;  /* 0x004c080001c27983 */ /* 0x000ee20000300a00 */
[----:B----4-:R-:W-:-:S05]  /*64510*/  IMAD.WIDE R236, R249, 0x4, R236 ;  /* 0x00000004f9ec7825 */ /* 0x010fca00078e02ec */
[----:B------:R1:W-:Y:S01]  /*64520*/  STL.64 [R1+0x6b20], R236 ;  /* 0x006b20ec01007387 */ /* 0x0003e20000100a00 */
[----:B------:R-:W-:-:S03]  /*64530*/  IMAD.WIDE R168, R249, 0x4, R168 ;  /* 0x00000004f9a87825 */ /* 0x000fc600078e02a8 */
[----:B-1----:R-:W4:Y:S04]  /*64540*/  LDL.LU.64 R236, [R1+0x4600] ;  /* 0x0046000001ec7983 */ /* 0x002f280000300a00 */
[----:B------:R1:W-:Y:S01]  /*64550*/  STL.64 [R1+0x6b18], R168 ;  /* 0x006b18a801007387 */ /* 0x0003e20000100a00 */
[----:B------:R-:W-:-:S03]  /*64560*/  IMAD.WIDE R196, R249, 0x4, R196 ;  /* 0x00000004f9c47825 */ /* 0x000fc600078e02c4 */
[----:B-1----:R-:W4:Y:S04]  /*64570*/  LDL.LU.64 R168, [R1+0x3ff8] ;  /* 0x003ff80001a87983 */ /* 0x002f280000300a00 */
[----:B------:R1:W-:Y:S04]  /*64580*/  STL.64 [R1+0x6b10], R196 ;  /* 0x006b10c401007387 */ /* 0x0003e80000100a00 */
[----:B-1----:R-:W4:Y:S01]  /*64590*/  LDL.LU.64 R196, [R1+0x3a90] ;  /* 0x003a900001c47983 */ /* 0x002f220000300a00 */
[----:B--2---:R-:W-:-:S05]  /*645a0*/  IMAD.WIDE R184, R249, 0x4, R184 ;  /* 0x00000004f9b87825 */ /* 0x004fca00078e02b8 */
[----:B------:R1:W-:Y:S01]  /*645b0*/  STL.64 [R1+0x6b08], R184 ;  /* 0x006b08b801007387 */ /* 0x0003e20000100a00 */
[----:B------:R-:W-:-:S05]  /*645c0*/  IMAD.WIDE R174, R249, 0x4, R174 ;  /* 0x00000004f9ae7825 */ /* 0x000fca00078e02ae */
[----:B------:R2:W-:Y:S01]  /*645d0*/  STL.64 [R1+0x6b00], R174 ;  /* 0x006b00ae01007387 */ /* 0x0005e20000100a00 */
[----:B-1----:R-:W-:-:S03]  /*645e0*/  IMAD.WIDE R184, R249, 0x4, R180 ;  /* 0x00000004f9b87825 */ /* 0x002fc600078e02b4 */
[----:B------:R-:W4:Y:S01]  /*645f0*/  LDL.LU.64 R180, [R1+0x4c00] ;  /* 0x004c000001b47983 */ /* 0x000f220000300a00 */
[----:B--2---:R-:W-:-:S03]  /*64600*/  IMAD.WIDE R174, R249, 0x4, R176 ;  /* 0x00000004f9ae7825 */ /* 0x004fc600078e02b0 */
[----:B------:R-:W-:Y:S01]  /*64610*/  STL.64 [R1+0x6af8], R184 ;  /* 0x006af8b801007387 */ /* 0x000fe20000100a00 */
[----:B------:R-:W-:-:S03]  /*64620*/  IMAD.WIDE R172, R249, 0x4, R172 ;  /* 0x00000004f9ac7825 */ /* 0x000fc600078e02ac */
[----:B------:R-:W2:Y:S04]  /*64630*/  LDL.LU.64 R176, [R1+0x45f0] ;  /* 0x0045f00001b07983 */ /* 0x000ea80000300a00 */
[----:B------:R1:W-:Y:S01]  /*64640*/  STL.64 [R1+0x6af0], R174 ;  /* 0x006af0ae01007387 */ /* 0x0003e20000100a00 */
[----:B------:R-:W-:-:S03]  /*64650*/  IMAD.WIDE R170, R249, 0x4, R170 ;  /* 0x00000004f9aa7825 */ /* 0x000fc600078e02aa */
[----:B------:R1:W-:Y:S04]  /*64660*/  STL.64 [R1+0x6ae8], R172 ;  /* 0x006ae8ac01007387 */ /* 0x0003e80000100a00 */
        /* <DEDUP_REMOVED lines=12> */
[----:B------:R3:W-:Y:S01]  /*64730*/  STL.64 [R1+0x6ab0], R170 ;  /* 0x006ab0aa01007387 */ /* 0x0007e20000100a00 */
[----:B-1----:R-:W-:-:S04]  /*64740*/  IMAD.WIDE R174, R249, 0x4, R234 ;  /* 0x00000004f9ae7825 */ /* 0x002fc800078e02ea */
[C---:B------:R-:W-:Y:S01]  /*64750*/  IMAD.WIDE R172, R249.reuse, 0x4, R224 ;  /* 0x00000004f9ac7825 */ /* 0x040fe200078e02e0 */
[----:B------:R1:W-:Y:S03]  /*64760*/  STL.64 [R1+0x6aa8], R174 ;  /* 0x006aa8ae01007387 */ /* 0x0003e60000100a00 */
[C---:B---3--:R-:W-:Y:S02]  /*64770*/  IMAD.WIDE R170, R249.reuse, 0x4, R164 ;  /* 0x00000004f9aa7825 */ /* 0x048fe400078e02a4 */
[----:B------:R-:W3:Y:S04]  /*64780*/  LDL.LU.64 R164, [R1+0x3ff0] ;  /* 0x003ff00001a47983 */ /* 0x000ee80000300a00 */
[----:B------:R1:W-:Y:S02]  /*64790*/  STL.64 [R1+0x6aa0], R172 ;  /* 0x006aa0ac01007387 */ /* 0x0003e40000100a00 */
[----:B-1----:R-:W-:-:S02]  /*647a0*/  IMAD.WIDE R174, R249, 0x4, R214 ;  /* 0x00000004f9ae7825 */ /* 0x002fc400078e02d6 */
[----:B------:R1:W-:Y:S04]  /*647b0*/  STL.64 [R1+0x3f70], R170 ;  /* 0x003f70aa01007387 */ /* 0x0003e80000100a00 */
[----:B------:R-:W-:Y:S01]  /*647c0*/  STL.64 [R1+0x3f68], R174 ;  /* 0x003f68ae01007387 */ /* 0x000fe20000100a00 */
[----:B------:R-:W-:-:S05]  /*647d0*/  IMAD.WIDE R172, R249, 0x4, R162 ;  /* 0x00000004f9ac7825 */ /* 0x000fca00078e02a2 */
[----:B------:R-:W-:Y:S01]  /*647e0*/  STL.64 [R1+0x3f60], R172 ;  /* 0x003f60ac01007387 */ /* 0x000fe20000100a00 */
        /* <DEDUP_REMOVED lines=8> */
[----:B------:R-:W3:Y:S04]  /*64870*/  LDL.LU.64 R166, [R1+0x7c8] ;  /* 0x0007c80001a67983 */ /* 0x000ee80000300a00 */
[----:B------:R4:W-:Y:S04]  /*64880*/  STL.64 [R1+0x3f40], R170 ;  /* 0x003f40aa01007387 */ /* 0x0009e80000100a00 */
[----:B------:R-:W3:Y:S04]  /*64890*/  LDL.LU.64 R192, [R1+0x4bf8] ;  /* 0x004bf80001c07983 */ /* 0x000ee80000300a00 */
[----:B------:R1:W-:Y:S04]  /*648a0*/  STL.64 [R1+0x3f38], R162 ;  /* 0x003f38a201007387 */ /* 0x0003e80000100a00 */
[----:B------:R-:W3:Y:S01]  /*648b0*/  LDL.LU.64 R194, [R1+0x45e8] ;  /* 0x0045e80001c27983 */ /* 0x000ee20000300a00 */
[----:B----4-:R-:W-:-:S05]  /*648c0*/  IMAD.WIDE R170, R249, 0x4, R236 ;  /* 0x00000004f9aa7825 */ /* 0x010fca00078e02ec */
[----:B------:R-:W-:Y:S04]  /*648d0*/  STL.64 [R1+0x3f30], R170 ;  /* 0x003f30aa01007387 */ /* 0x000fe80000100a00 */
[----:B------:R-:W4:Y:S01]  /*648e0*/  LDL.LU.64 R184, [R1+0x3fe8] ;  /* 0x003fe80001b87983 */ /* 0x000f220000300a00 */
[----:B------:R-:W-:-:S05]  /*648f0*/  IMAD.WIDE R168, R249, 0x4, R168 ;  /* 0x00000004f9a87825 */ /* 0x000fca00078e02a8 */
[----:B------:R1:W-:Y:S04]  /*64900*/  STL.64 [R1+0x3f28], R168 ;  /* 0x003f28a801007387 */ /* 0x0003e80000100a00 */
[----:B------:R-:W4:Y:S01]  /*64910*/  LDL.LU.64 R174, [R1+0x3a98] ;  /* 0x003a980001ae7983 */ /* 0x000f220000300a00 */
[----:B-1----:R-:W-:-:S05]  /*64920*/  IMAD.WIDE R162, R249, 0x4, R196 ;  /* 0x00000004f9a27825 */ /* 0x002fca00078e02c4 */
[----:B------:R2:W-:Y:S04]  /*64930*/  STL.64 [R1+0x3f20], R162 ;  /* 0x003f20a201007387 */ /* 0x0005e80000100a00 */
[----:B------:R-:W4:Y:S04]  /*64940*/  LDL.LU.64 R168, [R1+0x4bf0] ;  /* 0x004bf00001a87983 */ /* 0x000f280000300a00 */
[----:B------:R-:W4:Y:S04]  /*64950*/  LDL.LU.64 R196, [R1+0x45e0] ;  /* 0x0045e00001c47983 */ /* 0x000f280000300a00 */
[----:B------:R-:W4:Y:S01]  /*64960*/  LDL.LU.64 R172, [R1+0x3fd8] ;  /* 0x003fd80001ac7983 */ /* 0x000f220000300a00 */
[----:B------:R-:W-:-:S05]  /*64970*/  IMAD.WIDE R170, R249, 0x4, R180 ;  /* 0x00000004f9aa7825 */ /* 0x000fca00078e02b4 */
        /* <DEDUP_REMOVED lines=14> */
[----:B-1----:R-:W2:Y:S01]  /*64a60*/  LDL.LU.64 R162, [R1+0x3fc8] ;  /* 0x003fc80001a27983 */ /* 0x002ea20000300a00 */
[----:B---3--:R-:W-:-:S05]  /*64a70*/  IMAD.WIDE R164, R249, 0x4, R164 ;  /* 0x00000004f9a47825 */ /* 0x008fca00078e02a4 */
[----:B------:R1:W-:Y:S04]  /*64a80*/  STL.64 [R1+0x6a98], R164 ;  /* 0x006a98a401007387 */ /* 0x0003e80000100a00 */
[----:B------:R-:W3:Y:S04]  /*64a90*/  LDL.LU.64 R182, [R1+0x3ac0] ;  /* 0x003ac00001b67983 */ /* 0x000ee80000300a00 */
[----:B------:R-:W3:Y:S04]  /*64aa0*/  LDL.LU.64 R246, [R1+0x4bc8] ;  /* 0x004bc80001f67983 */ /* 0x000ee80000300a00 */
[----:B------:R-:W3:Y:S04]  /*64ab0*/  LDL.LU.64 R236, [R1+0x45b8] ;  /* 0x0045b80001ec7983 */ /* 0x000ee80000300a00 */
[----:B------:R-:W3:Y:S04]  /*64ac0*/  LDL.LU.64 R180, [R1+0x3fc0] ;  /* 0x003fc00001b47983 */ /* 0x000ee80000300a00 */
[----:B-1----:R-:W3:Y:S01]  /*64ad0*/  LDL.LU.64 R164, [R1+0x7b0] ;  /* 0x0007b00001a47983 */ /* 0x002ee20000300a00 */
[----:B------:R-:W-:-:S05]  /*64ae0*/  IMAD.WIDE R166, R249, 0x4, R166 ;  /* 0x00000004f9a67825 */ /* 0x000fca00078e02a6 */
[----:B------:R1:W-:Y:S01]  /*64af0*/  STL.64 [R1+0x6a90], R166 ;  /* 0x006a90a601007387 */ /* 0x0003e20000100a00 */
[----:B------:R-:W-:-:S04]  /*64b00*/  IMAD.WIDE R192, R249, 0x4, R192 ;  /* 0x00000004f9c07825 */ /* 0x000fc800078e02c0 */
[C---:B------:R-:W-:Y:S01]  /*64b10*/  IMAD.WIDE R194, R249.reuse, 0x4, R194 ;  /* 0x00000004f9c27825 */ /* 0x040fe200078e02c2 */
[----:B-1----:R-:W3:Y:S04]  /*64b20*/  LDL.LU.64 R166, [R1+0x4bc0] ;  /* 0x004bc00001a67983 */ /* 0x002ee80000300a00 */
[----:B------:R1:W-:Y:S04]  /*64b30*/  STL.64 [R1+0x6a88], R192 ;  /* 0x006a88c001007387 */ /* 0x0003e80000100a00 */
[----:B-1----:R-:W3:Y:S04]  /*64b40*/  LDL.LU.64 R192, [R1+0x45b0] ;  /* 0x0045b00001c07983 */ /* 0x002ee80000300a00 */
[----:B------:R1:W-:Y:S04]  /*64b50*/  STL.64 [R1+0x6a80], R194 ;  /* 0x006a80c201007387 */ /* 0x0003e80000100a00 */
[----:B-1----:R-:W3:Y:S01]  /*64b60*/  LDL.LU.64 R194, [R1+0x3fb8] ;  /* 0x003fb80001c27983 */ /* 0x002ee20000300a00 */
[----:B----4-:R-:W-:-:S05]  /*64b70*/  IMAD.WIDE R184, R249, 0x4, R184 ;  /* 0x00000004f9b87825 */ /* 0x010fca00078e02b8 */
[----:B------:R1:W-:Y:S01]  /*64b80*/  STL.64 [R1+0x4250], R184 ;  /* 0x004250b801007387 */ /* 0x0003e20000100a00 */
[----:B------:R-:W-:-:S05]  /*64b90*/  IMAD.WIDE R174, R249, 0x4, R174 ;  /* 0x00000004f9ae7825 */ /* 0x000fca00078e02ae */
[----:B------:R4:W-:Y:S01]  /*64ba0*/  STL.64 [R1+0x4248], R174 ;  /* 0x004248ae01007387 */ /* 0x0009e20000100a00 */
[----:B-1----:R-:W-:-:S03]  /*64bb0*/  IMAD.WIDE R184, R249, 0x4, R168 ;  /* 0x00000004f9b87825 */ /* 0x002fc600078e02a8 */
[----:B------:R-:W3:Y:S01]  /*64bc0*/  LDL.LU.64 R168, [R1+0x3ac8] ;  /* 0x003ac80001a87983 */ /* 0x000ee20000300a00 */
[----:B----4-:R-:W-:-:S03]  /*64bd0*/  IMAD.WIDE R174, R249, 0x4, R196 ;  /* 0x00000004f9ae7825 */ /* 0x010fc600078e02c4 */
[----:B------:R-:W-:Y:S01]  /*64be0*/  STL.64 [R1+0x4240], R184 ;  /* 0x004240b801007387 */ /* 0x000fe20000100a00 */
[----:B------:R-:W-:-:S03]  /*64bf0*/  IMAD.WIDE R172, R249, 0x4, R172 ;  /* 0x00000004f9ac7825 */ /* 0x000fc600078e02ac */
[----:B------:R-:W4:Y:S04]  /*64c00*/  LDL.LU.64 R196, [R1+0x4bb8] ;  /* 0x004bb80001c47983 */ /* 0x000f280000300a00 */
[----:B------:R1:W-:Y:S04]  /*64c10*/  STL.64 [R1+0x4238], R174 ;  /* 0x004238ae01007387 */ /* 0x0003e80000100a00 */
[----:B------:R1:W-:Y:S01]  /*64c20*/  STL.64 [R1+0x4230], R172 ;  /* 0x004230ac01007387 */ /* 0x0003e20000100a00 */
[----:B--2---:R-:W-:-:S05]  /*64c30*/  IMAD.WIDE R170, R249, 0x4, R170 ;  /* 0x00000004f9aa7825 */ /* 0x004fca00078e02aa */
[----:B------:R2:W-:Y:S01]  /*64c40*/  STL.64 [R1+0x4228], R170 ;  /* 0x004228aa01007387 */ /* 0x0005e20000100a00 */
[----:B-1----:R-:W-:-:S04]  /*64c50*/  IMAD.WIDE R174, R249, 0x4, R238 ;  /* 0x00000004f9ae7825 */ /* 0x002fc800078e02ee */
[C---:B------:R-:W-:Y:S01]  /*64c60*/  IMAD.WIDE R172, R249.reuse, 0x4, R212 ;  /* 0x00000004f9ac7825 */ /* 0x040fe200078e02d4 */
[----:B------:R1:W-:Y:S03]  /*64c70*/  STL.64 [R1+0x4220], R174 ;  /* 0x004220ae01007387 */ /* 0x0003e60000100a00 */
[C---:B--2---:R-:W-:Y:S01]  /*64c80*/  IMAD.WIDE R170, R249.reuse, 0x4, R210 ;  /* 0x00000004f9aa7825 */ /* 0x044fe200078e02d2 */
        /* <DEDUP_REMOVED lines=13> */
[----:B------:R3:W-:Y:S01]  /*64d60*/  STL.64 [R1+0x41e8], R172 ;  /* 0x0041e8ac01007387 */ /* 0x0007e20000100a00 */
[----:B-1----:R-:W-:-:S03]  /*64d70*/  IMAD.WIDE R174, R249, 0x4, R214 ;  /* 0x00000004f9ae7825 */ /* 0x002fc600078e02d6 */
[----:B------:R1:W-:Y:S04]  /*64d80*/  STL.64 [R1+0x41e0], R170 ;  /* 0x0041e0aa01007387 */ /* 0x0003e80000100a00 */
[----:B------:R-:W-:Y:S01]  /*64d90*/  STL.64 [R1+0x41d8], R174 ;  /* 0x0041d8ae01007387 */ /* 0x000fe20000100a00 */
[----:B---3--:R-:W-:-:S04]  /*64da0*/  IMAD.WIDE R172, R249, 0x4, R162 ;  /* 0x00000004f9ac7825 */ /* 0x008fc800078e02a2 */
[C---:B-1----:R-:W-:Y:S01]  /*64db0*/  IMAD.WIDE R170, R249.reuse, 0x4, R182 ;  /* 0x00000004f9aa7825 */ /* 0x042fe200078e02b6 */
        /* <DEDUP_REMOVED lines=8> */
[----:B------:R-:W3:Y:S04]  /*64e40*/  LDL.LU.64 R246, [R1+0x3fa8] ;  /* 0x003fa80001f67983 */ /* 0x000ee80000300a00 */
[----:B------:R-:W-:Y:S04]  /*64e50*/  STL.64 [R1+0x41b0], R170 ;  /* 0x0041b0aa01007387 */ /* 0x000fe80000100a00 */
[----:B------:R-:W3:Y:S04]  /*64e60*/  LDL.LU.64 R236, [R1+0x7a8] ;  /* 0x0007a80001ec7983 */ /* 0x000ee80000300a00 */
[----:B------:R1:W-:Y:S04]  /*64e70*/  STL.64 [R1+0x41a8], R162 ;  /* 0x0041a8a201007387 */ /* 0x0003e80000100a00 */
[----:B------:R-:W3:Y:S01]  /*64e80*/  LDL.LU.64 R180, [R1+0x4bb0] ;  /* 0x004bb00001b47983 */ /* 0x000ee20000300a00 */
[----:B------:R-:W-:-:S05]  /*64e90*/  IMAD.WIDE R166, R249, 0x4, R166 ;  /* 0x00000004f9a67825 */ /* 0x000fca00078e02a6 */
[----:B------:R-:W-:Y:S04]  /*64ea0*/  STL.64 [R1+0x41a0], R166 ;  /* 0x0041a0a601007387 */ /* 0x000fe80000100a00 */
[----:B------:R-:W3:Y:S01]  /*64eb0*/  LDL.LU.64 R184, [R1+0x45a0] ;  /* 0x0045a00001b87983 */ /* 0x000ee20000300a00 */
[----:B------:R-:W-:-:S05]  /*64ec0*/  IMAD.WIDE R164, R249, 0x4, R192 ;  /* 0x00000004f9a47825 */ /* 0x000fca00078e02c0 */
[----:B------:R1:W-:Y:S02]  /*64ed0*/  STL.64 [R1+0x4198], R164 ;  /* 0x004198a401007387 */ /* 0x0003e40000100a00 */
[C---:B-1----:R-:W-:Y:S02]  /*64ee0*/  IMAD.WIDE R162, R249.reuse, 0x4, R194 ;  /* 0x00000004f9a27825 */ /* 0x042fe400078e02c2 */
[----:B------:R-:W3:Y:S04]  /*64ef0*/  LDL.LU.64 R164, [R1+0x3fa0] ;  /* 0x003fa00001a47983 */ /* 0x000ee80000300a00 */
[----:B------:R4:W-:Y:S04]  /*64f00*/  STL.64 [R1+0x4190], R162 ;  /* 0x004190a201007387 */ /* 0x0009e80000100a00 */
[----:B------:R-:W3:Y:S04]  /*64f10*/  LDL.LU.64 R192, [R1+0x3ad0] ;  /* 0x003ad00001c07983 */ /* 0x000ee80000300a00 */
[----:B------:R-:W3:Y:S04]  /*64f20*/  LDL.LU.64 R194, [R1+0x4ba8] ;  /* 0x004ba80001c27983 */ /* 0x000ee80000300a00 */
[----:B------:R-:W3:Y:S01]  /*64f30*/  LDL.LU.64 R174, [R1+0x4598] ;  /* 0x0045980001ae7983 */ /* 0x000ee20000300a00 */
[----:B------:R-:W-:-:S05]  /*64f40*/  IMAD.WIDE R166, R249, 0x4, R168 ;  /* 0x00000004f9a67825 */ /* 0x000fca00078e02a8 */
[----:B------:R-:W-:Y:S01]  /*64f50*/  STL.64 [R1+0x4188], R166 ;  /* 0x004188a601007387 */ /* 0x000fe20000100a00 */
[----:B----4-:R-:W-:-:S03]  /*64f60*/  IMAD.WIDE R162, R249, 0x4, R196 ;  /* 0x00000004f9a27825 */ /* 0x010fc600078e02c4 */
        /* <DEDUP_REMOVED lines=15> */
[----:B-1----:R-:W2:Y:S04]  /*65060*/  LDL.LU.64 R162, [R1+0x3f80] ;  /* 0x003f800001a27983 */ /* 0x002ea80000300a00 */
[----:B------:R-:W2:Y:S04]  /*65070*/  LDL.LU.64 R182, [R1+0x3af8] ;  /* 0x003af80001b67983 */ /* 0x000ea80000300a00 */
[----:B------:R-:W2:Y:S04]  /*65080*/  LDL.LU.64 R166, [R1+0x4b80] ;  /* 0x004b800001a67983 */ /* 0x000ea80000300a00 */
[----:B------:R-:W2:Y:S04]  /*65090*/  LDL.LU.64 R168, [R1+0x4570] ;  /* 0x0045700001a87983 */ /* 0x000ea80000300a00 */
[----:B------:R-:W2:Y:S01]  /*650a0*/  LDL.LU.64 R176, [R1+0x3f78] ;  /* 0x003f780001b07983 */ /* 0x000ea20000300a00 */
[----:B---3--:R-:W-:-:S05]  /*650b0*/  IMAD.WIDE R246, R249, 0x4, R246 ;  /* 0x00000004f9f67825 */ /* 0x008fca00078e02f6 */
[----:B------:R1:W-:Y:S01]  /*650c0*/  STL.64 [R1+0x4170], R246 ;  /* 0x004170f601007387 */ /* 0x0003e20000100a00 */
[----:B------:R-:W-:-:S04]  /*650d0*/  IMAD.WIDE R236, R249, 0x4, R236 ;  /* 0x00000004f9ec7825 */ /* 0x000fc800078e02ec */
[C---:B------:R-:W-:Y:S01]  /*650e0*/  IMAD.WIDE R180, R249.reuse, 0x4, R180 ;  /* 0x00000004f9b47825 */ /* 0x040fe200078e02b4 */
[----:B-1----:R-:W3:Y:S04]  /*650f0*/  LDL.LU.64 R246, [R1+0x790] ;  /* 0x0007900001f67983 */ /* 0x002ee80000300a00 */
[----:B------:R1:W-:Y:S04]  /*65100*/  STL.64 [R1+0x4168], R236 ;  /* 0x004168ec01007387 */ /* 0x0003e80000100a00 */
[----:B-1----:R-:W3:Y:S04]  /*65110*/  LDL.LU.64 R236, [R1+0x4500] ;  /* 0x0045000001ec7983 */ /* 0x002ee80000300a00 */
[----:B------:R1:W-:Y:S01]  /*65120*/  STL.64 [R1+0x4160], R180 ;  /* 0x004160b401007387 */ /* 0x0003e20000100a00 */
[----:B------:R-:W-:-:S03]  /*65130*/  IMAD.WIDE R184, R249, 0x4, R184 ;  /* 0x00000004f9b87825 */ /* 0x000fc600078e02b8 */
[----:B-1----:R-:W3:Y:S04]  /*65140*/  LDL.LU.64 R180, [R1+0x3f08] ;  /* 0x003f080001b47983 */ /* 0x002ee80000300a00 */
[----:B------:R1:W-:Y:S04]  /*65150*/  STL.64 [R1+0x4158], R184 ;  /* 0x004158b801007387 */ /* 0x0003e80000100a00 */
        /* <DEDUP_REMOVED lines=10> */
[----:B------:R-:W-:-:S04]  /*65200*/  IMAD.WIDE R174, R249, 0x4, R174 ;  /* 0x00000004f9ae7825 */ /* 0x000fc800078e02ae */
[C---:B----4-:R-:W-:Y:S01]  /*65210*/  IMAD.WIDE R172, R249.reuse, 0x4, R172 ;  /* 0x00000004f9ac7825 */ /* 0x050fe200078e02ac */
[----:B------:R1:W-:Y:S04]  /*65220*/  STL.64 [R1+0x4138], R174 ;  /* 0x004138ae01007387 */ /* 0x0003e80000100a00 */
[----:B------:R4:W-:Y:S01]  /*65230*/  STL.64 [R1+0x4130], R172 ;  /* 0x004130ac01007387 */ /* 0x0009e20000100a00 */
        /* <DEDUP_REMOVED lines=15> */
[C---:B------:R-:W-:Y:S02]  /*65330*/  IMAD.WIDE R170, R249.reuse, 0x4, R196 ;  /* 0x00000004f9aa7825 */ /* 0x040fe400078e02c4 */
[----:B------:R-:W4:Y:S04]  /*65340*/  LDL.LU.64 R196, [R1+0x3d10] ;  /* 0x003d100001c47983 */ /* 0x000f280000300a00 */
[----:B------:R1:W-:Y:S02]  /*65350*/  STL.64 [R1+0x40f0], R172 ;  /* 0x0040f0ac01007387 */ /* 0x0003e40000100a00 */
[----:B-1----:R-:W-:-:S02]  /*65360*/  IMAD.WIDE R174, R249, 0x4, R224 ;  /* 0x00000004f9ae7825 */ /* 0x002fc400078e02e0 */
[----:B------:R2:W-:Y:S04]  /*65370*/  STL.64 [R1+0x40e8], R170 ;  /* 0x0040e8aa01007387 */ /* 0x0005e80000100a00 */
[----:B------:R-:W-:Y:S01]  /*65380*/  STL.64 [R1+0x40e0], R174 ;  /* 0x0040e0ae01007387 */ /* 0x000fe20000100a00 */
[----:B------:R-:W-:-:S05]  /*65390*/  IMAD.WIDE R172, R249, 0x4, R214 ;  /* 0x00000004f9ac7825 */ /* 0x000fca00078e02d6 */
[----:B------:R-:W-:Y:S01]  /*653a0*/  STL.64 [R1+0x40d8], R172 ;  /* 0x0040d8ac01007387 */ /* 0x000fe20000100a00 */
[----:B--2---:R-:W-:-:S04]  /*653b0*/  IMAD.WIDE R170, R249, 0x4, R162 ;  /* 0x00000004f9aa7825 */ /* 0x004fc800078e02a2 */
[C---:B------:R-:W-:Y:S01]  /*653c0*/  IMAD.WIDE R162, R249.reuse, 0x4, R182 ;  /* 0x00000004f9a27825 */ /* 0x040fe200078e02b6 */
[----:B------:R-:W-:Y:S03]  /*653d0*/  STL.64 [R1+0x40d0], R170 ;  /* 0x0040d0aa01007387 */ /* 0x000fe60000100a00 */
[C---:B------:R-:W-:Y:S01]  /*653e0*/  IMAD.WIDE R166, R249.reuse, 0x4, R166 ;  /* 0x00000004f9a67825 */ /* 0x040fe200078e02a6 */
[----:B------:R1:W-:Y:S03]  /*653f0*/  STL.64 [R1+0x40c8], R162 ;  /* 0x0040c8a201007387 */ /* 0x0003e60000100a00 */
[C---:B------:R-:W-:Y:S01]  /*65400*/  IMAD.WIDE R168, R249.reuse, 0x4, R168 ;  /* 0x00000004f9a87825 */ /* 0x040fe200078e02a8 */
[----:B------:R2:W-:Y:S03]  /*65410*/  STL.64 [R1+0x40c0], R166 ;  /* 0x0040c0a601007387 */ /* 0x0005e60000100a00 */
[C---:B-1----:R-:W-:Y:S01]  /*65420*/  IMAD.WIDE R162, R249.reuse, 0x4, R176 ;  /* 0x00000004f9a27825 */ /* 0x042fe200078e02b0 */
[----:B--2---:R-:W2:Y:S04]  /*65430*/  LDL.LU.64 R166, [R1+0x760] ;  /* 0x0007600001a67983 */ /* 0x004ea80000300a00 */
[----:B------:R1:W-:Y:S04]  /*65440*/  STL.64 [R1+0x40b8], R168 ;  /* 0x0040b8a801007387 */ /* 0x0003e80000100a00 */
[----:B-1----:R-:W2:Y:S01]  /*65450*/  LDL.LU.64 R168, [R1+0x4b00] ;  /* 0x004b000001a87983 */ /* 0x002ea20000300a00 */
[----:B---3--:R-:W-:-:S03]  /*65460*/  IMAD.WIDE R172, R249, 0x4, R246 ;  /* 0x00000004f9ac7825 */ /* 0x008fc600078e02f6 */
[----:B------:R1:W-:Y:S04]  /*65470*/  STL.64 [R1+0x40b0], R162 ;  /* 0x0040b0a201007387 */ /* 0x0003e80000100a00 */
[----:B------:R-:W3:Y:S04]  /*65480*/  LDL.LU.64 R176, [R1+0x44f0] ;  /* 0x0044f00001b07983 */ /* 0x000ee80000300a00 */
[----:B------:R-:W-:Y:S04]  /*65490*/  STL.64 [R1+0x40a8], R172 ;  /* 0x0040a8ac01007387 */ /* 0x000fe80000100a00 */
[----:B------:R-:W3:Y:S01]  /*654a0*/  LDL.LU.64 R214, [R1+0x3f00] ;  /* 0x003f000001d67983 */ /* 0x000ee20000300a00 */
[----:B-1----:R-:W-:-:S05]  /*654b0*/  IMAD.WIDE R162, R249, 0x4, R236 ;  /* 0x00000004f9a27825 */ /* 0x002fca00078e02ec */
[----:B------:R1:W-:Y:S01]  /*654c0*/  STL.64 [R1+0x40a0], R162 ;  /* 0x0040a0a201007387 */ /* 0x0003e20000100a00 */
[----:B------:R-:W-:-:S03]  /*654d0*/  IMAD.WIDE R170, R249, 0x4, R180 ;  /* 0x00000004f9aa7825 */ /* 0x000fc600078e02b4 */
[----:B-1----:R-:W3:Y:S04]  /*654e0*/  LDL.LU.64 R162, [R1+0x578] ;  /* 0x0005780001a27983 */ /* 0x002ee80000300a00 */
[----:B------:R1:W-:Y:S04]  /*654f0*/  STL.64 [R1+0x4098], R170 ;  /* 0x004098aa01007387 */ /* 0x0003e80000100a00 */
[----:B------:R-:W3:Y:S01]  /*65500*/  LDL.LU.64 R182, [R1+0x4af8] ;  /* 0x004af80001b67983 */ /* 0x000ee20000300a00 */
[----:B------:R-:W-:-:S05]  /*65510*/  IMAD.WIDE R172, R249, 0x4, R164 ;  /* 0x00000004f9ac7825 */ /* 0x000fca00078e02a4 */
[----:B------:R1:W-:Y:S04]  /*65520*/  STL.64 [R1+0x4090], R172 ;  /* 0x004090ac01007387 */ /* 0x0003e80000100a00 */
[----:B------:R-:W3:Y:S01]  /*65530*/  LDL.LU.64 R178, [R1+0x44e8] ;  /* 0x0044e80001b27983 */ /* 0x000ee20000300a00 */
[----:B-1----:R-:W-:-:S05]  /*65540*/  IMAD.WIDE R170, R249, 0x4, R192 ;  /* 0x00000004f9aa7825 */ /* 0x002fca00078e02c0 */
[----:B------:R1:W-:Y:S04]  /*65550*/  STL.64 [R1+0x4088], R170 ;  /* 0x004088aa01007387 */ /* 0x0003e80000100a00 */
[----:B------:R-:W3:Y:S01]  /*65560*/  LDL.LU.64 R246, [R1+0x3ef8] ;  /* 0x003ef80001f67983 */ /* 0x000ee20000300a00 */
[----:B------:R-:W-:-:S05]  /*65570*/  IMAD.WIDE R164, R249, 0x4, R194 ;  /* 0x00000004f9a47825 */ /* 0x000fca00078e02c2 */
        /* <DEDUP_REMOVED lines=16> */
[----:B-1----:R-:W4:Y:S04]  /*65680*/  LDL.LU.64 R192, [R1+0x4ad8] ;  /* 0x004ad80001c07983 */ /* 0x002f280000300a00 */
[----:B------:R-:W4:Y:S04]  /*65690*/  LDL.LU.64 R194, [R1+0x4308] ;  /* 0x0043080001c27983 */ /* 0x000f280000300a00 */
[----:B------:R-:W4:Y:S01]  /*656a0*/  LDL.LU.64 R196, [R1+0x3ed8] ;  /* 0x003ed80001c47983 */ /* 0x000f220000300a00 */
[----:B--2---:R-:W-:-:S05]  /*656b0*/  IMAD.WIDE R166, R249, 0x4, R166 ;  /* 0x00000004f9a67825 */ /* 0x004fca00078e02a6 */
[----:B------:R1:W-:Y:S01]  /*656c0*/  STL.64 [R1+0x4070], R166 ;  /* 0x004070a601007387 */ /* 0x0003e20000100a00 */
[----:B------:R-:W-:-:S03]  /*656d0*/  IMAD.WIDE R168, R249, 0x4, R168 ;  /* 0x00000004f9a87825 */ /* 0x000fc600078e02a8 */
[----:B-1----:R-:W2:Y:S04]  /*656e0*/  LDL.LU.64 R166, [R1+0x750] ;  /* 0x0007500001a67983 */ /* 0x002ea80000300a00 */
[----:B------:R1:W-:Y:S01]  /*656f0*/  STL.64 [R1+0x4068], R168 ;  /* 0x004068a801007387 */ /* 0x0003e20000100a00 */
[----:B---3--:R-:W-:-:S04]  /*65700*/  IMAD.WIDE R176, R249, 0x4, R176 ;  /* 0x00000004f9b07825 */ /* 0x008fc800078e02b0 */
[C---:B------:R-:W-:Y:S01]  /*65710*/  IMAD.WIDE R214, R249.reuse, 0x4, R214 ;  /* 0x00000004f9d67825 */ /* 0x040fe200078e02d6 */
[----:B-1----:R-:W3:Y:S04]  /*65720*/  LDL.LU.64 R168, [R1+0x4ad0] ;  /* 0x004ad00001a87983 */ /* 0x002ee80000300a00 */
[----:B------:R1:W-:Y:S04]  /*65730*/  STL.64 [R1+0x4060], R176 ;  /* 0x004060b001007387 */ /* 0x0003e80000100a00 */
[----:B-1----:R-:W3:Y:S01]  /*65740*/  LDL.LU.64 R176, [R1+0x44c8] ;  /* 0x0044c80001b07983 */ /* 0x002ee20000300a00 */
[----:B------:R-:W-:-:S03]  /*65750*/  IMAD.WIDE R162, R249, 0x4, R162 ;  /* 0x00000004f9a27825 */ /* 0x000fc600078e02a2 */
[----:B------:R1:W-:Y:S01]  /*65760*/  STL.64 [R1+0x4058], R214 ;  /* 0x004058d601007387 */ /* 0x0003e20000100a00 */
[----:B------:R-:W-:-:S03]  /*65770*/  IMAD.WIDE R182, R249, 0x4, R182 ;  /* 0x00000004f9b67825 */ /* 0x000fc600078e02b6 */
[----:B-1----:R-:W3:Y:S04]  /*65780*/  LDL.LU.64 R214, [R1+0x3ed0] ;  /* 0x003ed00001d67983 */ /* 0x002ee80000300a00 */
[----:B------:R1:W-:Y:S04]  /*65790*/  STL.64 [R1+0x4050], R162 ;  /* 0x004050a201007387 */ /* 0x0003e80000100a00 */
[----:B-1----:R-:W3:Y:S04]  /*657a0*/  LDL.LU.64 R162, [R1+0x558] ;  /* 0x0005580001a27983 */ /* 0x002ee80000300a00 */
[----:B------:R1:W-:Y:S01]  /*657b0*/  STL.64 [R1+0x4048], R182 ;  /* 0x004048b601007387 */ /* 0x0003e20000100a00 */
[----:B------:R-:W-:-:S03]  /*657c0*/  IMAD.WIDE R178, R249, 0x4, R178 ;  /* 0x00000004f9b27825 */ /* 0x000fc600078e02b2 */
[----:B-1----:R-:W3:Y:S04]  /*657d0*/  LDL.LU.64 R182, [R1+0x4ac8] ;  /* 0x004ac80001b67983 */ /* 0x002ee80000300a00 */
[----:B------:R1:W-:Y:S01]  /*657e0*/  STL.64 [R1+0x4040], R178 ;  /* 0x004040b201007387 */ /* 0x0003e20000100a00 */
[----:B------:R-:W-:-:S03]  /*657f0*/  IMAD.WIDE R246, R249, 0x4, R246 ;  /* 0x00000004f9f67825 */ /* 0x000fc600078e02f6 */
[----:B-1----:R-:W3:Y:S04]  /*65800*/  LDL.LU.64 R178, [R1+0x8468] ;  /* 0x0084680001b27983 */ /* 0x002ee80000300a00 */
        /* <DEDUP_REMOVED lines=8> */
[----:B------:R-:W-:-:S05]  /*65890*/  IMAD.WIDE R174, R249, 0x4, R174 ;  /* 0x00000004f9ae7825 */ /* 0x000fca00078e02ae */
[----:B------:R1:W-:Y:S01]  /*658a0*/  STL.64 [R1+0x4020], R174 ;  /* 0x004020ae01007387 */ /* 0x0003e20000100a00 */
[----:B------:R-:W-:-:S04]  /*658b0*/  IMAD.WIDE R170, R249, 0x4, R170 ;  /* 0x00000004f9aa7825 */ /* 0x000fc800078e02aa */
[----:B-1----:R-:W-:-:S04]  /*658c0*/  IMAD.WIDE R174, R249, 0x4, R172 ;  /* 0x00000004f9ae7825 */ /* 0x002fc800078e02ac */
[C---:B------:R-:W-:Y:S01]  /*658d0*/  IMAD.WIDE R172, R249.reuse, 0x4, R238 ;  /* 0x00000004f9ac7825 */ /* 0x040fe200078e02ee */
[----:B------:R1:W-:Y:S04]  /*658e0*/  STL.64 [R1+0x4018], R174 ;  /* 0x004018ae01007387 */ /* 0x0003e80000100a00 */
        /* <DEDUP_REMOVED lines=9> */
[----:B------:R1:W-:Y:S02]  /*65980*/  STL.64 [R1+0x3ff0], R172 ;  /* 0x003ff0ac01007387 */ /* 0x0003e40000100a00 */
[----:B------:R-:W-:-:S04]  /*65990*/  IMAD.WIDE R170, R249, 0x4, R208 ;  /* 0x00000004f9aa7825 */ /* 0x000fc800078e02d0 */
[C---:B-1----:R-:W-:Y:S01]  /*659a0*/  IMAD.WIDE R172, R249.reuse, 0x4, R234 ;  /* 0x00000004f9ac7825 */ /* 0x042fe200078e02ea */
        /* <DEDUP_REMOVED lines=8> */
[----:B------:R-:W4:Y:S01]  /*65a30*/  LDL.LU.64 R192, [R1+0x4310] ;  /* 0x0043100001c07983 */ /* 0x000f220000300a00 */
[----:B-1----:R-:W-:-:S03]  /*65a40*/  IMAD.WIDE R170, R249, 0x4, R196 ;  /* 0x00000004f9aa7825 */ /* 0x002fc600078e02c4 */
[----:B------:R-:W-:Y:S04]  /*65a50*/  STL.64 [R1+0x3620], R172 ;  /* 0x003620ac01007387 */ /* 0x000fe80000100a00 */
[----:B------:R-:W4:Y:S04]  /*65a60*/  LDL.LU.64 R194, [R1+0x3ec0] ;  /* 0x003ec00001c27983 */ /* 0x000f280000300a00 */
[----:B------:R-:W-:Y:S04]  /*65a70*/  STL.64 [R1+0x3fc8], R170 ;  /* 0x003fc8aa01007387 */ /* 0x000fe80000100a00 */
[----:B------:R-:W4:Y:S01]  /*65a80*/  LDL.LU.64 R196, [R1+0x748] ;  /* 0x0007480001c47983 */ /* 0x000f220000300a00 */
[----:B--2---:R-:W-:-:S05]  /*65a90*/  IMAD.WIDE R166, R249, 0x4, R166 ;  /* 0x00000004f9a67825 */ /* 0x004fca00078e02a6 */
[----:B------:R1:W-:Y:S01]  /*65aa0*/  STL.64 [R1+0x3fc0], R166 ;  /* 0x003fc0a601007387 */ /* 0x0003e20000100a00 */
[----:B---3--:R-:W-:-:S03]  /*65ab0*/  IMAD.WIDE R168, R249, 0x4, R168 ;  /* 0x00000004f9a87825 */ /* 0x008fc600078e02a8 */
[----:B-1----:R-:W2:Y:S04]  /*65ac0*/  LDL.LU.64 R166, [R1+0x4ab8] ;  /* 0x004ab80001a67983 */ /* 0x002ea80000300a00 */
[----:B------:R1:W-:Y:S01]  /*65ad0*/  STL.64 [R1+0x3fb8], R168 ;  /* 0x003fb8a801007387 */ /* 0x0003e20000100a00 */
[----:B------:R-:W-:-:S03]  /*65ae0*/  IMAD.WIDE R170, R249, 0x4, R176 ;  /* 0x00000004f9aa7825 */ /* 0x000fc600078e02b0 */
[----:B-1----:R-:W3:Y:S04]  /*65af0*/  LDL.LU.64 R168, [R1+0x44b8] ;  /* 0x0044b80001a87983 */ /* 0x002ee80000300a00 */
[----:B------:R1:W-:Y:S04]  /*65b00*/  STL.64 [R1+0x3fb0], R170 ;  /* 0x003fb0aa01007387 */ /* 0x0003e80000100a00 */
[----:B------:R-:W3:Y:S01]  /*65b10*/  LDL.LU.64 R176, [R1+0x3eb8] ;  /* 0x003eb80001b07983 */ /* 0x000ee20000300a00 */
[----:B-1----:R-:W-:-:S05]  /*65b20*/  IMAD.WIDE R170, R249, 0x4, R214 ;  /* 0x00000004f9aa7825 */ /* 0x002fca00078e02d6 */
[----:B------:R-:W-:Y:S01]  /*65b30*/  STL.64 [R1+0x3fa8], R170 ;  /* 0x003fa8aa01007387 */ /* 0x000fe20000100a00 */
[----:B------:R-:W-:-:S05]  /*65b40*/  IMAD.WIDE R162, R249, 0x4, R162 ;  /* 0x00000004f9a27825 */ /* 0x000fca00078e02a2 */
[----:B------:R1:W-:Y:S01]  /*65b50*/  STL.64 [R1+0x3d10], R162 ;  /* 0x003d10a201007387 */ /* 0x0003e20000100a00 */
[----:B------:R-:W-:-:S05]  /*65b60*/  IMAD.WIDE R172, R249, 0x4, R182 ;  /* 0x00000004f9ac7825 */ /* 0x000fca00078e02b6 */
[----:B------:R-:W-:Y:S04]  /*65b70*/  STL.64 [R1+0x3d08], R172 ;  /* 0x003d08ac01007387 */ /* 0x000fe80000100a00 */
[----:B------:R-:W3:Y:S01]  /*65b80*/  LDL.LU.64 R234, [R1+0x548] ;  /* 0x0005480001ea7983 */ /* 0x000ee20000300a00 */
[----:B-1----:R-:W-:-:S04]  /*65b90*/  IMAD.WIDE R162, R249, 0x4, R236 ;  /* 0x00000004f9a27825 */ /* 0x002fc800078e02ec */
[----:B------:R-:W-:-:S05]  /*65ba0*/  IMAD.WIDE R170, R249, 0x4, R180 ;  /* 0x00000004f9aa7825 */ /* 0x000fca00078e02b4 */
[----:B------:R-:W-:Y:S04]  /*65bb0*/  STL.64 [R1+0x3d00], R170 ;  /* 0x003d00aa01007387 */ /* 0x000fe80000100a00 */
[----:B------:R-:W3:Y:S04]  /*65bc0*/  LDL.LU.64 R224, [R1+0x4ab0] ;  /* 0x004ab00001e07983 */ /* 0x000ee80000300a00 */
[----:B------:R1:W-:Y:S04]  /*65bd0*/  STL.64 [R1+0x3cf8], R162 ;  /* 0x003cf8a201007387 */ /* 0x0003e80000100a00 */
[----:B------:R-:W3:Y:S04]  /*65be0*/  LDL.LU.64 R214, [R1+0x44b0] ;  /* 0x0044b00001d67983 */ /* 0x000ee80000300a00 */
[----:B-1----:R-:W3:Y:S04]  /*65bf0*/  LDL.LU.64 R162, [R1+0x3eb0] ;  /* 0x003eb00001a27983 */ /* 0x002ee80000300a00 */
[----:B------:R-:W3:Y:S04]  /*65c00*/  LDL.LU.64 R182, [R1+0x540] ;  /* 0x0005400001b67983 */ /* 0x000ee80000300a00 */
[----:B------:R-:W3:Y:S04]  /*65c10*/  LDL.LU.64 R174, [R1+0x4aa8] ;  /* 0x004aa80001ae7983 */ /* 0x000ee80000300a00 */
[----:B------:R-:W3:Y:S04]  /*65c20*/  LDL.LU.64 R180, [R1+0x44a8] ;  /* 0x0044a80001b47983 */ /* 0x000ee80000300a00 */
[----:B------:R-:W3:Y:S01]  /*65c30*/  LDL.LU.64 R236, [R1+0x3ea8] ;  /* 0x003ea80001ec7983 */ /* 0x000ee20000300a00 */
[----:B------:R-:W-:-:S03]  /*65c40*/  IMAD.WIDE R170, R249, 0x4, R246 ;  /* 0x00000004f9aa7825 */ /* 0x000fc600078e02f6 */
[----:B------:R-:W3:Y:S01]  /*65c50*/  LDL.LU.64 R172, [R1+0x740] ;  /* 0x0007400001ac7983 */ /* 0x000ee20000300a00 */
[----:B----4-:R-:W-:-:S03]  /*65c60*/  IMAD.WIDE R164, R249, 0x4, R164 ;  /* 0x00000004f9a47825 */ /* 0x010fc600078e02a4 */
[----:B------:R1:W-:Y:S04]  /*65c70*/  STL.64 [R1+0x3cf0], R170 ;  /* 0x003cf0aa01007387 */ /* 0x0003e80000100a00 */
[----:B-1----:R-:W4:Y:S04]  /*65c80*/  LDL.LU.64 R170, [R1+0x4aa0] ;  /* 0x004aa00001aa7983 */ /* 0x002f280000300a00 */
[----:B------:R1:W-:Y:S04]  /*65c90*/  STL.64 [R1+0x3ce8], R164 ;  /* 0x003ce8a401007387 */ /* 0x0003e80000100a00 */
[----:B------:R-:W4:Y:S04]  /*65ca0*/  LDL.LU.64 R238, [R1+0x44a0] ;  /* 0x0044a00001ee7983 */ /* 0x000f280000300a00 */
[----:B------:R-:W4:Y:S04]  /*65cb0*/  LDL.LU.64 R212, [R1+0x3ea0] ;  /* 0x003ea00001d47983 */ /* 0x000f280000300a00 */
[----:B------:R-:W4:Y:S04]  /*65cc0*/  LDL.LU.64 R210, [R1+0x538] ;  /* 0x0005380001d27983 */ /* 0x000f280000300a00 */
[----:B------:R-:W4:Y:S04]  /*65cd0*/  LDL.LU.64 R208, [R1+0x4a98] ;  /* 0x004a980001d07983 */ /* 0x000f280000300a00 */
[----:B------:R-:W4:Y:S01]  /*65ce0*/  LDL.LU.64 R198, [R1+0x4498] ;  /* 0x0044980001c67983 */ /* 0x000f220000300a00 */
[----:B------:R-:W-:-:S05]  /*65cf0*/  IMAD.WIDE R192, R249, 0x4, R192 ;  /* 0x00000004f9c07825 */ /* 0x000fca00078e02c0 */
[----:B------:R1:W-:Y:S01]  /*65d00*/  STL.64 [R1+0x3ce0], R192 ;  /* 0x003ce0c001007387 */ /* 0x0003e20000100a00 */
[----:B------:R-:W-:-:S04]  /*65d10*/  IMAD.WIDE R194, R249, 0x4, R194 ;  /* 0x00000004f9c27825 */ /* 0x000fc800078e02c2 */
[C---:B-1----:R-:W-:Y:S01]  /*65d20*/  IMAD.WIDE R164, R249.reuse, 0x4, R196 ;  /* 0x00000004f9a47825 */ /* 0x042fe200078e02c4 */
[----:B------:R-:W4:Y:S04]  /*65d30*/  LDL.LU.64 R192, [R1+0x4920] ;  /* 0x0049200001c07983 */ /* 0x000f280000300a00 */
[----:B------:R1:W-:Y:S04]  /*65d40*/  STL.64 [R1+0x3cd8], R194 ;  /* 0x003cd8c201007387 */ /* 0x0003e80000100a00 */
[----:B-1----:R-:W4:Y:S04]  /*65d50*/  LDL.LU.64 R194, [R1+0x4490] ;  /* 0x0044900001c27983 */ /* 0x002f280000300a00 */
[----:B------:R3:W-:Y:S04]  /*65d60*/  STL.64 [R1+0x3cd0], R164 ;  /* 0x003cd0a401007387 */ /* 0x0007e80000100a00 */
        /* <DEDUP_REMOVED lines=9> */
[----:B-1----:R-:W2:Y:S04]  /*65e00*/  LDL.LU.64 R166, [R1+0x4488] ;  /* 0x0044880001a67983 */ /* 0x002ea80000300a00 */
[----:B------:R-:W3:Y:S04]  /*65e10*/  LDL.LU.64 R168, [R1+0x3e88] ;  /* 0x003e880001a87983 */ /* 0x000ee80000300a00 */
[----:B------:R-:W3:Y:S01]  /*65e20*/  LDL.LU.64 R176, [R1+0x528] ;  /* 0x0005280001b07983 */ /* 0x000ee20000300a00 */
[----:B------:R-:W-:-:S05]  /*65e30*/  IMAD.WIDE R234, R249, 0x4, R234 ;  /* 0x00000004f9ea7825 */ /* 0x000fca00078e02ea */
[----:B------:R1:W-:Y:S04]  /*65e40*/  STL.64 [R1+0x3cb0], R234 ;  /* 0x003cb0ea01007387 */ /* 0x0003e80000100a00 */
[----:B-1----:R-:W3:Y:S01]  /*65e50*/  LDL.LU.64 R234, [R1+0x8448] ;  /* 0x0084480001ea7983 */ /* 0x002ee20000300a00 */
[----:B------:R-:W-:-:S05]  /*65e60*/  IMAD.WIDE R224, R249, 0x4, R224 ;  /* 0x00000004f9e07825 */ /* 0x000fca00078e02e0 */
[----:B------:R1:W-:Y:S01]  /*65e70*/  STL.64 [R1+0x3ca8], R224 ;  /* 0x003ca8e001007387 */ /* 0x0003e20000100a00 */
[----:B------:R-:W-:-:S04]  /*65e80*/  IMAD.WIDE R214, R249, 0x4, R214 ;  /* 0x00000004f9d67825 */ /* 0x000fc800078e02d6 */
[C---:B------:R-:W-:Y:S01]  /*65e90*/  IMAD.WIDE R162, R249.reuse, 0x4, R162 ;  /* 0x00000004f9a27825 */ /* 0x040fe200078e02a2 */
[----:B-1----:R-:W3:Y:S03]  /*65ea0*/  LDL.LU.64 R224, [R1+0x8440] ;  /* 0x0084400001e07983 */ /* 0x002ee60000300a00 */
[C---:B------:R-:W-:Y:S01]  /*65eb0*/  IMAD.WIDE R182, R249.reuse, 0x4, R182 ;  /* 0x00000004f9b67825 */ /* 0x040fe200078e02b6 */
        /* <DEDUP_REMOVED lines=9> */
[----:B------:R1:W-:Y:S02]  /*65f50*/  STL.64 [R1+0x3c80], R180 ;  /* 0x003c80b401007387 */ /* 0x0003e40000100a00 */
[C---:B-1----:R-:W-:Y:S02]  /*65f60*/  IMAD.WIDE R174, R249.reuse, 0x4, R236 ;  /* 0x00000004f9ae7825 */ /* 0x042fe400078e02ec */
[----:B------:R-:W3:Y:S04]  /*65f70*/  LDL.LU.64 R180, [R1+0x4928] ;  /* 0x0049280001b47983 */ /* 0x000ee80000300a00 */
[----:B------:R-:W3:Y:S01]  /*65f80*/  LDL.LU.64 R236, [R1+0x4478] ;  /* 0x0044780001ec7983 */ /* 0x000ee20000300a00 */
[----:B------:R-:W-:-:S03]  /*65f90*/  IMAD.WIDE R172, R249, 0x4, R172 ;  /* 0x00000004f9ac7825 */ /* 0x000fc600078e02ac */
        /* <DEDUP_REMOVED lines=13> */
[----:B--2---:R-:W-:-:S04]  /*66070*/  IMAD.WIDE R166, R249, 0x4, R166 ;  /* 0x00000004f9a67825 */ /* 0x004fc800078e02a6 */
[----:B---3--:R-:W-:-:S04]  /*66080*/  IMAD.WIDE R162, R249, 0x4, R162 ;  /* 0x00000004f9a27825 */ /* 0x008fc800078e02a2 */
[C---:B------:R-:W-:Y:S02]  /*66090*/  IMAD.WIDE R170, R249.reuse, 0x4, R182 ;  /* 0x00000004f9aa7825 */ /* 0x040fe400078e02b6 */
[----:B------:R-:W2:Y:S04]  /*660a0*/  LDL.LU.64 R182, [R1+0x3e78] ;  /* 0x003e780001b67983 */ /* 0x000ea80000300a00 */
[----:B------:R1:W-:Y:S04]  /*660b0*/  STL.64 [R1+0x3c40], R172 ;  /* 0x003c40ac01007387 */ /* 0x0003e80000100a00 */
[----:B------:R3:W-:Y:S04]  /*660c0*/  STL.64 [R1+0x3c38], R170 ;  /* 0x003c38aa01007387 */ /* 0x0007e80000100a00 */
[----:B------:R4:W-:Y:S01]  /*660d0*/  STL.64 [R1+0x3c30], R162 ;  /* 0x003c30a201007387 */ /* 0x0009e20000100a00 */
[----:B-1----:R-:W-:-:S04]  /*660e0*/  IMAD.WIDE R172, R249, 0x4, R192 ;  /* 0x00000004f9ac7825 */ /* 0x002fc800078e02c0 */
[C---:B---3--:R-:W-:Y:S01]  /*660f0*/  IMAD.WIDE R170, R249.reuse, 0x4, R194 ;  /* 0x00000004f9aa7825 */ /* 0x048fe200078e02c2 */
[----:B------:R-:W-:Y:S03]  /*66100*/  STL.64 [R1+0x3c28], R172 ;  /* 0x003c28ac01007387 */ /* 0x000fe60000100a00 */
[C---:B----4-:R-:W-:Y:S01]  /*66110*/  IMAD.WIDE R162, R249.reuse, 0x4, R196 ;  /* 0x00000004f9a27825 */ /* 0x050fe200078e02c4 */
[----:B------:R-:W3:Y:S04]  /*66120*/  LDL.LU.64 R192, [R1+0x730] ;  /* 0x0007300001c07983 */ /* 0x000ee80000300a00 */
[----:B------:R1:W-:Y:S04]  /*66130*/  STL.64 [R1+0x3c20], R170 ;  /* 0x003c20aa01007387 */ /* 0x0003e80000100a00 */
[----:B------:R-:W4:Y:S04]  /*66140*/  LDL.LU.64 R194, [R1+0x4a70] ;  /* 0x004a700001c27983 */ /* 0x000f280000300a00 */
[----:B------:R1:W-:Y:S02]  /*66150*/  STL.64 [R1+0x3c18], R162 ;  /* 0x003c18a201007387 */ /* 0x0003e40000100a00 */
[----:B-1----:R-:W-:-:S02]  /*66160*/  IMAD.WIDE R170, R249, 0x4, R246 ;  /* 0x00000004f9aa7825 */ /* 0x002fc400078e02f6 */
[----:B------:R-:W4:Y:S02]  /*66170*/  LDL.LU.64 R196, [R1+0x4460] ;  /* 0x0044600001c47983 */ /* 0x000f240000300a00 */
[C---:B------:R-:W-:Y:S02]  /*66180*/  IMAD.WIDE R162, R249.reuse, 0x4, R164 ;  /* 0x00000004f9a27825 */ /* 0x040fe400078e02a4 */
[----:B------:R-:W-:Y:S02]  /*66190*/  STL.64 [R1+0x3c10], R170 ;  /* 0x003c10aa01007387 */ /* 0x000fe40000100a00 */
[C---:B------:R-:W-:Y:S02]  /*661a0*/  IMAD.WIDE R164, R249.reuse, 0x4, R168 ;  /* 0x00000004f9a47825 */ /* 0x040fe400078e02a8 */
[----:B------:R1:W-:Y:S04]  /*661b0*/  STL.64 [R1+0x3c08], R162 ;  /* 0x003c08a201007387 */ /* 0x0003e80000100a00 */
[----:B------:R1:W-:Y:S04]  /*661c0*/  STL.64 [R1+0x3c00], R166 ;  /* 0x003c00a601007387 */ /* 0x0003e80000100a00 */
[----:B------:R1:W-:Y:S02]  /*661d0*/  STL.64 [R1+0x3bf8], R164 ;  /* 0x003bf8a401007387 */ /* 0x0003e40000100a00 */
[----:B-1----:R-:W-:-:S04]  /*661e0*/  IMAD.WIDE R162, R249, 0x4, R176 ;  /* 0x00000004f9a27825 */ /* 0x002fc800078e02b0 */
[C---:B------:R-:W-:Y:S01]  /*661f0*/  IMAD.WIDE R166, R249.reuse, 0x4, R214 ;  /* 0x00000004f9a67825 */ /* 0x040fe200078e02d6 */
        /* <DEDUP_REMOVED lines=8> */
[----:B------:R-:W4:Y:S04]  /*66280*/  LDL.LU.64 R224, [R1+0x4a58] ;  /* 0x004a580001e07983 */ /* 0x000f280000300a00 */
[----:B------:R-:W4:Y:S01]  /*66290*/  LDL.LU.64 R234, [R1+0x4448] ;  /* 0x0044480001ea7983 */ /* 0x000f220000300a00 */
[----:B------:R-:W-:-:S04]  /*662a0*/  IMAD.WIDE R166, R249, 0x4, R178 ;  /* 0x00000004f9a67825 */ /* 0x000fc800078e02b2 */
[C---:B-1----:R-:W-:Y:S01]  /*662b0*/  IMAD.WIDE R164, R249.reuse, 0x4, R180 ;  /* 0x00000004f9a47825 */ /* 0x042fe200078e02b4 */
[----:B------:R-:W-:Y:S03]  /*662c0*/  STL.64 [R1+0x3bd0], R166 ;  /* 0x003bd0a601007387 */ /* 0x000fe60000100a00 */
[C---:B------:R-:W-:Y:S01]  /*662d0*/  IMAD.WIDE R162, R249.reuse, 0x4, R236 ;  /* 0x00000004f9a27825 */ /* 0x040fe200078e02ec */
        /* <DEDUP_REMOVED lines=10> */
[----:B-1----:R-:W4:Y:S04]  /*66380*/  LDL.LU.64 R162, [R1+0x3d18] ;  /* 0x003d180001a27983 */ /* 0x002f280000300a00 */
[----:B------:R-:W4:Y:S01]  /*66390*/  LDL.LU.64 R178, [R1+0x720] ;  /* 0x0007200001b27983 */ /* 0x000f220000300a00 */
[----:B--2---:R-:W-:-:S05]  /*663a0*/  IMAD.WIDE R164, R249, 0x4, R182 ;  /* 0x00000004f9a47825 */ /* 0x004fca00078e02b6 */
[----:B------:R4:W-:Y:S04]  /*663b0*/  STL.64 [R1+0x3bb8], R164 ;  /* 0x003bb8a401007387 */ /* 0x0009e80000100a00 */
[----:B------:R-:W2:Y:S04]  /*663c0*/  LDL.LU.64 R180, [R1+0x4a10] ;  /* 0x004a100001b47983 */ /* 0x000ea80000300a00 */
[----:B------:R-:W2:Y:S01]  /*663d0*/  LDL.LU.64 R182, [R1+0x4400] ;  /* 0x0044000001b67983 */ /* 0x000ea20000300a00 */
[----:B---3--:R-:W-:-:S05]  /*663e0*/  IMAD.WIDE R168, R249, 0x4, R192 ;  /* 0x00000004f9a87825 */ /* 0x008fca00078e02c0 */
[----:B------:R-:W-:Y:S01]  /*663f0*/  STL.64 [R1+0x3bb0], R168 ;  /* 0x003bb0a801007387 */ /* 0x000fe20000100a00 */
[----:B----4-:R-:W-:-:S03]  /*66400*/  IMAD.WIDE R164, R249, 0x4, R194 ;  /* 0x00000004f9a47825 */ /* 0x010fc600078e02c2 */
[----:B------:R-:W3:Y:S04]  /*66410*/  LDL.LU.64 R246, [R1+0x3d20] ;  /* 0x003d200001f67983 */ /* 0x000ee80000300a00 */
[----:B------:R1:W-:Y:S01]  /*66420*/  STL.64 [R1+0x3ba8], R164 ;  /* 0x003ba8a401007387 */ /* 0x0003e20000100a00 */
[----:B------:R-:W-:-:S03]  /*66430*/  IMAD.WIDE R166, R249, 0x4, R196 ;  /* 0x00000004f9a67825 */ /* 0x000fc600078e02c4 */
[----:B-1----:R-:W4:Y:S04]  /*66440*/  LDL.LU.64 R164, [R1+0x718] ;  /* 0x0007180001a47983 */ /* 0x002f280000300a00 */
[----:B------:R1:W-:Y:S04]  /*66450*/  STL.64 [R1+0x3f98], R166 ;  /* 0x003f98a601007387 */ /* 0x0003e80000100a00 */
[----:B-1----:R-:W4:Y:S04]  /*66460*/  LDL.LU.64 R166, [R1+0x49f8] ;  /* 0x0049f80001a67983 */ /* 0x002f280000300a00 */
[----:B------:R-:W4:Y:S04]  /*66470*/  LDL.LU.64 R168, [R1+0x43e8] ;  /* 0x0043e80001a87983 */ /* 0x000f280000300a00 */
[----:B------:R-:W4:Y:S04]  /*66480*/  LDL.LU.64 R176, [R1+0x3d28] ;  /* 0x003d280001b07983 */ /* 0x000f280000300a00 */
[----:B------:R-:W4:Y:S01]  /*66490*/  LDL.LU.64 R192, [R1+0x710] ;  /* 0x0007100001c07983 */ /* 0x000f220000300a00 */
[----:B------:R-:W-:-:S03]  /*664a0*/  IMAD.WIDE R174, R249, 0x4, R174 ;  /* 0x00000004f9ae7825 */ /* 0x000fc600078e02ae */
[----:B------:R-:W4:Y:S04]  /*664b0*/  LDL.LU.64 R194, [R1+0x49e0] ;  /* 0x0049e00001c27983 */ /* 0x000f280000300a00 */
[----:B------:R-:W4:Y:S01]  /*664c0*/  LDL.LU.64 R196, [R1+0x43d0] ;  /* 0x0043d00001c47983 */ /* 0x000f220000300a00 */
[----:B------:R-:W-:-:S03]  /*664d0*/  IMAD.WIDE R214, R249, 0x4, R214 ;  /* 0x00000004f9d67825 */ /* 0x000fc600078e02d6 */
[----:B------:R1:W-:Y:S01]  /*664e0*/  STL.64 [R1+0x3f90], R174 ;  /* 0x003f90ae01007387 */ /* 0x0003e20000100a00 */
[----:B------:R-:W-:-:S03]  /*664f0*/  IMAD.WIDE R224, R249, 0x4, R224 ;  /* 0x00000004f9e07825 */ /* 0x000fc600078e02e0 */
[----:B------:R1:W-:Y:S02]  /*66500*/  STL.64 [R1+0x3f88], R214 ;  /* 0x003f88d601007387 */ /* 0x0003e40000100a00 */
[C---:B-1----:R-:W-:Y:S02]  /*66510*/  IMAD.WIDE R174, R249.reuse, 0x4, R234 ;  /* 0x00000004f9ae7825 */ /* 0x042fe400078e02ea */
[----:B------:R-:W4:Y:S04]  /*66520*/  LDL.LU.64 R214, [R1+0x3d30] ;  /* 0x003d300001d67983 */ /* 0x000f280000300a00 */
        /* <DEDUP_REMOVED lines=14> */
[----:B------:R1:W-:Y:S04]  /*66610*/  STL.64 [R1+0x3b58], R170 ;  /* 0x003b58aa01007387 */ /* 0x0003e80000100a00 */
[----:B------:R-:W-:Y:S01]  /*66620*/  STL.64 [R1+0x3b50], R174 ;  /* 0x003b50ae01007387 */ /* 0x000fe20000100a00 */
[----:B-1----:R-:W-:-:S03]  /*66630*/  IMAD.WIDE R170, R249, 0x4, R236 ;  /* 0x00000004f9aa7825 */ /* 0x002fc600078e02ec */
[----:B------:R-:W4:Y:S01]  /*66640*/  LDL.LU.64 R236, [R1+0x43b8] ;  /* 0x0043b80001ec7983 */ /* 0x000f220000300a00 */
[----:B------:R-:W-:-:S04]  /*66650*/  IMAD.WIDE R172, R249, 0x4, R198 ;  /* 0x00000004f9ac7825 */ /* 0x000fc800078e02c6 */
[C---:B------:R-:W-:Y:S01]  /*66660*/  IMAD.WIDE R162, R249.reuse, 0x4, R162 ;  /* 0x00000004f9a27825 */ /* 0x040fe200078e02a2 */
[----:B------:R1:W-:Y:S04]  /*66670*/  STL.64 [R1+0x3b48], R172 ;  /* 0x003b48ac01007387 */ /* 0x0003e80000100a00 */
[----:B------:R2:W-:Y:S04]  /*66680*/  STL.64 [R1+0x3b40], R170 ;  /* 0x003b40aa01007387 */ /* 0x0005e80000100a00 */
[----:B------:R2:W-:Y:S01]  /*66690*/  STL.64 [R1+0x3b38], R162 ;  /* 0x003b38a201007387 */ /* 0x0005e20000100a00 */
[----:B-1----:R-:W-:-:S05]  /*666a0*/  IMAD.WIDE R172, R249, 0x4, R178 ;  /* 0x00000004f9ac7825 */ /* 0x002fca00078e02b2 */
[----:B------:R-:W-:Y:S04]  /*666b0*/  STL.64 [R1+0x3b30], R172 ;  /* 0x003b30ac01007387 */ /* 0x000fe80000100a00 */
[----:B------:R-:W4:Y:S01]  /*666c0*/  LDL.LU.64 R178, [R1+0x3d38] ;  /* 0x003d380001b27983 */ /* 0x000f220000300a00 */
[----:B--2---:R-:W-:-:S04]  /*666d0*/  IMAD.WIDE R170, R249, 0x4, R180 ;  /* 0x00000004f9aa7825 */ /* 0x004fc800078e02b4 */
[C---:B------:R-:W-:Y:S01]  /*666e0*/  IMAD.WIDE R162, R249.reuse, 0x4, R182 ;  /* 0x00000004f9a27825 */ /* 0x040fe200078e02b6 */
[----:B------:R3:W-:Y:S04]  /*666f0*/  STL.64 [R1+0x3b28], R170 ;  /* 0x003b28aa01007387 */ /* 0x0007e80000100a00 */
[----:B------:R-:W2:Y:S04]  /*66700*/  LDL.LU.64 R180, [R1+0x700] ;  /* 0x0007000001b47983 */ /* 0x000ea80000300a00 */
[----:B------:R4:W-:Y:S04]  /*66710*/  STL.64 [R1+0x3b20], R162 ;  /* 0x003b20a201007387 */ /* 0x0009e80000100a00 */
[----:B------:R-:W2:Y:S01]  /*66720*/  LDL.LU.64 R182, [R1+0x49b0] ;  /* 0x0049b00001b67983 */ /* 0x000ea20000300a00 */
[----:B---3--:R-:W-:-:S05]  /*66730*/  IMAD.WIDE R170, R249, 0x4, R246 ;  /* 0x00000004f9aa7825 */ /* 0x008fca00078e02f6 */
[----:B------:R-:W-:Y:S01]  /*66740*/  STL.64 [R1+0x3b18], R170 ;  /* 0x003b18aa01007387 */ /* 0x000fe20000100a00 */
[----:B----4-:R-:W-:-:S05]  /*66750*/  IMAD.WIDE R162, R249, 0x4, R164 ;  /* 0x00000004f9a27825 */ /* 0x010fca00078e02a4 */
        /* <DEDUP_REMOVED lines=9> */
[----:B------:R1:W-:Y:S03]  /*667f0*/  STL.64 [R1+0x3af0], R166 ;  /* 0x003af0a601007387 */ /* 0x0003e60000100a00 */
[C---:B----4-:R-:W-:Y:S01]  /*66800*/  IMAD.WIDE R162, R249.reuse, 0x4, R196 ;  /* 0x00000004f9a27825 */ /* 0x050fe200078e02c4 */
[----:B------:R-:W3:Y:S04]  /*66810*/  LDL.LU.64 R174, [R1+0x43a0] ;  /* 0x0043a00001ae7983 */ /* 0x000ee80000300a00 */
[----:B------:R4:W-:Y:S04]  /*66820*/  STL.64 [R1+0x3ae8], R164 ;  /* 0x003ae8a401007387 */ /* 0x0009e80000100a00 */
[----:B------:R-:W3:Y:S04]  /*66830*/  LDL.LU.64 R192, [R1+0x3dc8] ;  /* 0x003dc80001c07983 */ /* 0x000ee80000300a00 */
[----:B------:R4:W-:Y:S04]  /*66840*/  STL.64 [R1+0x3ae0], R162 ;  /* 0x003ae0a201007387 */ /* 0x0009e80000100a00 */
[----:B------:R-:W3:Y:S01]  /*66850*/  LDL.LU.64 R194, [R1+0x6f8] ;  /* 0x0006f80001c27983 */ /* 0x000ee20000300a00 */
[----:B-1----:R-:W-:-:S03]  /*66860*/  IMAD.WIDE R166, R249, 0x4, R214 ;  /* 0x00000004f9a67825 */ /* 0x002fc600078e02d6 */
[----:B------:R-:W3:Y:S04]  /*66870*/  LDL.LU.64 R196, [R1+0x4998] ;  /* 0x0049980001c47983 */ /* 0x000ee80000300a00 */
[----:B------:R-:W-:Y:S04]  /*66880*/  STL.64 [R1+0x3ad8], R166 ;  /* 0x003ad8a601007387 */ /* 0x000fe80000100a00 */
[----:B------:R-:W3:Y:S01]  /*66890*/  LDL.LU.64 R172, [R1+0x4318] ;  /* 0x0043180001ac7983 */ /* 0x000ee20000300a00 */
[----:B----4-:R-:W-:-:S05]  /*668a0*/  IMAD.WIDE R164, R249, 0x4, R224 ;  /* 0x00000004f9a47825 */ /* 0x010fca00078e02e0 */
[----:B------:R-:W-:Y:S01]  /*668b0*/  STL.64 [R1+0x3ad0], R164 ;  /* 0x003ad0a401007387 */ /* 0x000fe20000100a00 */
[----:B------:R-:W-:-:S03]  /*668c0*/  IMAD.WIDE R162, R249, 0x4, R234 ;  /* 0x00000004f9a27825 */ /* 0x000fc600078e02ea */
        /* <DEDUP_REMOVED lines=10> */
[----:B-1----:R-:W-:-:S05]  /*66970*/  IMAD.WIDE R162, R249, 0x4, R236 ;  /* 0x00000004f9a27825 */ /* 0x002fca00078e02ec */
[----:B------:R1:W-:Y:S04]  /*66980*/  STL.64 [R1+0x3ac0], R162 ;  /* 0x003ac0a201007387 */ /* 0x0003e80000100a00 */
[----:B------:R-:W4:Y:S04]  /*66990*/  LDL.LU.64 R234, [R1+0x6e8] ;  /* 0x0006e80001ea7983 */ /* 0x000f280000300a00 */
[----:B------:R-:W4:Y:S01]  /*669a0*/  LDL.LU.64 R236, [R1+0x4978] ;  /* 0x0049780001ec7983 */ /* 0x000f220000300a00 */
[----:B-1----:R-:W-:-:S05]  /*669b0*/  IMAD.WIDE R162, R249, 0x4, R178 ;  /* 0x00000004f9a27825 */ /* 0x002fca00078e02b2 */
[----:B------:R1:W-:Y:S04]  /*669c0*/  STL.64 [R1+0x3ab8], R162 ;  /* 0x003ab8a201007387 */ /* 0x0003e80000100a00 */
[----:B-1----:R-:W4:Y:S01]  /*669d0*/  LDL.LU.64 R162, [R1+0x4370] ;  /* 0x0043700001a27983 */ /* 0x002f220000300a00 */
[----:B--2---:R-:W-:-:S05]  /*669e0*/  IMAD.WIDE R164, R249, 0x4, R180 ;  /* 0x00000004f9a47825 */ /* 0x004fca00078e02b4 */
[----:B------:R1:W-:Y:S01]  /*669f0*/  STL.64 [R1+0x3ab0], R164 ;  /* 0x003ab0a401007387 */ /* 0x0003e20000100a00 */
[----:B------:R-:W-:-:S03]  /*66a00*/  IMAD.WIDE R166, R249, 0x4, R182 ;  /* 0x00000004f9a67825 */ /* 0x000fc600078e02b6 */
[----:B-1----:R-:W2:Y:S04]  /*66a10*/  LDL.LU.64 R164, [R1+0x3d40] ;  /* 0x003d400001a47983 */ /* 0x002ea80000300a00 */
[----:B------:R1:W-:Y:S04]  /*66a20*/  STL.64 [R1+0x3aa8], R166 ;  /* 0x003aa8a601007387 */ /* 0x0003e80000100a00 */
[----:B-1----:R-:W2:Y:S04]  /*66a30*/  LDL.LU.64 R166, [R1+0x3ba0] ;  /* 0x003ba00001a67983 */ /* 0x002ea80000300a00 */
[----:B------:R-:W2:Y:S04]  /*66a40*/  LDL.LU.64 R168, [R1+0x4968] ;  /* 0x0049680001a87983 */ /* 0x000ea80000300a00 */
        /* <DEDUP_REMOVED lines=8> */
[----:B-1----:R-:W3:Y:S03]  /*66ad0*/  LDL.LU.64 R174, [R1+0x8420] ;  /* 0x0084200001ae7983 */ /* 0x002ee60000300a00 */
[C---:B------:R-:W-:Y:S01]  /*66ae0*/  IMAD.WIDE R196, R249.reuse, 0x4, R196 ;  /* 0x00000004f9c47825 */ /* 0x040fe200078e02c4 */
[----:B------:R1:W-:Y:S03]  /*66af0*/  STL.64 [R1+0x3a98], R192 ;  /* 0x003a98c001007387 */ /* 0x0003e60000100a00 */
[C---:B------:R-:W-:Y:S01]  /*66b00*/  IMAD.WIDE R172, R249.reuse, 0x4, R172 ;  /* 0x00000004f9ac7825 */ /* 0x040fe200078e02ac */
[----:B-1----:R-:W3:Y:S04]  /*66b10*/  LDL.LU.64 R192, [R1+0x4470] ;  /* 0x0044700001c07983 */ /* 0x002ee80000300a00 */
[----:B------:R1:W-:Y:S01]  /*66b20*/  STL.64 [R1+0x3a90], R194 ;  /* 0x003a90c201007387 */ /* 0x0003e20000100a00 */
[----:B----4-:R-:W-:-:S03]  /*66b30*/  IMAD.WIDE R170, R249, 0x4, R170 ;  /* 0x00000004f9aa7825 */ /* 0x010fc600078e02aa */
[----:B-1----:R-:W4:Y:S01]  /*66b40*/  LDL.LU.64 R194, [R1+0x3e70] ;  /* 0x003e700001c27983 */ /* 0x002f220000300a00 */
[----:B------:R-:W-:-:S03]  /*66b50*/  IMAD.WIDE R238, R249, 0x4, R238 ;  /* 0x00000004f9ee7825 */ /* 0x000fc600078e02ee */
[----:B------:R1:W-:Y:S01]  /*66b60*/  STL.64 [R1+0x3a88], R196 ;  /* 0x003a88c401007387 */ /* 0x0003e20000100a00 */
[----:B------:R-:W-:-:S04]  /*66b70*/  IMAD.WIDE R212, R249, 0x4, R212 ;  /* 0x00000004f9d47825 */ /* 0x000fc800078e02d4 */
[C---:B------:R-:W-:Y:S01]  /*66b80*/  IMAD.WIDE R210, R249.reuse, 0x4, R210 ;  /* 0x00000004f9d27825 */ /* 0x040fe200078e02d2 */
[----:B-1----:R-:W4:Y:S04]  /*66b90*/  LDL.LU.64 R196, [R1+0x518] ;  /* 0x0005180001c47983 */ /* 0x002f280000300a00 */
        /* <DEDUP_REMOVED lines=14> */
[----:B------:R1:W-:Y:S01]  /*66c80*/  STL.64 [R1+0x3a50], R198 ;  /* 0x003a50c601007387 */ /* 0x0003e20000100a00 */
[----:B------:R-:W-:-:S03]  /*66c90*/  IMAD.WIDE R214, R249, 0x4, R214 ;  /* 0x00000004f9d67825 */ /* 0x000fc600078e02d6 */
[----:B-1----:R-:W4:Y:S01]  /*66ca0*/  LDL.LU.64 R198, [R1+0x83e8] ;  /* 0x0083e80001c67983 */ /* 0x002f220000300a00 */
[----:B------:R-:W-:-:S03]  /*66cb0*/  IMAD.WIDE R246, R249, 0x4, R246 ;  /* 0x00000004f9f67825 */ /* 0x000fc600078e02f6 */
        /* <DEDUP_REMOVED lines=14> */
[C---:B--2---:R-:W-:Y:S01]  /*66da0*/  IMAD.WIDE R164, R249.reuse, 0x4, R164 ;  /* 0x00000004f9a47825 */ /* 0x044fe200078e02a4 */
[----:B------:R1:W-:Y:S03]  /*66db0*/  STL.64 [R1+0x3a20], R162 ;  /* 0x003a20a201007387 */ /* 0x0003e60000100a00 */
[----:B------:R-:W-:-:S04]  /*66dc0*/  IMAD.WIDE R166, R249, 0x4, R166 ;  /* 0x00000004f9a67825 */ /* 0x000fc800078e02a6 */
[C---:B------:R-:W-:Y:S01]  /*66dd0*/  IMAD.WIDE R168, R249.reuse, 0x4, R168 ;  /* 0x00000004f9a87825 */ /* 0x040fe200078e02a8 */
[----:B-1----:R-:W2:Y:S03]  /*66de0*/  LDL.LU.64 R162, [R1+0x83d8] ;  /* 0x0083d80001a27983 */ /* 0x002ea60000300a00 */
[C---:B------:R-:W-:Y:S01]  /*66df0*/  IMAD.WIDE R176, R249.reuse, 0x4, R176 ;  /* 0x00000004f9b07825 */ /* 0x040fe200078e02b0 */
[----:B------:R1:W-:Y:S04]  /*66e00*/  STL.64 [R1+0x3a18], R164 ;  /* 0x003a18a401007387 */ /* 0x0003e80000100a00 */
[----:B-1----:R-:W2:Y:S04]  /*66e10*/  LDL.LU.64 R164, [R1+0x83d0] ;  /* 0x0083d00001a47983 */ /* 0x002ea80000300a00 */
[----:B------:R1:W-:Y:S04]  /*66e20*/  STL.64 [R1+0x3a10], R166 ;  /* 0x003a10a601007387 */ /* 0x0003e80000100a00 */
[----:B-1----:R-:W2:Y:S04]  /*66e30*/  LDL.LU.64 R166, [R1+0x83c8] ;  /* 0x0083c80001a67983 */ /* 0x002ea80000300a00 */
[----:B------:R1:W-:Y:S04]  /*66e40*/  STL.64 [R1+0x3a08], R168 ;  /* 0x003a08a801007387 */ /* 0x0003e80000100a00 */
[----:B-1----:R-:W2:Y:S04]  /*66e50*/  LDL.LU.64 R168, [R1+0x83c0] ;  /* 0x0083c00001a87983 */ /* 0x002ea80000300a00 */
[----:B------:R1:W-:Y:S02]  /*66e60*/  STL.64 [R1+0x3a00], R176 ;  /* 0x003a00b001007387 */ /* 0x0003e40000100a00 */
[----:B-1----:R-:W-:-:S04]  /*66e70*/  IMAD.WIDE R176, R249, 0x4, R178 ;  /* 0x00000004f9b07825 */ /* 0x002fc800078e02b2 */
[C---:B------:R-:W-:Y:S01]  /*66e80*/  IMAD.WIDE R178, R249.reuse, 0x4, R180 ;  /* 0x00000004f9b27825 */ /* 0x040fe200078e02b4 */
[----:B------:R1:W-:Y:S03]  /*66e90*/  STL.64 [R1+0x39f8], R176 ;  /* 0x0039f8b001007387 */ /* 0x0003e60000100a00 */
[----:B------:R-:W-:-:S04]  /*66ea0*/  IMAD.WIDE R180, R249, 0x4, R182 ;  /* 0x00000004f9b47825 */ /* 0x000fc800078e02b6 */
[C---:B---3--:R-:W-:Y:S01]  /*66eb0*/  IMAD.WIDE R192, R249.reuse, 0x4, R192 ;  /* 0x00000004f9c07825 */ /* 0x048fe200078e02c0 */
[----:B-1----:R-:W3:Y:S04]  /*66ec0*/  LDL.LU.64 R176, [R1+0x4a50] ;  /* 0x004a500001b07983 */ /* 0x002ee80000300a00 */
[----:B------:R1:W-:Y:S04]  /*66ed0*/  STL.64 [R1+0x39f0], R178 ;  /* 0x0039f0b201007387 */ /* 0x0003e80000100a00 */
[----:B-1----:R-:W2:Y:S04]  /*66ee0*/  LDL.LU.64 R178, [R1+0x4440] ;  /* 0x0044400001b27983 */ /* 0x002ea80000300a00 */
[----:B------:R1:W-:Y:S04]  /*66ef0*/  STL.64 [R1+0x39e8], R180 ;  /* 0x0039e8b401007387 */ /* 0x0003e80000100a00 */
[----:B-1----:R-:W2:Y:S04]  /*66f00*/  LDL.LU.64 R180, [R1+0x3e40] ;  /* 0x003e400001b47983 */ /* 0x002ea80000300a00 */
[----:B------:R-:W2:Y:S04]  /*66f10*/  LDL.LU.64 R182, [R1+0x4f8] ;  /* 0x0004f80001b67983 */ /* 0x000ea80000300a00 */
[----:B------:R4:W-:Y:S02]  /*66f20*/  STL.64 [R1+0x39e0], R192 ;  /* 0x0039e0c001007387 */ /* 0x0009e40000100a00 */
[----:B----4-:R-:W-:-:S04]  /*66f30*/  IMAD.WIDE R192, R249, 0x4, R194 ;  /* 0x00000004f9c07825 */ /* 0x010fc800078e02c2 */
[C---:B------:R-:W-:Y:S01]  /*66f40*/  IMAD.WIDE R194, R249.reuse, 0x4, R196 ;  /* 0x00000004f9c27825 */ /* 0x040fe200078e02c4 */
[----:B------:R1:W-:Y:S04]  /*66f50*/  STL.64 [R1+0x39d8], R192 ;  /* 0x0039d8c001007387 */ /* 0x0003e80000100a00 */
[----:B-1----:R-:W4:Y:S04]  /*66f60*/  LDL.LU.64 R192, [R1+0x4a38] ;  /* 0x004a380001c07983 */ /* 0x002f280000300a00 */
[----:B------:R1:W-:Y:S04]  /*66f70*/  STL.64 [R1+0x39d0], R194 ;  /* 0x0039d0c201007387 */ /* 0x0003e80000100a00 */
[----:B-1----:R-:W4:Y:S01]  /*66f80*/  LDL.LU.64 R194, [R1+0x4428] ;  /* 0x0044280001c27983 */ /* 0x002f220000300a00 */
[----:B------:R-:W-:-:S04]  /*66f90*/  IMAD.WIDE R208, R249, 0x4, R208 ;  /* 0x00000004f9d07825 */ /* 0x000fc800078e02d0 */
[----:B------:R-:W-:-:S05]  /*66fa0*/  IMAD.WIDE R196, R249, 0x4, R198 ;  /* 0x00000004f9c47825 */ /* 0x000fca00078e02c6 */
[----:B------:R1:W-:Y:S04]  /*66fb0*/  STL.64 [R1+0x39c8], R196 ;  /* 0x0039c8c401007387 */ /* 0x0003e80000100a00 */
[----:B-1----:R-:W4:Y:S04]  /*66fc0*/  LDL.LU.64 R196, [R1+0x3e28] ;  /* 0x003e280001c47983 */ /* 0x002f280000300a00 */
[----:B------:R-:W4:Y:S04]  /*66fd0*/  LDL.LU.64 R198, [R1+0x4e8] ;  /* 0x0004e80001c67983 */ /* 0x000f280000300a00 */
[----:B------:R1:W-:Y:S02]  /*66fe0*/  STL.64 [R1+0x39c0], R208 ;  /* 0x0039c0d001007387 */ /* 0x0003e40000100a00 */
[----:B-1----:R-:W-:-:S04]  /*66ff0*/  IMAD.WIDE R208, R249, 0x4, R210 ;  /* 0x00000004f9d07825 */ /* 0x002fc800078e02d2 */
[C---:B------:R-:W-:Y:S01]  /*67000*/  IMAD.WIDE R210, R249.reuse, 0x4, R212 ;  /* 0x00000004f9d27825 */ /* 0x040fe200078e02d4 */
[----:B------:R1:W-:Y:S03]  /*67010*/  STL.64 [R1+0x39b8], R208 ;  /* 0x0039b8d001007387 */ /* 0x0003e60000100a00 */
[----:B------:R-:W-:-:S04]  /*67020*/  IMAD.WIDE R212, R249, 0x4, R214 ;  /* 0x00000004f9d47825 */ /* 0x000fc800078e02d6 */
[C---:B------:R-:W-:Y:S01]  /*67030*/  IMAD.WIDE R224, R249.reuse, 0x4, R224 ;  /* 0x00000004f9e07825 */ /* 0x040fe200078e02e0 */
[----:B-1----:R-:W4:Y:S04]  /*67040*/  LDL.LU.64 R208, [R1+0x4a20] ;  /* 0x004a200001d07983 */ /* 0x002f280000300a00 */
[----:B------:R1:W-:Y:S04]  /*67050*/  STL.64 [R1+0x39b0], R210 ;  /* 0x0039b0d201007387 */ /* 0x0003e80000100a00 */
[----:B-1----:R-:W4:Y:S04]  /*67060*/  LDL.LU.64 R210, [R1+0x4410] ;  /* 0x0044100001d27983 */ /* 0x002f280000300a00 */
[----:B------:R1:W-:Y:S04]  /*67070*/  STL.64 [R1+0x39a8], R212 ;  /* 0x0039a8d401007387 */ /* 0x0003e80000100a00 */
[----:B-1----:R-:W4:Y:S04]  /*67080*/  LDL.LU.64 R212, [R1+0x3e18] ;  /* 0x003e180001d47983 */ /* 0x002f280000300a00 */
[----:B------:R-:W4:Y:S04]  /*67090*/  LDL.LU.64 R214, [R1+0x4d8] ;  /* 0x0004d80001d67983 */ /* 0x000f280000300a00 */
[----:B------:R1:W-:Y:S02]  /*670a0*/  STL.64 [R1+0x39a0], R224 ;  /* 0x0039a0e001007387 */ /* 0x0003e40000100a00 */
[----:B-1----:R-:W-:-:S04]  /*670b0*/  IMAD.WIDE R224, R249, 0x4, R234 ;  /* 0x00000004f9e07825 */ /* 0x002fc800078e02ea */
[C---:B------:R-:W-:Y:S01]  /*670c0*/  IMAD.WIDE R234, R249.reuse, 0x4, R236 ;  /* 0x00000004f9ea7825 */ /* 0x040fe200078e02ec */
[----:B------:R1:W-:Y:S03]  /*670d0*/  STL.64 [R1+0x3998], R224 ;  /* 0x003998e001007387 */ /* 0x0003e60000100a00 */
[C---:B------:R-:W-:Y:S01]  /*670e0*/  IMAD.WIDE R236, R249.reuse, 0x4, R238 ;  /* 0x00000004f9ec7825 */ /* 0x040fe200078e02ee */
[----:B-1----:R-:W4:Y:S04]  /*670f0*/  LDL.LU.64 R224, [R1+0x4a08] ;  /* 0x004a080001e07983 */ /* 0x002f280000300a00 */
[----:B------:R1:W-:Y:S04]  /*67100*/  STL.64 [R1+0x3990], R234 ;  /* 0x003990ea01007387 */ /* 0x0003e80000100a00 */
[----:B-1----:R-:W4:Y:S04]  /*67110*/  LDL.LU.64 R234, [R1+0x43f8] ;  /* 0x0043f80001ea7983 */ /* 0x002f280000300a00 */
[----:B------:R1:W-:Y:S04]  /*67120*/  STL.64 [R1+0x3988], R236 ;  /* 0x003988ec01007387 */ /* 0x0003e80000100a00 */
[----:B-1----:R-:W4:Y:S04]  /*67130*/  LDL.LU.64 R236, [R1+0x3e08] ;  /* 0x003e080001ec7983 */ /* 0x002f280000300a00 */
[----:B------:R-:W4:Y:S01]  /*67140*/  LDL.LU.64 R238, [R1+0x4c8] ;  /* 0x0004c80001ee7983 */ /* 0x000f220000300a00 */
[----:B------:R-:W-:-:S04]  /*67150*/  IMAD.WIDE R170, R249, 0x4, R170 ;  /* 0x00000004f9aa7825 */ /* 0x000fc800078e02aa */
[C---:B------:R-:W-:Y:S01]  /*67160*/  IMAD.WIDE R172, R249.reuse, 0x4, R172 ;  /* 0x00000004f9ac7825 */ /* 0x040fe200078e02ac */
[----:B------:R1:W-:Y:S03]  /*67170*/  STL.64 [R1+0x3980], R170 ;  /* 0x003980aa01007387 */ /* 0x0003e60000100a00 */
[C---:B------:R-:W-:Y:S01]  /*67180*/  IMAD.WIDE R174, R249.reuse, 0x4, R174 ;  /* 0x00000004f9ae7825 */ /* 0x040fe200078e02ae */
[----:B-1----:R-:W4:Y:S03]  /*67190*/  LDL.LU.64 R170, [R1+0x83b8] ;  /* 0x0083b80001aa7983 */ /* 0x002f260000300a00 */
[C---:B---3--:R-:W-:Y:S01]  /*671a0*/  IMAD.WIDE R176, R249.reuse, 0x4, R176 ;  /* 0x00000004f9b07825 */ /* 0x048fe200078e02b0 */
[----:B------:R1:W-:Y:S03]  /*671b0*/  STL.64 [R1+0x3978], R172 ;  /* 0x003978ac01007387 */ /* 0x0003e60000100a00 */
[C---:B------:R-:W-:Y:S01]  /*671c0*/  IMAD.WIDE R184, R249.reuse, 0x4, R184 ;  /* 0x00000004f9b87825 */ /* 0x040fe200078e02b8 */
[----:B-1----:R-:W3:Y:S03]  /*671d0*/  LDL.LU.64 R172, [R1+0x83b0] ;  /* 0x0083b00001ac7983 */ /* 0x002ee60000300a00 */
[C---:B--2---:R-:W-:Y:S01]  /*671e0*/  IMAD.WIDE R178, R249.reuse, 0x4, R178 ;  /* 0x00000004f9b27825 */ /* 0x044fe200078e02b2 */
[----:B------:R1:W-:Y:S03]  /*671f0*/  STL.64 [R1+0x3970], R174 ;  /* 0x003970ae01007387 */ /* 0x0003e60000100a00 */
[C---:B------:R-:W-:Y:S01]  /*67200*/  IMAD.WIDE R186, R249.reuse, 0x4, R186 ;  /* 0x00000004f9ba7825 */ /* 0x040fe200078e02ba */
[----:B-1----:R-:W2:Y:S03]  /*67210*/  LDL.LU.64 R174, [R1+0x83a8] ;  /* 0x0083a80001ae7983 */ /* 0x002ea60000300a00 */
[C---:B------:R-:W-:Y:S01]  /*67220*/  IMAD.WIDE R180, R249.reuse, 0x4, R180 ;  /* 0x00000004f9b47825 */ /* 0x040fe200078e02b4 */
[----:B------:R1:W-:Y:S03]  /*67230*/  STL.64 [R1+0x3968], R176 ;  /* 0x003968b001007387 */ /* 0x0003e60000100a00 */
[----:B------:R-:W-:-:S04]  /*67240*/  IMAD.WIDE R182, R249, 0x4, R182 ;  /* 0x00000004f9b67825 */ /* 0x000fc800078e02b6 */
[C---:B------:R-:W-:Y:S01]  /*67250*/  IMAD.WIDE R188, R249.reuse, 0x4, R188 ;  /* 0x00000004f9bc7825 */ /* 0x040fe200078e02bc */
[----:B-1----:R-:W3:Y:S04]  /*67260*/  LDL.LU.64 R176, [R1+0x83a0] ;  /* 0x0083a00001b07983 */ /* 0x002ee80000300a00 */
[----:B------:R1:W-:Y:S01]  /*67270*/  STL.64 [R1+0x3960], R178 ;  /* 0x003960b201007387 */ /* 0x0003e20000100a00 */
[----:B------:R-:W-:-:S03]  /*67280*/  IMAD.WIDE R190, R249, 0x4, R190 ;  /* 0x00000004f9be7825 */ /* 0x000fc600078e02be */
[----:B-1----:R-:W2:Y:S04]  /*67290*/  LDL.LU.64 R178, [R1+0x8398] ;  /* 0x0083980001b27983 */ /* 0x002ea80000300a00 */
[----:B------:R1:W-:Y:S01]  /*672a0*/  STL.64 [R1+0x3958], R180 ;  /* 0x003958b401007387 */ /* 0x0003e20000100a00 */
[----:B----4-:R-:W-:-:S03]  /*672b0*/  IMAD.WIDE R192, R249, 0x4, R192 ;  /* 0x00000004f9c07825 */ /* 0x010fc600078e02c0 */
[----:B-1----:R-:W4:Y:S04]  /*672c0*/  LDL.LU.64 R180, [R1+0x8390] ;  /* 0x0083900001b47983 */ /* 0x002f280000300a00 */
[----:B------:R1:W-:Y:S01]  /*672d0*/  STL.64 [R1+0x3950], R182 ;  /* 0x003950b601007387 */ /* 0x0003e20000100a00 */
[----:B------:R-:W-:-:S03]  /*672e0*/  IMAD.WIDE R194, R249, 0x4, R194 ;  /* 0x00000004f9c27825 */ /* 0x000fc600078e02c2 */
[----:B-1----:R-:W3:Y:S04]  /*672f0*/  LDL.LU.64 R182, [R1+0x8388] ;  /* 0x0083880001b67983 */ /* 0x002ee80000300a00 */
[----:B------:R1:W-:Y:S01]  /*67300*/  STL.64 [R1+0x3948], R184 ;  /* 0x003948b801007387 */ /* 0x0003e20000100a00 */
[----:B------:R-:W-:-:S03]  /*67310*/  IMAD.WIDE R200, R249, 0x4, R200 ;  /* 0x00000004f9c87825 */ /* 0x000fc600078e02c8 */
[----:B-1----:R-:W2:Y:S04]  /*67320*/  LDL.LU.64 R184, [R1+0x8380] ;  /* 0x0083800001b87983 */ /* 0x002ea80000300a00 */
[----:B------:R1:W-:Y:S01]  /*67330*/  STL.64 [R1+0x3940], R186 ;  /* 0x003940ba01007387 */ /* 0x0003e20000100a00 */
[----:B------:R-:W-:-:S03]  /*67340*/  IMAD.WIDE R202, R249, 0x4, R202 ;  /* 0x00000004f9ca7825 */ /* 0x000fc600078e02ca */
[----:B-1----:R-:W4:Y:S04]  /*67350*/  LDL.LU.64 R186, [R1+0x8378] ;  /* 0x0083780001ba7983 */ /* 0x002f280000300a00 */
[----:B------:R1:W-:Y:S01]  /*67360*/  STL.64 [R1+0x3938], R188 ;  /* 0x003938bc01007387 */ /* 0x0003e20000100a00 */
[----:B------:R-:W-:-:S03]  /*67370*/  IMAD.WIDE R196, R249, 0x4, R196 ;  /* 0x00000004f9c47825 */ /* 0x000fc600078e02c4 */
[----:B-1----:R-:W3:Y:S01]  /*67380*/  LDL.LU.64 R188, [R1+0x8370] ;  /* 0x0083700001bc7983 */ /* 0x002ee20000300a00 */
[----:B------:R-:W-:-:S03]  /*67390*/  IMAD.WIDE R198, R249, 0x4, R198 ;  /* 0x00000004f9c67825 */ /* 0x000fc600078e02c6 */
        /* <DEDUP_REMOVED lines=69> */
[----:B-1----:R-:W4:Y:S01]  /*677f0*/  LDL.LU.64 R242, [R1+0x82a8] ;  /* 0x0082a80001f27983 */ /* 0x002f220000300a00 */
[----:B------:R-:W-:-:S04]  /*67800*/  IMAD.WIDE R228, R249, 0x4, R228 ;  /* 0x00000004f9e47825 */ /* 0x000fc800078e02e4 */
[----:B------:R-:W-:-:S04]  /*67810*/  IMAD.WIDE R226, R249, 0x4, R226 ;  /* 0x00000004f9e27825 */ /* 0x000fc800078e02e2 */
[----:B--2---:R-:W-:-:S04]  /*67820*/  IMAD.WIDE R202, R249, 0x4, R202 ;  /* 0x00000004f9ca7825 */ /* 0x004fc800078e02ca */
[----:B---3--:R-:W-:-:S04]  /*67830*/  IMAD.WIDE R200, R249, 0x4, R200 ;  /* 0x00000004f9c87825 */ /* 0x008fc800078e02c8 */
[----:B----4-:R-:W-:-:S04]  /*67840*/  IMAD.WIDE R198, R249, 0x4, R198 ;  /* 0x00000004f9c67825 */ /* 0x010fc800078e02c6 */
        /* <DEDUP_REMOVED lines=43> */
[----:B-1----:R-:W4:Y:S04]  /*67b00*/  LDL.LU.64 R214, [R1+0x8238] ;  /* 0x0082380001d67983 */ /* 0x002f280000300a00 */
[----:B------:R1:W-:Y:S04]  /*67b10*/  STL.64 [R1+0x37f8], R212 ;  /* 0x0037f8d401007387 */ /* 0x0003e80000100a00 */
[----:B-1----:R-:W2:Y:S04]  /*67b20*/  LDL.LU.64 R212, [R1+0x8230] ;  /* 0x0082300001d47983 */ /* 0x002ea80000300a00 */
[----:B------:R1:W-:Y:S01]  /*67b30*/  STL.64 [R1+0x37f0], R210 ;  /* 0x0037f0d201007387 */ /* 0x0003e20000100a00 */
[----:B------:R-:W-:-:S03]  /*67b40*/  IMAD.WIDE R194, R249, 0x4, R194 ;  /* 0x00000004f9c27825 */ /* 0x000fc600078e02c2 */
        /* <DEDUP_REMOVED lines=18> */
[----:B-1----:R-:W4:Y:S04]  /*67c70*/  LDL.LU.64 R198, [R1+0x81f8] ;  /* 0x0081f80001c67983 */ /* 0x002f280000300a00 */
[----:B------:R1:W-:Y:S01]  /*67c80*/  STL.64 [R1+0x37b8], R196 ;  /* 0x0037b8c401007387 */ /* 0x0003e20000100a00 */
[----:B------:R-:W-:-:S03]  /*67c90*/  IMAD.WIDE R180, R249, 0x4, R180 ;  /* 0x00000004f9b47825 */ /* 0x000fc600078e02b4 */
        /* <DEDUP_REMOVED lines=34> */
[----:B------:R1:W-:Y:S04]  /*67ec0*/  STL.64 [R1+0x3758], R172 ;  /* 0x003758ac01007387 */ /* 0x0003e80000100a00 */
[----:B-1----:R-:W3:Y:S04]  /*67ed0*/  LDL.LU.64 R172, [R1+0x8190] ;  /* 0x0081900001ac7983 */ /* 0x002ee80000300a00 */
[----:B------:R1:W-:Y:S04]  /*67ee0*/  STL.64 [R1+0x3750], R170 ;  /* 0x003750aa01007387 */ /* 0x0003e80000100a00 */
[----:B-1----:R-:W3:Y:S04]  /*67ef0*/  LDL.LU.64 R170, [R1+0x8188] ;  /* 0x0081880001aa7983 */ /* 0x002ee80000300a00 */
[----:B------:R1:W-:Y:S01]  /*67f00*/  STL.64 [R1+0x3748], R168 ;  /* 0x003748a801007387 */ /* 0x0003e20000100a00 */
[----:B------:R-:W-:-:S03]  /*67f10*/  IMAD.WIDE R4, R249, 0x4, R4 ;  /* 0x00000004f9047825 */ /* 0x000fc600078e0204 */
        /* <DEDUP_REMOVED lines=12> */
[----:B-1----:R-:W3:Y:S01]  /*67fe0*/  LDL.LU.64 R4, [R1+0x430] ;  /* 0x0004300001047983 */ /* 0x002ee20000300a00 */
[----:B------:R-:W-:-:S04]  /*67ff0*/  IMAD.WIDE R160, R249, 0x4, R160 ;  /* 0x00000004f9a07825 */ /* 0x000fc800078e02a0 */
[C---:B------:R-:W-:Y:S01]  /*68000*/  IMAD.WIDE R158, R249.reuse, 0x4, R158 ;  /* 0x00000004f99e7825 */ /* 0x040fe200078e029e */
[----:B------:R1:W-:Y:S03]  /*68010*/  STL.64 [R1+0x3710], R160 ;  /* 0x003710a001007387 */ /* 0x0003e60000100a00 */
[----:B------:R-:W-:-:S04]  /*68020*/  IMAD.WIDE R156, R249, 0x4, R156 ;  /* 0x00000004f99c7825 */ /* 0x000fc800078e029c */
[C---:B------:R-:W-:Y:S01]  /*68030*/  IMAD.WIDE R154, R249.reuse, 0x4, R154 ;  /* 0x00000004f99a7825 */ /* 0x040fe200078e029a */
[----:B-1----:R-:W3:Y:S03]  /*68040*/  LDL.LU.64 R160, [R1+0x8160] ;  /* 0x0081600001a07983 */ /* 0x002ee60000300a00 */
[C---:B------:R-:W-:Y:S01]  /*68050*/  IMAD.WIDE R152, R249.reuse, 0x4, R152 ;  /* 0x00000004f9987825 */ /* 0x040fe200078e0298 */
[----:B------:R1:W-:Y:S03]  /*68060*/  STL.64 [R1+0x3708], R158 ;  /* 0x0037089e01007387 */ /* 0x0003e60000100a00 */
[----:B------:R-:W-:-:S04]  /*68070*/  IMAD.WIDE R150, R249, 0x4, R150 ;  /* 0x00000004f9967825 */ /* 0x000fc800078e0296 */
[C---:B------:R-:W-:Y:S01]  /*68080*/  IMAD.WIDE R148, R249.reuse, 0x4, R148 ;  /* 0x00000004f9947825 */ /* 0x040fe200078e0294 */
[----:B-1----:R-:W3:Y:S04]  /*68090*/  LDL.LU.64 R158, [R1+0x8158] ;  /* 0x00815800019e7983 */ /* 0x002ee80000300a00 */
[----:B------:R1:W-:Y:S01]  /*680a0*/  STL.64 [R1+0x3700], R156 ;  /* 0x0037009c01007387 */ /* 0x0003e20000100a00 */
[----:B------:R-:W-:-:S04]  /*680b0*/  IMAD.WIDE R146, R249, 0x4, R146 ;  /* 0x00000004f9927825 */ /* 0x000fc800078e0292 */
[C---:B------:R-:W-:Y:S01]  /*680c0*/  IMAD.WIDE R144, R249.reuse, 0x4, R144 ;  /* 0x00000004f9907825 */ /* 0x040fe200078e0290 */
        /* <DEDUP_REMOVED lines=43> */
[----:B----4-:R4:W-:Y:S04]  /*68380*/  LDGSTS.E [R0+0x3fe80], desc[UR58][R8.64], P6 ;  /* 0x3fe8000008007fae */ /* 0x0109e8000b12187a */
[----:B-1----:R-:W3:Y:S04]  /*68390*/  LDL.LU.64 R128, [R1+0x80e0] ;  /* 0x0080e00001807983 */ /* 0x002ee80000300a00 */
[----:B------:R1:W-:Y:S01]  /*683a0*/  STL.64 [R1+0x3688], R126 ;  /* 0x0036887e01007387 */ /* 0x0003e20000100a00 */
[----:B------:R-:W-:-:S04]  /*683b0*/  IMAD.WIDE R112, R249, 0x4, R112 ;  /* 0x00000004f9707825 */ /* 0x000fc800078e0270 */
[C---:B------:R-:W-:Y:S01]  /*683c0*/  IMAD.WIDE R110, R249.reuse, 0x4, R110 ;  /* 0x00000004f96e7825 */ /* 0x040fe200078e026e */
[----:B--2---:R2:W-:Y:S04]  /*683d0*/  LDGSTS.E [R0+0x3ff00], desc[UR58][R6.64], P5 ;  /* 0x3ff0000006007fae */ /* 0x0045e8000a92187a */
[----:B-1----:R-:W3:Y:S04]  /*683e0*/  LDL.LU.64 R126, [R1+0x80d8] ;  /* 0x0080d800017e7983 */ /* 0x002ee80000300a00 */
[----:B------:R1:W-:Y:S01]  /*683f0*/  STL.64 [R1+0x3680], R124 ;  /* 0x0036807c01007387 */ /* 0x0003e20000100a00 */
[----:B----4-:R-:W-:-:S04]  /*68400*/  IMAD.WIDE R8, R249, 0x4, R8 ;  /* 0x00000004f9087825 */ /* 0x010fc800078e0208 */
[C---:B--2---:R-:W-:Y:S01]  /*68410*/  IMAD.WIDE R6, R249.reuse, 0x4, R6 ;  /* 0x00000004f9067825 */ /* 0x044fe200078e0206 */
[----:B---3--:R-:W-:Y:S04]  /*68420*/  LDGSTS.E [R0+0x3ff80], desc[UR58][R4.64], P0 ;  /* 0x3ff8000004007fae */ /* 0x008fe8000812187a */
        /* <DEDUP_REMOVED lines=17> */
[----:B------:R1:W-:Y:S02]  /*68540*/  STL.64 [R1+0x3638], R6 ;  /* 0x0036380601007387 */ /* 0x0003e40000100a00 */
[----:B-1----:R-:W-:-:S05]  /*68550*/  IMAD.WIDE R6, R249, 0x4, R4 ;  /* 0x00000004f9067825 */ /* 0x002fca00078e0204 */
[----:B------:R1:W-:Y:S04]  /*68560*/  STL.64 [R1+0x3630], R6 ;  /* 0x0036300601007387 */ /* 0x0003e80000100a00 */
[----:B-1----:R-:W4:Y:S04]  /*68570*/  LDL.LU.64 R6, [R1+0x8088] ;  /* 0x0080880001067983 */ /* 0x002f280000300a00 */
[----:B------:R-:W4:Y:S01]  /*68580*/  LDL.LU.64 R4, [R1+0x8080] ;  /* 0x0080800001047983 */ /* 0x000f220000300a00 */
        /* <DEDUP_REMOVED lines=50> */
[C---:B------:R-:W-:Y:S02]  /*688b0*/  VIADD R249, R2.reuse, 0x100000 ;  /* 0x0010000002f97836 */ /* 0x040fe40000000000 */
[C---:B------:R-:W-:Y:S01]  /*688c0*/  VIADD R252, R2.reuse, 0x100000 ;  /* 0x0010000002fc7836 */ /* 0x040fe20000000000 */
[----:B------:R1:W-:Y:S04]  /*688d0*/  STL.64 [R1+0x81e0], R84 ;  /* 0x0081e05401007387 */ /* 0x0003e80000100a00 */
[----:B------:R-:W0:Y:S01]  /*688e0*/  LDGDEPBAR ;  /* 0x00000000000079af */ /* 0x000e220000000000 */
[----:B------:R-:W-:Y:S01]  /*688f0*/  UISETP.GT.AND UP0, UPT, UR8, 0xff, UPT ;  /* 0x000000ff0800788c */ /* 0x000fe2000bf04270 */
[----:B------:R-:W-:Y:S02]  /*68900*/  ULDC UR6, c[0x0][0x230] ;  /* 0x00008c0000067ab9 */ /* 0x000fe40000000800 */
[----:B-1----:R-:W2:Y:S04]  /*68910*/  LDL.64 R84, [R1+0x1a30] ;  /* 0x001a300001547983 */ /* 0x002ea80000100a00 */
[----:B------:R-:W-:Y:S04]  /*68920*/  STL.64 [R1+0x81d8], R34 ;  /* 0x0081d82201007387 */ /* 0x000fe80000100a00 */
[----:B------:R1:W-:Y:S04]  /*68930*/  STL.64 [R1+0x81d0], R32 ;  /* 0x0081d02001007387 */ /* 0x0003e80000100a00 */
[----:B-1----:R-:W3:Y:S04]  /*68940*/  LDL.64 R32, [R1+0x1a38] ;  /* 0x001a380001207983 */ /* 0x002ee80000100a00 */
[----:B------:R-:W-:Y:S04]  /*68950*/  STL [R1+0x81c8], R78 ;  /* 0x0081c84e01007387 */ /* 0x000fe80000100800 */
[----:B------:R1:W-:Y:S04]  /*68960*/  STL.64 [R1+0x81c0], R30 ;  /* 0x0081c01e01007387 */ /* 0x0003e80000100a00 */
[----:B-1----:R-:W4:Y:S04]  /*68970*/  LDL.64 R30, [R1+0x1988] ;  /* 0x00198800011e7983 */ /* 0x002f280000100a00 */
[----:B------:R1:W-:Y:S04]  /*68980*/  STL.64 [R1+0x81b8], R28 ;  /* 0x0081b81c01007387 */ /* 0x0003e80000100a00 */
[----:B-1----:R-:W4:Y:S04]  /*68990*/  LDL.64 R28, [R1+0x19c0] ;  /* 0x0019c000011c7983 */ /* 0x002f280000100a00 */
[----:B------:R1:W-:Y:S04]  /*689a0*/  STL.64 [R1+0x81b0], R82 ;  /* 0x0081b05201007387 */ /* 0x0003e80000100a00 */
[----:B-1----:R-:W4:Y:S04]  /*689b0*/  LDL.64 R82, [R1+0x1a08] ;  /* 0x001a080001527983 */ /* 0x002f280000100a00 */
[----:B------:R1:W-:Y:S01]  /*689c0*/  STL.64 [R1+0x81a8], R80 ;  /* 0x0081a85001007387 */ /* 0x0003e20000100a00 */
[----:B------:R-:W-:Y:S01]  /*689d0*/  VIADD R35, R2, 0x100000 ;  /* 0x0010000002237836 */ /* 0x000fe20000000000 */
[----:B------:R-:W-:Y:S06]  /*689e0*/  BAR.SYNC.DEFER_BLOCKING 0x0 ;  /* 0x0000000000007b1d */ /* 0x000fec0000010000 */
[----:B-1----:R-:W4:Y:S04]  /*689f0*/  LDL.64 R80, [R1+0x19c8] ;  /* 0x0019c80001507983 */ /* 0x002f280000100a00 */
[----:B------:R1:W-:Y:S04]  /*68a00*/  STL [R1+0x81a4], R79 ;  /* 0x0081a44f01007387 */ /* 0x0003e80000100800 */
[----:B-1----:R-:W4:Y:S04]  /*68a10*/  LDL.64 R78, [R1+0x1a00] ;  /* 0x001a0000014e7983 */ /* 0x002f280000100a00 */
[----:B------:R1:W-:Y:S04]  /*68a20*/  STL [R1+0x81a0], R26 ;  /* 0x0081a01a01007387 */ /* 0x0003e80000100800 */
[----:B------:R-:W-:Y:S04]  /*68a30*/  STL.64 [R1+0x8198], R76 ;  /* 0x0081984c01007387 */ /* 0x000fe80000100a00 */
[----:B------:R1:W-:Y:S02]  /*68a40*/  STL [R1+0x8190], R27 ;  /* 0x0081901b01007387 */ /* 0x0003e40000100800 */
[----:B-1----:R-:W1:Y:S02]  /*68a50*/  LDC R26, c[0x0][0x230] ;  /* 0x00008c00ff1a7b82 */ /* 0x002e640000000800 */
[----:B------:R3:W-:Y:S04]  /*68a60*/  STL.64 [R1+0x8188], R24 ;  /* 0x0081881801007387 */ /* 0x0007e80000100a00 */
[----:B------:R3:W-:Y:S02]  /*68a70*/  STL.64 [R1+0x8180], R22 ;  /* 0x0081801601007387 */ /* 0x0007e40000100a00 */
[----:B------:R-:W4:Y:S02]  /*68a80*/  LDC R27, c[0x0][0x230] ;  /* 0x00008c00ff1b7b82 */ /* 0x000f240000000800 */
[----:B------:R4:W-:Y:S04]  /*68a90*/  STL [R1+0x817c], R20 ;  /* 0x00817c1401007387 */ /* 0x0009e80000100800 */
[----:B------:R4:W-:Y:S01]  /*68aa0*/  STL [R1+0x8178], R21 ;  /* 0x0081781501007387 */ /* 0x0009e20000100800 */
[----:B-1----:R-:W-:-:S03]  /*68ab0*/  IADD3 R26, R26, -0x89, RZ ;  /* 0xffffff771a1a7810 */ /* 0x002fc60007ffe0ff */
[----:B------:R-:W-:Y:S01]  /*68ac0*/  @!PT LDS RZ, [RZ] ;  /* 0x00000000fffff984 */ /* 0x000fe20000000800 */
[----:B------:R-:W-:Y:S01]  /*68ad0*/  @!PT LDS RZ, [RZ] ;  /* 0x00000000fffff984 */ /* 0x000fe20000000800 */
[----:B------:R-:W-:Y:S01]  /*68ae0*/  @!PT LDS RZ, [RZ] ;  /* 0x00000000fffff984 */ /* 0x000fe20000000800 */
[----:B---3--:R-:W-:Y:S01]  /*68af0*/  LDGSTS.E [R35+-0x78000], desc[UR58][R32.64], !P4 ;  /* 0x8800000020237fae */ /* 0x008fe2000e12187a */
[----:B------:R-:W-:Y:S01]  /*68b00*/  VIADD R25, R2, 0x100000 ;  /* 0x0010000002197836 */ /* 0x000fe20000000000 */
[----:B------:R-:W1:Y:S02]  /*68b10*/  LDC R23, c[0x0][0x230] ;  /* 0x00008c00ff177b82 */ /* 0x000e640000000800 */
[----:B--2---:R-:W-:Y:S04]  /*68b20*/  LDGSTS.E [R252+-0x77f80], desc[UR58][R84.64], !P4 ;  /* 0x8808000054fc7fae */ /* 0x004fe8000e12187a */
[----:B------:R-:W2:Y:S02]  /*68b30*/  LDL.64 R76, [R1+0x18c8] ;  /* 0x0018c800014c7983 */ /* 0x000ea40000100a00 */
[----:B------:R-:W3:Y:S02]  /*68b40*/  LDC R22, c[0x0][0x230] ;  /* 0x00008c00ff167b82 */ /* 0x000ee40000000800 */
[----:B------:R-:W3:Y:S04]  /*68b50*/  LDL.64 R32, [R1+0x1980] ;  /* 0x0019800001207983 */ /* 0x000ee80000100a00 */
[----:B------:R-:W2:Y:S02]  /*68b60*/  LDL.64 R34, [R1+0x1948] ;  /* 0x0019480001227983 */ /* 0x000ea40000100a00 */
[----:B------:R-:W2:Y:S02]  /*68b70*/  LDC R24, c[0x0][0x230] ;  /* 0x00008c00ff187b82 */ /* 0x000ea40000000800 */
[----:B------:R-:W2:Y:S01]  /*68b80*/  LDL.64 R84, [R1+0x1940] ;  /* 0x0019400001547983 */ /* 0x000ea20000100a00 */
[----:B------:R-:W-:-:S05]  /*68b90*/  ISETP.GE.U32.AND P4, PT, R26, 0x7ffffef8, PT ;  /* 0x7ffffef81a00780c */ /* 0x000fca0003f86070 */
[----:B------:R-:W1:Y:S01]  /*68ba0*/  LDC R26, c[0x0][0x230] ;  /* 0x00008c00ff1a7b82 */ /* 0x000e620000000800 */
[----:B----4-:R4:W-:Y:S07]  /*68bb0*/  LDGSTS.E [R249+-0x77c00], desc[UR58][R82.64], !P2 ;  /* 0x8840000052f97fae */ /* 0x0109ee000d12187a */
[----:B----4-:R-:W4:Y:S08]  /*68bc0*/  LDC R82, c[0x0][0x230] ;  /* 0x00008c00ff527b82 */ /* 0x010f300000000800 */
[----:B------:R-:W1:Y:S01]  /*68bd0*/  LDC R83, c[0x0][0x230] ;  /* 0x00008c00ff537b82 */ /* 0x000e620000000800 */
[C---:B------:R-:W-:Y:S01]  /*68be0*/  VIADD R252, R2.reuse, 0x100000 ;  /* 0x0010000002fc7836 */ /* 0x040fe20000000000 */
[----:B------:R-:W-:-:S04]  /*68bf0*/  IADD3 R249, R2, 0x100000, RZ ;  /* 0x0010000002f97810 */ /* 0x000fc80007ffe0ff */
[----:B------:R-:W-:Y:S04]  /*68c00*/  LDGSTS.E [R252+-0x77b80], desc[UR58][R78.64], !P2 ;  /* 0x884800004efc7fae */ /* 0x000fe8000d12187a */
[----:B------:R-:W-:Y:S01]  /*68c10*/  LDGSTS.E [R249+-0x77800], desc[UR58][R80.64], !P4 ;  /* 0x8880000050f97fae */ /* 0x000fe2000e12187a */
[----:B----4-:R-:W-:-:S05]  /*68c20*/  VIADD R20, R82, 0xffffff73 ;  /* 0xffffff7352147836 */ /* 0x010fca0000000000 */
[----:B------:R-:W-:Y:S01]  /*68c30*/  ISETP.GE.U32.AND P5, PT, R20, 0x7ffffef4, PT ;  /* 0x7ffffef41400780c */ /* 0x000fe20003fa6070 */
[----:B-1----:R-:W-:Y:S01]  /*68c40*/  VIADD R21, R83, 0xffffff6f ;  /* 0xffffff6f53157836 */ /* 0x002fe20000000000 */
[----:B------:R-:W4:Y:S01]  /*68c50*/  LDL.64 R78, [R1+0x1800] ;  /* 0x00180000014e7983 */ /* 0x000f220000100a00 */
[----:B------:R-:W-:-:S03]  /*68c60*/  VIADD R20, R26, 0xffffff6b ;  /* 0xffffff6b1a147836 */ /* 0x000fc60000000000 */
[----:B------:R-:W-:Y:S01]  /*68c70*/  ISETP.GE.U32.AND P6, PT, R21, 0x7ffffef0, PT ;  /* 0x7ffffef01500780c */ /* 0x000fe20003fc6070 */
[----:B------:R-:W4:Y:S01]  /*68c80*/  LDL.64 R82, [R1+0x1908] ;  /* 0x0019080001527983 */ /* 0x000f220000100a00 */
[----:B------:R-:W-:Y:S01]  /*68c90*/  VIADD R26, R2, 0x100000 ;  /* 0x00100000021a7836 */ /* 0x000fe20000000000 */
[----:B------:R-:W-:Y:S01]  /*68ca0*/  ISETP.GE.U32.AND P0, PT, R20, 0x7ffffeec, PT ;  /* 0x7ffffeec1400780c */ /* 0x000fe20003f06070 */
[----:B------:R-:W1:Y:S01]  /*68cb0*/  LDC R21, c[0x0][0x230] ;  /* 0x00008c00ff157b82 */ /* 0x000e620000000800 */
[----:B------:R-:W4:Y:S01]  /*68cc0*/  LDL.64 R80, [R1+0x1900] ;  /* 0x0019000001507983 */ /* 0x000f220000100a00 */
[----:B------:R-:W-:-:S03]  /*68cd0*/  IADD3 R20, R2, 0x100000, RZ ;  /* 0x0010000002147810 */ /* 0x000fc60007ffe0ff */
[----:B------:R-:W-:Y:S04]  /*68ce0*/  LDGSTS.E [R26+-0x77780], desc[UR58][R28.64], !P4 ;  /* 0x888800001c1a7fae */ /* 0x000fe8000e12187a */
[----:B------:R1:W-:Y:S04]  /*68cf0*/  LDGSTS.E [R25+-0x77400], desc[UR58][R30.64], !P5 ;  /* 0x88c000001e197fae */ /* 0x0003e8000e92187a */
[----:B------:R-:W4:Y:S04]  /*68d00*/  LDL.64 R28, [R1+0x18c0] ;  /* 0x0018c000011c7983 */ /* 0x000f280000100a00 */
[----:B------:R-:W4:Y:S01]  /*68d10*/  LDL.64 R30, [R1+0x1888] ;  /* 0x00188800011e7983 */ /* 0x000f220000100a00 */
[----:B------:R-:W-:Y:S01]  /*68d20*/  VIADD R23, R23, 0xffffff67 ;  /* 0xffffff6717177836 */ /* 0x000fe20000000000 */
[----:B-1----:R-:W1:Y:S02]  /*68d30*/  LDC R25, c[0x0][0x230] ;  /* 0x00008c00ff197b82 */ /* 0x002e640000000800 */
[----:B---3--:R3:W-:Y:S04]  /*68d40*/  LDGSTS.E [R20+-0x77380], desc[UR58][R32.64], !P5 ;  /* 0x88c8000020147fae */ /* 0x0087e8000e92187a */
[----:B--2---:R2:W-:Y:S04]  /*68d50*/  LDGSTS.E [R252+-0x77000], desc[UR58][R34.64], !P6 ;  /* 0x8900000022fc7fae */ /* 0x0045e8000f12187a */
[----:B------:R-:W-:Y:S04]  /*68d60*/  LDGSTS.E [R249+-0x76f80], desc[UR58][R84.64], !P6 ;  /* 0x8908000054f97fae */ /* 0x000fe8000f12187a */
[----:B------:R-:W4:Y:S01]  /*68d70*/  LDL.64 R32, [R1+0x1880] ;  /* 0x0018800001207983 */ /* 0x000f220000100a00 */
[----:B------:R-:W-:Y:S01]  /*68d80*/  VIADD R22, R22, 0xffffff63 ;  /* 0xffffff6316167836 */ /* 0x000fe20000000000 */
[----:B------:R-:W-:Y:S01]  /*68d90*/  ISETP.GE.U32.AND P2, PT, R23, 0x7ffffee8, PT ;  /* 0x7ffffee81700780c */ /* 0x000fe20003f46070 */
[----:B---3--:R-:W3:Y:S01]  /*68da0*/  LDC R20, c[0x0][0x230] ;  /* 0x00008c00ff147b82 */ /* 0x008ee20000000800 */
[----:B------:R-:W3:Y:S04]  /*68db0*/  LDL.64 R34, [R1+0x1848] ;  /* 0x0018480001227983 */ /* 0x000ee80000100a00 */
[----:B------:R-:W3:Y:S01]  /*68dc0*/  LDL.64 R84, [R1+0x1840] ;  /* 0x0018400001547983 */ /* 0x000ee20000100a00 */
[----:B--2---:R-:W-:Y:S01]  /*68dd0*/  VIADD R252, R24, 0xffffff5f ;  /* 0xffffff5f18fc7836 */ /* 0x004fe20000000000 */
[----:B------:R-:W-:Y:S01]  /*68de0*/  ISETP.GE.U32.AND P4, PT, R22, 0x7ffffee4, PT ;  /* 0x7ffffee41600780c */ /* 0x000fe20003f86070 */
[----:B------:R-:W2:Y:S01]  /*68df0*/  LDC R24, c[0x0][0x230] ;  /* 0x00008c00ff187b82 */ /* 0x000ea20000000800 */
[----:B------:R-:W-:-:S02]  /*68e00*/  IADD3 R22, R21, -0xa5, RZ ;  /* 0xffffff5b15167810 */ /* 0x000fc40007ffe0ff */
[----:B------:R-:W-:Y:S01]  /*68e10*/  ISETP.GE.U32.AND P5, PT, R252, 0x7ffffee0, PT ;  /* 0x7ffffee0fc00780c */ /* 0x000fe20003fa6070 */
[C---:B------:R-:W-:Y:S02]  /*68e20*/  VIADD R21, R2.reuse, 0x100000 ;  /* 0x0010000002157836 */ /* 0x040fe40000000000 */
[----:B------:R-:W-:Y:S02]  /*68e30*/  VIADD R252, R2, 0x100000 ;  /* 0x0010000002fc7836 */ /* 0x000fe40000000000 */
[----:B------:R-:W2:Y:S01]  /*68e40*/  LDC R23, c[0x0][0x230] ;  /* 0x00008c00ff177b82 */ /* 0x000ea20000000800 */
[----:B----4-:R-:W-:Y:S04]  /*68e50*/  LDGSTS.E [R249+-0x76c00], desc[UR58][R82.64], !P0 ;  /* 0x8940000052f97fae */ /* 0x010fe8000c12187a */
[----:B------:R-:W-:Y:S01]  /*68e60*/  LDGSTS.E [R26+-0x76b80], desc[UR58][R80.64], !P0 ;  /* 0x89480000501a7fae */ /* 0x000fe2000c12187a */
[----:B------:R-:W-:Y:S01]  /*68e70*/  ISETP.GE.U32.AND P0, PT, R22, 0x7ffffedc, PT ;  /* 0x7ffffedc1600780c */ /* 0x000fe20003f06070 */
[----:B------:R-:W-:-:S02]  /*68e80*/  VIADD R22, R2, 0x100000 ;  /* 0x0010000002167836 */ /* 0x000fc40000000000 */
[----:B------:R-:W-:Y:S04]  /*68e90*/  LDGSTS.E [R21+-0x76800], desc[UR58][R76.64], !P2 ;  /* 0x898000004c157fae */ /* 0x000fe8000d12187a */
[----:B------:R-:W4:Y:S04]  /*68ea0*/  LDL.64 R82, [R1+0x1808] ;  /* 0x0018080001527983 */ /* 0x000f280000100a00 */
[----:B------:R-:W4:Y:S04]  /*68eb0*/  LDL.64 R80, [R1+0x17c8] ;  /* 0x0017c80001507983 */ /* 0x000f280000100a00 */
[----:B------:R-:W-:Y:S04]  /*68ec0*/  LDGSTS.E [R252+-0x76780], desc[UR58][R28.64], !P2 ;  /* 0x898800001cfc7fae */ /* 0x000fe8000d12187a */
[----:B------:R-:W-:Y:S01]  /*68ed0*/  LDGSTS.E [R249+-0x76400], desc[UR58][R30.64], !P4 ;  /* 0x89c000001ef97fae */ /* 0x000fe2000e12187a */
[----:B---3--:R-:W-:Y:S01]  /*68ee0*/  IADD3 R20, R20, -0xa9, RZ ;  /* 0xffffff5714147810 */ /* 0x008fe20007ffe0ff */
[----:B-1----:R-:W-:-:S02]  /*68ef0*/  VIADD R25, R25, 0xffffff53 ;  /* 0xffffff5319197836 */ /* 0x002fc40000000000 */
[----:B--2---:R-:W-:Y:S01]  /*68f00*/  VIADD R24, R24, 0xffffff4f ;  /* 0xffffff4f18187836 */ /* 0x004fe20000000000 */
[----:B------:R-:W2:Y:S04]  /*68f10*/  LDL.64 R76, [R1+0xe00] ;  /* 0x000e0000014c7983 */ /* 0x000ea80000100a00 */
[----:B------:R-:W3:Y:S04]  /*68f20*/  LDL.64 R28, [R1+0x17c0] ;  /* 0x0017c000011c7983 */ /* 0x000ee80000100a00 */
[----:B------:R-:W2:Y:S04]  /*68f30*/  LDL.64 R30, [R1+0x1788] ;  /* 0x00178800011e7983 */ /* 0x000ea80000100a00 */
[----:B------:R1:W-:Y:S04]  /*68f40*/  LDGSTS.E [R22+-0x76380], desc[UR58][R32.64], !P4 ;  /* 0x89c8000020167fae */ /* 0x0003e8000e12187a */
[----:B------:R1:W-:Y:S04]  /*68f50*/  LDGSTS.E [R21+-0x76000], desc[UR58][R34.64], !P5 ;  /* 0x8a00000022157fae */ /* 0x0003e8000e92187a */
[----:B------:R-:W-:Y:S04]  /*68f60*/  LDGSTS.E [R252+-0x75f80], desc[UR58][R84.64], !P5 ;  /* 0x8a08000054fc7fae */ /* 0x000fe8000e92187a */
[----:B------:R-:W2:Y:S01]  /*68f70*/  LDL.64 R32, [R1+0x1780] ;  /* 0x0017800001207983 */ /* 0x000ea20000100a00 */
[----:B------:R-:W-:Y:S01]  /*68f80*/  ISETP.GE.U32.AND P2, PT, R20, 0x7ffffed8, PT ;  /* 0x7ffffed81400780c */ /* 0x000fe20003f46070 */
[----:B------:R-:W-:Y:S01]  /*68f90*/  VIADD R23, R23, 0xffffff4b ;  /* 0xffffff4b17177836 */ /* 0x000fe20000000000 */
[----:B-1----:R-:W1:Y:S01]  /*68fa0*/  LDC R22, c[0x0][0x230] ;  /* 0x00008c00ff167b82 */ /* 0x002e620000000800 */
[----:B------:R-:W2:Y:S04]  /*68fb0*/  LDL.64 R34, [R1+0xf58] ;  /* 0x000f580001227983 */ /* 0x000ea80000100a00 */
[----:B------:R-:W2:Y:S01]  /*68fc0*/  LDL.64 R84, [R1+0xf50] ;  /* 0x000f500001547983 */ /* 0x000ea20000100a00 */
[----:B------:R-:W-:-:S02]  /*68fd0*/  ISETP.GE.U32.AND P4, PT, R25, 0x7ffffed4, PT ;  /* 0x7ffffed41900780c */ /* 0x000fc40003f86070 */
[----:B------:R-:W-:Y:S01]  /*68fe0*/  ISETP.GE.U32.AND P5, PT, R24, 0x7ffffed0, PT ;  /* 0x7ffffed01800780c */ /* 0x000fe20003fa6070 */
[----:B------:R-:W1:Y:S01]  /*68ff0*/  LDC R21, c[0x0][0x230] ;  /* 0x00008c00ff157b82 */ /* 0x000e620000000800 */
[----:B------:R-:W-:-:S07]  /*69000*/  IADD3 R25, R2, 0x100000, RZ ;  /* 0x0010000002197810 */ /* 0x000fce0007ffe0ff */
[----:B------:R-:W1:Y:S08]  /*69010*/  LDC R20, c[0x0][0x230] ;  /* 0x00008c00ff147b82 */ /* 0x000e700000000800 */
[----:B------:R-:W1:Y:S01]  /*69020*/  LDC R24, c[0x0][0x230] ;  /* 0x00008c00ff187b82 */ /* 0x000e620000000800 */
[----:B----4-:R-:W-:Y:S04]  /*69030*/  LDGSTS.E [R249+-0x75c00], desc[UR58][R82.64], !P0 ;  /* 0x8a40000052f97fae */ /* 0x010fe8000c12187a */
[----:B------:R-:W-:Y:S01]  /*69040*/  LDGSTS.E [R252+-0x75b80], desc[UR58][R78.64], !P0 ;  /* 0x8a4800004efc7fae */ /* 0x000fe2000c12187a */
[----:B------:R-:W-:Y:S01]  /*69050*/  ISETP.GE.U32.AND P0, PT, R23, 0x7ffffecc, PT ;  /* 0x7ffffecc1700780c */ /* 0x000fe20003f06070 */
[----:B------:R-:W-:-:S02]  /*69060*/  VIADD R23, R2, 0x100000 ;  /* 0x0010000002177836 */ /* 0x000fc40000000000 */
[----:B------:R-:W-:Y:S04]  /*69070*/  LDGSTS.E [R249+-0x75800], desc[UR58][R80.64], !P2 ;  /* 0x8a80000050f97fae */ /* 0x000fe8000d12187a */
[----:B------:R-:W4:Y:S04]  /*69080*/  LDL.64 R82, [R1+0xf18] ;  /* 0x000f180001527983 */ /* 0x000f280000100a00 */
[----:B------:R-:W4:Y:S04]  /*69090*/  LDL.64 R78, [R1+0xec8] ;  /* 0x000ec800014e7983 */ /* 0x000f280000100a00 */
[----:B------:R-:W4:Y:S04]  /*690a0*/  LDL.64 R80, [R1+0xf10] ;  /* 0x000f100001507983 */ /* 0x000f280000100a00 */
[----:B---3--:R-:W-:Y:S04]  /*690b0*/  LDGSTS.E [R26+-0x75780], desc[UR58][R28.64], !P2 ;  /* 0x8a8800001c1a7fae */ /* 0x008fe8000d12187a */
[----:B--2---:R-:W-:Y:S04]  /*690c0*/  LDGSTS.E [R25+-0x75400], desc[UR58][R30.64], !P4 ;  /* 0x8ac000001e197fae */ /* 0x004fe8000e12187a */
[----:B------:R-:W2:Y:S04]  /*690d0*/  LDL.64 R28, [R1+0xec0] ;  /* 0x000ec000011c7983 */ /* 0x000ea80000100a00 */
[----:B------:R-:W3:Y:S04]  /*690e0*/  LDL.64 R30, [R1+0xe88] ;  /* 0x000e8800011e7983 */ /* 0x000ee80000100a00 */
[----:B------:R1:W-:Y:S04]  /*690f0*/  LDGSTS.E [R23+-0x75380], desc[UR58][R32.64], !P4 ;  /* 0x8ac8000020177fae */ /* 0x0003e8000e12187a */
[----:B------:R1:W-:Y:S04]  /*69100*/  LDGSTS.E [R252+-0x75000], desc[UR58][R34.64], !P5 ;  /* 0x8b00000022fc7fae */ /* 0x0003e8000e92187a */
[----:B------:R-:W-:Y:S04]  /*69110*/  LDGSTS.E [R249+-0x74f80], desc[UR58][R84.64], !P5 ;  /* 0x8b08000054f97fae */ /* 0x000fe8000e92187a */
[----:B------:R-:W3:Y:S01]  /*69120*/  LDL.64 R32, [R1+0xe80] ;  /* 0x000e800001207983 */ /* 0x000ee20000100a00 */
[----:B-1----:R-:W-:Y:S01]  /*69130*/  VIADD R21, R21, 0xffffff47 ;  /* 0xffffff4715157836 */ /* 0x002fe20000000000 */
[----:B------:R-:W1:Y:S02]  /*69140*/  LDC R23, c[0x0][0x230] ;  /* 0x00008c00ff177b82 */ /* 0x000e640000000800 */
[----:B------:R-:W3:Y:S04]  /*69150*/  LDL.64 R34, [R1+0xe48] ;  /* 0x000e480001227983 */ /* 0x000ee80000100a00 */
[----:B------:R-:W3:Y:S01]  /*69160*/  LDL.64 R84, [R1+0xe40] ;  /* 0x000e400001547983 */ /* 0x000ee20000100a00 */
[----:B------:R-:W-:Y:S01]  /*69170*/  VIADD R20, R20, 0xffffff43 ;  /* 0xffffff4314147836 */ /* 0x000fe20000000000 */
[----:B------:R-:W-:-:S02]  /*69180*/  IADD3 R252, R22, -0xc1, RZ ;  /* 0xffffff3f16fc7810 */ /* 0x000fc40007ffe0ff */
[----:B------:R-:W-:Y:S01]  /*69190*/  ISETP.GE.U32.AND P2, PT, R21, 0x7ffffec8, PT ;  /* 0x7ffffec81500780c */ /* 0x000fe20003f46070 */
[----:B------:R-:W-:Y:S01]  /*691a0*/  VIADD R25, R24, 0xffffff3b ;  /* 0xffffff3b18197836 */ /* 0x000fe20000000000 */
[----:B------:R-:W-:Y:S01]  /*691b0*/  ISETP.GE.U32.AND P4, PT, R20, 0x7ffffec4, PT ;  /* 0x7ffffec41400780c */ /* 0x000fe20003f86070 */
[----:B------:R-:W1:Y:S01]  /*691c0*/  LDC R22, c[0x0][0x230] ;  /* 0x00008c00ff167b82 */ /* 0x000e620000000800 */
[----:B------:R-:W-:Y:S01]  /*691d0*/  ISETP.GE.U32.AND P5, PT, R252, 0x7ffffec0, PT ;  /* 0x7ffffec0fc00780c */ /* 0x000fe20003fa6070 */
[C---:B------:R-:W-:Y:S02]  /*691e0*/  VIADD R24, R2.reuse, 0x100000 ;  /* 0x0010000002187836 */ /* 0x040fe40000000000 */
[----:B------:R-:W-:-:S04]  /*691f0*/  VIADD R252, R2, 0x100000 ;  /* 0x0010000002fc7836 */ /* 0x000fc80000000000 */
[----:B------:R-:W2:Y:S08]  /*69200*/  LDC R21, c[0x0][0x230] ;  /* 0x00008c00ff157b82 */ /* 0x000eb00000000800 */
[----:B------:R-:W2:Y:S01]  /*69210*/  LDC R20, c[0x0][0x230] ;  /* 0x00008c00ff147b82 */ /* 0x000ea20000000800 */
[----:B----4-:R-:W-:Y:S04]  /*69220*/  LDGSTS.E [R249+-0x74c00], desc[UR58][R82.64], !P0 ;  /* 0x8b40000052f97fae */ /* 0x010fe8000c12187a */
[----:B------:R4:W-:Y:S01]  /*69230*/  LDGSTS.E [R26+-0x74b80], desc[UR58][R80.64], !P0 ;  /* 0x8b480000501a7fae */ /* 0x0009e2000c12187a */
[----:B------:R-:W-:-:S02]  /*69240*/  ISETP.GE.U32.AND P0, PT, R25, 0x7ffffebc, PT ;  /* 0x7ffffebc1900780c */ /* 0x000fc40003f06070 */
[----:B------:R-:W-:Y:S01]  /*69250*/  IADD3 R25, R2, 0x100000, RZ ;  /* 0x0010000002197810 */ /* 0x000fe20007ffe0ff */
[----:B------:R-:W3:Y:S04]  /*69260*/  LDL.64 R82, [R1+0xe08] ;  /* 0x000e080001527983 */ /* 0x000ee80000100a00 */
[----:B------:R3:W-:Y:S04]  /*69270*/  LDGSTS.E [R24+-0x74800], desc[UR58][R78.64], !P2 ;  /* 0x8b8000004e187fae */ /* 0x0007e8000d12187a */
[----:B------:R-:W3:Y:S01]  /*69280*/  LDL.64 R80, [R1+0xdc8] ;  /* 0x000dc80001507983 */ /* 0x000ee20000100a00 */
[----:B-1----:R-:W-:-:S02]  /*69290*/  VIADD R23, R23, 0xffffff37 ;  /* 0xffffff3717177836 */ /* 0x002fc40000000000 */
[----:B------:R-:W-:Y:S01]  /*692a0*/  VIADD R22, R22, 0xffffff33 ;  /* 0xffffff3316167836 */ /* 0x000fe20000000000 */
[----:B--2---:R-:W-:Y:S01]  /*692b0*/  LDGSTS.E [R252+-0x74780], desc[UR58][R28.64], !P2 ;  /* 0x8b8800001cfc7fae */ /* 0x004fe2000d12187a */
[----:B------:R-:W-:Y:S01]  /*692c0*/  VIADD R21, R21, 0xffffff2f ;  /* 0xffffff2f15157836 */ /* 0x000fe20000000000 */
[----:B------:R-:W-:Y:S01]  /*692d0*/  IADD3 R20, R20, -0xd5, RZ ;  /* 0xffffff2b14147810 */ /* 0x000fe20007ffe0ff */
[----:B----4-:R-:W1:Y:S01]  /*692e0*/  LDC R26, c[0x0][0x230] ;  /* 0x00008c00ff1a7b82 */ /* 0x010e620000000800 */
[----:B---3--:R-:W-:Y:S07]  /*692f0*/  LDGSTS.E [R249+-0x74400], desc[UR58][R30.64], !P4 ;  /* 0x8bc000001ef97fae */ /* 0x008fee000e12187a */
[----:B------:R-:W2:Y:S01]  /*69300*/  LDC R79, c[0x0][0x230] ;  /* 0x00008c00ff4f7b82 */ /* 0x000ea20000000800 */
[----:B------:R-:W3:Y:S04]  /*69310*/  LDL.64 R28, [R1+0xd40] ;  /* 0x000d4000011c7983 */ /* 0x000ee80000100a00 */
[----:B------:R-:W4:Y:S04]  /*69320*/  LDL.64 R30, [R1+0xd48] ;  /* 0x000d4800011e7983 */ /* 0x000f280000100a00 */
[----:B------:R-:W-:Y:S04]  /*69330*/  LDGSTS.E [R25+-0x74380], desc[UR58][R32.64], !P4 ;  /* 0x8bc8000020197fae */ /* 0x000fe8000e12187a */
[----:B------:R-:W-:Y:S04]  /*69340*/  LDGSTS.E [R24+-0x74000], desc[UR58][R34.64], !P5 ;  /* 0x8c00000022187fae */ /* 0x000fe8000e92187a */
[----:B------:R-:W-:Y:S04]  /*69350*/  LDGSTS.E [R252+-0x73f80], desc[UR58][R84.64], !P5 ;  /* 0x8c08000054fc7fae */ /* 0x000fe8000e92187a */
[----:B------:R-:W2:Y:S04]  /*69360*/  LDL.64 R32, [R1+0xd80] ;  /* 0x000d800001207983 */ /* 0x000ea80000100a00 */
[----:B------:R-:W3:Y:S04]  /*69370*/  LDL.64 R34, [R1+0xd88] ;  /* 0x000d880001227983 */ /* 0x000ee80000100a00 */
[----:B------:R-:W4:Y:S01]  /*69380*/  LDL.64 R84, [R1+0xdc0] ;  /* 0x000dc00001547983 */ /* 0x000f220000100a00 */
[----:B------:R-:W-:-:S02]  /*69390*/  ISETP.GE.U32.AND P2, PT, R23, 0x7ffffeb8, PT ;  /* 0x7ffffeb81700780c */ /* 0x000fc40003f46070 */
[----:B------:R-:W-:Y:S01]  /*693a0*/  ISETP.GE.U32.AND P4, PT, R22, 0x7ffffeb4, PT ;  /* 0x7ffffeb41600780c */ /* 0x000fe20003f86070 */
[C---:B------:R-:W-:Y:S01]  /*693b0*/  VIADD R23, R2.reuse, 0x100000 ;  /* 0x0010000002177836 */ /* 0x040fe20000000000 */
[----:B------:R-:W-:Y:S01]  /*693c0*/  ISETP.GE.U32.AND P5, PT, R21, 0x7ffffeb0, PT ;  /* 0x7ffffeb01500780c */ /* 0x000fe20003fa6070 */
[----:B------:R-:W2:Y:S01]  /*693d0*/  LDL.64 R24, [R1+0xae0] ;  /* 0x000ae00001187983 */ /* 0x000ea20000100a00 */
[----:B------:R-:W-:-:S03]  /*693e0*/  VIADD R22, R2, 0x100000 ;  /* 0x0010000002167836 */ /* 0x000fc60000000000 */
[----:B------:R-:W-:Y:S04]  /*693f0*/  LDGSTS.E [R249+-0x73c00], desc[UR58][R82.64], !P0 ;  /* 0x8c40000052f97fae */ /* 0x000fe8000c12187a */
[----:B------:R-:W-:Y:S01]  /*69400*/  LDGSTS.E [R252+-0x73b80], desc[UR58][R76.64], !P0 ;  /* 0x8c4800004cfc7fae */ /* 0x000fe2000c12187a */
[----:B------:R-:W-:-:S03]  /*69410*/  ISETP.GE.U32.AND P0, PT, R20, 0x7ffffeac, PT ;  /* 0x7ffffeac1400780c */ /* 0x000fc60003f06070 */
[----:B------:R-:W-:Y:S04]  /*69420*/  LDGSTS.E [R249+-0x73800], desc[UR58][R80.64], !P2 ;  /* 0x8c80000050f97fae */ /* 0x000fe8000d12187a */
[----:B------:R-:W2:Y:S04]  /*69430*/  LDL.64 R82, [R1+0xd08] ;  /* 0x000d080001527983 */ /* 0x000ea80000100a00 */
[----:B------:R-:W2:Y:S04]  /*69440*/  LDL.64 R76, [R1+0xb38] ;  /* 0x000b3800014c7983 */ /* 0x000ea80000100a00 */
[----:B------:R-:W2:Y:S04]  /*69450*/  LDL.64 R80, [R1+0xd00] ;  /* 0x000d000001507983 */ /* 0x000ea80000100a00 */
[----:B------:R-:W2:Y:S04]  /*69460*/  LDL.64 R20, [R1+0x848] ;  /* 0x0008480001147983 */ /* 0x000ea80000100a00 */
[----:B----4-:R-:W-:Y:S04]  /*69470*/  LDGSTS.E [R23+-0x73780], desc[UR58][R84.64], !P2 ;  /* 0x8c88000054177fae */ /* 0x010fe8000d12187a */
[----:B---3--:R-:W-:Y:S04]  /*69480*/  LDGSTS.E [R22+-0x73400], desc[UR58][R34.64], !P4 ;  /* 0x8cc0000022167fae */ /* 0x008fe8000e12187a */
[----:B------:R-:W3:Y:S04]  /*69490*/  LDL.LU.64 R84, [R1+0x81e0] ;  /* 0x0081e00001547983 */ /* 0x000ee80000300a00 */
[----:B------:R-:W4:Y:S04]  /*694a0*/  LDL.LU.64 R34, [R1+0x81d8] ;  /* 0x0081d80001227983 */ /* 0x000f280000300a00 */
[----:B------:R-:W3:Y:S01]  /*694b0*/  LDL.64 R22, [R1+0x5f0] ;  /* 0x0005f00001167983 */ /* 0x000ee20000100a00 */
[----:B------:R-:W-:-:S05]  /*694c0*/  VIADD R78, R2, 0x100000 ;  /* 0x00100000024e7836 */ /* 0x000fca0000000000 */
[----:B--2---:R-:W-:Y:S04]  /*694d0*/  LDGSTS.E [R78+-0x73380], desc[UR58][R32.64], !P4 ;  /* 0x8cc80000204e7fae */ /* 0x004fe8000e12187a */
[----:B------:R2:W-:Y:S01]  /*694e0*/  LDGSTS.E [R252+-0x73000], desc[UR58][R30.64], !P5 ;  /* 0x8d0000001efc7fae */ /* 0x0005e2000e92187a */
[----:B------:R-:W-:Y:S01]  /*694f0*/  IADD3 R79, R79, -0xd9, RZ ;  /* 0xffffff274f4f7810 */ /* 0x000fe20007ffe0ff */
[----:B------:R-:W-:Y:S02]  /*69500*/  VIADD R27, R27, 0xffffff23 ;  /* 0xffffff231b1b7836 */ /* 0x000fe40000000000 */
[----:B------:R-:W-:Y:S01]  /*69510*/  LDGSTS.E [R249+-0x72f80], desc[UR58][R28.64], !P5 ;  /* 0x8d0800001cf97fae */ /* 0x000fe2000e92187a */
[----:B-1----:R-:W-:-:S03]  /*69520*/  IADD3 R26, R26, -0xe5, RZ ;  /* 0xffffff1b1a1a7810 */ /* 0x002fc60007ffe0ff */
[----:B------:R-:W4:Y:S01]  /*69530*/  LDL.LU.64 R32, [R1+0x81d0] ;  /* 0x0081d00001207983 */ /* 0x000f220000300a00 */
[----:B--2---:R-:W1:Y:S01]  /*69540*/  LDC R252, c[0x0][0x230] ;  /* 0x00008c00fffc7b82 */ /* 0x004e620000000800 */
[----:B------:R-:W-:Y:S02]  /*69550*/  ISETP.GE.U32.AND P2, PT, R79, 0x7ffffea8, PT ;  /* 0x7ffffea84f00780c */ /* 0x000fe40003f46070 */
[----:B------:R-:W-:Y:S01]  /*69560*/  ISETP.GE.U32.AND P4, PT, R27, 0x7ffffea4, PT ;  /* 0x7ffffea41b00780c */ /* 0x000fe20003f86070 */
[C---:B------:R-:W-:Y:S01]  /*69570*/  VIADD R79, R2.reuse, 0x100000 ;  /* 0x00100000024f7836 */ /* 0x040fe20000000000 */
[----:B------:R-:W2:Y:S01]  /*69580*/  LDL.LU R78, [R1+0x81c8] ;  /* 0x0081c800014e7983 */ /* 0x000ea20000300800 */
[----:B------:R-:W-:-:S03]  /*69590*/  VIADD R27, R2, 0x100000 ;  /* 0x00100000021b7836 */ /* 0x000fc60000000000 */
[----:B------:R-:W2:Y:S04]  /*695a0*/  LDL.LU.64 R30, [R1+0x81c0] ;  /* 0x0081c000011e7983 */ /* 0x000ea80000300a00 */
[----:B------:R-:W2:Y:S01]  /*695b0*/  LDL.LU.64 R28, [R1+0x81b8] ;  /* 0x0081b800011c7983 */ /* 0x000ea20000300a00 */
[----:B-1----:R-:W-:-:S05]  /*695c0*/  VIADD R252, R252, 0xffffff1f ;  /* 0xffffff1ffcfc7836 */ /* 0x002fca0000000000 */
[----:B------:R-:W-:Y:S01]  /*695d0*/  ISETP.GE.U32.AND P5, PT, R252, 0x7ffffea0, PT ;  /* 0x7ffffea0fc00780c */ /* 0x000fe20003fa6070 */
[----:B------:R-:W-:Y:S01]  /*695e0*/  VIADD R252, R2, 0x100000 ;  /* 0x0010000002fc7836 */ /* 0x000fe20000000000 */
[----:B------:R-:W-:Y:S04]  /*695f0*/  LDGSTS.E [R249+-0x72c00], desc[UR58][R82.64], !P0 ;  /* 0x8d40000052f97fae */ /* 0x000fe8000c12187a */
[----:B------:R-:W-:Y:S04]  /*69600*/  LDGSTS.E [R79+-0x72b80], desc[UR58][R80.64], !P0 ;  /* 0x8d480000504f7fae */ /* 0x000fe8000c12187a */
[----:B------:R-:W-:Y:S01]  /*69610*/  LDGSTS.E [R27+-0x72800], desc[UR58][R76.64], !P2 ;  /* 0x8d8000004c1b7fae */ /* 0x000fe2000d12187a */
[----:B------:R-:W-:-:S03]  /*69620*/  ISETP.GE.U32.AND P0, PT, R26, 0x7ffffe9c, PT ;  /* 0x7ffffe9c1a00780c */ /* 0x000fc60003f06070 */
[----:B------:R-:W-:Y:S04]  /*69630*/  LDGSTS.E [R252+-0x72780], desc[UR58][R24.64], !P2 ;  /* 0x8d88000018fc7fae */ /* 0x000fe8000d12187a */
[----:B------:R-:W2:Y:S04]  /*69640*/  LDL.LU.64 R82, [R1+0x81b0] ;  /* 0x0081b00001527983 */ /* 0x000ea80000300a00 */
[----:B------:R1:W-:Y:S04]  /*69650*/  LDGSTS.E [R249+-0x72400], desc[UR58][R20.64], !P4 ;  /* 0x8dc0000014f97fae */ /* 0x0003e8000e12187a */
[----:B------:R-:W2:Y:S04]  /*69660*/  LDL.LU.64 R80, [R1+0x81a8] ;  /* 0x0081a80001507983 */ /* 0x000ea80000300a00 */
[----:B------:R-:W2:Y:S01]  /*69670*/  LDL.LU R79, [R1+0x81a4] ;  /* 0x0081a400014f7983 */ /* 0x000ea20000300800 */
[----:B-1----:R-:W-:-:S03]  /*69680*/  VIADD R20, R2, 0x100000 ;  /* 0x0010000002147836 */ /* 0x002fc60000000000 */
[----:B------:R-:W2:Y:S01]  /*69690*/  LDL.LU R26, [R1+0x81a0] ;  /* 0x0081a000011a7983 */ /* 0x000ea20000300800 */
[----:B------:R-:W-:-:S03]  /*696a0*/  IADD3 R21, R2, 0x100000, RZ ;  /* 0x0010000002157810 */ /* 0x000fc60007ffe0ff */
[----:B------:R-:W2:Y:S04]  /*696b0*/  LDL.LU.64 R76, [R1+0x8198] ;  /* 0x00819800014c7983 */ /* 0x000ea80000300a00 */
[----:B------:R-:W2:Y:S04]  /*696c0*/  LDL.LU R27, [R1+0x8190] ;  /* 0x00819000011b7983 */ /* 0x000ea80000300800 */
[----:B------:R-:W2:Y:S04]  /*696d0*/  LDL.LU.64 R24, [R1+0x8188] ;  /* 0x0081880001187983 */ /* 0x000ea80000300a00 */
[----:B---3--:R-:W-:Y:S04]  /*696e0*/  LDGSTS.E [R20+-0x72380], desc[UR58][R22.64], !P4 ;  /* 0x8dc8000016147fae */ /* 0x008fe8000e12187a */
[----:B------:R-:W-:Y:S04]  /*696f0*/  LDGSTS.E [R21+-0x72000], desc[UR58][R116.64], !P5 ;  /* 0x8e00000074157fae */ /* 0x000fe8000e92187a */
[----:B------:R1:W-:Y:S04]  /*69700*/  LDGSTS.E [R252+-0x71f80], desc[UR58][R118.64], !P5 ;  /* 0x8e08000076fc7fae */ /* 0x0003e8000e92187a */
[----:B------:R-:W3:Y:S04]  /*69710*/  LDL.LU.64 R22, [R1+0x8180] ;  /* 0x0081800001167983 */ /* 0x000ee80000300a00 */
[----:B------:R-:W3:Y:S04]  /*69720*/  LDL.LU R20, [R1+0x817c] ;  /* 0x00817c0001147983 */ /* 0x000ee80000300800 */
[----:B------:R-:W3:Y:S01]  /*69730*/  LDL.LU R21, [R1+0x8178] ;  /* 0x0081780001157983 */ /* 0x000ee20000300800 */
[----:B-1----:R-:W1:Y:S03]  /*69740*/  LDC R252, c[0x0][0x230] ;  /* 0x00008c00fffc7b82 */ /* 0x002e660000000800 */
[----:B------:R4:W-:Y:S04]  /*69750*/  STL.64 [R1+0x8080], R116 ;  /* 0x0080807401007387 */ /* 0x0009e80000100a00 */
[----:B------:R4:W-:Y:S04]  /*69760*/  STL.64 [R1+0x8088], R118 ;  /* 0x0080887601007387 */ /* 0x0009e80000100a00 */
[----:B------:R1:W-:Y:S01]  /*69770*/  LDGSTS.E [R249+-0x71c00], desc[UR58][R132.64], !P0 ;  /* 0x8e40000084f97fae */ /* 0x0003e2000c12187a */
[----:B----4-:R-:W4:Y:S08]  /*69780*/  LDC R117, c[0x0][0x230] ;  /* 0x00008c00ff757b82 */ /* 0x010f300000000800 */
[----:B------:R-:W1:Y:S01]  /*69790*/  LDC R118, c[0x0][0x230] ;  /* 0x00008c00ff767b82 */ /* 0x000e620000000800 */
[----:B------:R1:W-:Y:S07]  /*697a0*/  STL.64 [R1+0x8090], R132 ;  /* 0x0080908401007387 */ /* 0x0003ee0000100a00 */
[----:B------:R-:W2:Y:S08]  /*697b0*/  LDC R116, c[0x0][0x230] ;  /* 0x00008c00ff747b82 */ /* 0x000eb00000000800 */
[----:B------:R-:W2:Y:S01]  /*697c0*/  LDC R119, c[0x0][0x230] ;  /* 0x00008c00ff777b82 */ /* 0x000ea20000000800 */
[----:B-1----:R-:W-:-:S07]  /*697d0*/  VIADD R133, R118, 0xffffff13 ;  /* 0xffffff1376857836 */ /* 0x002fce0000000000 */
[----:B------:R-:W1:Y:S01]  /*697e0*/  LDC R118, c[0x0][0x230] ;  /* 0x00008c00ff767b82 */ /* 0x000e620000000800 */
[----:B----4-:R-:W-:Y:S02]  /*697f0*/  VIADD R117, R117, 0xffffff17 ;  /* 0xffffff1775757836 */ /* 0x010fe40000000000 */
[----:B------:R-:W-:Y:S01]  /*69800*/  VIADD R132, R252, 0xffffff0f ;  /* 0xffffff0ffc847836 */ /* 0x000fe20000000000 */
[----:B------:R-:W-:Y:S02]  /*69810*/  ISETP.GE.U32.AND P4, PT, R133, 0x7ffffe94, PT ;  /* 0x7ffffe948500780c */ /* 0x000fe40003f86070 */
[----:B------:R-:W-:Y:S02]  /*69820*/  ISETP.GE.U32.AND P2, PT, R117, 0x7ffffe98, PT ;  /* 0x7ffffe987500780c */ /* 0x000fe40003f46070 */
[----:B------:R-:W-:Y:S02]  /*69830*/  IADD3 R252, R2, 0x100000, RZ ;  /* 0x0010000002fc7810 */ /* 0x000fe40007ffe0ff */
[----:B------:R-:W-:Y:S01]  /*69840*/  ISETP.GE.U32.AND P5, PT, R132, 0x7ffffe90, PT ;  /* 0x7ffffe908400780c */ /* 0x000fe20003fa6070 */
[----:B------:R4:W-:Y:S01]  /*69850*/  STL.64 [R1+0x8098], R134 ;  /* 0x0080988601007387 */ /* 0x0009e20000100a00 */
[----:B------:R-:W-:Y:S01]  /*69860*/  VIADD R133, R2, 0x100000 ;  /* 0x0010000002857836 */ /* 0x000fe20000000000 */
[----:B------:R-:W2:Y:S02]  /*69870*/  LDC R117, c[0x0][0x230] ;  /* 0x00008c00ff757b82 */ /* 0x000ea40000000800 */
[----:B------:R4:W-:Y:S01]  /*69880*/  LDGSTS.E [R252+-0x71b80], desc[UR58][R134.64], !P0 ;  /* 0x8e48000086fc7fae */ /* 0x0009e2000c12187a */
[----:B-1----:R-:W-:-:S03]  /*69890*/  VIADD R118, R118, 0xffffff0b ;  /* 0xffffff0b76767836 */ /* 0x002fc60000000000 */
[----:B------:R-:W-:Y:S02]  /*698a0*/  STL.64 [R1+0x80a0], R148 ;  /* 0x0080a09401007387 */ /* 0x000fe40000100a00 */
[----:B------:R-:W1:Y:S01]  /*698b0*/  LDC R132, c[0x0][0x230] ;  /* 0x00008c00ff847b82 */ /* 0x000e620000000800 */
[----:B----4-:R-:W-:Y:S01]  /*698c0*/  VIADD R134, R2, 0x100000 ;  /* 0x0010000002867836 */ /* 0x010fe20000000000 */
[----:B------:R-:W-:Y:S01]  /*698d0*/  ISETP.GE.U32.AND P0, PT, R118, 0x7ffffe8c, PT ;  /* 0x7ffffe8c7600780c */ /* 0x000fe20003f06070 */
[----:B------:R-:W-:Y:S01]  /*698e0*/  LDGSTS.E [R249+-0x71800], desc[UR58][R148.64], !P2 ;  /* 0x8e80000094f97fae */ /* 0x000fe2000d12187a */
[----:B------:R-:W-:-:S03]  /*698f0*/  IADD3 R118, R2, 0x100000, RZ ;  /* 0x0010000002767810 */ /* 0x000fc60007ffe0ff */
[----:B------:R-:W-:Y:S04]  /*69900*/  STL.64 [R1+0x80a8], R150 ;  /* 0x0080a89601007387 */ /* 0x000fe80000100a00 */
[----:B------:R-:W-:Y:S04]  /*69910*/  LDGSTS.E [R134+-0x71780], desc[UR58][R150.64], !P2 ;  /* 0x8e88000096867fae */ /* 0x000fe8000d12187a */
[----:B------:R-:W-:Y:S04]  /*69920*/  STL.64 [R1+0x80b0], R164 ;  /* 0x0080b0a401007387 */ /* 0x000fe80000100a00 */
[----:B------:R1:W-:Y:S04]  /*69930*/  LDGSTS.E [R133+-0x71400], desc[UR58][R164.64], !P4 ;  /* 0x8ec00000a4857fae */ /* 0x0003e8000e12187a */
[----:B------:R-:W-:Y:S04]  /*69940*/  STL.64 [R1+0x80b8], R166 ;  /* 0x0080b8a601007387 */ /* 0x000fe80000100a00 */
[----:B------:R4:W-:Y:S04]  /*69950*/  LDGSTS.E [R118+-0x71380], desc[UR58][R166.64], !P4 ;  /* 0x8ec80000a6767fae */ /* 0x0009e8000e12187a */
[----:B------:R-:W-:Y:S04]  /*69960*/  STL.64 [R1+0x80c0], R180 ;  /* 0x0080c0b401007387 */ /* 0x000fe80000100a00 */
[----:B------:R4:W-:Y:S04]  /*69970*/  LDGSTS.E [R252+-0x71000], desc[UR58][R180.64], !P5 ;  /* 0x8f000000b4fc7fae */ /* 0x0009e8000e92187a */
[----:B------:R4:W-:Y:S01]  /*69980*/  STL.64 [R1+0x80c8], R182 ;  /* 0x0080c8b601007387 */ /* 0x0009e20000100a00 */
[----:B--2---:R-:W-:-:S02]  /*69990*/  VIADD R117, R117, 0xffffff07 ;  /* 0xffffff0775757836 */ /* 0x004fc40000000000 */
[----:B------:R-:W-:Y:S01]  /*699a0*/  VIADD R116, R116, 0xffffff03 ;  /* 0xffffff0374747836 */ /* 0x000fe20000000000 */
[----:B------:R-:W-:Y:S01]  /*699b0*/  LDGSTS.E [R249+-0x70f80], desc[UR58][R182.64], !P5 ;  /* 0x8f080000b6f97fae */ /* 0x000fe2000e92187a */
[----:B-1----:R-:W-:Y:S01]  /*699c0*/  IADD3 R133, R132, -0x86, RZ ;  /* 0xffffff7a84857810 */ /* 0x002fe20007ffe0ff */
[----:B----4-:R-:W1:Y:S02]  /*699d0*/  LDC R118, c[0x0][0x230] ;  /* 0x00008c00ff767b82 */ /* 0x010e640000000800 */
[----:B------:R-:W-:Y:S01]  /*699e0*/  STL.64 [R1+0x80d0], R196 ;  /* 0x0080d0c401007387 */ /* 0x000fe20000100a00 */
[----:B------:R-:W-:Y:S02]  /*699f0*/  ISETP.GE.U32.AND P2, PT, R117, 0x7ffffe88, PT ;  /* 0x7ffffe887500780c */ /* 0x000fe40003f46070 */
[----:B------:R-:W-:Y:S01]  /*69a00*/  ISETP.GE.U32.AND P4, PT, R116, 0x7ffffe84, PT ;  /* 0x7ffffe847400780c */ /* 0x000fe20003f86070 */
[----:B------:R-:W-:Y:S01]  /*69a10*/  VIADD R252, R119, 0xffffff7e ;  /* 0xffffff7e77fc7836 */ /* 0x000fe20000000000 */
[----:B------:R-:W-:Y:S01]  /*69a20*/  LDGSTS.E [R249+-0x70c00], desc[UR58][R196.64], !P0 ;  /* 0x8f400000c4f97fae */ /* 0x000fe2000c12187a */
[----:B------:R-:W2:Y:S03]  /*69a30*/  LDC R117, c[0x0][0x230] ;  /* 0x00008c00ff757b82 */ /* 0x000ea60000000800 */
[----:B------:R-:W4:Y:S04]  /*69a40*/  LDL.64 R182, [R1+0x19f8] ;  /* 0x0019f80001b67983 */ /* 0x000f280000100a00 */
[----:B------:R1:W-:Y:S01]  /*69a50*/  STL.64 [R1+0x80d8], R198 ;  /* 0x0080d8c601007387 */ /* 0x0003e20000100a00 */
[----:B------:R-:W2:Y:S03]  /*69a60*/  LDC R116, c[0x0][0x230] ;  /* 0x00008c00ff747b82 */ /* 0x000ea60000000800 */
[----:B------:R-:W3:Y:S01]  /*69a70*/  LDL.64 R166, [R1+0x19f0] ;  /* 0x0019f00001a67983 */ /* 0x000ee20000100a00 */
[----:B------:R-:W-:-:S03]  /*69a80*/  ISETP.GE.U32.AND P5, PT, R252, 0x7ffffeff, PT ;  /* 0x7ffffefffc00780c */ /* 0x000fc60003fa6070 */
[----:B------:R-:W3:Y:S01]  /*69a90*/  LDL.64 R164, [R1+0x19b8] ;  /* 0x0019b80001a47983 */ /* 0x000ee20000100a00 */
[C---:B------:R-:W-:Y:S01]  /*69aa0*/  VIADD R132, R2.reuse, 0x100000 ;  /* 0x0010000002847836 */ /* 0x040fe20000000000 */
[----:B------:R-:W3:Y:S02]  /*69ab0*/  LDC R119, c[0x0][0x230] ;  /* 0x00008c00ff777b82 */ /* 0x000ee40000000800 */
[----:B------:R-:W-:Y:S04]  /*69ac0*/  STL.64 [R1+0x80e0], R212 ;  /* 0x0080e0d401007387 */ /* 0x000fe80000100a00 */
[----:B------:R-:W-:Y:S04]  /*69ad0*/  STL.64 [R1+0x80e8], R214 ;  /* 0x0080e8d601007387 */ /* 0x000fe80000100a00 */
[----:B------:R-:W-:Y:S01]  /*69ae0*/  STL.64 [R1+0x80f0], R228 ;  /* 0x0080f0e401007387 */ /* 0x000fe20000100a00 */
[----:B------:R-:W-:-:S03]  /*69af0*/  VIADD R252, R2, 0x100000 ;  /* 0x0010000002fc7836 */ /* 0x000fc60000000000 */
[----:B------:R-:W-:Y:S04]  /*69b00*/  STL.64 [R1+0x80f8], R230 ;  /* 0x0080f8e601007387 */ /* 0x000fe80000100a00 */
[----:B------:R-:W3:Y:S04]  /*69b10*/  LDL.64 R180, [R1+0x19b0] ;  /* 0x0019b00001b47983 */ /* 0x000ee80000100a00 */
[----:B------:R-:W-:Y:S01]  /*69b20*/  LDGSTS.E [R134+-0x70b80], desc[UR58][R198.64], !P0 ;  /* 0x8f480000c6867fae */ /* 0x000fe2000c12187a */
[----:B------:R-:W-:Y:S01]  /*69b30*/  ISETP.GE.U32.AND P0, PT, R133, 0x7ffffefb, PT ;  /* 0x7ffffefb8500780c */ /* 0x000fe20003f06070 */
[----:B------:R-:W-:-:S02]  /*69b40*/  VIADD R133, R2, 0x100000 ;  /* 0x0010000002857836 */ /* 0x000fc40000000000 */
[----:B------:R-:W3:Y:S04]  /*69b50*/  LDL.64 R150, [R1+0x1978] ;  /* 0x0019780001967983 */ /* 0x000ee80000100a00 */
[----:B------:R1:W-:Y:S04]  /*69b60*/  LDGSTS.E [R132+-0x70800], desc[UR58][R212.64], !P2 ;  /* 0x8f800000d4847fae */ /* 0x0003e8000d12187a */
[----:B------:R-:W3:Y:S04]  /*69b70*/  LDL.64 R148, [R1+0x1970] ;  /* 0x0019700001947983 */ /* 0x000ee80000100a00 */
[----:B------:R-:W3:Y:S01]  /*69b80*/  LDL.64 R134, [R1+0x1938] ;  /* 0x0019380001867983 */ /* 0x000ee20000100a00 */
[----:B-1----:R-:W-:-:S03]  /*69b90*/  IADD3 R132, R3, 0x100000, RZ ;  /* 0x0010000003847810 */ /* 0x002fc60007ffe0ff */
[----:B------:R1:W-:Y:S04]  /*69ba0*/  LDGSTS.E [R252+-0x70780], desc[UR58][R214.64], !P2 ;  /* 0x8f880000d6fc7fae */ /* 0x0003e8000d12187a */
[----:B------:R2:W-:Y:S04]  /*69bb0*/  LDGSTS.E [R249+-0x70400], desc[UR58][R228.64], !P4 ;  /* 0x8fc00000e4f97fae */ /* 0x0005e8000e12187a */
[----:B------:R-:W-:Y:S01]  /*69bc0*/  LDGSTS.E [R133+-0x70380], desc[UR58][R230.64], !P4 ;  /* 0x8fc80000e6857fae */ /* 0x000fe2000e12187a */
[----:B-1----:R-:W-:-:S03]  /*69bd0*/  VIADD R252, R3, 0x100000 ;  /* 0x0010000003fc7836 */ /* 0x002fc60000000000 */
[----:B------:R1:W-:Y:S01]  /*69be0*/  LDGSTS.E [R132+-0x77f00], desc[UR58][R8.64], !P5 ;  /* 0x8810000008847fae */ /* 0x0003e2000e92187a */
[----:B--2---:R-:W-:-:S03]  /*69bf0*/  VIADD R249, R3, 0x100000 ;  /* 0x0010000003f97836 */ /* 0x004fc60000000000 */
[----:B------:R2:W-:Y:S04]  /*69c00*/  LDGSTS.E [R252+-0x77e80], desc[UR58][R6.64], !P5 ;  /* 0x8818000006fc7fae */ /* 0x0005e8000e92187a */
[----:B------:R-:W3:Y:S04]  /*69c10*/  LDL.64 R132, [R1+0x1930] ;  /* 0x0019300001847983 */ /* 0x000ee80000100a00 */
[----:B------:R1:W-:Y:S04]  /*69c20*/  STL.64 [R1+0x8100], R8 ;  /* 0x0081000801007387 */ /* 0x0003e80000100a00 */
[----:B------:R2:W-:Y:S01]  /*69c30*/  STL.64 [R1+0x8108], R6 ;  /* 0x0081080601007387 */ /* 0x0005e20000100a00 */
[----:B------:R-:W-:-:S03]  /*69c40*/  VIADD R118, R118, 0xffffff76 ;  /* 0xffffff7676767836 */ /* 0x000fc60000000000 */
[----:B------:R-:W3:Y:S01]  /*69c50*/  LDL.64 R198, [R1+0xdb0] ;  /* 0x000db00001c67983 */ /* 0x000ee20000100a00 */
[----:B-1----:R-:W-:Y:S01]  /*69c60*/  IADD3 R8, R117, -0x8e, RZ ;  /* 0xffffff7275087810 */ /* 0x002fe20007ffe0ff */
[----:B------:R-:W-:Y:S02]  /*69c70*/  VIADD R9, R116, 0xffffff6e ;  /* 0xffffff6e74097836 */ /* 0x000fe40000000000 */
[----:B------:R-:W3:Y:S01]  /*69c80*/  LDL.64 R196, [R1+0xd78] ;  /* 0x000d780001c47983 */ /* 0x000ee20000100a00 */
[----:B--2---:R-:W1:Y:S03]  /*69c90*/  LDC R7, c[0x0][0x230] ;  /* 0x00008c00ff077b82 */ /* 0x004e660000000800 */
[----:B------:R-:W2:Y:S04]  /*69ca0*/  LDL.64 R116, [R1+0x18f8] ;  /* 0x0018f80001747983 */ /* 0x000ea80000100a00 */
[----:B----4-:R-:W-:Y:S01]  /*69cb0*/  LDGSTS.E [R249+-0x77b00], desc[UR58][R182.64], !P0 ;  /* 0x88500000b6f97fae */ /* 0x010fe2000c12187a */
[----:B------:R-:W4:Y:S03]  /*69cc0*/  LDC R6, c[0x0][0x230] ;  /* 0x00008c00ff067b82 */ /* 0x000f260000000800 */
[----:B---3--:R-:W-:Y:S01]  /*69cd0*/  LDGSTS.E [R252+-0x77a80], desc[UR58][R166.64], !P0 ;  /* 0x88580000a6fc7fae */ /* 0x008fe2000c12187a */
[----:B------:R-:W-:-:S02]  /*69ce0*/  ISETP.GE.U32.AND P2, PT, R118, 0x7ffffef7, PT ;  /* 0x7ffffef77600780c */ /* 0x000fc40003f46070 */
[----:B------:R-:W-:Y:S02]  /*69cf0*/  ISETP.GE.U32.AND P4, PT, R8, 0x7ffffef3, PT ;  /* 0x7ffffef30800780c */ /* 0x000fe40003f86070 */
[----:B------:R-:W3:Y:S01]  /*69d00*/  LDC R118, c[0x0][0x230] ;  /* 0x00008c00ff767b82 */ /* 0x000ee20000000800 */
[----:B------:R-:W-:Y:S01]  /*69d10*/  ISETP.GE.U32.AND P5, PT, R9, 0x7ffffeef, PT ;  /* 0x7ffffeef0900780c */ /* 0x000fe20003fa6070 */
[----:B------:R-:W4:Y:S04]  /*69d20*/  LDL.64 R182, [R1+0x18b8] ;  /* 0x0018b80001b67983 */ /* 0x000f280000100a00 */
[----:B------:R-:W4:Y:S01]  /*69d30*/  LDL.64 R166, [R1+0x18f0] ;  /* 0x0018f00001a67983 */ /* 0x000f220000100a00 */
[----:B------:R-:W-:-:S03]  /*69d40*/  VIADD R8, R119, 0xffffff6a ;  /* 0xffffff6a77087836 */ /* 0x000fc60000000000 */
[----:B------:R1:W-:Y:S01]  /*69d50*/  LDGSTS.E [R249+-0x77700], desc[UR58][R164.64], !P2 ;  /* 0x88900000a4f97fae */ /* 0x0003e2000d12187a */
[C---:B------:R-:W-:Y:S01]  /*69d60*/  IADD3 R119, R3.reuse, 0x100000, RZ ;  /* 0x0010000003777810 */ /* 0x040fe20007ffe0ff */
[----:B------:R-:W4:Y:S01]  /*69d70*/  LDC R9, c[0x0][0x230] ;  /* 0x00008c00ff097b82 */ /* 0x000f220000000800 */
[----:B------:R-:W-:Y:S01]  /*69d80*/  ISETP.GE.U32.AND P0, PT, R8, 0x7ffffeeb, PT ;  /* 0x7ffffeeb0800780c */ /* 0x000fe20003f06070 */
[C---:B------:R-:W-:Y:S02]  /*69d90*/  VIADD R8, R3.reuse, 0x100000 ;  /* 0x0010000003087836 */ /* 0x040fe40000000000 */
[----:B-1----:R-:W-:-:S05]  /*69da0*/  VIADD R164, R3, 0x100000 ;  /* 0x0010000003a47836 */ /* 0x002fca0000000000 */
[----:B------:R-:W-:Y:S04]  /*69db0*/  LDGSTS.E [R164+-0x77680], desc[UR58][R180.64], !P2 ;  /* 0x88980000b4a47fae */ /* 0x000fe8000d12187a */
[----:B------:R-:W-:Y:S04]  /*69dc0*/  LDGSTS.E [R119+-0x77300], desc[UR58][R150.64], !P4 ;  /* 0x88d0000096777fae */ /* 0x000fe8000e12187a */
[----:B------:R1:W-:Y:S04]  /*69dd0*/  LDGSTS.E [R8+-0x77280], desc[UR58][R148.64], !P4 ;  /* 0x88d8000094087fae */ /* 0x0003e8000e12187a */
[----:B------:R-:W4:Y:S04]  /*69de0*/  LDL.64 R180, [R1+0x18b0] ;  /* 0x0018b00001b47983 */ /* 0x000f280000100a00 */
[----:B------:R-:W4:Y:S04]  /*69df0*/  LDL.64 R164, [R1+0x1878] ;  /* 0x0018780001a47983 */ /* 0x000f280000100a00 */
[----:B------:R-:W4:Y:S01]  /*69e00*/  LDL.64 R150, [R1+0x1870] ;  /* 0x0018700001967983 */ /* 0x000f220000100a00 */
[----:B-1----:R-:W1:Y:S03]  /*69e10*/  LDC R8, c[0x0][0x230] ;  /* 0x00008c00ff087b82 */ /* 0x002e660000000800 */
[----:B------:R3:W-:Y:S04]  /*69e20*/  LDGSTS.E [R252+-0x76f00], desc[UR58][R134.64], !P5 ;  /* 0x8910000086fc7fae */ /* 0x0007e8000e92187a */
[----:B------:R-:W4:Y:S04]  /*69e30*/  LDL.64 R148, [R1+0x1838] ;  /* 0x0018380001947983 */ /* 0x000f280000100a00 */
[----:B------:R-:W4:Y:S04]  /*69e40*/  LDL.64 R134, [R1+0x1830] ;  /* 0x0018300001867983 */ /* 0x000f280000100a00 */
[----:B------:R2:W-:Y:S01]  /*69e50*/  LDGSTS.E [R249+-0x76e80], desc[UR58][R132.64], !P5 ;  /* 0x8918000084f97fae */ /* 0x0005e2000e92187a */
[----:B---3--:R-:W-:-:S03]  /*69e60*/  IADD3 R252, R118, -0xa2, RZ ;  /* 0xffffff5e76fc7810 */ /* 0x008fc60007ffe0ff */
[----:B------:R-:W3:Y:S01]  /*69e70*/  LDL.64 R118, [R1+0x17f8] ;  /* 0x0017f80001767983 */ /* 0x000ee20000100a00 */
[----:B--2---:R-:W-:-:S03]  /*69e80*/  VIADD R132, R3, 0x100000 ;  /* 0x0010000003847836 */ /* 0x004fc60000000000 */
[----:B------:R2:W-:Y:S01]  /*69e90*/  LDGSTS.E [R249+-0x76b00], desc[UR58][R116.64], !P0 ;  /* 0x8950000074f97fae */ /* 0x0005e2000c12187a */
[----:B------:R-:W-:Y:S02]  /*69ea0*/  VIADD R7, R7, 0xffffff66 ;  /* 0xffffff6607077836 */ /* 0x000fe40000000000 */
[----:B----4-:R-:W-:Y:S01]  /*69eb0*/  VIADD R6, R6, 0xffffff62 ;  /* 0xffffff6206067836 */ /* 0x010fe20000000000 */
[----:B------:R-:W-:Y:S01]  /*69ec0*/  ISETP.GE.U32.AND P5, PT, R252, 0x7ffffedf, PT ;  /* 0x7ffffedffc00780c */ /* 0x000fe20003fa6070 */
[----:B--2---:R-:W-:Y:S01]  /*69ed0*/  VIADD R117, R9, 0xffffff5a ;  /* 0xffffff5a09757836 */ /* 0x004fe20000000000 */
[----:B------:R-:W2:Y:S01]  /*69ee0*/  LDC R116, c[0x0][0x230] ;  /* 0x00008c00ff747b82 */ /* 0x000ea20000000800 */
[----:B------:R-:W-:Y:S04]  /*69ef0*/  LDGSTS.E [R132+-0x76a80], desc[UR58][R166.64], !P0 ;  /* 0x89580000a6847fae */ /* 0x000fe8000c12187a */
[----:B------:R-:W4:Y:S04]  /*69f00*/  LDL.64 R166, [R1+0x17f0] ;  /* 0x0017f00001a67983 */ /* 0x000f280000100a00 */
[----:B------:R-:W4:Y:S01]  /*69f10*/  LDL.64 R132, [R1+0x17b8] ;  /* 0x0017b80001847983 */ /* 0x000f220000100a00 */
[----:B------:R-:W-:-:S02]  /*69f20*/  ISETP.GE.U32.AND P2, PT, R7, 0x7ffffee7, PT ;  /* 0x7ffffee70700780c */ /* 0x000fc40003f46070 */
[----:B------:R-:W-:Y:S01]  /*69f30*/  ISETP.GE.U32.AND P4, PT, R6, 0x7ffffee3, PT ;  /* 0x7ffffee30600780c */ /* 0x000fe20003f86070 */
[C---:B------:R-:W-:Y:S01]  /*69f40*/  VIADD R9, R3.reuse, 0x100000 ;  /* 0x0010000003097836 */ /* 0x040fe20000000000 */
[----:B------:R-:W-:Y:S01]  /*69f50*/  IADD3 R252, R3, 0x100000, RZ ;  /* 0x0010000003fc7810 */ /* 0x000fe20007ffe0ff */
[----:B-1----:R-:W-:Y:S01]  /*69f60*/  VIADD R8, R8, 0xffffff56 ;  /* 0xffffff5608087836 */ /* 0x002fe20000000000 */
[----:B------:R-:W-:Y:S01]  /*69f70*/  ISETP.GE.U32.AND P0, PT, R117, 0x7ffffedb, PT ;  /* 0x7ffffedb7500780c */ /* 0x000fe20003f06070 */
[----:B------:R-:W-:Y:S01]  /*69f80*/  VIADD R117, R3, 0x100000 ;  /* 0x0010000003757836 */ /* 0x000fe20000000000 */
[----:B------:R-:W1:Y:S05]  /*69f90*/  LDC R7, c[0x0][0x230] ;  /* 0x00008c00ff077b82 */ /* 0x000e6a0000000800 */
[----:B------:R-:W-:Y:S03]  /*69fa0*/  LDGSTS.E [R9+-0x76700], desc[UR58][R182.64], !P2 ;  /* 0x89900000b6097fae */ /* 0x000fe6000d12187a */
[----:B------:R-:W2:Y:S01]  /*69fb0*/  LDC R6, c[0x0][0x230] ;  /* 0x00008c00ff067b82 */ /* 0x000ea20000000800 */
[----:B------:R-:W-:Y:S01]  /*69fc0*/  LDGSTS.E [R252+-0x76680], desc[UR58][R180.64], !P2 ;  /* 0x89980000b4fc7fae */ /* 0x000fe2000d12187a */
[----:B------:R-:W-:-:S03]  /*69fd0*/  ISETP.GE.U32.AND P2, PT, R8, 0x7ffffed7, PT ;  /* 0x7ffffed70800780c */ /* 0x000fc60003f46070 */
[----:B------:R-:W-:Y:S03]  /*69fe0*/  LDGSTS.E [R249+-0x76300], desc[UR58][R164.64], !P4 ;  /* 0x89d00000a4f97fae */ /* 0x000fe6000e12187a */
[----:B------:R-:W4:Y:S01]  /*69ff0*/  LDC R8, c[0x0][0x230] ;  /* 0x00008c00ff087b82 */ /* 0x000f220000000800 */
[----:B------:R-:W-:Y:S04]  /*6a000*/  LDGSTS.E [R117+-0x76280], desc[UR58][R150.64], !P4 ;  /* 0x89d8000096757fae */ /* 0x000fe8000e12187a */
[----:B------:R-:W4:Y:S04]  /*6a010*/  LDL.64 R180, [R1+0x17b0] ;  /* 0x0017b00001b47983 */ /* 0x000f280000100a00 */
[----:B------:R-:W4:Y:S04]  /*6a020*/  LDL.64 R164, [R1+0x1778] ;  /* 0x0017780001a47983 */ /* 0x000f280000100a00 */
[----:B------:R2:W-:Y:S04]  /*6a030*/  LDGSTS.E [R9+-0x75f00], desc[UR58][R148.64], !P5 ;  /* 0x8a10000094097fae */ /* 0x0005e8000e92187a */
[----:B------:R-:W4:Y:S04]  /*6a040*/  LDL.64 R150, [R1+0x1770] ;  /* 0x0017700001967983 */ /* 0x000f280000100a00 */
[----:B------:R-:W-:Y:S04]  /*6a050*/  LDGSTS.E [R252+-0x75e80], desc[UR58][R134.64], !P5 ;  /* 0x8a18000086fc7fae */ /* 0x000fe8000e92187a */
[----:B------:R-:W4:Y:S01]  /*6a060*/  LDL.64 R148, [R1+0xf48] ;  /* 0x000f480001947983 */ /* 0x000f220000100a00 */
[----:B-1----:R-:W-:Y:S01]  /*6a070*/  IADD3 R7, R7, -0xb2, RZ ;  /* 0xffffff4e07077810 */ /* 0x002fe20007ffe0ff */
[----:B--2---:R-:W-:Y:S01]  /*6a080*/  VIADD R6, R6, 0xffffff4a ;  /* 0xffffff4a06067836 */ /* 0x004fe20000000000 */
[----:B------:R-:W1:Y:S01]  /*6a090*/  LDC R9, c[0x0][0x230] ;  /* 0x00008c00ff097b82 */ /* 0x000e620000000800 */
[----:B---3--:R2:W-:Y:S04]  /*6a0a0*/  LDGSTS.E [R249+-0x75b00], desc[UR58][R118.64], !P0 ;  /* 0x8a50000076f97fae */ /* 0x0085e8000c12187a */
[----:B------:R-:W3:Y:S04]  /*6a0b0*/  LDL.64 R134, [R1+0xf40] ;  /* 0x000f400001867983 */ /* 0x000ee80000100a00 */
[----:B------:R-:W3:Y:S01]  /*6a0c0*/  LDL.64 R182, [R1+0xeb8] ;  /* 0x000eb80001b67983 */ /* 0x000ee20000100a00 */
[----:B--2---:R-:W-:Y:S01]  /*6a0d0*/  VIADD R119, R116, 0xffffff52 ;  /* 0xffffff5274777836 */ /* 0x004fe20000000000 */
[----:B------:R-:W2:Y:S02]  /*6a0e0*/  LDC R118, c[0x0][0x230] ;  /* 0x00008c00ff767b82 */ /* 0x000ea40000000800 */
[----:B------:R-:W2:Y:S04]  /*6a0f0*/  LDL.64 R116, [R1+0xf08] ;  /* 0x000f080001747983 */ /* 0x000ea80000100a00 */
[----:B----4-:R4:W-:Y:S04]  /*6a100*/  LDGSTS.E [R252+-0x75a80], desc[UR58][R166.64], !P0 ;  /* 0x8a580000a6fc7fae */ /* 0x0109e8000c12187a */
[----:B------:R-:W-:Y:S04]  /*6a110*/  LDGSTS.E [R249+-0x75700], desc[UR58][R132.64], !P2 ;  /* 0x8a90000084f97fae */ /* 0x000fe8000d12187a */
[----:B------:R-:W2:Y:S01]  /*6a120*/  LDL.64 R132, [R1+0xf00] ;  /* 0x000f000001847983 */ /* 0x000ea20000100a00 */
[----:B------:R-:W-:-:S02]  /*6a130*/  ISETP.GE.U32.AND P4, PT, R119, 0x7ffffed3, PT ;  /* 0x7ffffed37700780c */ /* 0x000fc40003f86070 */
[----:B------:R-:W-:Y:S01]  /*6a140*/  ISETP.GE.U32.AND P5, PT, R7, 0x7ffffecf, PT ;  /* 0x7ffffecf0700780c */ /* 0x000fe20003fa6070 */
[C---:B----4-:R-:W-:Y:S01]  /*6a150*/  VIADD R166, R3.reuse, 0x100000 ;  /* 0x0010000003a67836 */ /* 0x050fe20000000000 */
[----:B------:R-:W-:Y:S01]  /*6a160*/  ISETP.GE.U32.AND P0, PT, R6, 0x7ffffecb, PT ;  /* 0x7ffffecb0600780c */ /* 0x000fe20003f06070 */
[C---:B------:R-:W-:Y:S01]  /*6a170*/  VIADD R119, R3.reuse, 0x100000 ;  /* 0x0010000003777836 */ /* 0x040fe20000000000 */
[----:B------:R-:W-:Y:S01]  /*6a180*/  IADD3 R6, R3, 0x100000, RZ ;  /* 0x0010000003067810 */ /* 0x000fe20007ffe0ff */
[----:B------:R-:W4:Y:S01]  /*6a190*/  LDC R7, c[0x0][0x230] ;  /* 0x00008c00ff077b82 */ /* 0x000f220000000800 */
[----:B------:R-:W-:Y:S05]  /*6a1a0*/  LDGSTS.E [R166+-0x75680], desc[UR58][R180.64], !P2 ;  /* 0x8a980000b4a67fae */ /* 0x000fea000d12187a */
[----:B------:R-:W-:Y:S04]  /*6a1b0*/  LDGSTS.E [R119+-0x75300], desc[UR58][R164.64], !P4 ;  /* 0x8ad00000a4777fae */ /* 0x000fe8000e12187a */
[----:B------:R-:W4:Y:S04]  /*6a1c0*/  LDL.64 R180, [R1+0xeb0] ;  /* 0x000eb00001b47983 */ /* 0x000f280000100a00 */
[----:B------:R-:W4:Y:S04]  /*6a1d0*/  LDL.64 R166, [R1+0xe78] ;  /* 0x000e780001a67983 */ /* 0x000f280000100a00 */
[----:B------:R1:W-:Y:S04]  /*6a1e0*/  LDGSTS.E [R6+-0x75280], desc[UR58][R150.64], !P4 ;  /* 0x8ad8000096067fae */ /* 0x0003e8000e12187a */
[----:B------:R-:W4:Y:S04]  /*6a1f0*/  LDL.64 R164, [R1+0xe70] ;  /* 0x000e700001a47983 */ /* 0x000f280000100a00 */
[----:B------:R2:W-:Y:S04]  /*6a200*/  LDGSTS.E [R252+-0x74f00], desc[UR58][R148.64], !P5 ;  /* 0x8b10000094fc7fae */ /* 0x0005e8000e92187a */
[----:B------:R-:W4:Y:S01]  /*6a210*/  LDL.64 R150, [R1+0xe38] ;  /* 0x000e380001967983 */ /* 0x000f220000100a00 */
[----:B-1----:R-:W-:Y:S01]  /*6a220*/  VIADD R9, R9, 0xffffff46 ;  /* 0xffffff4609097836 */ /* 0x002fe20000000000 */
[----:B------:R-:W1:Y:S02]  /*6a230*/  LDC R6, c[0x0][0x230] ;  /* 0x00008c00ff067b82 */ /* 0x000e640000000800 */
[----:B---3--:R-:W-:Y:S04]  /*6a240*/  LDGSTS.E [R249+-0x74e80], desc[UR58][R134.64], !P5 ;  /* 0x8b18000086f97fae */ /* 0x008fe8000e92187a */
[----:B------:R-:W3:Y:S01]  /*6a250*/  LDL.64 R148, [R1+0xe30] ;  /* 0x000e300001947983 */ /* 0x000ee20000100a00 */
[----:B--2---:R-:W-:-:S03]  /*6a260*/  VIADD R252, R118, 0xffffff3e ;  /* 0xffffff3e76fc7836 */ /* 0x004fc60000000000 */
[----:B------:R-:W2:Y:S01]  /*6a270*/  LDL.64 R134, [R1+0xdf8] ;  /* 0x000df80001867983 */ /* 0x000ea20000100a00 */
[----:B------:R-:W-:-:S03]  /*6a280*/  IADD3 R118, R3, 0x100000, RZ ;  /* 0x0010000003767810 */ /* 0x000fc60007ffe0ff */
[----:B------:R1:W-:Y:S01]  /*6a290*/  LDGSTS.E [R249+-0x74b00], desc[UR58][R116.64], !P0 ;  /* 0x8b50000074f97fae */ /* 0x0003e2000c12187a */
[----:B------:R-:W-:Y:S01]  /*6a2a0*/  ISETP.GE.U32.AND P2, PT, R9, 0x7ffffec7, PT ;  /* 0x7ffffec70900780c */ /* 0x000fe20003f46070 */
[----:B------:R-:W-:Y:S01]  /*6a2b0*/  VIADD R8, R8, 0xffffff42 ;  /* 0xffffff4208087836 */ /* 0x000fe20000000000 */
[----:B------:R-:W-:Y:S01]  /*6a2c0*/  ISETP.GE.U32.AND P5, PT, R252, 0x7ffffebf, PT ;  /* 0x7ffffebffc00780c */ /* 0x000fe20003fa6070 */
[----:B------:R-:W4:Y:S08]  /*6a2d0*/  LDC R9, c[0x0][0x230] ;  /* 0x00008c00ff097b82 */ /* 0x000f300000000800 */
[----:B-1----:R-:W1:Y:S01]  /*6a2e0*/  LDC R116, c[0x0][0x230] ;  /* 0x00008c00ff747b82 */ /* 0x002e620000000800 */
[----:B------:R-:W-:Y:S04]  /*6a2f0*/  LDGSTS.E [R118+-0x74a80], desc[UR58][R132.64], !P0 ;  /* 0x8b58000084767fae */ /* 0x000fe8000c12187a */
[----:B------:R-:W2:Y:S04]  /*6a300*/  LDL.64 R132, [R1+0xdf0] ;  /* 0x000df00001847983 */ /* 0x000ea80000100a00 */
[----:B------:R-:W2:Y:S01]  /*6a310*/  LDL.64 R118, [R1+0xdb8] ;  /* 0x000db80001767983 */ /* 0x000ea20000100a00 */
[----:B----4-:R-:W-:-:S02]  /*6a320*/  VIADD R117, R7, 0xffffff3a ;  /* 0xffffff3a07757836 */ /* 0x010fc40000000000 */
[----:B------:R-:W-:Y:S01]  /*6a330*/  VIADD R7, R3, 0x100000 ;  /* 0x0010000003077836 */ /* 0x000fe20000000000 */
[----:B------:R-:W-:Y:S02]  /*6a340*/  ISETP.GE.U32.AND P4, PT, R8, 0x7ffffec3, PT ;  /* 0x7ffffec30800780c */ /* 0x000fe40003f86070 */
[----:B------:R-:W-:Y:S01]  /*6a350*/  ISETP.GE.U32.AND P0, PT, R117, 0x7ffffebb, PT ;  /* 0x7ffffebb7500780c */ /* 0x000fe20003f06070 */
[C---:B------:R-:W-:Y:S01]  /*6a360*/  VIADD R252, R3.reuse, 0x100000 ;  /* 0x0010000003fc7836 */ /* 0x040fe20000000000 */
[----:B------:R-:W-:Y:S01]  /*6a370*/  LDGSTS.E [R7+-0x74700], desc[UR58][R182.64], !P2 ;  /* 0x8b900000b6077fae */ /* 0x000fe2000d12187a */
[----:B------:R-:W-:Y:S01]  /*6a380*/  IADD3 R117, R3, 0x100000, RZ ;  /* 0x0010000003757810 */ /* 0x000fe20007ffe0ff */
[----:B------:R-:W-:Y:S01]  /*6a390*/  VIADD R6, R6, 0xffffff36 ;  /* 0xffffff3606067836 */ /* 0x000fe20000000000 */
[----:B------:R-:W4:Y:S01]  /*6a3a0*/  LDC R8, c[0x0][0x230] ;  /* 0x00008c00ff087b82 */ /* 0x000f220000000800 */
[----:B------:R-:W-:Y:S05]  /*6a3b0*/  LDGSTS.E [R252+-0x74680], desc[UR58][R180.64], !P2 ;  /* 0x8b980000b4fc7fae */ /* 0x000fea000d12187a */
[----:B------:R-:W-:Y:S04]  /*6a3c0*/  LDGSTS.E [R249+-0x74300], desc[UR58][R166.64], !P4 ;  /* 0x8bd00000a6f97fae */ /* 0x000fe8000e12187a */
[----:B------:R-:W4:Y:S04]  /*6a3d0*/  LDL.64 R182, [R1+0xd70] ;  /* 0x000d700001b67983 */ /* 0x000f280000100a00 */
[----:B------:R-:W-:Y:S01]  /*6a3e0*/  LDGSTS.E [R117+-0x74280], desc[UR58][R164.64], !P4 ;  /* 0x8bd80000a4757fae */ /* 0x000fe2000e12187a */
[----:B------:R-:W-:Y:S01]  /*6a3f0*/  ISETP.GE.U32.AND P2, PT, R6, 0x7ffffeb7, PT ;  /* 0x7ffffeb70600780c */ /* 0x000fe20003f46070 */
[----:B------:R-:W-:Y:S01]  /*6a400*/  VIADD R9, R9, 0xffffff2e ;  /* 0xffffff2e09097836 */ /* 0x000fe20000000000 */
[----:B------:R-:W1:Y:S01]  /*6a410*/  LDC R6, c[0x0][0x230] ;  /* 0x00008c00ff067b82 */ /* 0x000e620000000800 */
[----:B------:R-:W4:Y:S04]  /*6a420*/  LDL.64 R180, [R1+0xd38] ;  /* 0x000d380001b47983 */ /* 0x000f280000100a00 */
[----:B------:R3:W-:Y:S04]  /*6a430*/  LDGSTS.E [R7+-0x73f00], desc[UR58][R150.64], !P5 ;  /* 0x8c10000096077fae */ /* 0x0007e8000e92187a */
[----:B------:R-:W4:Y:S04]  /*6a440*/  LDL.64 R166, [R1+0xd30] ;  /* 0x000d300001a67983 */ /* 0x000f280000100a00 */
[----:B---3--:R-:W-:Y:S04]  /*6a450*/  LDGSTS.E [R252+-0x73e80], desc[UR58][R148.64], !P5 ;  /* 0x8c18000094fc7fae */ /* 0x008fe8000e92187a */
[----:B------:R-:W3:Y:S01]  /*6a460*/  LDL.64 R164, [R1+0xc90] ;  /* 0x000c900001a47983 */ /* 0x000ee20000100a00 */
[----:B------:R-:W3:Y:S03]  /*6a470*/  LDC R7, c[0x0][0x230] ;  /* 0x00008c00ff077b82 */ /* 0x000ee60000000800 */
[----:B--2---:R1:W-:Y:S04]  /*6a480*/  LDGSTS.E [R249+-0x73b00], desc[UR58][R134.64], !P0 ;  /* 0x8c50000086f97fae */ /* 0x0043e8000c12187a */
[----:B------:R-:W2:Y:S01]  /*6a490*/  LDL.64 R148, [R1+0xaa8] ;  /* 0x000aa80001947983 */ /* 0x000ea20000100a00 */
[----:B----4-:R-:W-:Y:S01]  /*6a4a0*/  IADD3 R8, R8, -0xd6, RZ ;  /* 0xffffff2a08087810 */ /* 0x010fe20007ffe0ff */
[----:B------:R-:W4:Y:S01]  /*6a4b0*/  LDC R150, c[0x0][0x230] ;  /* 0x00008c00ff967b82 */ /* 0x000f220000000800 */
[----:B-1----:R-:W-:-:S02]  /*6a4c0*/  VIADD R134, R116, 0xffffff32 ;  /* 0xffffff3274867836 */ /* 0x002fc40000000000 */
[----:B------:R-:W2:Y:S03]  /*6a4d0*/  LDL.64 R116, [R1+0xce8] ;  /* 0x000ce80001747983 */ /* 0x000ea60000100a00 */
[----:B------:R-:W-:Y:S02]  /*6a4e0*/  ISETP.GE.U32.AND P4, PT, R134, 0x7ffffeb3, PT ;  /* 0x7ffffeb38600780c */ /* 0x000fe40003f86070 */
[----:B------:R-:W2:Y:S04]  /*6a4f0*/  LDL.64 R134, [R1+0xa50] ;  /* 0x000a500001867983 */ /* 0x000ea80000100a00 */
[----:B------:R-:W-:Y:S04]  /*6a500*/  LDGSTS.E [R252+-0x73a80], desc[UR58][R132.64], !P0 ;  /* 0x8c58000084fc7fae */ /* 0x000fe8000c12187a */
[----:B------:R1:W-:Y:S04]  /*6a510*/  LDGSTS.E [R249+-0x73700], desc[UR58][R118.64], !P2 ;  /* 0x8c90000076f97fae */ /* 0x0003e8000d12187a */
[----:B------:R-:W2:Y:S01]  /*6a520*/  LDL.64 R132, [R1+0x5b8] ;  /* 0x0005b80001847983 */ /* 0x000ea20000100a00 */
[----:B-1----:R-:W-:-:S02]  /*6a530*/  VIADD R119, R3, 0x100000 ;  /* 0x0010000003777836 */ /* 0x002fc40000000000 */
[----:B------:R-:W-:-:S03]  /*6a540*/  VIADD R118, R3, 0x100000 ;  /* 0x0010000003767836 */ /* 0x000fc60000000000 */
[----:B------:R-:W-:Y:S04]  /*6a550*/  LDGSTS.E [R119+-0x73680], desc[UR58][R198.64], !P2 ;  /* 0x8c980000c6777fae */ /* 0x000fe8000d12187a */
[----:B------:R-:W-:Y:S04]  /*6a560*/  LDGSTS.E [R118+-0x73300], desc[UR58][R196.64], !P4 ;  /* 0x8cd00000c4767fae */ /* 0x000fe8000e12187a */
[----:B------:R-:W2:Y:S01]  /*6a570*/  LDL.64 R118, [R1+0x10] ;  /* 0x0000100001767983 */ /* 0x000ea20000100a00 */
[----:B------:R-:W-:Y:S02]  /*6a580*/  ISETP.GE.U32.AND P5, PT, R9, 0x7ffffeaf, PT ;  /* 0x7ffffeaf0900780c */ /* 0x000fe40003fa6070 */
[----:B------:R-:W-:Y:S01]  /*6a590*/  ISETP.GE.U32.AND P0, PT, R8, 0x7ffffeab, PT ;  /* 0x7ffffeab0800780c */ /* 0x000fe20003f06070 */
[----:B------:R-:W1:Y:S01]  /*6a5a0*/  LDC R9, c[0x0][0x230] ;  /* 0x00008c00ff097b82 */ /* 0x000e620000000800 */
[----:B------:R-:W-:-:S05]  /*6a5b0*/  VIADD R8, R3, 0x100000 ;  /* 0x0010000003087836 */ /* 0x000fca0000000000 */
[----:B------:R4:W-:Y:S01]  /*6a5c0*/  LDGSTS.E [R8+-0x73280], desc[UR58][R182.64], !P4 ;  /* 0x8cd80000b6087fae */ /* 0x0009e2000e12187a */
[----:B---3--:R-:W-:-:S03]  /*6a5d0*/  IADD3 R7, R7, -0xda, RZ ;  /* 0xffffff2607077810 */ /* 0x008fc60007ffe0ff */
[----:B------:R3:W-:Y:S01]  /*6a5e0*/  LDGSTS.E [R252+-0x72f00], desc[UR58][R180.64], !P5 ;  /* 0x8d100000b4fc7fae */ /* 0x0007e2000e92187a */
[----:B----4-:R-:W4:Y:S01]  /*6a5f0*/  LDC R8, c[0x0][0x230] ;  /* 0x00008c00ff087b82 */ /* 0x010f220000000800 */
[----:B------:R-:W-:Y:S02]  /*6a600*/  ISETP.GE.U32.AND P2, PT, R7, 0x7ffffea7, PT ;  /* 0x7ffffea70700780c */ /* 0x000fe40003f46070 */
[----:B------:R4:W-:Y:S01]  /*6a610*/  STL.64 [R1+0x8110], R120 ;  /* 0x0081107801007387 */ /* 0x0009e20000100a00 */
[----:B---3--:R-:W-:-:S03]  /*6a620*/  VIADD R252, R150, 0xffffff1e ;  /* 0xffffff1e96fc7836 */ /* 0x008fc60000000000 */
[----:B------:R-:W-:Y:S01]  /*6a630*/  LDGSTS.E [R249+-0x72e80], desc[UR58][R166.64], !P5 ;  /* 0x8d180000a6f97fae */ /* 0x000fe2000e92187a */
[----:B------:R-:W-:Y:S01]  /*6a640*/  VIADD R6, R6, 0xffffff22 ;  /* 0xffffff2206067836 */ /* 0x000fe20000000000 */
[----:B------:R-:W3:Y:S02]  /*6a650*/  LDC R7, c[0x0][0x230] ;  /* 0x00008c00ff077b82 */ /* 0x000ee40000000800 */
[----:B------:R3:W-:Y:S01]  /*6a660*/  STL.64 [R1+0x8118], R122 ;  /* 0x0081187a01007387 */ /* 0x0007e20000100a00 */
[----:B------:R-:W-:-:S03]  /*6a670*/  VIADD R150, R3, 0x100000 ;  /* 0x0010000003967836 */ /* 0x000fc60000000000 */
[----:B--2---:R1:W-:Y:S01]  /*6a680*/  LDGSTS.E [R249+-0x72b00], desc[UR58][R116.64], !P0 ;  /* 0x8d50000074f97fae */ /* 0x0043e2000c12187a */
[----:B------:R-:W-:-:S03]  /*6a690*/  ISETP.GE.U32.AND P5, PT, R252, 0x7ffffe9f, PT ;  /* 0x7ffffe9ffc00780c */ /* 0x000fc60003fa6070 */
[----:B------:R-:W-:Y:S01]  /*6a6a0*/  STL.64 [R1+0x8120], R136 ;  /* 0x0081208801007387 */ /* 0x000fe20000100a00 */
[----:B------:R-:W-:-:S03]  /*6a6b0*/  VIADD R252, R3, 0x100000 ;  /* 0x0010000003fc7836 */ /* 0x000fc60000000000 */
[----:B------:R-:W-:Y:S01]  /*6a6c0*/  STL.64 [R1+0x8128], R138 ;  /* 0x0081288a01007387 */ /* 0x000fe20000100a00 */
[----:B-1----:R-:W-:Y:S01]  /*6a6d0*/  IADD3 R116, R9, -0xe6, RZ ;  /* 0xffffff1a09747810 */ /* 0x002fe20007ffe0ff */
[----:B------:R-:W-:Y:S02]  /*6a6e0*/  VIADD R9, R3, 0x100000 ;  /* 0x0010000003097836 */ /* 0x000fe40000000000 */
[----:B------:R-:W-:Y:S01]  /*6a6f0*/  STL.64 [R1+0x8130], R152 ;  /* 0x0081309801007387 */ /* 0x000fe20000100a00 */
[----:B------:R-:W-:Y:S01]  /*6a700*/  ISETP.GE.U32.AND P4, PT, R6, 0x7ffffea3, PT ;  /* 0x7ffffea30600780c */ /* 0x000fe20003f86070 */
[----:B------:R-:W1:Y:S02]  /*6a710*/  LDC R117, c[0x0][0x230] ;  /* 0x00008c00ff757b82 */ /* 0x000e640000000800 */
[----:B------:R-:W-:Y:S04]  /*6a720*/  STL.64 [R1+0x8138], R154 ;  /* 0x0081389a01007387 */ /* 0x000fe80000100a00 */
[----:B------:R-:W-:Y:S01]  /*6a730*/  STL.64 [R1+0x8140], R168 ;  /* 0x008140a801007387 */ /* 0x000fe20000100a00 */
[----:B----4-:R-:W-:Y:S01]  /*6a740*/  IADD3 R8, R8, -0xea, RZ ;  /* 0xffffff1608087810 */ /* 0x010fe20007ffe0ff */
[----:B------:R-:W2:Y:S02]  /*6a750*/  LDC R6, c[0x0][0x230] ;  /* 0x00008c00ff067b82 */ /* 0x000ea40000000800 */
[----:B------:R-:W-:Y:S04]  /*6a760*/  STL.64 [R1+0x8148], R170 ;  /* 0x008148aa01007387 */ /* 0x000fe80000100a00 */
[----:B------:R-:W-:Y:S04]  /*6a770*/  LDGSTS.E [R150+-0x72a80], desc[UR58][R164.64], !P0 ;  /* 0x8d580000a4967fae */ /* 0x000fe8000c12187a */
[----:B------:R-:W-:Y:S01]  /*6a780*/  STL.64 [R1+0x8150], R184 ;  /* 0x008150b801007387 */ /* 0x000fe20000100a00 */
[----:B------:R-:W-:-:S03]  /*6a790*/  ISETP.GE.U32.AND P0, PT, R116, 0x7ffffe9b, PT ;  /* 0x7ffffe9b7400780c */ /* 0x000fc60003f06070 */
[----:B------:R-:W-:Y:S04]  /*6a7a0*/  LDGSTS.E [R9+-0x72700], desc[UR58][R148.64], !P2 ;  /* 0x8d90000094097fae */ /* 0x000fe8000d12187a */
[----:B------:R4:W-:Y:S04]  /*6a7b0*/  STL.64 [R1+0x8158], R186 ;  /* 0x008158ba01007387 */ /* 0x0009e80000100a00 */
[----:B------:R-:W-:Y:S04]  /*6a7c0*/  LDGSTS.E [R252+-0x72680], desc[UR58][R134.64], !P2 ;  /* 0x8d98000086fc7fae */ /* 0x000fe8000d12187a */
[----:B------:R-:W4:Y:S01]  /*6a7d0*/  LDL.64 R148, [R1+0x1a28] ;  /* 0x001a280001947983 */ /* 0x000f220000100a00 */
[----:B------:R-:W-:Y:S01]  /*6a7e0*/  ISETP.GE.U32.AND P2, PT, R8, 0x7ffffe97, PT ;  /* 0x7ffffe970800780c */ /* 0x000fe20003f46070 */
[C---:B------:R-:W-:Y:S01]  /*6a7f0*/  VIADD R116, R3.reuse, 0x100000 ;  /* 0x0010000003747836 */ /* 0x040fe20000000000 */
[----:B------:R-:W2:Y:S01]  /*6a800*/  LDC R8, c[0x0][0x230] ;  /* 0x00008c00ff087b82 */ /* 0x000ea20000000800 */
[----:B------:R-:W4:Y:S04]  /*6a810*/  LDL.64 R134, [R1+0x1a20] ;  /* 0x001a200001867983 */ /* 0x000f280000100a00 */
[----:B------:R4:W-:Y:S04]  /*6a820*/  STL.64 [R1+0x8160], R200 ;  /* 0x008160c801007387 */ /* 0x0009e80000100a00 */
[----:B------:R-:W-:Y:S04]  /*6a830*/  LDGSTS.E [R249+-0x72300], desc[UR58][R132.64], !P4 ;  /* 0x8dd0000084f97fae */ /* 0x000fe8000e12187a */
[----:B------:R3:W-:Y:S04]  /*6a840*/  LDGSTS.E [R116+-0x72280], desc[UR58][R118.64], !P4 ;  /* 0x8dd8000076747fae */ /* 0x0007e8000e12187a */
[----:B------:R1:W-:Y:S04]  /*6a850*/  LDGSTS.E [R9+-0x71f00], desc[UR58][R120.64], !P5 ;  /* 0x8e10000078097fae */ /* 0x0003e8000e92187a */
[----:B------:R-:W-:Y:S01]  /*6a860*/  LDGSTS.E [R252+-0x71e80], desc[UR58][R122.64], !P5 ;  /* 0x8e1800007afc7fae */ /* 0x000fe2000e92187a */
[----:B---3--:R-:W-:-:S03]  /*6a870*/  IADD3 R118, R3, 0x100000, RZ ;  /* 0x0010000003767810 */ /* 0x008fc60007ffe0ff */
[----:B------:R-:W-:Y:S01]  /*6a880*/  LDGSTS.E [R249+-0x71b00], desc[UR58][R136.64], !P0 ;  /* 0x8e50000088f97fae */ /* 0x000fe2000c12187a */
[----:B------:R-:W3:Y:S03]  /*6a890*/  LDC R116, c[0x0][0x230] ;  /* 0x00008c00ff747b82 */ /* 0x000ee60000000800 */
[----:B------:R-:W-:Y:S04]  /*6a8a0*/  LDGSTS.E [R252+-0x71a80], desc[UR58][R138.64], !P0 ;  /* 0x8e5800008afc7fae */ /* 0x000fe8000c12187a */
[----:B------:R-:W-:Y:S01]  /*6a8b0*/  LDGSTS.E [R249+-0x71700], desc[UR58][R152.64], !P2 ;  /* 0x8e90000098f97fae */ /* 0x000fe2000d12187a */
[----:B-1----:R-:W1:Y:S03]  /*6a8c0*/  LDC R9, c[0x0][0x230] ;  /* 0x00008c00ff097b82 */ /* 0x002e660000000800 */
[----:B------:R-:W-:Y:S04]  /*6a8d0*/  LDGSTS.E [R118+-0x71680], desc[UR58][R154.64], !P2 ;  /* 0x8e9800009a767fae */ /* 0x000fe8000d12187a */
[----:B------:R-:W4:Y:S04]  /*6a8e0*/  LDL.64 R118, [R1+0x19e8] ;  /* 0x0019e80001767983 */ /* 0x000f280000100a00 */
[----:B------:R-:W-:Y:S04]  /*6a8f0*/  STL.64 [R1+0x8168], R202 ;  /* 0x008168ca01007387 */ /* 0x000fe80000100a00 */
[----:B------:R-:W4:Y:S04]  /*6a900*/  LDL.64 R180, [R1+0x19e0] ;  /* 0x0019e00001b47983 */ /* 0x000f280000100a00 */
[----:B------:R-:W4:Y:S01]  /*6a910*/  LDL.64 R132, [R1+0x19a8] ;  /* 0x0019a80001847983 */ /* 0x000f220000100a00 */
[----:B------:R-:W-:-:S02]  /*6a920*/  VIADD R7, R7, 0xffffff0e ;  /* 0xffffff0e07077836 */ /* 0x000fc40000000000 */
[----:B------:R-:W-:-:S03]  /*6a930*/  VIADD R117, R117, 0xffffff12 ;  /* 0xffffff1275757836 */ /* 0x000fc60000000000 */
[----:B------:R-:W-:Y:S02]  /*6a940*/  ISETP.GE.U32.AND P5, PT, R7, 0x7ffffe8f, PT ;  /* 0x7ffffe8f0700780c */ /* 0x000fe40003fa6070 */
[----:B------:R-:W3:Y:S01]  /*6a950*/  LDC R7, c[0x0][0x230] ;  /* 0x00008c00ff077b82 */ /* 0x000ee20000000800 */
[----:B------:R-:W-:Y:S01]  /*6a960*/  ISETP.GE.U32.AND P4, PT, R117, 0x7ffffe93, PT ;  /* 0x7ffffe937500780c */ /* 0x000fe20003f86070 */
[----:B--2---:R-:W-:Y:S02]  /*6a970*/  VIADD R6, R6, 0xffffff0a ;  /* 0xffffff0a06067836 */ /* 0x004fe40000000000 */
[----:B------:R-:W-:-:S03]  /*6a980*/  VIADD R117, R3, 0x100000 ;  /* 0x0010000003757836 */ /* 0x000fc60000000000 */
[----:B------:R-:W-:Y:S01]  /*6a990*/  ISETP.GE.U32.AND P0, PT, R6, 0x7ffffe8b, PT ;  /* 0x7ffffe8b0600780c */ /* 0x000fe20003f06070 */
[----:B------:R-:W-:Y:S02]  /*6a9a0*/  VIADD R6, R3, 0x100000 ;  /* 0x0010000003067836 */ /* 0x000fe40000000000 */
[----:B-1----:R-:W-:Y:S01]  /*6a9b0*/  VIADD R9, R9, 0xffffff06 ;  /* 0xffffff0609097836 */ /* 0x002fe20000000000 */
[----:B------:R-:W-:-:S03]  /*6a9c0*/  IADD3 R8, R8, -0xfe, RZ ;  /* 0xffffff0208087810 */ /* 0x000fc60007ffe0ff */
[----:B------:R3:W-:Y:S01]  /*6a9d0*/  LDGSTS.E [R117+-0x71300], desc[UR58][R168.64], !P4 ;  /* 0x8ed00000a8757fae */ /* 0x0007e2000e12187a */
[----:B------:R-:W-:Y:S01]  /*6a9e0*/  ISETP.GE.U32.AND P2, PT, R9, 0x7ffffe87, PT ;  /* 0x7ffffe870900780c */ /* 0x000fe20003f46070 */
[----:B------:R-:W-:Y:S01]  /*6a9f0*/  VIADD R120, R3, 0x100000 ;  /* 0x0010000003787836 */ /* 0x000fe20000000000 */
[----:B------:R-:W1:Y:S01]  /*6aa00*/  LDC R9, c[0x0][0x230] ;  /* 0x00008c00ff097b82 */ /* 0x000e620000000800 */
[----:B------:R2:W-:Y:S04]  /*6aa10*/  LDGSTS.E [R6+-0x71280], desc[UR58][R170.64], !P4 ;  /* 0x8ed80000aa067fae */ /* 0x0005e8000e12187a */
[----:B------:R2:W-:Y:S01]  /*6aa20*/  LDGSTS.E [R252+-0x70f00], desc[UR58][R184.64], !P5 ;  /* 0x8f100000b8fc7fae */ /* 0x0005e2000e92187a */
[----:B------:R-:W-:Y:S02]  /*6aa30*/  ISETP.GE.U32.AND P4, PT, R8, 0x7ffffe83, PT ;  /* 0x7ffffe830800780c */ /* 0x000fe40003f86070 */
[----:B------:R-:W1:Y:S01]  /*6aa40*/  LDC R8, c[0x0][0x230] ;  /* 0x00008c00ff087b82 */ /* 0x000e620000000800 */
[----:B------:R-:W-:Y:S01]  /*6aa50*/  LDGSTS.E [R249+-0x70e80], desc[UR58][R186.64], !P5 ;  /* 0x8f180000baf97fae */ /* 0x000fe2000e92187a */
[----:B---3--:R-:W-:-:S06]  /*6aa60*/  VIADD R117, R7, 0xffffff79 ;  /* 0xffffff7907757836 */ /* 0x008fcc0000000000 */
[----:B--2---:R-:W2:Y:S01]  /*6aa70*/  LDC R6, c[0x0][0x230] ;  /* 0x00008c00ff067b82 */ /* 0x004ea20000000800 */
[----:B------:R-:W-:Y:S01]  /*6aa80*/  VIADD R252, R116, 0xffffff7d ;  /* 0xffffff7d74fc7836 */ /* 0x000fe20000000000 */
[C---:B------:R-:W-:Y:S01]  /*6aa90*/  IADD3 R7, R3.reuse, 0x100000, RZ ;  /* 0x0010000003077810 */ /* 0x040fe20007ffe0ff */
[----:B------:R-:W-:Y:S03]  /*6aaa0*/  LDGSTS.E [R249+-0x70b00], desc[UR58][R200.64], !P0 ;  /* 0x8f500000c8f97fae */ /* 0x000fe6000c12187a */
[----:B------:R-:W-:Y:S01]  /*6aab0*/  ISETP.GE.U32.AND P5, PT, R252, 0x7ffffefe, PT ;  /* 0x7ffffefefc00780c */ /* 0x000fe20003fa6070 */
[----:B------:R-:W-:Y:S01]  /*6aac0*/  VIADD R252, R3, 0x100000 ;  /* 0x0010000003fc7836 */ /* 0x000fe20000000000 */
[----:B------:R-:W-:Y:S01]  /*6aad0*/  LDGSTS.E [R120+-0x70a80], desc[UR58][R202.64], !P0 ;  /* 0x8f580000ca787fae */ /* 0x000fe2000c12187a */
[----:B------:R-:W-:Y:S01]  /*6aae0*/  ISETP.GE.U32.AND P0, PT, R117, 0x7ffffefa, PT ;  /* 0x7ffffefa7500780c */ /* 0x000fe20003f06070 */
[----:B------:R-:W-:Y:S01]  /*6aaf0*/  VIADD R117, R3, 0x100000 ;  /* 0x0010000003757836 */ /* 0x000fe20000000000 */
[----:B------:R-:W3:Y:S01]  /*6ab00*/  LDC R116, c[0x0][0x230] ;  /* 0x00008c00ff747b82 */ /* 0x000ee20000000800 */
[----:B------:R1:W-:Y:S04]  /*6ab10*/  LDGSTS.E [R7+-0x70700], desc[UR58][R216.64], !P2 ;  /* 0x8f900000d8077fae */ /* 0x0003e8000d12187a */
[----:B------:R1:W-:Y:S04]  /*6ab20*/  LDGSTS.E [R252+-0x70680], desc[UR58][R218.64], !P2 ;  /* 0x8f980000dafc7fae */ /* 0x0003e8000d12187a */
[----:B------:R3:W-:Y:S01]  /*6ab30*/  STL.64 [R1+0x8170], R216 ;  /* 0x008170d801007387 */ /* 0x0007e20000100a00 */
[----:B-1----:R-:W-:-:S03]  /*6ab40*/  VIADD R7, R246, 0x100000 ;  /* 0x00100000f6077836 */ /* 0x002fc60000000000 */
[----:B------:R1:W-:Y:S01]  /*6ab50*/  LDGSTS.E [R249+-0x70300], desc[UR58][R232.64], !P4 ;  /* 0x8fd00000e8f97fae */ /* 0x0003e2000e12187a */
[----:B------:R-:W-:-:S03]  /*6ab60*/  IADD3 R252, R246, 0x100000, RZ ;  /* 0x00100000f6fc7810 */ /* 0x000fc60007ffe0ff */
[----:B------:R-:W3:Y:S04]  /*6ab70*/  LDL.64 R166, [R1+0x19a0] ;  /* 0x0019a00001a67983 */ /* 0x000ee80000100a00 */
[----:B------:R-:W3:Y:S04]  /*6ab80*/  LDL.64 R164, [R1+0x1968] ;  /* 0x0019680001a47983 */ /* 0x000ee80000100a00 */
[----:B------:R-:W-:Y:S04]  /*6ab90*/  LDGSTS.E [R117+-0x70280], desc[UR58][R234.64], !P4 ;  /* 0x8fd80000ea757fae */ /* 0x000fe8000e12187a */
[----:B----4-:R4:W-:Y:S04]  /*6aba0*/  LDGSTS.E [R7+-0x77e00], desc[UR58][R148.64], !P5 ;  /* 0x8820000094077fae */ /* 0x0109e8000e92187a */
[----:B------:R-:W3:Y:S01]  /*6abb0*/  LDL.64 R150, [R1+0x1960] ;  /* 0x0019600001967983 */ /* 0x000ee20000100a00 */
[----:B--2---:R-:W-:-:S03]  /*6abc0*/  VIADD R6, R6, 0xffffff75 ;  /* 0xffffff7506067836 */ /* 0x004fc60000000000 */
[----:B------:R-:W-:Y:S04]  /*6abd0*/  LDGSTS.E [R252+-0x77d80], desc[UR58][R134.64], !P5 ;  /* 0x8828000086fc7fae */ /* 0x000fe8000e92187a */
[----:B------:R-:W2:Y:S01]  /*6abe0*/  LDL.64 R148, [R1+0x1928] ;  /* 0x0019280001947983 */ /* 0x000ea20000100a00 */
[----:B------:R-:W-:Y:S01]  /*6abf0*/  ISETP.GE.U32.AND P2, PT, R6, 0x7ffffef6, PT ;  /* 0x7ffffef60600780c */ /* 0x000fe20003f46070 */
[----:B-1----:R-:W-:Y:S01]  /*6ac00*/  VIADD R249, R246, 0x100000 ;  /* 0x00100000f6f97836 */ /* 0x002fe20000000000 */
[----:B------:R-:W-:Y:S01]  /*6ac10*/  IADD3 R9, R9, -0x93, RZ ;  /* 0xffffff6d09097810 */ /* 0x000fe20007ffe0ff */
[----:B------:R-:W-:Y:S01]  /*6ac20*/  VIADD R8, R8, 0xffffff69 ;  /* 0xffffff6908087836 */ /* 0x000fe20000000000 */
[----:B------:R-:W2:Y:S01]  /*6ac30*/  LDL.64 R182, [R1+0x18a8] ;  /* 0x0018a80001b67983 */ /* 0x000ea20000100a00 */
[C---:B------:R-:W-:Y:S01]  /*6ac40*/  VIADD R120, R246.reuse, 0x100000 ;  /* 0x00100000f6787836 */ /* 0x040fe20000000000 */
[----:B----4-:R-:W1:Y:S02]  /*6ac50*/  LDC R7, c[0x0][0x230] ;  /* 0x00008c00ff077b82 */ /* 0x010e640000000800 */
[----:B------:R-:W4:Y:S01]  /*6ac60*/  LDL.64 R134, [R1+0x1920] ;  /* 0x0019200001867983 */ /* 0x000f220000100a00 */
[----:B------:R-:W-:-:S03]  /*6ac70*/  VIADD R122, R246, 0x100000 ;  /* 0x00100000f67a7836 */ /* 0x000fc60000000000 */
[----:B------:R-:W4:Y:S02]  /*6ac80*/  LDL.64 R186, [R1+0xcf8] ;  /* 0x000cf80001ba7983 */ /* 0x000f240000100a00 */
[----:B------:R-:W2:Y:S02]  /*6ac90*/  LDC R6, c[0x0][0x230] ;  /* 0x00008c00ff067b82 */ /* 0x000ea40000000800 */
        /* <DEDUP_REMOVED lines=12> */
[----:B------:R-:W4:Y:S01]  /*6ad60*/  LDL.64 R196, [R1+0x5a8] ;  /* 0x0005a80001c47983 */ /* 0x000f220000100a00 */
[----:B------:R-:W-:-:S03]  /*6ad70*/  UIADD3 UR6, UR6, -0x100, URZ ;  /* 0xffffff0006067890 */ /* 0x000fc6000fffe03f */
[----:B------:R-:W4:Y:S04]  /*6ad80*/  LDL.64 R200, [R1+0x1de0] ;  /* 0x001de00001c87983 */ /* 0x000f280000100a00 */
[----:B---3--:R-:W3:Y:S04]  /*6ad90*/  LDL.64 R216, [R1+0x1a48] ;  /* 0x001a480001d87983 */ /* 0x008ee80000100a00 */
[----:B------:R-:W3:Y:S04]  /*6ada0*/  LDL.64 R202, [R1+0x1a50] ;  /* 0x001a500001ca7983 */ /* 0x000ee80000100a00 */
[----:B------:R1:W-:Y:S04]  /*6adb0*/  LDGSTS.E [R249+-0x77a00], desc[UR58][R118.64], !P0 ;  /* 0x8860000076f97fae */ /* 0x0003e8000c12187a */
[----:B------:R-:W-:Y:S01]  /*6adc0*/  LDGSTS.E [R252+-0x77980], desc[UR58][R180.64], !P0 ;  /* 0x88680000b4fc7fae */ /* 0x000fe2000c12187a */
[----:B-1----:R-:W-:-:S03]  /*6add0*/  VIADD R119, R116, 0xffffff71 ;  /* 0xffffff7174777836 */ /* 0x002fc60000000000 */
[----:B------:R-:W-:Y:S01]  /*6ade0*/  LDGSTS.E [R249+-0x77600], desc[UR58][R132.64], !P2 ;  /* 0x88a0000084f97fae */ /* 0x000fe2000d12187a */
[----:B------:R-:W-:Y:S01]  /*6adf0*/  ISETP.GE.U32.AND P5, PT, R9, 0x7ffffeee, PT ;  /* 0x7ffffeee0900780c */ /* 0x000fe20003fa6070 */
[----:B------:R-:W1:Y:S02]  /*6ae00*/  LDC R118, c[0x0][0x230] ;  /* 0x00008c00ff767b82 */ /* 0x000e640000000800 */
[----:B------:R-:W3:Y:S01]  /*6ae10*/  LDL.64 R116, [R1+0x18e8] ;  /* 0x0018e80001747983 */ /* 0x000ee20000100a00 */
[----:B------:R-:W-:-:S03]  /*6ae20*/  ISETP.GE.U32.AND P4, PT, R119, 0x7ffffef2, PT ;  /* 0x7ffffef27700780c */ /* 0x000fc60003f86070 */
[----:B------:R-:W3:Y:S04]  /*6ae30*/  LDL.64 R180, [R1+0x17e8] ;  /* 0x0017e80001b47983 */ /* 0x000ee80000100a00 */
[----:B------:R-:W3:Y:S01]  /*6ae40*/  LDL.64 R132, [R1+0x18e0] ;  /* 0x0018e00001847983 */ /* 0x000ee20000100a00 */
[----:B------:R-:W-:Y:S01]  /*6ae50*/  ISETP.GE.U32.AND P0, PT, R8, 0x7ffffeea, PT ;  /* 0x7ffffeea0800780c */ /* 0x000fe20003f06070 */
[C---:B------:R-:W-:Y:S01]  /*6ae60*/  VIADD R119, R246.reuse, 0x100000 ;  /* 0x00100000f6777836 */ /* 0x040fe20000000000 */
[----:B------:R-:W-:Y:S01]  /*6ae70*/  IADD3 R8, R246, 0x100000, RZ ;  /* 0x00100000f6087810 */ /* 0x000fe20007ffe0ff */
[----:B------:R-:W3:Y:S01]  /*6ae80*/  LDC R9, c[0x0][0x230] ;  /* 0x00008c00ff097b82 */ /* 0x000ee20000000800 */
[----:B------:R1:W-:Y:S04]  /*6ae90*/  LDGSTS.E [R120+-0x77580], desc[UR58][R166.64], !P2 ;  /* 0x88a80000a6787fae */ /* 0x0003e8000d12187a */
[----:B------:R-:W-:Y:S04]  /*6aea0*/  LDGSTS.E [R119+-0x77200], desc[UR58][R164.64], !P4 ;  /* 0x88e00000a4777fae */ /* 0x000fe8000e12187a */
[----:B------:R-:W3:Y:S01]  /*6aeb0*/  LDL.64 R166, [R1+0x18a0] ;  /* 0x0018a00001a67983 */ /* 0x000ee20000100a00 */
[----:B------:R-:W-:Y:S01]  /*6aec0*/  VIADD R7, R7, 0xffffff65 ;  /* 0xffffff6507077836 */ /* 0x000fe20000000000 */
[----:B-1----:R-:W1:Y:S02]  /*6aed0*/  LDC R120, c[0x0][0x230] ;  /* 0x00008c00ff787b82 */ /* 0x002e640000000800 */
[----:B------:R-:W3:Y:S04]  /*6aee0*/  LDL.64 R164, [R1+0x1868] ;  /* 0x0018680001a47983 */ /* 0x000ee80000100a00 */
[----:B------:R4:W-:Y:S04]  /*6aef0*/  LDGSTS.E [R8+-0x77180], desc[UR58][R150.64], !P4 ;  /* 0x88e8000096087fae */ /* 0x0009e8000e12187a */
[----:B--2---:R2:W-:Y:S04]  /*6af00*/  LDGSTS.E [R252+-0x76e00], desc[UR58][R148.64], !P5 ;  /* 0x8920000094fc7fae */ /* 0x0045e8000e92187a */
[----:B------:R-:W3:Y:S01]  /*6af10*/  LDL.64 R150, [R1+0x1860] ;  /* 0x0018600001967983 */ /* 0x000ee20000100a00 */
[----:B------:R-:W-:Y:S01]  /*6af20*/  VIADD R6, R6, 0xffffff61 ;  /* 0xffffff6106067836 */ /* 0x000fe20000000000 */
[----:B----4-:R-:W4:Y:S02]  /*6af30*/  LDC R8, c[0x0][0x230] ;  /* 0x00008c00ff087b82 */ /* 0x010f240000000800 */
[----:B------:R-:W4:Y:S04]  /*6af40*/  LDL.64 R148, [R1+0x1828] ;  /* 0x0018280001947983 */ /* 0x000f280000100a00 */
[----:B------:R-:W-:Y:S04]  /*6af50*/  LDGSTS.E [R249+-0x76d80], desc[UR58][R134.64], !P5 ;  /* 0x8928000086f97fae */ /* 0x000fe8000e92187a */
[----:B------:R-:W4:Y:S01]  /*6af60*/  LDL.64 R134, [R1+0x1820] ;  /* 0x0018200001867983 */ /* 0x000f220000100a00 */
[----:B--2---:R-:W-:Y:S01]  /*6af70*/  VIADD R252, R118, 0xffffff5d ;  /* 0xffffff5d76fc7836 */ /* 0x004fe20000000000 */
[----:B------:R-:W-:-:S02]  /*6af80*/  IADD3 R118, R246, 0x100000, RZ ;  /* 0x00100000f6767810 */ /* 0x000fc40007ffe0ff */
[----:B---3--:R2:W-:Y:S04]  /*6af90*/  LDGSTS.E [R249+-0x76a00], desc[UR58][R116.64], !P0 ;  /* 0x8960000074f97fae */ /* 0x0085e8000c12187a */
[----:B------:R-:W-:Y:S01]  /*6afa0*/  LDGSTS.E [R118+-0x76980], desc[UR58][R132.64], !P0 ;  /* 0x8968000084767fae */ /* 0x000fe2000c12187a */
[----:B------:R-:W-:Y:S02]  /*6afb0*/  ISETP.GE.U32.AND P2, PT, R7, 0x7ffffee6, PT ;  /* 0x7ffffee60700780c */ /* 0x000fe40003f46070 */
[----:B------:R-:W-:Y:S01]  /*6afc0*/  ISETP.GE.U32.AND P4, PT, R6, 0x7ffffee2, PT ;  /* 0x7ffffee20600780c */ /* 0x000fe20003f86070 */
[----:B--2---:R-:W-:Y:S01]  /*6afd0*/  VIADD R117, R9, 0xffffff59 ;  /* 0xffffff5909757836 */ /* 0x004fe20000000000 */
[----:B------:R-:W-:Y:S01]  /*6afe0*/  ISETP.GE.U32.AND P5, PT, R252, 0x7ffffede, PT ;  /* 0x7ffffedefc00780c */ /* 0x000fe20003fa6070 */
[----:B------:R-:W2:Y:S01]  /*6aff0*/  LDC R116, c[0x0][0x230] ;  /* 0x00008c00ff747b82 */ /* 0x000ea20000000800 */
[----:B------:R-:W3:Y:S04]  /*6b000*/  LDL.64 R132, [R1+0x17e0] ;  /* 0x0017e00001847983 */ /* 0x000ee80000100a00 */
[----:B------:R-:W3:Y:S01]  /*6b010*/  LDL.64 R118, [R1+0x17a8] ;  /* 0x0017a80001767983 */ /* 0x000ee20000100a00 */
[C---:B------:R-:W-:Y:S01]  /*6b020*/  VIADD R9, R246.reuse, 0x100000 ;  /* 0x00100000f6097836 */ /* 0x040fe20000000000 */
[----:B------:R-:W-:Y:S01]  /*6b030*/  ISETP.GE.U32.AND P0, PT, R117, 0x7ffffeda, PT ;  /* 0x7ffffeda7500780c */ /* 0x000fe20003f06070 */
[C---:B------:R-:W-:Y:S01]  /*6b040*/  VIADD R252, R246.reuse, 0x100000 ;  /* 0x00100000f6fc7836 */ /* 0x040fe20000000000 */
[----:B------:R-:W-:Y:S01]  /*6b050*/  IADD3 R117, R246, 0x100000, RZ ;  /* 0x00100000f6757810 */ /* 0x000fe20007ffe0ff */
[----:B----4-:R-:W-:Y:S01]  /*6b060*/  VIADD R8, R8, 0xffffff55 ;  /* 0xffffff5508087836 */ /* 0x010fe20000000000 */
[----:B------:R-:W-:Y:S01]  /*6b070*/  LDGSTS.E [R9+-0x76600], desc[UR58][R182.64], !P2 ;  /* 0x89a00000b6097fae */ /* 0x000fe2000d12187a */
[----:B------:R-:W4:Y:S01]  /*6b080*/  LDC R7, c[0x0][0x230] ;  /* 0x00008c00ff077b82 */ /* 0x000f220000000800 */
[----:B--2---:R-:W-:-:S07]  /*6b090*/  VIADD R121, R116, 0xffffff51 ;  /* 0xffffff5174797836 */ /* 0x004fce0000000000 */
[----:B------:R-:W2:Y:S01]  /*6b0a0*/  LDC R6, c[0x0][0x230] ;  /* 0x00008c00ff067b82 */ /* 0x000ea20000000800 */
[----:B------:R-:W3:Y:S04]  /*6b0b0*/  LDL.64 R182, [R1+0xe20] ;  /* 0x000e200001b67983 */ /* 0x000ee80000100a00 */
[----:B------:R-:W-:Y:S04]  /*6b0c0*/  LDGSTS.E [R252+-0x76580], desc[UR58][R166.64], !P2 ;  /* 0x89a80000a6fc7fae */ /* 0x000fe8000d12187a */
[----:B------:R-:W-:Y:S04]  /*6b0d0*/  LDGSTS.E [R249+-0x76200], desc[UR58][R164.64], !P4 ;  /* 0x89e00000a4f97fae */ /* 0x000fe8000e12187a */
[----:B------:R-:W3:Y:S04]  /*6b0e0*/  LDL.64 R166, [R1+0x17a0] ;  /* 0x0017a00001a67983 */ /* 0x000ee80000100a00 */
[----:B------:R-:W3:Y:S04]  /*6b0f0*/  LDL.64 R164, [R1+0x1768] ;  /* 0x0017680001a47983 */ /* 0x000ee80000100a00 */
[----:B------:R-:W-:Y:S04]  /*6b100*/  LDGSTS.E [R117+-0x76180], desc[UR58][R150.64], !P4 ;  /* 0x89e8000096757fae */ /* 0x000fe8000e12187a */
[----:B------:R1:W-:Y:S04]  /*6b110*/  LDGSTS.E [R9+-0x75e00], desc[UR58][R148.64], !P5 ;  /* 0x8a20000094097fae */ /* 0x0003e8000e92187a */
[----:B------:R-:W3:Y:S04]  /*6b120*/  LDL.64 R150, [R1+0x1760] ;  /* 0x0017600001967983 */ /* 0x000ee80000100a00 */
[----:B------:R-:W3:Y:S01]  /*6b130*/  LDL.64 R148, [R1+0xf38] ;  /* 0x000f380001947983 */ /* 0x000ee20000100a00 */
[----:B------:R-:W-:Y:S01]  /*6b140*/  ISETP.GE.U32.AND P2, PT, R8, 0x7ffffed6, PT ;  /* 0x7ffffed60800780c */ /* 0x000fe20003f46070 */
[----:B-1----:R-:W1:Y:S02]  /*6b150*/  LDC R9, c[0x0][0x230] ;  /* 0x00008c00ff097b82 */ /* 0x002e640000000800 */
[----:B------:R-:W-:Y:S04]  /*6b160*/  LDGSTS.E [R252+-0x75d80], desc[UR58][R134.64], !P5 ;  /* 0x8a28000086fc7fae */ /* 0x000fe8000e92187a */
[----:B------:R-:W3:Y:S01]  /*6b170*/  LDL.64 R116, [R1+0xee8] ;  /* 0x000ee80001747983 */ /* 0x000ee20000100a00 */
[----:B----4-:R-:W-:Y:S01]  /*6b180*/  VIADD R7, R7, 0xffffff4d ;  /* 0xffffff4d07077836 */ /* 0x010fe20000000000 */
[----:B------:R-:W-:Y:S01]  /*6b190*/  ISETP.GE.U32.AND P4, PT, R121, 0x7ffffed2, PT ;  /* 0x7ffffed27900780c */ /* 0x000fe20003f86070 */
[----:B------:R-:W4:Y:S01]  /*6b1a0*/  LDC R8, c[0x0][0x230] ;  /* 0x00008c00ff087b82 */ /* 0x000f220000000800 */
[----:B------:R-:W-:Y:S04]  /*6b1b0*/  LDGSTS.E [R249+-0x75a00], desc[UR58][R180.64], !P0 ;  /* 0x8a600000b4f97fae */ /* 0x000fe8000c12187a */
[----:B------:R-:W4:Y:S01]  /*6b1c0*/  LDL.64 R134, [R1+0xf30] ;  /* 0x000f300001867983 */ /* 0x000f220000100a00 */
[----:B------:R-:W-:-:S02]  /*6b1d0*/  ISETP.GE.U32.AND P5, PT, R7, 0x7ffffece, PT ;  /* 0x7ffffece0700780c */ /* 0x000fc40003fa6070 */
[----:B--2---:R-:W-:Y:S01]  /*6b1e0*/  IADD3 R6, R6, -0xb7, RZ ;  /* 0xffffff4906067810 */ /* 0x004fe20007ffe0ff */
[----:B------:R-:W2:Y:S01]  /*6b1f0*/  LDC R7, c[0x0][0x230] ;  /* 0x00008c00ff077b82 */ /* 0x000ea20000000800 */
[----:B------:R-:W-:Y:S01]  /*6b200*/  VIADD R121, R246, 0x100000 ;  /* 0x00100000f6797836 */ /* 0x000fe20000000000 */
[----:B------:R-:W2:Y:S04]  /*6b210*/  LDL.64 R180, [R1+0xda0] ;  /* 0x000da00001b47983 */ /* 0x000ea80000100a00 */
[----:B---3--:R-:W-:Y:S04]  /*6b220*/  LDGSTS.E [R252+-0x75980], desc[UR58][R132.64], !P0 ;  /* 0x8a68000084fc7fae */ /* 0x008fe8000c12187a */
[----:B------:R-:W-:Y:S04]  /*6b230*/  LDGSTS.E [R249+-0x75600], desc[UR58][R118.64], !P2 ;  /* 0x8aa0000076f97fae */ /* 0x000fe8000d12187a */
[----:B------:R-:W3:Y:S04]  /*6b240*/  LDL.64 R132, [R1+0xee0] ;  /* 0x000ee00001847983 */ /* 0x000ee80000100a00 */
[----:B------:R-:W3:Y:S01]  /*6b250*/  LDL.64 R118, [R1+0xea8] ;  /* 0x000ea80001767983 */ /* 0x000ee20000100a00 */
[----:B------:R-:W-:Y:S01]  /*6b260*/  ISETP.GE.U32.AND P0, PT, R6, 0x7ffffeca, PT ;  /* 0x7ffffeca0600780c */ /* 0x000fe20003f06070 */
[----:B------:R-:W-:Y:S01]  /*6b270*/  VIADD R6, R246, 0x100000 ;  /* 0x00100000f6067836 */ /* 0x000fe20000000000 */
[----:B-1----:R-:W-:Y:S01]  /*6b280*/  IADD3 R9, R9, -0xbb, RZ ;  /* 0xffffff4509097810 */ /* 0x002fe20007ffe0ff */
[----:B----4-:R-:W-:Y:S01]  /*6b290*/  VIADD R8, R8, 0xffffff41 ;  /* 0xffffff4108087836 */ /* 0x010fe20000000000 */
[----:B------:R-:W-:Y:S04]  /*6b2a0*/  LDGSTS.E [R122+-0x75580], desc[UR58][R166.64], !P2 ;  /* 0x8aa80000a67a7fae */ /* 0x000fe8000d12187a */
[----:B------:R-:W-:Y:S04]  /*6b2b0*/  LDGSTS.E [R121+-0x75200], desc[UR58][R164.64], !P4 ;  /* 0x8ae00000a4797fae */ /* 0x000fe8000e12187a */
[----:B------:R-:W4:Y:S04]  /*6b2c0*/  LDL.64 R166, [R1+0xea0] ;  /* 0x000ea00001a67983 */ /* 0x000f280000100a00 */
[----:B------:R-:W4:Y:S04]  /*6b2d0*/  LDL.64 R164, [R1+0xe68] ;  /* 0x000e680001a47983 */ /* 0x000f280000100a00 */
[----:B------:R1:W-:Y:S04]  /*6b2e0*/  LDGSTS.E [R6+-0x75180], desc[UR58][R150.64], !P4 ;  /* 0x8ae8000096067fae */ /* 0x0003e8000e12187a */
[----:B------:R1:W-:Y:S04]  /*6b2f0*/  LDGSTS.E [R252+-0x74e00], desc[UR58][R148.64], !P5 ;  /* 0x8b20000094fc7fae */ /* 0x0003e8000e92187a */
[----:B------:R-:W4:Y:S01]  /*6b300*/  LDL.64 R150, [R1+0xe60] ;  /* 0x000e600001967983 */ /* 0x000f220000100a00 */
[----:B------:R-:W-:Y:S01]  /*6b310*/  ISETP.GE.U32.AND P2, PT, R9, 0x7ffffec6, PT ;  /* 0x7ffffec60900780c */ /* 0x000fe20003f46070 */
[----:B-1----:R-:W1:Y:S02]  /*6b320*/  LDC R6, c[0x0][0x230] ;  /* 0x00008c00ff067b82 */ /* 0x002e640000000800 */
[----:B------:R-:W4:Y:S04]  /*6b330*/  LDL.64 R148, [R1+0xe28] ;  /* 0x000e280001947983 */ /* 0x000f280000100a00 */
[----:B------:R-:W-:Y:S01]  /*6b340*/  LDGSTS.E [R249+-0x74d80], desc[UR58][R134.64], !P5 ;  /* 0x8b28000086f97fae */ /* 0x000fe2000e92187a */
[----:B------:R-:W-:Y:S01]  /*6b350*/  ISETP.GE.U32.AND P4, PT, R8, 0x7ffffec2, PT ;  /* 0x7ffffec20800780c */ /* 0x000fe20003f86070 */
[----:B------:R-:W-:Y:S01]  /*6b360*/  VIADD R252, R120, 0xffffff3d ;  /* 0xffffff3d78fc7836 */ /* 0x000fe20000000000 */
[----:B------:R-:W4:Y:S01]  /*6b370*/  LDC R9, c[0x0][0x230] ;  /* 0x00008c00ff097b82 */ /* 0x000f220000000800 */
[----:B------:R2:W-:Y:S04]  /*6b380*/  LDGSTS.E [R249+-0x74a00], desc[UR58][R116.64], !P0 ;  /* 0x8b60000074f97fae */ /* 0x0005e8000c12187a */
[----:B------:R-:W4:Y:S01]  /*6b390*/  LDL.64 R134, [R1+0xde8] ;  /* 0x000de80001867983 */ /* 0x000f220000100a00 */
[----:B--2---:R-:W-:Y:S01]  /*6b3a0*/  IADD3 R8, R7, -0xc7, RZ ;  /* 0xffffff3907087810 */ /* 0x004fe20007ffe0ff */
[C---:B------:R-:W-:Y:S01]  /*6b3b0*/  VIADD R7, R246.reuse, 0x100000 ;  /* 0x00100000f6077836 */ /* 0x040fe20000000000 */
[----:B------:R-:W2:Y:S01]  /*6b3c0*/  LDC R120, c[0x0][0x230] ;  /* 0x00008c00ff787b82 */ /* 0x000ea20000000800 */
[----:B------:R-:W-:-:S07]  /*6b3d0*/  VIADD R117, R246, 0x100000 ;  /* 0x00100000f6757836 */ /* 0x000fce0000000000 */
[----:B------:R-:W1:Y:S01]  /*6b3e0*/  LDC R116, c[0x0][0x230] ;  /* 0x00008c00ff747b82 */ /* 0x000e620000000800 */
[----:B---3--:R-:W-:Y:S04]  /*6b3f0*/  LDGSTS.E [R117+-0x74980], desc[UR58][R132.64], !P0 ;  /* 0x8b68000084757fae */ /* 0x008fe8000c12187a */
[----:B------:R-:W-:Y:S04]  /*6b400*/  LDGSTS.E [R7+-0x74600], desc[UR58][R118.64], !P2 ;  /* 0x8ba0000076077fae */ /* 0x000fe8000d12187a */
[----:B------:R-:W3:Y:S04]  /*6b410*/  LDL.64 R132, [R1+0xde0] ;  /* 0x000de00001847983 */ /* 0x000ee80000100a00 */
[----:B------:R-:W3:Y:S01]  /*6b420*/  LDL.64 R118, [R1+0xda8] ;  /* 0x000da80001767983 */ /* 0x000ee20000100a00 */
[----:B------:R-:W-:-:S02]  /*6b430*/  ISETP.GE.U32.AND P5, PT, R252, 0x7ffffebe, PT ;  /* 0x7ffffebefc00780c */ /* 0x000fc40003fa6070 */
[----:B------:R-:W-:Y:S01]  /*6b440*/  ISETP.GE.U32.AND P0, PT, R8, 0x7ffffeba, PT ;  /* 0x7ffffeba0800780c */ /* 0x000fe20003f06070 */
[C---:B------:R-:W-:Y:S02]  /*6b450*/  VIADD R252, R246.reuse, 0x100000 ;  /* 0x00100000f6fc7836 */ /* 0x040fe40000000000 */
[----:B------:R-:W-:Y:S02]  /*6b460*/  VIADD R8, R246, 0x100000 ;  /* 0x00100000f6087836 */ /* 0x000fe40000000000 */
[----:B-1----:R-:W-:Y:S02]  /*6b470*/  VIADD R121, R116, 0xffffff31 ;  /* 0xffffff3174797836 */ /* 0x002fe40000000000 */
[----:B------:R-:W3:Y:S01]  /*6b480*/  LDL.64 R116, [R1+0xc00] ;  /* 0x000c000001747983 */ /* 0x000ee20000100a00 */
[----:B------:R-:W-:-:S03]  /*6b490*/  IADD3 R6, R6, -0xcb, RZ ;  /* 0xffffff3506067810 */ /* 0x000fc60007ffe0ff */
[----:B----4-:R-:W-:Y:S04]  /*6b4a0*/  LDGSTS.E [R252+-0x74580], desc[UR58][R166.64], !P2 ;  /* 0x8ba80000a6fc7fae */ /* 0x010fe8000d12187a */
[----:B------:R-:W-:Y:S04]  /*6b4b0*/  LDGSTS.E [R249+-0x74200], desc[UR58][R164.64], !P4 ;  /* 0x8be00000a4f97fae */ /* 0x000fe8000e12187a */
[----:B------:R-:W4:Y:S04]  /*6b4c0*/  LDL.64 R166, [R1+0xd68] ;  /* 0x000d680001a67983 */ /* 0x000f280000100a00 */
[----:B------:R-:W4:Y:S04]  /*6b4d0*/  LDL.64 R164, [R1+0xd60] ;  /* 0x000d600001a47983 */ /* 0x000f280000100a00 */
[----:B------:R1:W-:Y:S04]  /*6b4e0*/  LDGSTS.E [R8+-0x74180], desc[UR58][R150.64], !P4 ;  /* 0x8be8000096087fae */ /* 0x0003e8000e12187a */
[----:B------:R2:W-:Y:S04]  /*6b4f0*/  LDGSTS.E [R7+-0x73e00], desc[UR58][R148.64], !P5 ;  /* 0x8c20000094077fae */ /* 0x0005e8000e92187a */
[----:B------:R-:W-:Y:S04]  /*6b500*/  LDGSTS.E [R252+-0x73d80], desc[UR58][R182.64], !P5 ;  /* 0x8c280000b6fc7fae */ /* 0x000fe8000e92187a */
[----:B------:R-:W4:Y:S01]  /*6b510*/  LDL.64 R150, [R1+0xd28] ;  /* 0x000d280001967983 */ /* 0x000f220000100a00 */
[----:B------:R-:W-:Y:S01]  /*6b520*/  ISETP.GE.U32.AND P2, PT, R6, 0x7ffffeb6, PT ;  /* 0x7ffffeb60600780c */ /* 0x000fe20003f46070 */
[----:B-1----:R-:W1:Y:S02]  /*6b530*/  LDC R8, c[0x0][0x230] ;  /* 0x00008c00ff087b82 */ /* 0x002e640000000800 */
[----:B------:R-:W4:Y:S04]  /*6b540*/  LDL.64 R148, [R1+0xd20] ;  /* 0x000d200001947983 */ /* 0x000f280000100a00 */
[----:B------:R-:W-:Y:S02]  /*6b550*/  LDGSTS.E [R249+-0x73a00], desc[UR58][R134.64], !P0 ;  /* 0x8c60000086f97fae */ /* 0x000fe4000c12187a */
[----:B--2---:R-:W2:Y:S01]  /*6b560*/  LDC R7, c[0x0][0x230] ;  /* 0x00008c00ff077b82 */ /* 0x004ea20000000800 */
[----:B------:R-:W-:-:S02]  /*6b570*/  VIADD R9, R9, 0xffffff29 ;  /* 0xffffff2909097836 */ /* 0x000fc40000000000 */
[----:B------:R-:W-:Y:S01]  /*6b580*/  VIADD R120, R120, 0xffffff2d ;  /* 0xffffff2d78787836 */ /* 0x000fe20000000000 */
[----:B------:R-:W-:Y:S01]  /*6b590*/  ISETP.GE.U32.AND P4, PT, R121, 0x7ffffeb2, PT ;  /* 0x7ffffeb27900780c */ /* 0x000fe20003f86070 */
[----:B------:R-:W2:Y:S03]  /*6b5a0*/  LDL.64 R182, [R1+0x1958] ;  /* 0x0019580001b67983 */ /* 0x000ea60000100a00 */
[----:B------:R-:W1:Y:S01]  /*6b5b0*/  LDC R6, c[0x0][0x230] ;  /* 0x00008c00ff067b82 */ /* 0x000e620000000800 */
[----:B------:R-:W2:Y:S04]  /*6b5c0*/  LDL.64 R134, [R1+0xc58] ;  /* 0x000c580001867983 */ /* 0x000ea80000100a00 */
[----:B---3--:R-:W-:Y:S04]  /*6b5d0*/  LDGSTS.E [R252+-0x73980], desc[UR58][R132.64], !P0 ;  /* 0x8c68000084fc7fae */ /* 0x008fe8000c12187a */
[----:B------:R-:W-:Y:S04]  /*6b5e0*/  LDGSTS.E [R249+-0x73600], desc[UR58][R118.64], !P2 ;  /* 0x8ca0000076f97fae */ /* 0x000fe8000d12187a */
[----:B------:R-:W3:Y:S04]  /*6b5f0*/  LDL.64 R132, [R1+0x988] ;  /* 0x0009880001847983 */ /* 0x000ee80000100a00 */
[----:B------:R-:W3:Y:S01]  /*6b600*/  LDL.64 R118, [R1+0x930] ;  /* 0x0009300001767983 */ /* 0x000ee20000100a00 */
[----:B------:R-:W-:-:S02]  /*6b610*/  ISETP.GE.U32.AND P0, PT, R9, 0x7ffffeaa, PT ;  /* 0x7ffffeaa0900780c */ /* 0x000fc40003f06070 */
[----:B------:R-:W2:Y:S01]  /*6b620*/  LDC R9, c[0x0][0x230] ;  /* 0x00008c00ff097b82 */ /* 0x000ea20000000800 */
[----:B------:R-:W-:Y:S01]  /*6b630*/  ISETP.GE.U32.AND P5, PT, R120, 0x7ffffeae, PT ;  /* 0x7ffffeae7800780c */ /* 0x000fe20003fa6070 */
[C---:B------:R-:W-:Y:S01]  /*6b640*/  VIADD R120, R246.reuse, 0x100000 ;  /* 0x00100000f6787836 */ /* 0x040fe20000000000 */
[----:B------:R-:W-:Y:S01]  /*6b650*/  IADD3 R121, R246, 0x100000, RZ ;  /* 0x00100000f6797810 */ /* 0x000fe20007ffe0ff */
[----:B------:R-:W-:Y:S01]  /*6b660*/  LDGSTS.E [R122+-0x73580], desc[UR58][R180.64], !P2 ;  /* 0x8ca80000b47a7fae */ /* 0x000fe2000d12187a */
[----:B-1----:R-:W-:Y:S01]  /*6b670*/  VIADD R8, R8, 0xffffff21 ;  /* 0xffffff2108087836 */ /* 0x002fe20000000000 */
[----:B------:R-:W-:Y:S02]  /*6b680*/  IADD3 R6, R6, -0xe3, RZ ;  /* 0xffffff1d06067810 */ /* 0x000fe40007ffe0ff */
[----:B------:R-:W3:Y:S04]  /*6b690*/  LDL.64 R180, [R1+0x1950] ;  /* 0x0019500001b47983 */ /* 0x000ee80000100a00 */
[----:B------:R-:W3:Y:S04]  /*6b6a0*/  LDL.64 R122, [R1+0xab8] ;  /* 0x000ab800017a7983 */ /* 0x000ee80000100a00 */
[----:B----4-:R-:W-:Y:S04]  /*6b6b0*/  LDGSTS.E [R121+-0x73200], desc[UR58][R166.64], !P4 ;  /* 0x8ce00000a6797fae */ /* 0x010fe8000e12187a */
[----:B------:R2:W-:Y:S01]  /*6b6c0*/  LDGSTS.E [R120+-0x73180], desc[UR58][R164.64], !P4 ;  /* 0x8ce80000a4787fae */ /* 0x0005e2000e12187a */
[----:B------:R-:W-:-:S02]  /*6b6d0*/  ISETP.GE.U32.AND P4, PT, R6, 0x7ffffe9e, PT ;  /* 0x7ffffe9e0600780c */ /* 0x000fc40003f86070 */
[----:B------:R-:W1:Y:S01]  /*6b6e0*/  LDC R6, c[0x0][0x230] ;  /* 0x00008c00ff067b82 */ /* 0x000e620000000800 */
[----:B------:R-:W4:Y:S01]  /*6b6f0*/  LDL.64 R166, [R1+0x18d8] ;  /* 0x0018d80001a67983 */ /* 0x000f220000100a00 */
[----:B--2---:R-:W-:-:S03]  /*6b700*/  VIADD R120, R7, 0xffffff25 ;  /* 0xffffff2507787836 */ /* 0x004fc60000000000 */
[----:B------:R-:W2:Y:S03]  /*6b710*/  LDL.64 R164, [R1+0x1a18] ;  /* 0x001a180001a47983 */ /* 0x000ea60000100a00 */
[----:B------:R-:W3:Y:S01]  /*6b720*/  LDC R7, c[0x0][0x230] ;  /* 0x00008c00ff077b82 */ /* 0x000ee20000000800 */
[----:B------:R-:W-:Y:S04]  /*6b730*/  LDGSTS.E [R252+-0x72e00], desc[UR58][R150.64], !P5 ;  /* 0x8d20000096fc7fae */ /* 0x000fe8000e92187a */
[----:B------:R-:W-:Y:S01]  /*6b740*/  LDGSTS.E [R249+-0x72d80], desc[UR58][R148.64], !P5 ;  /* 0x8d28000094f97fae */ /* 0x000fe2000e92187a */
[----:B------:R-:W-:Y:S02]  /*6b750*/  ISETP.GE.U32.AND P2, PT, R120, 0x7ffffea6, PT ;  /* 0x7ffffea67800780c */ /* 0x000fe40003f46070 */
[----:B-1----:R-:W-:Y:S01]  /*6b760*/  IADD3 R6, R6, -0xf7, RZ ;  /* 0xffffff0906067810 */ /* 0x002fe20007ffe0ff */
[----:B------:R-:W4:Y:S04]  /*6b770*/  LDL.64 R150, [R1+0x19d0] ;  /* 0x0019d00001967983 */ /* 0x000f280000100a00 */
[----:B------:R-:W4:Y:S04]  /*6b780*/  LDL.64 R148, [R1+0x1990] ;  /* 0x0019900001947983 */ /* 0x000f280000100a00 */
[----:B------:R-:W-:Y:S04]  /*6b790*/  LDGSTS.E [R252+-0x72a00], desc[UR58][R134.64], !P0 ;  /* 0x8d60000086fc7fae */ /* 0x000fe8000c12187a */
[----:B------:R1:W-:Y:S01]  /*6b7a0*/  LDGSTS.E [R249+-0x72980], desc[UR58][R116.64], !P0 ;  /* 0x8d68000074f97fae */ /* 0x0003e2000c12187a */
[----:B------:R-:W-:-:S02]  /*6b7b0*/  ISETP.GE.U32.AND P0, PT, R8, 0x7ffffea2, PT ;  /* 0x7ffffea20800780c */ /* 0x000fc40003f06070 */
[----:B------:R-:W1:Y:S01]  /*6b7c0*/  LDC R8, c[0x0][0x230] ;  /* 0x00008c00ff087b82 */ /* 0x000e620000000800 */
[----:B------:R-:W-:Y:S01]  /*6b7d0*/  VIADD R120, R246, 0x100000 ;  /* 0x00100000f6787836 */ /* 0x000fe20000000000 */
[----:B------:R-:W4:Y:S06]  /*6b7e0*/  LDL.64 R134, [R1+0x1a10] ;  /* 0x001a100001867983 */ /* 0x000f2c0000100a00 */
[----:B-1----:R-:W1:Y:S01]  /*6b7f0*/  LDC R117, c[0x0][0x230] ;  /* 0x00008c00ff757b82 */ /* 0x002e620000000800 */
[----:B------:R-:W-:-:S05]  /*6b800*/  VIADD R116, R9, 0xffffff19 ;  /* 0xffffff1909747836 */ /* 0x000fca0000000000 */
[----:B------:R-:W-:Y:S02]  /*6b810*/  ISETP.GE.U32.AND P5, PT, R116, 0x7ffffe9a, PT ;  /* 0x7ffffe9a7400780c */ /* 0x000fe40003fa6070 */
[----:B------:R-:W3:Y:S01]  /*6b820*/  LDC R116, c[0x0][0x230] ;  /* 0x00008c00ff747b82 */ /* 0x000ee20000000800 */
[----:B------:R-:W-:Y:S02]  /*6b830*/  VIADD R9, R246, 0x100000 ;  /* 0x00100000f6097836 */ /* 0x000fe40000000000 */
[----:B------:R-:W-:Y:S02]  /*6b840*/  VIADD R8, R8, 0xffffff0d ;  /* 0xffffff0d08087836 */ /* 0x000fe40000000000 */
[----:B-1----:R-:W-:Y:S01]  /*6b850*/  VIADD R117, R117, 0xffffff11 ;  /* 0xffffff1175757836 */ /* 0x002fe20000000000 */
[----:B---3--:R-:W-:Y:S04]  /*6b860*/  LDGSTS.E [R120+-0x72600], desc[UR58][R132.64], !P2 ;  /* 0x8da0000084787fae */ /* 0x008fe8000d12187a */
[----:B------:R1:W-:Y:S04]  /*6b870*/  LDGSTS.E [R9+-0x72580], desc[UR58][R118.64], !P2 ;  /* 0x8da8000076097fae */ /* 0x0003e8000d12187a */
[----:B------:R-:W-:Y:S04]  /*6b880*/  LDGSTS.E [R252+-0x72200], desc[UR58][R242.64], !P0 ;  /* 0x8de00000f2fc7fae */ /* 0x000fe8000c12187a */
[----:B------:R-:W-:Y:S01]  /*6b890*/  LDGSTS.E [R249+-0x72180], desc[UR58][R110.64], !P0 ;  /* 0x8de800006ef97fae */ /* 0x000fe2000c12187a */
[----:B-1----:R-:W-:Y:S01]  /*6b8a0*/  IADD3 R118, R7, -0xeb, RZ ;  /* 0xffffff1507767810 */ /* 0x002fe20007ffe0ff */
[----:B------:R-:W-:-:S02]  /*6b8b0*/  VIADD R7, R246, 0x100000 ;  /* 0x00100000f6077836 */ /* 0x000fc40000000000 */
[----:B------:R1:W-:Y:S01]  /*6b8c0*/  LDGSTS.E [R9+-0x71e00], desc[UR58][R124.64], !P4 ;  /* 0x8e2000007c097fae */ /* 0x0003e2000e12187a */
[----:B------:R-:W-:Y:S02]  /*6b8d0*/  ISETP.GE.U32.AND P0, PT, R118, 0x7ffffe96, PT ;  /* 0x7ffffe967600780c */ /* 0x000fe40003f06070 */
[----:B------:R-:W-:Y:S01]  /*6b8e0*/  ISETP.GE.U32.AND P2, PT, R117, 0x7ffffe92, PT ;  /* 0x7ffffe927500780c */ /* 0x000fe20003f46070 */
[----:B------:R3:W-:Y:S01]  /*6b8f0*/  LDGSTS.E [R7+-0x71d80], desc[UR58][R126.64], !P4 ;  /* 0x8e2800007e077fae */ /* 0x0007e2000e12187a */
[----:B------:R-:W-:Y:S01]  /*6b900*/  ISETP.GE.U32.AND P4, PT, R8, 0x7ffffe8e, PT ;  /* 0x7ffffe8e0800780c */ /* 0x000fe20003f86070 */
[----:B------:R-:W-:Y:S01]  /*6b910*/  VIADD R117, R116, 0xffffff05 ;  /* 0xffffff0574757836 */ /* 0x000fe20000000000 */
[----:B------:R-:W2:Y:S01]  /*6b920*/  LDC R8, c[0x0][0x230] ;  /* 0x00008c00ff087b82 */ /* 0x000ea20000000800 */
[----:B------:R-:W-:Y:S04]  /*6b930*/  LDGSTS.E [R252+-0x71a00], desc[UR58][R140.64], !P5 ;  /* 0x8e6000008cfc7fae */ /* 0x000fe8000e92187a */
[----:B------:R-:W-:Y:S01]  /*6b940*/  LDGSTS.E [R249+-0x71980], desc[UR58][R142.64], !P5 ;  /* 0x8e6800008ef97fae */ /* 0x000fe2000e92187a */
[----:B------:R-:W-:-:S03]  /*6b950*/  ISETP.GE.U32.AND P5, PT, R6, 0x7ffffe8a, PT ;  /* 0x7ffffe8a0600780c */ /* 0x000fc60003fa6070 */
[----:B------:R-:W4:Y:S01]  /*6b960*/  LDL.64 R132, [R1+0x19d8] ;  /* 0x0019d80001847983 */ /* 0x000f220000100a00 */
[C---:B------:R-:W-:Y:S01]  /*6b970*/  VIADD R116, R246.reuse, 0x100000 ;  /* 0x00100000f6747836 */ /* 0x040fe20000000000 */
[----:B-1----:R-:W1:Y:S02]  /*6b980*/  LDC R9, c[0x0][0x230] ;  /* 0x00008c00ff097b82 */ /* 0x002e640000000800 */
[----:B------:R-:W-:Y:S04]  /*6b990*/  LDGSTS.E [R252+-0x71600], desc[UR58][R156.64], !P0 ;  /* 0x8ea000009cfc7fae */ /* 0x000fe8000c12187a */
[----:B------:R-:W-:Y:S01]  /*6b9a0*/  LDGSTS.E [R249+-0x71580], desc[UR58][R158.64], !P0 ;  /* 0x8ea800009ef97fae */ /* 0x000fe2000c12187a */
[----:B------:R-:W-:Y:S01]  /*6b9b0*/  ISETP.GE.U32.AND P0, PT, R117, 0x7ffffe86, PT ;  /* 0x7ffffe867500780c */ /* 0x000fe20003f06070 */
[----:B------:R-:W-:Y:S01]  /*6b9c0*/  VIADD R117, R246, 0x100000 ;  /* 0x00100000f6757836 */ /* 0x000fe20000000000 */
[----:B---3--:R-:W3:Y:S01]  /*6b9d0*/  LDC R7, c[0x0][0x230] ;  /* 0x00008c00ff077b82 */ /* 0x008ee20000000800 */
[----:B------:R-:W-:Y:S04]  /*6b9e0*/  LDGSTS.E [R116+-0x71200], desc[UR58][R172.64], !P2 ;  /* 0x8ee00000ac747fae */ /* 0x000fe8000d12187a */
[----:B------:R-:W-:Y:S03]  /*6b9f0*/  LDGSTS.E [R252+-0x71180], desc[UR58][R174.64], !P2 ;  /* 0x8ee80000aefc7fae */ /* 0x000fe6000d12187a */
[----:B------:R-:W2:Y:S01]  /*6ba00*/  LDC R6, c[0x0][0x230] ;  /* 0x00008c00ff067b82 */ /* 0x000ea20000000800 */
[----:B------:R-:W-:Y:S04]  /*6ba10*/  LDGSTS.E [R249+-0x70e00], desc[UR58][R188.64], !P4 ;  /* 0x8f200000bcf97fae */ /* 0x000fe8000e12187a */
[----:B------:R-:W-:Y:S04]  /*6ba20*/  LDGSTS.E [R117+-0x70d80], desc[UR58][R190.64], !P4 ;  /* 0x8f280000be757fae */ /* 0x000fe8000e12187a */
[----:B------:R-:W-:Y:S01]  /*6ba30*/  LDGSTS.E [R116+-0x70a00], desc[UR58][R204.64], !P5 ;  /* 0x8f600000cc747fae */ /* 0x000fe2000e92187a */
[----:B-1----:R-:W-:-:S03]  /*6ba40*/  IADD3 R9, R9, -0xff, RZ ;  /* 0xffffff0109097810 */ /* 0x002fc60007ffe0ff */
[----:B------:R-:W-:Y:S04]  /*6ba50*/  LDGSTS.E [R252+-0x70980], desc[UR58][R206.64], !P5 ;  /* 0x8f680000cefc7fae */ /* 0x000fe8000e92187a */
[----:B------:R-:W4:Y:S01]  /*6ba60*/  LDL.64 R116, [R1+0x1998] ;  /* 0x0019980001747983 */ /* 0x000f220000100a00 */
[----:B---3--:R-:W-:Y:S01]  /*6ba70*/  VIADD R7, R7, 0xffffff7c ;  /* 0xffffff7c07077836 */ /* 0x008fe20000000000 */
[----:B------:R-:W-:Y:S01]  /*6ba80*/  ISETP.GE.U32.AND P2, PT, R9, 0x7ffffe82, PT ;  /* 0x7ffffe820900780c */ /* 0x000fe20003f46070 */
[----:B--2---:R-:W-:Y:S01]  /*6ba90*/  VIADD R118, R6, 0xffffff78 ;  /* 0xffffff7806767836 */ /* 0x004fe20000000000 */
[----:B------:R-:W-:Y:S01]  /*6baa0*/  LDGSTS.E [R249+-0x70600], desc[UR58][R220.64], !P0 ;  /* 0x8fa00000dcf97fae */ /* 0x000fe2000c12187a */
[----:B------:R-:W-:Y:S01]  /*6bab0*/  VIADD R8, R8, 0xffffff74 ;  /* 0xffffff7408087836 */ /* 0x000fe20000000000 */
[----:B------:R-:W-:Y:S01]  /*6bac0*/  ISETP.GE.U32.AND P4, PT, R7, 0x7ffffefd, PT ;  /* 0x7ffffefd0700780c */ /* 0x000fe20003f86070 */
[C---:B------:R-:W-:Y:S01]  /*6bad0*/  VIADD R119, R247.reuse, 0x100000 ;  /* 0x00100000f7777836 */ /* 0x040fe20000000000 */
[----:B------:R-:W-:Y:S01]  /*6bae0*/  ISETP.GE.U32.AND P5, PT, R118, 0x7ffffef9, PT ;  /* 0x7ffffef97600780c */ /* 0x000fe20003fa6070 */
[----:B------:R1:W-:Y:S01]  /*6baf0*/  LDGSTS.E [R252+-0x70580], desc[UR58][R222.64], !P0 ;  /* 0x8fa80000defc7fae */ /* 0x0003e2000c12187a */
[C---:B------:R-:W-:Y:S01]  /*6bb00*/  IADD3 R120, R247.reuse, 0x100000, RZ ;  /* 0x00100000f7787810 */ /* 0x040fe20007ffe0ff */
[----:B------:R-:W2:Y:S01]  /*6bb10*/  LDC R9, c[0x0][0x230] ;  /* 0x00008c00ff097b82 */ /* 0x000ea20000000800 */
[----:B------:R-:W-:Y:S01]  /*6bb20*/  ISETP.GE.U32.AND P0, PT, R8, 0x7ffffef5, PT ;  /* 0x7ffffef50800780c */ /* 0x000fe20003f06070 */
[----:B------:R-:W-:-:S02]  /*6bb30*/  VIADD R8, R247, 0x100000 ;  /* 0x00100000f7087836 */ /* 0x000fc40000000000 */
[----:B------:R-:W-:Y:S04]  /*6bb40*/  LDGSTS.E [R249+-0x70200], desc[UR58][R236.64], !P2 ;  /* 0x8fe00000ecf97fae */ /* 0x000fe8000d12187a */
[----:B------:R3:W-:Y:S01]  /*6bb50*/  LDGSTS.E [R249+-0x70180], desc[UR58][R238.64], !P2 ;  /* 0x8fe80000eef97fae */ /* 0x0007e2000d12187a */
[----:B------:R-:W2:Y:S03]  /*6bb60*/  LDC R7, c[0x0][0x230] ;  /* 0x00008c00ff077b82 */ /* 0x000ea60000000800 */
[----:B------:R-:W-:Y:S01]  /*6bb70*/  LDGSTS.E [R120+-0x77d00], desc[UR58][R164.64], !P4 ;  /* 0x88300000a4787fae */ /* 0x000fe2000e12187a */
[----:B-1----:R-:W-:-:S04]  /*6bb80*/  VIADD R252, R247, 0x100000 ;  /* 0x00100000f7fc7836 */ /* 0x002fc80000000000 */
[----:B------:R-:W1:Y:S01]  /*6bb90*/  LDC R6, c[0x0][0x230] ;  /* 0x00008c00ff067b82 */ /* 0x000e620000000800 */
[----:B----4-:R4:W-:Y:S01]  /*6bba0*/  LDGSTS.E [R119+-0x77c80], desc[UR58][R134.64], !P4 ;  /* 0x8838000086777fae */ /* 0x0109e2000e12187a */
[----:B---3--:R-:W-:-:S06]  /*6bbb0*/  IADD3 R249, R247, 0x100000, RZ ;  /* 0x00100000f7f97810 */ /* 0x008fcc0007ffe0ff */
[----:B------:R-:W4:Y:S01]  /*6bbc0*/  LDC R118, c[0x0][0x230] ;  /* 0x00008c00ff767b82 */ /* 0x000f220000000800 */
[----:B------:R-:W3:Y:S04]  /*6bbd0*/  LDL.64 R164, [R1+0x18d0] ;  /* 0x0018d00001a47983 */ /* 0x000ee80000100a00 */
[----:B------:R-:W3:Y:S04]  /*6bbe0*/  LDL.64 R134, [R1+0x1918] ;  /* 0x0019180001867983 */ /* 0x000ee80000100a00 */
[----:B------:R1:W-:Y:S04]  /*6bbf0*/  LDGSTS.E [R8+-0x77900], desc[UR58][R132.64], !P5 ;  /* 0x8870000084087fae */ /* 0x0003e8000e92187a */
[----:B------:R1:W-:Y:S04]  /*6bc00*/  LDGSTS.E [R252+-0x77880], desc[UR58][R150.64], !P5 ;  /* 0x8878000096fc7fae */ /* 0x0003e8000e92187a */
[----:B------:R-:W3:Y:S01]  /*6bc10*/  LDL.64 R132, [R1+0x1910] ;  /* 0x0019100001847983 */ /* 0x000ee20000100a00 */
[----:B--2---:R-:W-:Y:S01]  /*6bc20*/  VIADD R7, R7, 0xffffff70 ;  /* 0xffffff7007077836 */ /* 0x004fe20000000000 */
[----:B----4-:R-:W-:Y:S01]  /*6bc30*/  IADD3 R119, R118, -0x9c, RZ ;  /* 0xffffff6476777810 */ /* 0x010fe20007ffe0ff */
[----:B-1----:R-:W1:Y:S01]  /*6bc40*/  LDC R8, c[0x0][0x230] ;  /* 0x00008c00ff087b82 */ /* 0x002e620000000800 */
[----:B------:R-:W-:Y:S01]  /*6bc50*/  VIADD R252, R9, 0xffffff6c ;  /* 0xffffff6c09fc7836 */ /* 0x000fe20000000000 */
[----:B------:R-:W2:Y:S04]  /*6bc60*/  LDL.64 R150, [R1+0x1890] ;  /* 0x0018900001967983 */ /* 0x000ea80000100a00 */
[----:B------:R-:W-:Y:S01]  /*6bc70*/  LDGSTS.E [R249+-0x77500], desc[UR58][R116.64], !P0 ;  /* 0x88b0000074f97fae */ /* 0x000fe2000c12187a */
[----:B------:R-:W-:-:S02]  /*6bc80*/  ISETP.GE.U32.AND P4, PT, R252, 0x7ffffeed, PT ;  /* 0x7ffffeedfc00780c */ /* 0x000fc40003f86070 */
[----:B------:R-:W-:Y:S01]  /*6bc90*/  ISETP.GE.U32.AND P2, PT, R7, 0x7ffffef1, PT ;  /* 0x7ffffef10700780c */ /* 0x000fe20003f46070 */
[----:B------:R-:W-:Y:S01]  /*6bca0*/  VIADD R118, R247, 0x100000 ;  /* 0x00100000f7767836 */ /* 0x000fe20000000000 */
[----:B------:R-:W-:Y:S01]  /*6bcb0*/  LDGSTS.E [R249+-0x77480], desc[UR58][R148.64], !P0 ;  /* 0x88b8000094f97fae */ /* 0x000fe2000c12187a */
[----:B------:R-:W4:Y:S03]  /*6bcc0*/  LDC R9, c[0x0][0x230] ;  /* 0x00008c00ff097b82 */ /* 0x000f260000000800 */
[----:B------:R-:W4:Y:S01]  /*6bcd0*/  LDL.64 R116, [R1+0x1898] ;  /* 0x0018980001747983 */ /* 0x000f220000100a00 */
[----:B------:R-:W-:Y:S01]  /*6bce0*/  VIADD R252, R6, 0xffffff68 ;  /* 0xffffff6806fc7836 */ /* 0x000fe20000000000 */
[----:B------:R-:W-:-:S03]  /*6bcf0*/  ISETP.GE.U32.AND P0, PT, R119, 0x7ffffee5, PT ;  /* 0x7ffffee57700780c */ /* 0x000fc60003f06070 */
[----:B------:R-:W2:Y:S02]  /*6bd00*/  LDC R7, c[0x0][0x230] ;  /* 0x00008c00ff077b82 */ /* 0x000ea40000000800 */
[----:B------:R-:W-:Y:S01]  /*6bd10*/  LDGSTS.E [R118+-0x77100], desc[UR58][R182.64], !P2 ;  /* 0x88f00000b6767fae */ /* 0x000fe2000d12187a */
[----:B------:R-:W-:Y:S01]  /*6bd20*/  ISETP.GE.U32.AND P5, PT, R252, 0x7ffffee9, PT ;  /* 0x7ffffee9fc00780c */ /* 0x000fe20003fa6070 */
[C---:B------:R-:W-:Y:S02]  /*6bd30*/  VIADD R252, R247.reuse, 0x100000 ;  /* 0x00100000f7fc7836 */ /* 0x040fe40000000000 */
[----:B------:R-:W2:Y:S01]  /*6bd40*/  LDL.64 R148, [R1+0x1858] ;  /* 0x0018580001947983 */ /* 0x000ea20000100a00 */
[C---:B------:R-:W-:Y:S01]  /*6bd50*/  VIADD R119, R247.reuse, 0x100000 ;  /* 0x00100000f7777836 */ /* 0x040fe20000000000 */
[----:B-1----:R-:W-:Y:S01]  /*6bd60*/  IADD3 R8, R8, -0xa0, RZ ;  /* 0xffffff6008087810 */ /* 0x002fe20007ffe0ff */
[----:B------:R-:W1:Y:S01]  /*6bd70*/  LDC R6, c[0x0][0x230] ;  /* 0x00008c00ff067b82 */ /* 0x000e620000000800 */
[----:B------:R-:W-:Y:S01]  /*6bd80*/  LDGSTS.E [R252+-0x77080], desc[UR58][R180.64], !P2 ;  /* 0x88f80000b4fc7fae */ /* 0x000fe2000d12187a */
[----:B------:R-:W-:-:S03]  /*6bd90*/  VIADD R121, R247, 0x100000 ;  /* 0x00100000f7797836 */ /* 0x000fc60000000000 */
[----:B------:R-:W2:Y:S04]  /*6bda0*/  LDL.64 R182, [R1+0xd98] ;  /* 0x000d980001b67983 */ /* 0x000ea80000100a00 */
[----:B------:R-:W2:Y:S04]  /*6bdb0*/  LDL.64 R180, [R1+0x1850] ;  /* 0x0018500001b47983 */ /* 0x000ea80000100a00 */
[----:B---3--:R-:W-:Y:S04]  /*6bdc0*/  LDGSTS.E [R249+-0x76d00], desc[UR58][R134.64], !P4 ;  /* 0x8930000086f97fae */ /* 0x008fe8000e12187a */
[----:B------:R-:W3:Y:S04]  /*6bdd0*/  LDL.64 R134, [R1+0x1818] ;  /* 0x0018180001867983 */ /* 0x000ee80000100a00 */
[----:B------:R-:W-:Y:S04]  /*6bde0*/  LDGSTS.E [R119+-0x76c80], desc[UR58][R132.64], !P4 ;  /* 0x8938000084777fae */ /* 0x000fe8000e12187a */
[----:B------:R-:W-:Y:S04]  /*6bdf0*/  LDGSTS.E [R118+-0x76900], desc[UR58][R166.64], !P5 ;  /* 0x89700000a6767fae */ /* 0x000fe8000e92187a */
[----:B------:R-:W-:Y:S04]  /*6be00*/  LDGSTS.E [R252+-0x76880], desc[UR58][R164.64], !P5 ;  /* 0x89780000a4fc7fae */ /* 0x000fe8000e92187a */
[----:B------:R-:W3:Y:S04]  /*6be10*/  LDL.64 R132, [R1+0x1810] ;  /* 0x0018100001847983 */ /* 0x000ee80000100a00 */
[----:B------:R-:W3:Y:S04]  /*6be20*/  LDL.64 R118, [R1+0x17d8] ;  /* 0x0017d80001767983 */ /* 0x000ee80000100a00 */
[----:B------:R-:W3:Y:S04]  /*6be30*/  LDL.64 R166, [R1+0x17d0] ;  /* 0x0017d00001a67983 */ /* 0x000ee80000100a00 */
[----:B------:R-:W3:Y:S04]  /*6be40*/  LDL.64 R164, [R1+0x1798] ;  /* 0x0017980001a47983 */ /* 0x000ee80000100a00 */
[----:B----4-:R4:W-:Y:S01]  /*6be50*/  LDGSTS.E [R249+-0x76500], desc[UR58][R116.64], !P0 ;  /* 0x89b0000074f97fae */ /* 0x0109e2000c12187a */
[----:B------:R-:W-:-:S02]  /*6be60*/  ISETP.GE.U32.AND P2, PT, R8, 0x7ffffee1, PT ;  /* 0x7ffffee10800780c */ /* 0x000fc40003f46070 */
[----:B------:R-:W3:Y:S01]  /*6be70*/  LDC R8, c[0x0][0x230] ;  /* 0x00008c00ff087b82 */ /* 0x000ee20000000800 */
[----:B------:R-:W-:Y:S01]  /*6be80*/  VIADD R9, R9, 0xffffff58 ;  /* 0xffffff5809097836 */ /* 0x000fe20000000000 */
[----:B--2---:R-:W-:Y:S04]  /*6be90*/  LDGSTS.E [R252+-0x76480], desc[UR58][R150.64], !P0 ;  /* 0x89b8000096fc7fae */ /* 0x004fe8000c12187a */
[----:B------:R-:W2:Y:S01]  /*6bea0*/  LDL.64 R116, [R1+0x1790] ;  /* 0x0017900001747983 */ /* 0x000ea20000100a00 */
[----:B----4-:R-:W-:Y:S01]  /*6beb0*/  VIADD R249, R7, 0xffffff5c ;  /* 0xffffff5c07f97836 */ /* 0x010fe20000000000 */
[----:B------:R-:W-:Y:S01]  /*6bec0*/  ISETP.GE.U32.AND P4, PT, R9, 0x7ffffed9, PT ;  /* 0x7ffffed90900780c */ /* 0x000fe20003f86070 */
[----:B------:R-:W4:Y:S01]  /*6bed0*/  LDC R7, c[0x0][0x230] ;  /* 0x00008c00ff077b82 */ /* 0x000f220000000800 */
[----:B------:R-:W2:Y:S02]  /*6bee0*/  LDL.64 R150, [R1+0x1758] ;  /* 0x0017580001967983 */ /* 0x000ea40000100a00 */
[----:B------:R-:W-:Y:S01]  /*6bef0*/  ISETP.GE.U32.AND P5, PT, R249, 0x7ffffedd, PT ;  /* 0x7ffffeddf900780c */ /* 0x000fe20003fa6070 */
[----:B------:R-:W-:Y:S01]  /*6bf00*/  VIADD R249, R247, 0x100000 ;  /* 0x00100000f7f97836 */ /* 0x000fe20000000000 */
[----:B-1----:R-:W-:-:S03]  /*6bf10*/  IADD3 R9, R6, -0xac, RZ ;  /* 0xffffff5406097810 */ /* 0x002fc60007ffe0ff */
[----:B------:R-:W1:Y:S01]  /*6bf20*/  LDC R6, c[0x0][0x230] ;  /* 0x00008c00ff067b82 */ /* 0x000e620000000800 */
[----:B------:R-:W-:Y:S01]  /*6bf30*/  LDGSTS.E [R249+-0x76100], desc[UR58][R148.64], !P2 ;  /* 0x89f0000094f97fae */ /* 0x000fe2000d12187a */
[----:B------:R-:W-:-:S03]  /*6bf40*/  ISETP.GE.U32.AND P0, PT, R9, 0x7ffffed5, PT ;  /* 0x7ffffed50900780c */ /* 0x000fc60003f06070 */
[----:B------:R-:W-:Y:S03]  /*6bf50*/  LDGSTS.E [R121+-0x76080], desc[UR58][R180.64], !P2 ;  /* 0x89f80000b4797fae */ /* 0x000fe6000d12187a */
[----:B------:R-:W2:Y:S01]  /*6bf60*/  LDC R9, c[0x0][0x230] ;  /* 0x00008c00ff097b82 */ /* 0x000ea20000000800 */
[----:B------:R-:W2:Y:S04]  /*6bf70*/  LDL.64 R148, [R1+0x1750] ;  /* 0x0017500001947983 */ /* 0x000ea80000100a00 */
[----:B------:R-:W2:Y:S04]  /*6bf80*/  LDL.64 R180, [R1+0xf28] ;  /* 0x000f280001b47983 */ /* 0x000ea80000100a00 */
[----:B---3--:R-:W-:Y:S04]  /*6bf90*/  LDGSTS.E [R120+-0x75d00], desc[UR58][R134.64], !P5 ;  /* 0x8a30000086787fae */ /* 0x008fe8000e92187a */
[----:B------:R-:W3:Y:S04]  /*6bfa0*/  LDL.64 R134, [R1+0xf20] ;  /* 0x000f200001867983 */ /* 0x000ee80000100a00 */
[----:B------:R-:W-:Y:S04]  /*6bfb0*/  LDGSTS.E [R252+-0x75c80], desc[UR58][R132.64], !P5 ;  /* 0x8a38000084fc7fae */ /* 0x000fe8000e92187a */
[----:B------:R4:W-:Y:S04]  /*6bfc0*/  LDGSTS.E [R249+-0x75900], desc[UR58][R118.64], !P4 ;  /* 0x8a70000076f97fae */ /* 0x0009e8000e12187a */
[----:B------:R-:W3:Y:S01]  /*6bfd0*/  LDL.64 R132, [R1+0xed8] ;  /* 0x000ed80001847983 */ /* 0x000ee20000100a00 */
[----:B----4-:R-:W-:Y:S01]  /*6bfe0*/  VIADD R249, R8, 0xffffff50 ;  /* 0xffffff5008f97836 */ /* 0x010fe20000000000 */
[----:B------:R-:W4:Y:S01]  /*6bff0*/  LDC R118, c[0x0][0x230] ;  /* 0x00008c00ff767b82 */ /* 0x000f220000000800 */
[----:B------:R-:W-:-:S03]  /*6c000*/  VIADD R8, R247, 0x100000 ;  /* 0x00100000f7087836 */ /* 0x000fc60000000000 */
[----:B------:R-:W-:Y:S01]  /*6c010*/  ISETP.GE.U32.AND P2, PT, R249, 0x7ffffed1, PT ;  /* 0x7ffffed1f900780c */ /* 0x000fe20003f46070 */
[----:B------:R-:W-:Y:S01]  /*6c020*/  VIADD R249, R247, 0x100000 ;  /* 0x00100000f7f97836 */ /* 0x000fe20000000000 */
[----:B------:R1:W-:Y:S04]  /*6c030*/  LDGSTS.E [R8+-0x75880], desc[UR58][R166.64], !P4 ;  /* 0x8a780000a6087fae */ /* 0x0003e8000e12187a */
[----:B------:R-:W-:Y:S04]  /*6c040*/  LDGSTS.E [R252+-0x75500], desc[UR58][R164.64], !P0 ;  /* 0x8ab00000a4fc7fae */ /* 0x000fe8000c12187a */
[----:B------:R-:W3:Y:S01]  /*6c050*/  LDL.64 R166, [R1+0xed0] ;  /* 0x000ed00001a67983 */ /* 0x000ee20000100a00 */
[----:B------:R-:W-:Y:S01]  /*6c060*/  IADD3 R7, R7, -0xb4, RZ ;  /* 0xffffff4c07077810 */ /* 0x000fe20007ffe0ff */
[----:B-1----:R-:W-:-:S02]  /*6c070*/  VIADD R8, R6, 0xffffff48 ;  /* 0xffffff4806087836 */ /* 0x002fc40000000000 */
[----:B------:R-:W3:Y:S04]  /*6c080*/  LDL.64 R164, [R1+0xe90] ;  /* 0x000e900001a47983 */ /* 0x000ee80000100a00 */
[----:B--2---:R-:W-:Y:S01]  /*6c090*/  LDGSTS.E [R249+-0x75480], desc[UR58][R116.64], !P0 ;  /* 0x8ab8000074f97fae */ /* 0x004fe2000c12187a */
[----:B------:R-:W-:Y:S01]  /*6c0a0*/  ISETP.GE.U32.AND P4, PT, R7, 0x7ffffecd, PT ;  /* 0x7ffffecd0700780c */ /* 0x000fe20003f86070 */
[----:B----4-:R-:W-:Y:S01]  /*6c0b0*/  VIADD R118, R118, 0xffffff40 ;  /* 0xffffff4076767836 */ /* 0x010fe20000000000 */
[----:B------:R-:W1:Y:S01]  /*6c0c0*/  LDC R6, c[0x0][0x230] ;  /* 0x00008c00ff067b82 */ /* 0x000e620000000800 */
[----:B------:R2:W-:Y:S04]  /*6c0d0*/  LDGSTS.E [R252+-0x75100], desc[UR58][R150.64], !P2 ;  /* 0x8af0000096fc7fae */ /* 0x0005e8000d12187a */
[----:B------:R-:W4:Y:S01]  /*6c0e0*/  LDL.64 R116, [R1+0xe98] ;  /* 0x000e980001747983 */ /* 0x000f220000100a00 */
[----:B------:R-:W-:-:S02]  /*6c0f0*/  ISETP.GE.U32.AND P0, PT, R8, 0x7ffffec9, PT ;  /* 0x7ffffec90800780c */ /* 0x000fc40003f06070 */
[----:B------:R-:W3:Y:S01]  /*6c100*/  LDC R7, c[0x0][0x230] ;  /* 0x00008c00ff077b82 */ /* 0x000ee20000000800 */
[----:B--2---:R-:W-:Y:S01]  /*6c110*/  IADD3 R252, R9, -0xbc, RZ ;  /* 0xffffff4409fc7810 */ /* 0x004fe20007ffe0ff */
[----:B------:R-:W2:Y:S04]  /*6c120*/  LDL.64 R150, [R1+0xe58] ;  /* 0x000e580001967983 */ /* 0x000ea80000100a00 */
[----:B------:R-:W-:Y:S01]  /*6c130*/  LDGSTS.E [R249+-0x75080], desc[UR58][R148.64], !P2 ;  /* 0x8af8000094f97fae */ /* 0x000fe2000d12187a */
[----:B------:R-:W-:Y:S01]  /*6c140*/  ISETP.GE.U32.AND P2, PT, R252, 0x7ffffec5, PT ;  /* 0x7ffffec5fc00780c */ /* 0x000fe20003f46070 */
[C---:B------:R-:W-:Y:S01]  /*6c150*/  VIADD R8, R247.reuse, 0x100000 ;  /* 0x00100000f7087836 */ /* 0x040fe20000000000 */
[----:B------:R-:W2:Y:S01]  /*6c160*/  LDC R9, c[0x0][0x230] ;  /* 0x00008c00ff097b82 */ /* 0x000ea20000000800 */
[----:B------:R-:W-:-:S03]  /*6c170*/  VIADD R252, R247, 0x100000 ;  /* 0x00100000f7fc7836 */ /* 0x000fc60000000000 */
[----:B------:R-:W-:Y:S04]  /*6c180*/  LDGSTS.E [R8+-0x74d00], desc[UR58][R180.64], !P4 ;  /* 0x8b300000b4087fae */ /* 0x000fe8000e12187a */
[----:B------:R-:W2:Y:S01]  /*6c190*/  LDL.64 R148, [R1+0xe50] ;  /* 0x000e500001947983 */ /* 0x000ea20000100a00 */
[----:B-1----:R-:W-:-:S03]  /*6c1a0*/  IADD3 R6, R6, -0xc8, RZ ;  /* 0xffffff3806067810 */ /* 0x002fc60007ffe0ff */
[----:B------:R-:W2:Y:S04]  /*6c1b0*/  LDL.64 R180, [R1+0xd90] ;  /* 0x000d900001b47983 */ /* 0x000ea80000100a00 */
[----:B---3--:R-:W-:Y:S01]  /*6c1c0*/  LDGSTS.E [R249+-0x74c80], desc[UR58][R134.64], !P4 ;  /* 0x8b38000086f97fae */ /* 0x008fe2000e12187a */
[----:B------:R-:W-:-:S03]  /*6c1d0*/  ISETP.GE.U32.AND P4, PT, R118, 0x7ffffec1, PT ;  /* 0x7ffffec17600780c */ /* 0x000fc60003f86070 */
[----:B------:R-:W3:Y:S04]  /*6c1e0*/  LDL.64 R118, [R1+0xdd8] ;  /* 0x000dd80001767983 */ /* 0x000ee80000100a00 */
[----:B------:R-:W3:Y:S04]  /*6c1f0*/  LDL.64 R134, [R1+0xe18] ;  /* 0x000e180001867983 */ /* 0x000ee80000100a00 */
[----:B------:R1:W-:Y:S04]  /*6c200*/  LDGSTS.E [R8+-0x74900], desc[UR58][R132.64], !P0 ;  /* 0x8b70000084087fae */ /* 0x0003e8000c12187a */
[----:B------:R-:W3:Y:S01]  /*6c210*/  LDL.64 R132, [R1+0xe10] ;  /* 0x000e100001847983 */ /* 0x000ee20000100a00 */
[----:B-1----:R-:W1:Y:S03]  /*6c220*/  LDC R8, c[0x0][0x230] ;  /* 0x00008c00ff087b82 */ /* 0x002e660000000800 */
[----:B------:R4:W-:Y:S02]  /*6c230*/  LDGSTS.E [R252+-0x74880], desc[UR58][R166.64], !P0 ;  /* 0x8b780000a6fc7fae */ /* 0x0009e4000c12187a */
[----:B----4-:R-:W-:-:S02]  /*6c240*/  VIADD R252, R7, 0xffffff3c ;  /* 0xffffff3c07fc7836 */ /* 0x010fc40000000000 */
[----:B------:R-:W4:Y:S01]  /*6c250*/  LDL.64 R166, [R1+0xd58] ;  /* 0x000d580001a67983 */ /* 0x000f220000100a00 */
[----:B------:R-:W1:Y:S03]  /*6c260*/  LDC R7, c[0x0][0x230] ;  /* 0x00008c00ff077b82 */ /* 0x000e660000000800 */
[----:B------:R-:W-:Y:S01]  /*6c270*/  LDGSTS.E [R249+-0x74500], desc[UR58][R116.64], !P2 ;  /* 0x8bb0000074f97fae */ /* 0x000fe2000d12187a */
[----:B------:R-:W-:-:S03]  /*6c280*/  ISETP.GE.U32.AND P0, PT, R252, 0x7ffffebd, PT ;  /* 0x7ffffebdfc00780c */ /* 0x000fc60003f06070 */
[----:B------:R2:W-:Y:S04]  /*6c290*/  LDGSTS.E [R120+-0x74480], desc[UR58][R164.64], !P2 ;  /* 0x8bb80000a4787fae */ /* 0x0005e8000d12187a */
[----:B------:R-:W4:Y:S01]  /*6c2a0*/  LDL.64 R116, [R1+0xdd0] ;  /* 0x000dd00001747983 */ /* 0x000f220000100a00 */
[----:B------:R-:W-:Y:S01]  /*6c2b0*/  ISETP.GE.U32.AND P2, PT, R6, 0x7ffffeb9, PT ;  /* 0x7ffffeb90600780c */ /* 0x000fe20003f46070 */
[----:B------:R-:W-:Y:S01]  /*6c2c0*/  VIADD R252, R247, 0x100000 ;  /* 0x00100000f7fc7836 */ /* 0x000fe20000000000 */
[----:B------:R-:W1:Y:S01]  /*6c2d0*/  LDC R6, c[0x0][0x230] ;  /* 0x00008c00ff067b82 */ /* 0x000e620000000800 */
[----:B------:R-:W4:Y:S04]  /*6c2e0*/  LDL.64 R164, [R1+0xd50] ;  /* 0x000d500001a47983 */ /* 0x000f280000100a00 */
[----:B--2---:R-:W-:Y:S03]  /*6c2f0*/  LDGSTS.E [R252+-0x74100], desc[UR58][R150.64], !P4 ;  /* 0x8bf0000096fc7fae */ /* 0x004fe6000e12187a */
[----:B------:R-:W2:Y:S01]  /*6c300*/  LDC R120, c[0x0][0x230] ;  /* 0x00008c00ff787b82 */ /* 0x000ea20000000800 */
[----:B------:R-:W-:Y:S04]  /*6c310*/  LDGSTS.E [R249+-0x74080], desc[UR58][R148.64], !P4 ;  /* 0x8bf8000094f97fae */ /* 0x000fe8000e12187a */
[----:B------:R-:W2:Y:S04]  /*6c320*/  LDL.64 R150, [R1+0xd18] ;  /* 0x000d180001967983 */ /* 0x000ea80000100a00 */
[----:B------:R-:W2:Y:S04]  /*6c330*/  LDL.64 R148, [R1+0xd10] ;  /* 0x000d100001947983 */ /* 0x000ea80000100a00 */
[----:B---3--:R2:W-:Y:S04]  /*6c340*/  LDGSTS.E [R121+-0x73d00], desc[UR58][R134.64], !P0 ;  /* 0x8c30000086797fae */ /* 0x0085e8000c12187a */
[----:B------:R-:W3:Y:S04]  /*6c350*/  LDL.64 R134, [R1+0xbc8] ;  /* 0x000bc80001867983 */ /* 0x000ee80000100a00 */
[----:B------:R-:W-:Y:S04]  /*6c360*/  LDGSTS.E [R252+-0x73c80], desc[UR58][R132.64], !P0 ;  /* 0x8c38000084fc7fae */ /* 0x000fe8000c12187a */
[----:B------:R-:W-:Y:S04]  /*6c370*/  LDGSTS.E [R249+-0x73900], desc[UR58][R118.64], !P2 ;  /* 0x8c70000076f97fae */ /* 0x000fe8000d12187a */
[----:B------:R-:W3:Y:S04]  /*6c380*/  LDL.64 R132, [R1+0xb70] ;  /* 0x000b700001847983 */ /* 0x000ee80000100a00 */
[----:B------:R-:W3:Y:S04]  /*6c390*/  LDL.64 R118, [R1+0x880] ;  /* 0x0008800001767983 */ /* 0x000ee80000100a00 */
[----:B----4-:R-:W-:Y:S04]  /*6c3a0*/  LDGSTS.E [R249+-0x73880], desc[UR58][R116.64], !P2 ;  /* 0x8c78000074f97fae */ /* 0x010fe8000d12187a */
[----:B------:R-:W4:Y:S01]  /*6c3b0*/  LDL.64 R116, [R1+0x8f8] ;  /* 0x0008f80001747983 */ /* 0x000f220000100a00 */
[----:B------:R-:W-:-:S02]  /*6c3c0*/  VIADD R9, R9, 0xffffff34 ;  /* 0xffffff3409097836 */ /* 0x000fc40000000000 */
[----:B-1----:R-:W-:-:S03]  /*6c3d0*/  VIADD R8, R8, 0xffffff30 ;  /* 0xffffff3008087836 */ /* 0x002fc60000000000 */
[----:B------:R-:W-:Y:S02]  /*6c3e0*/  ISETP.GE.U32.AND P4, PT, R9, 0x7ffffeb5, PT ;  /* 0x7ffffeb50900780c */ /* 0x000fe40003f86070 */
[----:B------:R-:W-:Y:S01]  /*6c3f0*/  ISETP.GE.U32.AND P0, PT, R8, 0x7ffffeb1, PT ;  /* 0x7ffffeb10800780c */ /* 0x000fe20003f06070 */
[----:B--2---:R-:W-:Y:S01]  /*6c400*/  VIADD R121, R120, 0xffffff28 ;  /* 0xffffff2878797836 */ /* 0x004fe20000000000 */
[----:B------:R-:W-:Y:S01]  /*6c410*/  IADD3 R7, R7, -0xd4, RZ ;  /* 0xffffff2c07077810 */ /* 0x000fe20007ffe0ff */
[----:B------:R-:W-:Y:S01]  /*6c420*/  VIADD R120, R247, 0x100000 ;  /* 0x00100000f7787836 */ /* 0x000fe20000000000 */
[----:B------:R-:W1:Y:S02]  /*6c430*/  LDC R9, c[0x0][0x230] ;  /* 0x00008c00ff097b82 */ /* 0x000e640000000800 */
[----:B------:R-:W-:-:S05]  /*6c440*/  ISETP.GE.U32.AND P2, PT, R7, 0x7ffffead, PT ;  /* 0x7ffffead0700780c */ /* 0x000fca0003f46070 */
[----:B------:R-:W-:Y:S01]  /*6c450*/  LDGSTS.E [R252+-0x73500], desc[UR58][R182.64], !P4 ;  /* 0x8cb00000b6fc7fae */ /* 0x000fe2000e12187a */
[----:B------:R-:W2:Y:S03]  /*6c460*/  LDC R7, c[0x0][0x230] ;  /* 0x00008c00ff077b82 */ /* 0x000ea60000000800 */
[----:B------:R-:W-:Y:S04]  /*6c470*/  LDGSTS.E [R249+-0x73480], desc[UR58][R180.64], !P4 ;  /* 0x8cb80000b4f97fae */ /* 0x000fe8000e12187a */
[----:B------:R1:W-:Y:S01]  /*6c480*/  LDGSTS.E [R120+-0x73100], desc[UR58][R166.64], !P0 ;  /* 0x8cf00000a6787fae */ /* 0x0003e2000c12187a */
[----:B------:R-:W-:Y:S01]  /*6c490*/  ISETP.GE.U32.AND P4, PT, R121, 0x7ffffea9, PT ;  /* 0x7ffffea97900780c */ /* 0x000fe20003f86070 */
[----:B------:R-:W4:Y:S02]  /*6c4a0*/  LDC R8, c[0x0][0x230] ;  /* 0x00008c00ff087b82 */ /* 0x000f240000000800 */
[----:B------:R-:W-:Y:S04]  /*6c4b0*/  LDGSTS.E [R252+-0x73080], desc[UR58][R164.64], !P0 ;  /* 0x8cf80000a4fc7fae */ /* 0x000fe8000c12187a */
[----:B------:R-:W-:Y:S01]  /*6c4c0*/  LDGSTS.E [R249+-0x72d00], desc[UR58][R150.64], !P2 ;  /* 0x8d30000096f97fae */ /* 0x000fe2000d12187a */
[----:B-1----:R-:W-:-:S03]  /*6c4d0*/  VIADD R120, R6, 0xffffff24 ;  /* 0xffffff2406787836 */ /* 0x002fc60000000000 */
[----:B------:R-:W4:Y:S02]  /*6c4e0*/  LDL.64 R182, [R1+0x1a70] ;  /* 0x001a700001b67983 */ /* 0x000f240000100a00 */
[----:B------:R-:W-:Y:S01]  /*6c4f0*/  ISETP.GE.U32.AND P0, PT, R120, 0x7ffffea5, PT ;  /* 0x7ffffea57800780c */ /* 0x000fe20003f06070 */
[----:B------:R-:W-:Y:S01]  /*6c500*/  VIADD R9, R9, 0xffffff20 ;  /* 0xffffff2009097836 */ /* 0x000fe20000000000 */
[----:B------:R-:W-:Y:S01]  /*6c510*/  IADD3 R6, R247, 0x100000, RZ ;  /* 0x00100000f7067810 */ /* 0x000fe20007ffe0ff */
[----:B--2---:R-:W-:Y:S01]  /*6c520*/  VIADD R7, R7, 0xffffff1c ;  /* 0xffffff1c07077836 */ /* 0x004fe20000000000 */
[----:B------:R-:W2:Y:S04]  /*6c530*/  LDL.64 R120, [R1+0xab0] ;  /* 0x000ab00001787983 */ /* 0x000ea80000100a00 */
[----:B------:R1:W-:Y:S04]  /*6c540*/  LDGSTS.E [R6+-0x72c80], desc[UR58][R148.64], !P2 ;  /* 0x8d38000094067fae */ /* 0x0003e8000d12187a */
[----:B---3--:R-:W-:Y:S04]  /*6c550*/  LDGSTS.E [R252+-0x72900], desc[UR58][R134.64], !P4 ;  /* 0x8d70000086fc7fae */ /* 0x008fe8000e12187a */
[----:B------:R-:W3:Y:S01]  /*6c560*/  LDL.64 R180, [R1+0x1a88] ;  /* 0x001a880001b47983 */ /* 0x000ee20000100a00 */
[----:B-1----:R-:W1:Y:S01]  /*6c570*/  LDC R6, c[0x0][0x230] ;  /* 0x00008c00ff067b82 */ /* 0x002e620000000800 */
[----:B------:R-:W-:-:S02]  /*6c580*/  ISETP.GE.U32.AND P5, PT, R9, 0x7ffffea1, PT ;  /* 0x7ffffea10900780c */ /* 0x000fc40003fa6070 */
[----:B------:R-:W3:Y:S01]  /*6c590*/  LDL.64 R166, [R1+0x1a98] ;  /* 0x001a980001a67983 */ /* 0x000ee20000100a00 */
[----:B------:R-:W-:-:S03]  /*6c5a0*/  ISETP.GE.U32.AND P6, PT, R7, 0x7ffffe9d, PT ;  /* 0x7ffffe9d0700780c */ /* 0x000fc60003fc6070 */
[----:B------:R-:W3:Y:S01]  /*6c5b0*/  LDL.64 R164, [R1+0x1aa0] ;  /* 0x001aa00001a47983 */ /* 0x000ee20000100a00 */
[----:B------:R-:W4:Y:S01]  /*6c5c0*/  LDC R9, c[0x0][0x230] ;  /* 0x00008c00ff097b82 */ /* 0x000f220000000800 */
[----:B------:R-:W-:Y:S02]  /*6c5d0*/  VIADD R7, R247, 0x100000 ;  /* 0x00100000f7077836 */ /* 0x000fe40000000000 */
[----:B------:R-:W3:Y:S04]  /*6c5e0*/  LDL.64 R150, [R1+0x1bb0] ;  /* 0x001bb00001967983 */ /* 0x000ee80000100a00 */
[----:B------:R-:W3:Y:S04]  /*6c5f0*/  LDL.64 R148, [R1+0x1bc0] ;  /* 0x001bc00001947983 */ /* 0x000ee80000100a00 */
[----:B------:R-:W3:Y:S01]  /*6c600*/  LDL.64 R134, [R1+0x1bd0] ;  /* 0x001bd00001867983 */ /* 0x000ee20000100a00 */
[----:B-1----:R-:W-:-:S03]  /*6c610*/  IADD3 R6, R6, -0xec, RZ ;  /* 0xffffff1406067810 */ /* 0x002fc60007ffe0ff */
[----:B------:R-:W-:Y:S04]  /*6c620*/  LDGSTS.E [R249+-0x72880], desc[UR58][R132.64], !P4 ;  /* 0x8d78000084f97fae */ /* 0x000fe8000e12187a */
[----:B------:R-:W3:Y:S04]  /*6c630*/  LDL.64 R132, [R1+0xa98] ;  /* 0x000a980001847983 */ /* 0x000ee80000100a00 */
[----:B----4-:R1:W-:Y:S04]  /*6c640*/  LDGSTS.E [R252+-0x72500], desc[UR58][R116.64], !P0 ;  /* 0x8db0000074fc7fae */ /* 0x0103e8000c12187a */
[----:B------:R4:W-:Y:S04]  /*6c650*/  LDGSTS.E [R249+-0x72480], desc[UR58][R118.64], !P0 ;  /* 0x8db8000076f97fae */ /* 0x0009e8000c12187a */
[----:B------:R-:W-:Y:S01]  /*6c660*/  LDGSTS.E [R249+-0x72100], desc[UR58][R112.64], !P5 ;  /* 0x8df0000070f97fae */ /* 0x000fe2000e92187a */
[----:B-1----:R-:W1:Y:S01]  /*6c670*/  S2R R117, SR_TID.X ;  /* 0x0000000000757919 */ /* 0x002e620000002100 */
[----:B----4-:R-:W4:Y:S01]  /*6c680*/  LDC R119, c[0x0][0x230] ;  /* 0x00008c00ff777b82 */ /* 0x010f220000000800 */
[----:B------:R-:W-:-:S07]  /*6c690*/  VIADD R252, R8, 0xffffff18 ;  /* 0xffffff1808fc7836 */ /* 0x000fce0000000000 */
[----:B------:R-:W2:Y:S01]  /*6c6a0*/  LDC R8, c[0x0][0x230] ;  /* 0x00008c00ff087b82 */ /* 0x000ea20000000800 */
[----:B------:R-:W-:Y:S01]  /*6c6b0*/  ISETP.GE.U32.AND P4, PT, R252, 0x7ffffe99, PT ;  /* 0x7ffffe99fc00780c */ /* 0x000fe20003f86070 */
[----:B------:R-:W-:Y:S01]  /*6c6c0*/  VIADD R252, R247, 0x100000 ;  /* 0x00100000f7fc7836 */ /* 0x000fe20000000000 */
[----:B----4-:R-:W-:Y:S02]  /*6c6d0*/  IADD3 R119, R119, -0x80, RZ ;  /* 0xffffff8077777810 */ /* 0x010fe40007ffe0ff */
[----:B-1----:R-:W-:-:S04]  /*6c6e0*/  LOP3.LUT R116, R117, 0x1f, RZ, 0xc0, !PT ;  /* 0x0000001f75747812 */ /* 0x002fc800078ec0ff */
[C---:B------:R-:W-:Y:S02]  /*6c6f0*/  LOP3.LUT R117, R116.reuse, 0x60, RZ, 0xfc, !PT ;  /* 0x0000006074757812 */ /* 0x040fe400078efcff */
[----:B------:R-:W-:Y:S01]  /*6c700*/  ISETP.GE.AND P2, PT, R116, R119, PT ;  /* 0x000000777400720c */ /* 0x000fe20003f46270 */
[----:B------:R-:W-:-:S05]  /*6c710*/  VIADD R116, R247, 0x100000 ;  /* 0x00100000f7747836 */ /* 0x000fca0000000000 */
[----:B------:R-:W-:Y:S04]  /*6c720*/  LDGSTS.E [R116+-0x72080], desc[UR58][R114.64], !P5 ;  /* 0x8df8000072747fae */ /* 0x000fe8000e92187a */
[----:B------:R1:W-:Y:S04]  /*6c730*/  LDGSTS.E [R7+-0x71d00], desc[UR58][R128.64], !P6 ;  /* 0x8e30000080077fae */ /* 0x0003e8000f12187a */
[----:B------:R4:W-:Y:S01]  /*6c740*/  LDGSTS.E [R252+-0x71c80], desc[UR58][R130.64], !P6 ;  /* 0x8e38000082fc7fae */ /* 0x0009e2000f12187a */
[----:B------:R-:W-:Y:S02]  /*6c750*/  ISETP.GE.U32.AND P6, PT, R6, 0x7ffffe95, PT ;  /* 0x7ffffe950600780c */ /* 0x000fe40003fc6070 */
[----:B------:R-:W2:Y:S01]  /*6c760*/  LDC R6, c[0x0][0x230] ;  /* 0x00008c00ff067b82 */ /* 0x000ea20000000800 */
[----:B------:R2:W-:Y:S07]  /*6c770*/  LDGSTS.E [R249+-0x71900], desc[UR58][R144.64], !P4 ;  /* 0x8e70000090f97fae */ /* 0x0005ee000e12187a */
[----:B-1----:R-:W1:Y:S01]  /*6c780*/  LDC R7, c[0x0][0x230] ;  /* 0x00008c00ff077b82 */ /* 0x002e620000000800 */
[----:B----4-:R-:W-:-:S02]  /*6c790*/  VIADD R252, R9, 0xffffff10 ;  /* 0xffffff1009fc7836 */ /* 0x010fc40000000000 */
[----:B------:R-:W-:Y:S01]  /*6c7a0*/  VIADD R9, R247, 0x100000 ;  /* 0x00100000f7097836 */ /* 0x000fe20000000000 */
[----:B------:R-:W-:Y:S01]  /*6c7b0*/  PLOP3.LUT P5, PT, PT, PT, UP0, 0x80, 0x0 ;  /* 0x000000000000781c */ /* 0x000fe20003faf008 */
[----:B--2---:R-:W-:Y:S01]  /*6c7c0*/  VIADD R8, R8, 0xffffff0c ;  /* 0xffffff0c08087836 */ /* 0x004fe20000000000 */
[----:B------:R-:W-:Y:S02]  /*6c7d0*/  SEL R249, RZ, 0x4, P2 ;  /* 0x00000004fff97807 */ /* 0x000fe40001000000 */
[----:B------:R-:W-:Y:S01]  /*6c7e0*/  LDGSTS.E [R9+-0x71880], desc[UR58][R146.64], !P4 ;  /* 0x8e78000092097fae */ /* 0x000fe2000e12187a */
[----:B------:R-:W-:Y:S02]  /*6c7f0*/  ISETP.GE.U32.AND P2, PT, R252, 0x7ffffe91, PT ;  /* 0x7ffffe91fc00780c */ /* 0x000fe40003f46070 */
[----:B------:R-:W-:Y:S02]  /*6c800*/  SEL R249, R249, RZ, P5 ;  /* 0x000000fff9f97207 */ /* 0x000fe40002800000 */
[----:B------:R-:W-:-:S02]  /*6c810*/  ISETP.GE.U32.AND P4, PT, R8, 0x7ffffe8d, PT ;  /* 0x7ffffe8d0800780c */ /* 0x000fc40003f86070 */
[----:B------:R-:W-:Y:S02]  /*6c820*/  SEL R8, RZ, 0x4, P3 ;  /* 0x00000004ff087807 */ /* 0x000fe40001800000 */
[----:B------:R-:W-:Y:S02]  /*6c830*/  IADD3 R252, R247, 0x100000, RZ ;  /* 0x00100000f7fc7810 */ /* 0x000fe40007ffe0ff */
[----:B------:R-:W-:Y:S02]  /*6c840*/  ISETP.NE.U32.AND P3, PT, R249, RZ, PT ;  /* 0x000000fff900720c */ /* 0x000fe40003f65070 */
[----:B------:R-:W-:Y:S01]  /*6c850*/  SEL R249, R8, RZ, P5 ;  /* 0x000000ff08f97207 */ /* 0x000fe20002800000 */
[----:B------:R-:W-:Y:S01]  /*6c860*/  LDGSTS.E [R252+-0x71500], desc[UR58][R160.64], !P6 ;  /* 0x8eb00000a0fc7fae */ /* 0x000fe2000f12187a */
[----:B------:R-:W-:-:S03]  /*6c870*/  VIADD R8, R247, 0x100000 ;  /* 0x00100000f7087836 */ /* 0x000fc60000000000 */
[----:B------:R-:W-:Y:S01]  /*6c880*/  LDGSTS.E [R116+-0x71480], desc[UR58][R162.64], !P6 ;  /* 0x8eb80000a2747fae */ /* 0x000fe2000f12187a */
[----:B------:R-:W-:Y:S01]  /*6c890*/  ISETP.NE.U32.AND P6, PT, R249, RZ, PT ;  /* 0x000000fff900720c */ /* 0x000fe20003fc5070 */
[----:B-1----:R-:W-:Y:S02]  /*6c8a0*/  VIADD R249, R7, 0xffffff08 ;  /* 0xffffff0807f97836 */ /* 0x002fe40000000000 */
[----:B------:R-:W-:Y:S01]  /*6c8b0*/  VIADD R6, R6, 0xffffff04 ;  /* 0xffffff0406067836 */ /* 0x000fe20000000000 */
[----:B------:R-:W-:Y:S04]  /*6c8c0*/  LDGSTS.E [R9+-0x71100], desc[UR58][R176.64], !P2 ;  /* 0x8ef00000b0097fae */ /* 0x000fe8000d12187a */
[----:B------:R-:W-:Y:S01]  /*6c8d0*/  LDGSTS.E [R8+-0x71080], desc[UR58][R178.64], !P2 ;  /* 0x8ef80000b2087fae */ /* 0x000fe2000d12187a */
[----:B------:R-:W-:-:S03]  /*6c8e0*/  ISETP.GE.U32.AND P2, PT, R249, 0x7ffffe89, PT ;  /* 0x7ffffe89f900780c */ /* 0x000fc60003f46070 */
[----:B------:R1:W-:Y:S01]  /*6c8f0*/  LDGSTS.E [R252+-0x70d00], desc[UR58][R192.64], !P4 ;  /* 0x8f300000c0fc7fae */ /* 0x0003e2000e12187a */
[----:B------:R-:W-:-:S05]  /*6c900*/  IADD3 R7, R247, 0x100000, RZ ;  /* 0x00100000f7077810 */ /* 0x000fca0007ffe0ff */
[----:B------:R2:W-:Y:S01]  /*6c910*/  LDGSTS.E [R7+-0x70c80], desc[UR58][R194.64], !P4 ;  /* 0x8f380000c2077fae */ /* 0x0005e2000e12187a */
[----:B-1----:R-:W-:Y:S02]  /*6c920*/  SEL R252, RZ, 0x4, P1 ;  /* 0x00000004fffc7807 */ /* 0x002fe40000800000 */
[----:B------:R-:W-:Y:S01]  /*6c930*/  ISETP.GE.U32.AND P1, PT, R6, 0x7ffffe85, PT ;  /* 0x7ffffe850600780c */ /* 0x000fe20003f26070 */
[----:B------:R-:W-:-:S05]  /*6c940*/  VIADD R6, R247, 0x100000 ;  /* 0x00100000f7067836 */ /* 0x000fca0000000000 */
[----:B------:R2:W-:Y:S04]  /*6c950*/  LDGSTS.E [R6+-0x70900], desc[UR58][R208.64], !P2 ;  /* 0x8f700000d0067fae */ /* 0x0005e8000d12187a */
[----:B------:R2:W-:Y:S04]  /*6c960*/  LDGSTS.E [R8+-0x70880], desc[UR58][R210.64], !P2 ;  /* 0x8f780000d2087fae */ /* 0x0005e8000d12187a */
[----:B------:R2:W-:Y:S04]  /*6c970*/  LDGSTS.E [R7+-0x70500], desc[UR58][R224.64], !P1 ;  /* 0x8fb00000e0077fae */ /* 0x0005e8000c92187a */
[----:B------:R2:W-:Y:S01]  /*6c980*/  LDGSTS.E [R6+-0x70480], desc[UR58][R226.64], !P1 ;  /* 0x8fb80000e2067fae */ /* 0x0005e2000c92187a */
[----:B------:R-:W-:-:S03]  /*6c990*/  ISETP.GE.AND P0, PT, R117, R119, PT ;  /* 0x000000777500720c */ /* 0x000fc60003f06270 */
[----:B------:R-:W4:Y:S04]  /*6c9a0*/  LDL.64 R8, [R1+0x908] ;  /* 0x0009080001087983 */ /* 0x000f280000100a00 */
[----:B------:R-:W2:Y:S04]  /*6c9b0*/  LDL.64 R118, [R1+0x8e8] ;  /* 0x0008e80001767983 */ /* 0x000ea80000100a00 */
[----:B------:R-:W3:Y:S04]  /*6c9c0*/  LDL.64 R6, [R1+0xaa0] ;  /* 0x000aa00001067983 */ /* 0x000ee80000100a00 */
[----:B------:R-:W2:Y:S01]  /*6c9d0*/  LDL.64 R116, [R1+0x1bd8] ;  /* 0x001bd80001747983 */ /* 0x000ea20000100a00 */
[----:B------:R-:W-:Y:S01]  /*6c9e0*/  UISETP.GE.U32.AND UP0, UPT, UR6, 0x7ffffe81, UPT ;  /* 0x7ffffe810600788c */ /* 0x000fe2000bf06070 */
[----:B------:R-:W-:-:S02]  /*6c9f0*/  SEL R249, RZ, 0x4, P0 ;  /* 0x00000004fff97807 */ /* 0x000fc40000000000 */
[----:B------:R-:W-:-:S03]  /*6ca00*/  SEL R252, R252, RZ, P5 ;  /* 0x000000fffcfc7207 */ /* 0x000fc60002800000 */
[----:B------:R-:W-:Y:S02]  /*6ca10*/  PLOP3.LUT P0, PT, PT, PT, UP0, 0x80, 0x0 ;  /* 0x000000000000781c */ /* 0x000fe40003f0f008 */
[----:B------:R-:W-:Y:S02]  /*6ca20*/  SEL R249, R249, RZ, P5 ;  /* 0x000000fff9f97207 */ /* 0x000fe40002800000 */
[----:B------:R-:W-:Y:S02]  /*6ca30*/  ISETP.NE.U32.AND P4, PT, R252, RZ, PT ;  /* 0x000000fffc00720c */ /* 0x000fe40003f85070 */
[----:B------:R-:W-:Y:S01]  /*6ca40*/  ISETP.NE.U32.AND P5, PT, R249, RZ, PT ;  /* 0x000000fff900720c */ /* 0x000fe20003fa5070 */
[C---:B------:R-:W-:Y:S02]  /*6ca50*/  VIADD R252, R247.reuse, 0x100000 ;  /* 0x00100000f7fc7836 */ /* 0x040fe40000000000 */
[----:B------:R-:W-:-:S04]  /*6ca60*/  VIADD R249, R247, 0x100000 ;  /* 0x00100000f7f97836 */ /* 0x000fc80000000000 */
[----:B------:R1:W-:Y:S04]  /*6ca70*/  LDGSTS.E [R252+-0x70100], desc[UR58][R240.64], !P0 ;  /* 0x8ff00000f0fc7fae */ /* 0x0003e8000c12187a */
[----:B------:R1:W-:Y:S04]  /*6ca80*/  LDGSTS.E [R249+-0x70080], desc[UR58][R4.64], !P0 ;  /* 0x8ff8000004f97fae */ /* 0x0003e8000c12187a */
[----:B------:R-:W0:Y:S04]  /*6ca90*/  LDGDEPBAR ;  /* 0x00000000000079af */ /* 0x000e280000000000 */
        /* <DEDUP_REMOVED lines=20> */
[----:B---3--:R1:W-:Y:S04]  /*6cbe0*/  LDGSTS.E [R2+0x42100], desc[UR58][R6.64], P4 ;  /* 0x4210000006027fae */ /* 0x0083e8000a12187a */
[----:B------:R1:W-:Y:S04]  /*6cbf0*/  LDGSTS.E [R2+0x42180], desc[UR58][R132.64], P5 ;  /* 0x4218000084027fae */ /* 0x0003e8000a92187a */
[----:B----4-:R1:W-:Y:S04]  /*6cc00*/  LDGSTS.E [R2+0x43000], desc[UR58][R8.64], P3 ;  /* 0x4300000008027fae */ /* 0x0103e8000992187a */
[----:B------:R1:W-:Y:S04]  /*6cc10*/  LDGSTS.E [R2+0x43080], desc[UR58][R230.64], P6 ;  /* 0x43080000e6027fae */ /* 0x0003e8000b12187a */
[----:B------:R-:W3:Y:S04]  /*6cc20*/  LDL.64 R132, [R1+0x1dc8] ;  /* 0x001dc80001847983 */ /* 0x000ee80000100a00 */
[----:B------:R1:W-:Y:S04]  /*6cc30*/  LDGSTS.E [R2+0x43100], desc[UR58][R228.64], P4 ;  /* 0x43100000e4027fae */ /* 0x0003e8000a12187a */
[----:B--2---:R1:W-:Y:S04]  /*6cc40*/  LDGSTS.E [R2+0x43180], desc[UR58][R118.64], P5 ;  /* 0x4318000076027fae */ /* 0x0043e8000a92187a */
[----:B------:R1:W-:Y:S04]  /*6cc50*/  LDGSTS.E [R2+0x44000], desc[UR58][R214.64], P3 ;  /* 0x44000000d6027fae */ /* 0x0003e8000992187a */
[----:B------:R1:W-:Y:S04]  /*6cc60*/  LDGSTS.E [R2+0x44080], desc[UR58][R212.64], P6 ;  /* 0x44080000d4027fae */ /* 0x0003e8000b12187a */
[----:B------:R-:W2:Y:S04]  /*6cc70*/  LDL.64 R118, [R1+0x1dd8] ;  /* 0x001dd80001767983 */ /* 0x000ea80000100a00 */
        /* <DEDUP_REMOVED lines=26> */
[----:B---3--:R1:W-:Y:S04]  /*6ce20*/  LDGSTS.E [R2+0x47000], desc[UR58][R132.64], P3 ;  /* 0x4700000084027fae */ /* 0x0083e8000992187a */
[----:B------:R-:W3:Y:S04]  /*6ce30*/  LDL.64 R132, [R1+0x2560] ;  /* 0x0025600001847983 */ /* 0x000ee80000100a00 */
        /* <DEDUP_REMOVED lines=13> */
[----:B----4-:R1:W-:Y:S04]  /*6cf10*/  LDGSTS.E [R2+0x4a080], desc[UR58][R6.64], P6 ;  /* 0x4a08000006027fae */ /* 0x0103e8000b12187a */
[----:B------:R1:W-:Y:S04]  /*6cf20*/  LDGSTS.E [R2+0x4a100], desc[UR58][R116.64], P4 ;  /* 0x4a10000074027fae */ /* 0x0003e8000a12187a */
[----:B------:R1:W-:Y:S04]  /*6cf30*/  LDGSTS.E [R2+0x4a180], desc[UR58][R8.64], P5 ;  /* 0x4a18000008027fae */ /* 0x0003e8000a92187a */
[----:B------:R1:W-:Y:S04]  /*6cf40*/  LDGSTS.E [R2+0x4b000], desc[UR58][R230.64], P3 ;  /* 0x4b000000e6027fae */ /* 0x0003e8000992187a */
[----:B------:R-:W4:Y:S04]  /*6cf50*/  LDL.64 R116, [R1+0x2a40] ;  /* 0x002a400001747983 */ /* 0x000f280000100a00 */
        /* <DEDUP_REMOVED lines=17> */
[----:B------:R1:W-:Y:S04]  /*6d070*/  LDGSTS.E [R2+0x4b180], desc[UR58][R214.64], P5 ;  /* 0x4b180000d6027fae */ /* 0x0003e8000a92187a */
[----:B------:R1:W-:Y:S04]  /*6d080*/  LDGSTS.E [R2+0x4c000], desc[UR58][R212.64], P3 ;  /* 0x4c000000d4027fae */ /* 0x0003e8000992187a */
[----:B------:R-:W3:Y:S04]  /*6d090*/  LDL.64 R132, [R1+0x2bc0] ;  /* 0x002bc00001847983 */ /* 0x000ee80000100a00 */
        /* <DEDUP_REMOVED lines=9> */
[----:B--2---:R1:W-:Y:S04]  /*6d130*/  LDGSTS.E [R2+0x4e100], desc[UR58][R118.64], P4 ;  /* 0x4e10000076027fae */ /* 0x0043e8000a12187a */
[----:B------:R-:W2:Y:S04]  /*6d140*/  LDL.64 R214, [R1+0x31e0] ;  /* 0x0031e00001d67983 */ /* 0x000ea80000100a00 */
[----:B------:R-:W2:Y:S04]  /*6d150*/  LDL.64 R212, [R1+0x31f0] ;  /* 0x0031f00001d47983 */ /* 0x000ea80000100a00 */
[----:B------:R-:W2:Y:S04]  /*6d160*/  LDL.64 R118, [R1+0x2ff0] ;  /* 0x002ff00001767983 */ /* 0x000ea80000100a00 */
[----:B------:R-:W2:Y:S04]  /*6d170*/  LDL.64 R198, [R1+0x32e8] ;  /* 0x0032e80001c67983 */ /* 0x000ea80000100a00 */
[----:B------:R-:W2:Y:S04]  /*6d180*/  LDL.64 R196, [R1+0x32f0] ;  /* 0x0032f00001c47983 */ /* 0x000ea80000100a00 */
[----:B----4-:R1:W-:Y:S04]  /*6d190*/  LDGSTS.E [R2+0x4e180], desc[UR58][R116.64], P5 ;  /* 0x4e18000074027fae */ /* 0x0103e8000a92187a */
        /* <DEDUP_REMOVED lines=23> */
[----:B------:R1:W-:Y:S04]  /*6d310*/  LDGSTS.E [R2+0x52100], desc[UR58][R8.64], P4 ;  /* 0x5210000008027fae */ /* 0x0003e8000a12187a */
[----:B------:R1:W-:Y:S04]  /*6d320*/  LDGSTS.E [R2+0x52180], desc[UR58][R230.64], P5 ;  /* 0x52180000e6027fae */ /* 0x0003e8000a92187a */
[----:B------:R-:W2:Y:S04]  /*6d330*/  LDL.64 R118, [R1+0x33e0] ;  /* 0x0033e00001767983 */ /* 0x000ea80000100a00 */
[----:B------:R1:W-:Y:S04]  /*6d340*/  LDGSTS.E [R2+0x53000], desc[UR58][R228.64], P3 ;  /* 0x53000000e4027fae */ /* 0x0003e8000992187a */
[----:B----4-:R1:W-:Y:S04]  /*6d350*/  LDGSTS.E [R2+0x53080], desc[UR58][R116.64], P6 ;  /* 0x5308000074027fae */ /* 0x0103e8000b12187a */
[----:B------:R1:W-:Y:S04]  /*6d360*/  LDGSTS.E [R2+0x53100], desc[UR58][R214.64], P4 ;  /* 0x53100000d6027fae */ /* 0x0003e8000a12187a */
[----:B------:R-:W4:Y:S04]  /*6d370*/  LDL.64 R200, [R1+0x3428] ;  /* 0x0034280001c87983 */ /* 0x000f280000100a00 */
[----:B------:R-:W4:Y:S04]  /*6d380*/  LDL.64 R116, [R1+0x33e8] ;  /* 0x0033e80001747983 */ /* 0x000f280000100a00 */
[----:B------:R1:W-:Y:S04]  /*6d390*/  LDGSTS.E [R2+0x53180], desc[UR58][R212.64], P5 ;  /* 0x53180000d4027fae */ /* 0x0003e8000a92187a */
        /* <DEDUP_REMOVED lines=37> */
[----:B------:R-:W2:Y:S04]  /*6d5f0*/  LDL.64 R118, [R1+0x34a8] ;  /* 0x0034a80001767983 */ /* 0x000ea80000100a00 */
[----:B----4-:R1:W-:Y:S04]  /*6d600*/  LDGSTS.E [R2+0x56180], desc[UR58][R116.64], P5 ;  /* 0x5618000074027fae */ /* 0x0103e8000a92187a */
[----:B------:R1:W-:Y:S04]  /*6d610*/  LDGSTS.E [R2+0x57000], desc[UR58][R200.64], P3 ;  /* 0x57000000c8027fae */ /* 0x0003e8000992187a */
        /* <DEDUP_REMOVED lines=19> */
[----:B------:R1:W-:Y:S04]  /*6d750*/  LDGSTS.E [R2+0x59180], desc[UR58][R6.64], P5 ;  /* 0x5918000006027fae */ /* 0x0003e8000a92187a */
        /* <DEDUP_REMOVED lines=9> */
[----:B------:R-:W3:Y:S04]  /*6d7f0*/  LDL.64 R8, [R1+0x8028] ;  /* 0x0080280001087983 */ /* 0x000ee80000100a00 */
[----:B------:R-:W3:Y:S04]  /*6d800*/  LDL.64 R230, [R1+0x8020] ;  /* 0x0080200001e67983 */ /* 0x000ee80000100a00 */
        /* <DEDUP_REMOVED lines=76> */
[----:B------:R-:W3:Y:S04]  /*6dcd0*/  LDL.64 R214, [R1+0x7f10] ;  /* 0x007f100001d67983 */ /* 0x000ee80000100a00 */
[----:B--2---:R1:W-:Y:S04]  /*6dce0*/  LDGSTS.E [R2+0x65180], desc[UR58][R118.64], P5 ;  /* 0x6518000076027fae */ /* 0x0043e8000a92187a */
        /* <DEDUP_REMOVED lines=11> */
[----:B----4-:R1:W-:Y:S04]  /*6dda0*/  LDGSTS.E [R2+0x66000], desc[UR58][R116.64], P3 ;  /* 0x6600000074027fae */ /* 0x0103e8000992187a */
        /* <DEDUP_REMOVED lines=30> */
[----:B------:R1:W-:Y:S04]  /*6df90*/  LDGSTS.E [R2+0x6a180], desc[UR58][R214.64], P5 ;  /* 0x6a180000d6027fae */ /* 0x0003e8000a92187a */
[----:B------:R1:W-:Y:S04]  /*6dfa0*/  LDGSTS.E [R2+0x6b000], desc[UR58][R212.64], P3 ;  /* 0x6b000000d4027fae */ /* 0x0003e8000992187a */
[----:B------:R-:W4:Y:S04]  /*6dfb0*/  LDL.64 R116, [R1+0x7ea8] ;  /* 0x007ea80001747983 */ /* 0x000f280000100a00 */
        /* <DEDUP_REMOVED lines=354> */
[----:B------:R-:W3:Y:S04]  /*6f5e0*/  LDL.64 R200, [R1+0x2fc8] ;  /* 0x002fc80001c87983 */ /* 0x000ee80000100a00 */
        /* <DEDUP_REMOVED lines=426> */
[----:B---3--:R1:W-:Y:S04]  /*71090*/  LDGSTS.E [R3+0x4d500], desc[UR58][R132.64], P4 ;  /* 0x4d50000084037fae */ /* 0x0083e8000a12187a */
[----:B------:R-:W3:Y:S04]  /*710a0*/  LDL.64 R134, [R1+0x2850] ;  /* 0x0028500001867983 */ /* 0x000ee80000100a00 */
[----:B--2---:R1:W-:Y:S04]  /*710b0*/  LDGSTS.E [R3+0x4d580], desc[UR58][R118.64], P5 ;  /* 0x4d58000076037fae */ /* 0x0043e8000a92187a */
[----:B------:R-:W2:Y:S04]  /*710c0*/  LDL.64 R132, [R1+0x2858] ;  /* 0x0028580001847983 */ /* 0x000ea80000100a00 */
[----:B------:R-:W2:Y:S04]  /*710d0*/  LDL.64 R118, [R1+0x2860] ;  /* 0x0028600001767983 */ /* 0x000ea80000100a00 */
[----:B----4-:R1:W-:Y:S04]  /*710e0*/  LDGSTS.E [R3+0x4e400], desc[UR58][R116.64], P3 ;  /* 0x4e40000074037fae */ /* 0x0103e8000992187a */
        /* <DEDUP_REMOVED lines=58> */
[----:B------:R1:W-:Y:S04]  /*71490*/  LDGSTS.E [R3+0x55500], desc[UR58][R118.64], P4 ;  /* 0x5550000076037fae */ /* 0x0003e8000a12187a */
        /* <DEDUP_REMOVED lines=314> */
[----:B------:R-:W4:Y:S04]  /*72840*/  LDL.64 R116, [R1] ;  /* 0x0000000001747983 */ /* 0x000f280000100a00 */
        /* <DEDUP_REMOVED lines=129> */
[----:B------:R-:W4:Y:S04]  /*73060*/  LDL.64 R116, [R1+0x2878] ;  /* 0x0028780001747983 */ /* 0x000f280000100a00 */
        /* <DEDUP_REMOVED lines=430> */
[----:B------:R-:W3:Y:S04]  /*74b50*/  LDL.64 R118, [R1+0x1a60] ;  /* 0x001a600001767983 */ /* 0x000ee80000100a00 */
        /* <DEDUP_REMOVED lines=34> */
[----:B------:R-:W2:Y:S04]  /*74d80*/  LDL.64 R202, [R1+0x21f0] ;  /* 0x0021f00001ca7983 */ /* 0x000ea80000100a00 */
[----:B------:R-:W4:Y:S04]  /*74d90*/  LDL.64 R200, [R1+0x21f8] ;  /* 0x0021f80001c87983 */ /* 0x000f280000100a00 */
[----:B------:R-:W2:Y:S04]  /*74da0*/  LDL.64 R116, [R1+0x2128] ;  /* 0x0021280001747983 */ /* 0x000ea80000100a00 */
        /* <DEDUP_REMOVED lines=37> */
[----:B----4-:R1:W-:Y:S04]  /*75000*/  LDGSTS.E [R246+0x4e880], desc[UR58][R200.64], P6 ;  /* 0x4e880000c8f67fae */ /* 0x0103e8000b12187a */
        /* <DEDUP_REMOVED lines=57> */
[----:B--2---:R1:W-:Y:S04]  /*753a0*/  LDGSTS.E [R246+0x55880], desc[UR58][R116.64], P6 ;  /* 0x5588000074f67fae */ /* 0x0043e8000b12187a */
[----:B------:R-:W2:Y:S04]  /*753b0*/  LDL.64 R116, [R1+0x2e80] ;  /* 0x002e800001747983 */ /* 0x000ea80000100a00 */
[----:B---3--:R1:W-:Y:S04]  /*753c0*/  LDGSTS.E [R246+0x55900], desc[UR58][R118.64], P4 ;  /* 0x5590000076f67fae */ /* 0x0083e8000a12187a */
[----:B----4-:R1:W-:Y:S04]  /*753d0*/  LDGSTS.E [R246+0x55980], desc[UR58][R202.64], P5 ;  /* 0x55980000caf67fae */ /* 0x0103e8000a92187a */
        /* <DEDUP_REMOVED lines=337> */
[----:B------:R1:W-:Y:S04]  /*768f0*/  LDGSTS.E [R244+0x42a80], desc[UR58][R166.64], P6 ;  /* 0x42a80000a6f47fae */ /* 0x0003e8000b12187a */
[----:B------:R-:W4:Y:S04]  /*76900*/  LDL.64 R134, [R1+0x1a90] ;  /* 0x001a900001867983 */ /* 0x000f280000100a00 */
        /* <DEDUP_REMOVED lines=53> */
[----:B------:R-:W3:Y:S04]  /*76c60*/  LDL.64 R182, [R1+0x2130] ;  /* 0x0021300001b67983 */ /* 0x000ee80000100a00 */
[----:B------:R-:W3:Y:S04]  /*76c70*/  LDL.64 R132, [R1+0x2048] ;  /* 0x0020480001847983 */ /* 0x000ee80000100a00 */
[----:B------:R1:W-:Y:S04]  /*76c80*/  LDGSTS.E [R244+0x49a80], desc[UR58][R166.64], P6 ;  /* 0x49a80000a6f47fae */ /* 0x0003e8000b12187a */
[----:B------:R-:W3:Y:S04]  /*76c90*/  LDL.64 R180, [R1+0x2138] ;  /* 0x0021380001b47983 */ /* 0x000ee80000100a00 */
[----:B------:R-:W3:Y:S04]  /*76ca0*/  LDL.64 R138, [R1+0x2310] ;  /* 0x00231000018a7983 */ /* 0x000ee80000100a00 */
[----:B------:R-:W3:Y:S04]  /*76cb0*/  LDL.64 R166, [R1+0x2140] ;  /* 0x0021400001a67983 */ /* 0x000ee80000100a00 */
        /* <DEDUP_REMOVED lines=22> */
[----:B------:R-:W4:Y:S04]  /*76e20*/  LDL.64 R134, [R1+0x2248] ;  /* 0x0022480001867983 */ /* 0x000f280000100a00 */
[----:B------:R1:W-:Y:S04]  /*76e30*/  LDGSTS.E [R244+0x4ca00], desc[UR58][R198.64], P3 ;  /* 0x4ca00000c6f47fae */ /* 0x0003e8000992187a */
[----:B------:R1:W-:Y:S04]  /*76e40*/  LDGSTS.E [R244+0x4ca80], desc[UR58][R196.64], P6 ;  /* 0x4ca80000c4f47fae */ /* 0x0003e8000b12187a */
[----:B------:R-:W4:Y:S04]  /*76e50*/  LDL.64 R212, [R1+0x2418] ;  /* 0x0024180001d47983 */ /* 0x000f280000100a00 */
[----:B------:R-:W4:Y:S04]  /*76e60*/  LDL.64 R198, [R1+0x2428] ;  /* 0x0024280001c67983 */ /* 0x000f280000100a00 */
[----:B------:R-:W4:Y:S04]  /*76e70*/  LDL.64 R196, [R1+0x24f0] ;  /* 0x0024f00001c47983 */ /* 0x000f280000100a00 */
[----:B---3--:R1:W-:Y:S04]  /*76e80*/  LDGSTS.E [R244+0x4cb00], desc[UR58][R118.64], P4 ;  /* 0x4cb0000076f47fae */ /* 0x0083e8000a12187a */
[----:B------:R-:W3:Y:S04]  /*76e90*/  LDL.64 R118, [R1+0x2420] ;  /* 0x0024200001767983 */ /* 0x000ee80000100a00 */
        /* <DEDUP_REMOVED lines=8> */
[----:B--2---:R1:W-:Y:S04]  /*76f20*/  LDGSTS.E [R244+0x4db80], desc[UR58][R116.64], P5 ;  /* 0x4db8000074f47fae */ /* 0x0043e8000a92187a */
[----:B------:R-:W2:Y:S04]  /*76f30*/  LDL.64 R116, [R1+0x26d8] ;  /* 0x0026d80001747983 */ /* 0x000ea80000100a00 */
[----:B------:R1:W-:Y:S04]  /*76f40*/  LDGSTS.E [R244+0x4ea00], desc[UR58][R164.64], P3 ;  /* 0x4ea00000a4f47fae */ /* 0x0003e8000992187a */
[----:B------:R1:W-:Y:S04]  /*76f50*/  LDGSTS.E [R244+0x4ea80], desc[UR58][R150.64], P6 ;  /* 0x4ea8000096f47fae */ /* 0x0003e8000b12187a */
[----:B------:R1:W-:Y:S04]  /*76f60*/  LDGSTS.E [R244+0x4eb00], desc[UR58][R148.64], P4 ;  /* 0x4eb0000094f47fae */ /* 0x0003e8000a12187a */
[----:B------:R-:W2:Y:S04]  /*76f70*/  LDL.64 R164, [R1+0x26e0] ;  /* 0x0026e00001a47983 */ /* 0x000ea80000100a00 */
[----:B------:R-:W2:Y:S04]  /*76f80*/  LDL.64 R150, [R1+0x26e8] ;  /* 0x0026e80001967983 */ /* 0x000ea80000100a00 */
[----:B------:R-:W2:Y:S04]  /*76f90*/  LDL.64 R148, [R1+0x27d0] ;  /* 0x0027d00001947983 */ /* 0x000ea80000100a00 */
[----:B----4-:R1:W-:Y:S04]  /*76fa0*/  LDGSTS.E [R244+0x4eb80], desc[UR58][R134.64], P5 ;  /* 0x4eb8000086f47fae */ /* 0x0103e8000a92187a */
        /* <DEDUP_REMOVED lines=17> */
[----:B------:R-:W3:Y:S04]  /*770c0*/  LDL.64 R198, [R1+0x28d0] ;  /* 0x0028d00001c67983 */ /* 0x000ee80000100a00 */
[----:B------:R-:W3:Y:S04]  /*770d0*/  LDL.64 R196, [R1+0x28d8] ;  /* 0x0028d80001c47983 */ /* 0x000ee80000100a00 */
        /* <DEDUP_REMOVED lines=9> */
[----:B------:R-:W3:Y:S04]  /*77170*/  LDL.64 R182, [R1+0x28e8] ;  /* 0x0028e80001b67983 */ /* 0x000ee80000100a00 */
[----:B------:R-:W3:Y:S04]  /*77180*/  LDL.64 R180, [R1+0x29c0] ;  /* 0x0029c00001b47983 */ /* 0x000ee80000100a00 */
[----:B------:R-:W3:Y:S04]  /*77190*/  LDL.64 R166, [R1+0x29c8] ;  /* 0x0029c80001a67983 */ /* 0x000ee80000100a00 */
[----:B------:R-:W3:Y:S04]  /*771a0*/  LDL.64 R8, [R1+0x2cc8] ;  /* 0x002cc80001087983 */ /* 0x000ee80000100a00 */
[----:B------:R-:W3:Y:S04]  /*771b0*/  LDL.64 R230, [R1+0x2cd0] ;  /* 0x002cd00001e67983 */ /* 0x000ee80000100a00 */
[----:B------:R-:W3:Y:S04]  /*771c0*/  LDL.64 R228, [R1+0x2cd8] ;  /* 0x002cd80001e47983 */ /* 0x000ee80000100a00 */
[----:B--2---:R1:W-:Y:S04]  /*771d0*/  LDGSTS.E [R244+0x53a80], desc[UR58][R116.64], P6 ;  /* 0x53a8000074f47fae */ /* 0x0043e8000b12187a */
[----:B------:R-:W2:Y:S04]  /*771e0*/  LDL.64 R214, [R1+0x2da0] ;  /* 0x002da00001d67983 */ /* 0x000ea80000100a00 */
        /* <DEDUP_REMOVED lines=13> */
[----:B------:R-:W3:Y:S04]  /*772c0*/  LDL.64 R212, [R1+0x2da8] ;  /* 0x002da80001d47983 */ /* 0x000ee80000100a00 */
[----:B------:R1:W-:Y:S04]  /*772d0*/  LDGSTS.E [R244+0x55a80], desc[UR58][R196.64], P6 ;  /* 0x55a80000c4f47fae */ /* 0x0003e8000b12187a */
[----:B------:R-:W3:Y:S04]  /*772e0*/  LDL.64 R198, [R1+0x2db0] ;  /* 0x002db00001c67983 */ /* 0x000ee80000100a00 */
[----:B------:R1:W-:Y:S04]  /*772f0*/  LDGSTS.E [R244+0x55b00], desc[UR58][R132.64], P4 ;  /* 0x55b0000084f47fae */ /* 0x0003e8000a12187a */
[----:B------:R-:W3:Y:S04]  /*77300*/  LDL.64 R196, [R1+0x2db8] ;  /* 0x002db80001c47983 */ /* 0x000ee80000100a00 */
[----:B------:R-:W3:Y:S04]  /*77310*/  LDL.64 R132, [R1+0x2ea0] ;  /* 0x002ea00001847983 */ /* 0x000ee80000100a00 */
[----:B------:R1:W-:Y:S04]  /*77320*/  LDGSTS.E [R244+0x55b80], desc[UR58][R182.64], P5 ;  /* 0x55b80000b6f47fae */ /* 0x0003e8000a92187a */
[----:B------:R1:W-:Y:S04]  /*77330*/  LDGSTS.E [R244+0x56a00], desc[UR58][R180.64], P3 ;  /* 0x56a00000b4f47fae */ /* 0x0003e8000992187a */
        /* <DEDUP_REMOVED lines=59> */
[----:B------:R-:W3:Y:S04]  /*776f0*/  LDL.64 R118, [R1+0x72d0] ;  /* 0x0072d00001767983 */ /* 0x000ee80000100a00 */
[----:B------:R1:W-:Y:S04]  /*77700*/  LDGSTS.E [R244+0x5db00], desc[UR58][R212.64], P4 ;  /* 0x5db00000d4f47fae */ /* 0x0003e8000a12187a */
[----:B------:R1:W-:Y:S04]  /*77710*/  LDGSTS.E [R244+0x5db80], desc[UR58][R198.64], P5 ;  /* 0x5db80000c6f47fae */ /* 0x0003e8000a92187a */
[----:B------:R-:W3:Y:S04]  /*77720*/  LDL.64 R212, [R1+0x7248] ;  /* 0x0072480001d47983 */ /* 0x000ee80000100a00 */
[----:B------:R1:W-:Y:S04]  /*77730*/  LDGSTS.E [R244+0x5ea00], desc[UR58][R196.64], P3 ;  /* 0x5ea00000c4f47fae */ /* 0x0003e8000992187a */
[----:B------:R-:W3:Y:S04]  /*77740*/  LDL.64 R198, [R1+0x7240] ;  /* 0x0072400001c67983 */ /* 0x000ee80000100a00 */
[----:B------:R1:W-:Y:S04]  /*77750*/  LDGSTS.E [R244+0x5ea80], desc[UR58][R132.64], P6 ;  /* 0x5ea8000084f47fae */ /* 0x0003e8000b12187a */
[----:B------:R-:W3:Y:S04]  /*77760*/  LDL.64 R196, [R1+0x7238] ;  /* 0x0072380001c47983 */ /* 0x000ee80000100a00 */
        /* <DEDUP_REMOVED lines=13> */
[----:B------:R-:W2:Y:S04]  /*77840*/  LDL.64 R182, [R1+0x71a0] ;  /* 0x0071a00001b67983 */ /* 0x000ea80000100a00 */
[----:B------:R-:W2:Y:S04]  /*77850*/  LDL.64 R180, [R1+0x7198] ;  /* 0x0071980001b47983 */ /* 0x000ea80000100a00 */
[----:B------:R-:W2:Y:S04]  /*77860*/  LDL.64 R166, [R1+0x7190] ;  /* 0x0071900001a67983 */ /* 0x000ea80000100a00 */
[----:B------:R1:W-:Y:S04]  /*77870*/  LDGSTS.E [R244+0x60b80], desc[UR58][R164.64], P5 ;  /* 0x60b80000a4f47fae */ /* 0x0003e8000a92187a */
[----:B------:R1:W-:Y:S04]  /*77880*/  LDGSTS.E [R244+0x61a00], desc[UR58][R8.64], P3 ;  /* 0x61a0000008f47fae */ /* 0x0003e8000992187a */
[----:B------:R1:W-:Y:S04]  /*77890*/  LDGSTS.E [R244+0x61a80], desc[UR58][R230.64], P6 ;  /* 0x61a80000e6f47fae */ /* 0x0003e8000b12187a */
[----:B------:R-:W2:Y:S04]  /*778a0*/  LDL.64 R164, [R1+0x6dc8] ;  /* 0x006dc80001a47983 */ /* 0x000ea80000100a00 */
        /* <DEDUP_REMOVED lines=30> */
[----:B------:R1:W-:Y:S04]  /*77a90*/  LDGSTS.E [R244+0x64b80], desc[UR58][R166.64], P5 ;  /* 0x64b80000a6f47fae */ /* 0x0003e8000a92187a */
[----:B------:R-:W2:Y:S04]  /*77aa0*/  LDL.64 R180, [R1+0x6b48] ;  /* 0x006b480001b47983 */ /* 0x000ea80000100a00 */
[----:B------:R1:W-:Y:S04]  /*77ab0*/  LDGSTS.E [R244+0x65a00], desc[UR58][R164.64], P3 ;  /* 0x65a00000a4f47fae */ /* 0x0003e8000992187a */
[----:B------:R-:W2:Y:S04]  /*77ac0*/  LDL.64 R166, [R1+0x6b40] ;  /* 0x006b400001a67983 */ /* 0x000ea80000100a00 */
[----:B------:R-:W2:Y:S04]  /*77ad0*/  LDL.64 R164, [R1+0x6b38] ;  /* 0x006b380001a47983 */ /* 0x000ea80000100a00 */
[----:B------:R1:W-:Y:S04]  /*77ae0*/  LDGSTS.E [R244+0x65a80], desc[UR58][R150.64], P6 ;  /* 0x65a8000096f47fae */ /* 0x0003e8000b12187a */
[----:B------:R1:W-:Y:S04]  /*77af0*/  LDGSTS.E [R244+0x65b00], desc[UR58][R148.64], P4 ;  /* 0x65b0000094f47fae */ /* 0x0003e8000a12187a */
        /* <DEDUP_REMOVED lines=52> */
[----:B------:R1:W-:Y:S04]  /*77e40*/  LDGSTS.E [R244+0x6ca80], desc[UR58][R198.64], P6 ;  /* 0x6ca80000c6f47fae */ /* 0x0003e8000b12187a */
[----:B------:R-:W4:Y:S04]  /*77e50*/  LDL.64 R132, [R1+0x3c20] ;  /* 0x003c200001847983 */ /* 0x000f280000100a00 */
[----:B------:R-:W4:Y:S04]  /*77e60*/  LDL.64 R212, [R1+0x3bb8] ;  /* 0x003bb80001d47983 */ /* 0x000f280000100a00 */
[----:B------:R1:W-:Y:S04]  /*77e70*/  LDGSTS.E [R244+0x6cb00], desc[UR58][R196.64], P4 ;  /* 0x6cb00000c4f47fae */ /* 0x0003e8000a12187a */
[----:B------:R-:W4:Y:S04]  /*77e80*/  LDL.64 R198, [R1+0x3bb0] ;  /* 0x003bb00001c67983 */ /* 0x000f280000100a00 */
[----:B------:R-:W4:Y:S04]  /*77e90*/  LDL.64 R196, [R1+0x3ba8] ;  /* 0x003ba80001c47983 */ /* 0x000f280000100a00 */
[----:B--2---:R1:W-:Y:S04]  /*77ea0*/  LDGSTS.E [R244+0x6cb80], desc[UR58][R116.64], P5 ;  /* 0x6cb8000074f47fae */ /* 0x0043e8000a92187a */
        /* <DEDUP_REMOVED lines=24> */
[----:B------:R-:W3:Y:S04]  /*78030*/  LDL.64 R118, [R1+0x3b78] ;  /* 0x003b780001767983 */ /* 0x000ee80000100a00 */
[----:B------:R-:W4:Y:S04]  /*78040*/  LDL.64 R148, [R1+0x3b68] ;  /* 0x003b680001947983 */ /* 0x000f280000100a00 */
        /* <DEDUP_REMOVED lines=10> */
[----:B------:R-:W4:Y:S04]  /*780f0*/  LDL.64 R212, [R1+0x3b50] ;  /* 0x003b500001d47983 */ /* 0x000f280000100a00 */
[----:B------:R-:W4:Y:S04]  /*78100*/  LDL.64 R198, [R1+0x3b48] ;  /* 0x003b480001c67983 */ /* 0x000f280000100a00 */
[----:B--2---:R1:W-:Y:S04]  /*78110*/  LDGSTS.E [R244+0x72a80], desc[UR58][R116.64], P6 ;  /* 0x72a8000074f47fae */ /* 0x0043e8000b12187a */
[----:B------:R-:W2:Y:S04]  /*78120*/  LDL.64 R196, [R1+0x3b40] ;  /* 0x003b400001c47983 */ /* 0x000ea80000100a00 */
[----:B------:R-:W2:Y:S04]  /*78130*/  LDL.64 R8, [R1+0x3ae0] ;  /* 0x003ae00001087983 */ /* 0x000ea80000100a00 */
[----:B------:R-:W2:Y:S04]  /*78140*/  LDL.64 R116, [R1+0x3b38] ;  /* 0x003b380001747983 */ /* 0x000ea80000100a00 */
[----:B------:R-:W2:Y:S04]  /*78150*/  LDL.64 R230, [R1+0x3ad8] ;  /* 0x003ad80001e67983 */ /* 0x000ea80000100a00 */
[----:B------:R-:W2:Y:S04]  /*78160*/  LDL.64 R228, [R1+0x3ad0] ;  /* 0x003ad00001e47983 */ /* 0x000ea80000100a00 */
[----:B------:R-:W2:Y:S04]  /*78170*/  LDL.64 R214, [R1+0x3ac8] ;  /* 0x003ac80001d67983 */ /* 0x000ea80000100a00 */
[----:B------:R1:W-:Y:S04]  /*78180*/  LDGSTS.E [R244+0x72b00], desc[UR58][R182.64], P4 ;  /* 0x72b00000b6f47fae */ /* 0x0003e8000a12187a */
[----:B------:R-:W2:Y:S04]  /*78190*/  LDL.64 R182, [R1+0x3b08] ;  /* 0x003b080001b67983 */ /* 0x000ea80000100a00 */
[----:B------:R1:W-:Y:S04]  /*781a0*/  LDGSTS.E [R244+0x72b80], desc[UR58][R180.64], P5 ;  /* 0x72b80000b4f47fae */ /* 0x0003e8000a92187a */
[----:B------:R1:W-:Y:S04]  /*781b0*/  LDGSTS.E [R244+0x73a00], desc[UR58][R166.64], P3 ;  /* 0x73a00000a6f47fae */ /* 0x0003e8000992187a */
[----:B------:R-:W2:Y:S04]  /*781c0*/  LDL.64 R180, [R1+0x3b00] ;  /* 0x003b000001b47983 */ /* 0x000ea80000100a00 */
[----:B------:R1:W-:Y:S04]  /*781d0*/  LDGSTS.E [R244+0x73a80], desc[UR58][R164.64], P6 ;  /* 0x73a80000a4f47fae */ /* 0x0003e8000b12187a */
[----:B------:R-:W2:Y:S04]  /*781e0*/  LDL.64 R166, [R1+0x3af8] ;  /* 0x003af80001a67983 */ /* 0x000ea80000100a00 */
[----:B------:R-:W2:Y:S04]  /*781f0*/  LDL.64 R164, [R1+0x3af0] ;  /* 0x003af00001a47983 */ /* 0x000ea80000100a00 */
[----:B---3--:R1:W-:Y:S04]  /*78200*/  LDGSTS.E [R244+0x73b00], desc[UR58][R118.64], P4 ;  /* 0x73b0000076f47fae */ /* 0x0083e8000a12187a */
[----:B------:R1:W-:Y:S04]  /*78210*/  LDGSTS.E [R244+0x73b80], desc[UR58][R150.64], P5 ;  /* 0x73b8000096f47fae */ /* 0x0003e8000a92187a */
[----:B----4-:R1:W-:Y:S04]  /*78220*/  LDGSTS.E [R244+0x74a00], desc[UR58][R148.64], P3 ;  /* 0x74a0000094f47fae */ /* 0x0103e8000992187a */
[----:B------:R-:W3:Y:S04]  /*78230*/  LDL.64 R118, [R1+0x3ae8] ;  /* 0x003ae80001767983 */ /* 0x000ee80000100a00 */
[----:B------:R-:W4:Y:S04]  /*78240*/  LDL.64 R150, [R1+0x3ac0] ;  /* 0x003ac00001967983 */ /* 0x000f280000100a00 */
[----:B------:R1:W-:Y:S04]  /*78250*/  LDGSTS.E [R244+0x74a80], desc[UR58][R134.64], P6 ;  /* 0x74a8000086f47fae */ /* 0x0003e8000b12187a */
[----:B------:R-:W4:Y:S04]  /*78260*/  LDL.64 R148, [R1+0x3ab8] ;  /* 0x003ab80001947983 */ /* 0x000f280000100a00 */
[----:B------:R-:W4:Y:S04]  /*78270*/  LDL.64 R134, [R1+0x3ab0] ;  /* 0x003ab00001867983 */ /* 0x000f280000100a00 */
[----:B------:R1:W-:Y:S04]  /*78280*/  LDGSTS.E [R244+0x74b00], desc[UR58][R132.64], P4 ;  /* 0x74b0000084f47fae */ /* 0x0003e8000a12187a */
[----:B------:R-:W4:Y:S04]  /*78290*/  LDL.64 R132, [R1+0x3aa8] ;  /* 0x003aa80001847983 */ /* 0x000f280000100a00 */
[----:B------:R1:W-:Y:S04]  /*782a0*/  LDGSTS.E [R244+0x74b80], desc[UR58][R212.64], P5 ;  /* 0x74b80000d4f47fae */ /* 0x0003e8000a92187a */
[----:B------:R1:W-:Y:S04]  /*782b0*/  LDGSTS.E [R244+0x75a00], desc[UR58][R198.64], P3 ;  /* 0x75a00000c6f47fae */ /* 0x0003e8000992187a */
[----:B------:R-:W4:Y:S04]  /*782c0*/  LDL.64 R212, [R1+0x3aa0] ;  /* 0x003aa00001d47983 */ /* 0x000f280000100a00 */
[----:B--2---:R1:W-:Y:S04]  /*782d0*/  LDGSTS.E [R244+0x75a80], desc[UR58][R196.64], P6 ;  /* 0x75a80000c4f47fae */ /* 0x0043e8000b12187a */
[----:B------:R-:W2:Y:S04]  /*782e0*/  LDL.64 R198, [R1+0x3a98] ;  /* 0x003a980001c67983 */ /* 0x000ea80000100a00 */
[----:B------:R1:W-:Y:S04]  /*782f0*/  LDGSTS.E [R244+0x75b00], desc[UR58][R116.64], P4 ;  /* 0x75b0000074f47fae */ /* 0x0003e8000a12187a */
[----:B------:R-:W2:Y:S04]  /*78300*/  LDL.64 R196, [R1+0x3a90] ;  /* 0x003a900001c47983 */ /* 0x000ea80000100a00 */
        /* <DEDUP_REMOVED lines=19> */
[----:B---3--:R1:W-:Y:S04]  /*78440*/  LDGSTS.E [R244+0x78a00], desc[UR58][R118.64], P3 ;  /* 0x78a0000076f47fae */ /* 0x0083e8000992187a */
[----:B------:R1:W-:Y:S04]  /*78450*/  LDGSTS.E [R244+0x78a80], desc[UR58][R8.64], P6 ;  /* 0x78a8000008f47fae */ /* 0x0003e8000b12187a */
[----:B------:R1:W-:Y:S04]  /*78460*/  LDGSTS.E [R244+0x78b00], desc[UR58][R230.64], P4 ;  /* 0x78b00000e6f47fae */ /* 0x0003e8000a12187a */
[----:B------:R-:W3:Y:S04]  /*78470*/  LDL.64 R118, [R1+0x3a60] ;  /* 0x003a600001767983 */ /* 0x000ee80000100a00 */
[----:B------:R1:W-:Y:S04]  /*78480*/  LDGSTS.E [R244+0x78b80], desc[UR58][R228.64], P5 ;  /* 0x78b80000e4f47fae */ /* 0x0003e8000a92187a */
[----:B------:R1:W-:Y:S04]  /*78490*/  LDGSTS.E [R244+0x79a00], desc[UR58][R214.64], P3 ;  /* 0x79a00000d6f47fae */ /* 0x0003e8000992187a */
[----:B----4-:R1:W-:Y:S04]  /*784a0*/  LDGSTS.E [R244+0x79a80], desc[UR58][R150.64], P6 ;  /* 0x79a8000096f47fae */ /* 0x0103e8000b12187a */
[----:B------:R1:W-:Y:S04]  /*784b0*/  LDGSTS.E [R244+0x79b00], desc[UR58][R148.64], P4 ;  /* 0x79b0000094f47fae */ /* 0x0003e8000a12187a */
[----:B------:R1:W-:Y:S04]  /*784c0*/  LDGSTS.E [R244+0x79b80], desc[UR58][R134.64], P5 ;  /* 0x79b8000086f47fae */ /* 0x0003e8000a92187a */
[----:B------:R-:W4:Y:S04]  /*784d0*/  LDL.64 R150, [R1+0x3a58] ;  /* 0x003a580001967983 */ /* 0x000f280000100a00 */
[----:B------:R-:W4:Y:S04]  /*784e0*/  LDL.64 R148, [R1+0x3a50] ;  /* 0x003a500001947983 */ /* 0x000f280000100a00 */
[----:B------:R-:W4:Y:S04]  /*784f0*/  LDL.64 R134, [R1+0x3a48] ;  /* 0x003a480001867983 */ /* 0x000f280000100a00 */
[----:B------:R1:W-:Y:S04]  /*78500*/  LDGSTS.E [R244+0x7aa00], desc[UR58][R132.64], P3 ;  /* 0x7aa0000084f47fae */ /* 0x0003e8000992187a */
[----:B------:R-:W4:Y:S04]  /*78510*/  LDL.64 R8, [R1+0x3a10] ;  /* 0x003a100001087983 */ /* 0x000f280000100a00 */
[----:B------:R-:W4:Y:S04]  /*78520*/  LDL.64 R230, [R1+0x3a00] ;  /* 0x003a000001e67983 */ /* 0x000f280000100a00 */
[----:B------:R-:W4:Y:S04]  /*78530*/  LDL.64 R132, [R1+0x3a40] ;  /* 0x003a400001847983 */ /* 0x000f280000100a00 */
[----:B------:R-:W4:Y:S04]  /*78540*/  LDL.64 R228, [R1+0x39f8] ;  /* 0x0039f80001e47983 */ /* 0x000f280000100a00 */
[----:B------:R-:W4:Y:S04]  /*78550*/  LDL.64 R214, [R1+0x39f0] ;  /* 0x0039f00001d67983 */ /* 0x000f280000100a00 */
[----:B------:R1:W-:Y:S04]  /*78560*/  LDGSTS.E [R244+0x7aa80], desc[UR58][R212.64], P6 ;  /* 0x7aa80000d4f47fae */ /* 0x0003e8000b12187a */
[----:B--2---:R1:W-:Y:S04]  /*78570*/  LDGSTS.E [R244+0x7ab00], desc[UR58][R198.64], P4 ;  /* 0x7ab00000c6f47fae */ /* 0x0043e8000a12187a */
[----:B------:R-:W2:Y:S04]  /*78580*/  LDL.64 R212, [R1+0xc20] ;  /* 0x000c200001d47983 */ /* 0x000ea80000100a00 */
[----:B------:R1:W-:Y:S04]  /*78590*/  LDGSTS.E [R244+0x7ab80], desc[UR58][R196.64], P5 ;  /* 0x7ab80000c4f47fae */ /* 0x0003e8000a92187a */
[----:B------:R-:W2:Y:S04]  /*785a0*/  LDL.64 R198, [R1+0xc18] ;  /* 0x000c180001c67983 */ /* 0x000ea80000100a00 */
[----:B------:R1:W-:Y:S04]  /*785b0*/  LDGSTS.E [R244+0x7ba00], desc[UR58][R116.64], P3 ;  /* 0x7ba0000074f47fae */ /* 0x0003e8000992187a */
        /* <DEDUP_REMOVED lines=11> */
[----:B------:R-:W3:Y:S04]  /*78670*/  LDL.64 R118, [R1+0xae8] ;  /* 0x000ae80001767983 */ /* 0x000ee80000100a00 */
[----:B----4-:R1:W-:Y:S04]  /*78680*/  LDGSTS.E [R244+0x7cb00], desc[UR58][R150.64], P4 ;  /* 0x7cb0000096f47fae */ /* 0x0103e8000a12187a */
[----:B------:R1:W-:Y:S04]  /*78690*/  LDGSTS.E [R244+0x7cb80], desc[UR58][R148.64], P5 ;  /* 0x7cb8000094f47fae */ /* 0x0003e8000a92187a */
[----:B------:R1:W-:Y:S04]  /*786a0*/  LDGSTS.E [R244+0x7da00], desc[UR58][R134.64], P3 ;  /* 0x7da0000086f47fae */ /* 0x0003e8000992187a */
[----:B------:R-:W4:Y:S04]  /*786b0*/  LDL.64 R150, [R1+0x950] ;  /* 0x0009500001967983 */ /* 0x000f280000100a00 */
        /* <DEDUP_REMOVED lines=14> */
[----:B--2---:R1:W-:Y:S04]  /*787a0*/  LDGSTS.E [R244+0x7fa00], desc[UR58][R116.64], P3 ;  /* 0x7fa0000074f47fae */ /* 0x0043e8000992187a */
[----:B------:R1:W-:Y:S04]  /*787b0*/  LDGSTS.E [R244+0x7fa80], desc[UR58][R230.64], P6 ;  /* 0x7fa80000e6f47fae */ /* 0x0003e8000b12187a */
[----:B------:R1:W-:Y:S04]  /*787c0*/  LDGSTS.E [R244+0x7fb00], desc[UR58][R228.64], P4 ;  /* 0x7fb00000e4f47fae */ /* 0x0003e8000a12187a */
[----:B------:R-:W2:Y:S04]  /*787d0*/  LDL.64 R116, [R1+0x610] ;  /* 0x0006100001747983 */ /* 0x000ea80000100a00 */
        /* <DEDUP_REMOVED lines=73> */
[----:B------:R-:W4:Y:S04]  /*78c70*/  LDL.64 R134, [R1+0x2258] ;  /* 0x0022580001867983 */ /* 0x000f280000100a00 */
[----:B------:R-:W4:Y:S04]  /*78c80*/  LDL.64 R182, [R1+0x2430] ;  /* 0x0024300001b67983 */ /* 0x000f280000100a00 */
[----:B--2---:R1:W-:Y:S04]  /*78c90*/  LDGSTS.E [R247+0x49d00], desc[UR58][R116.64], P4 ;  /* 0x49d0000074f77fae */ /* 0x0043e8000a12187a */
        /* <DEDUP_REMOVED lines=57> */
[----:B------:R-:W3:Y:S04]  /*79030*/  LDL.64 R180, [R1+0x2900] ;  /* 0x0029000001b47983 */ /* 0x000ee80000100a00 */
[----:B------:R1:W-:Y:S04]  /*79040*/  LDGSTS.E [R247+0x51c00], desc[UR58][R164.64], P3 ;  /* 0x51c00000a4f77fae */ /* 0x0003e8000992187a */
[----:B------:R-:W3:Y:S04]  /*79050*/  LDL.64 R166, [R1+0x2908] ;  /* 0x0029080001a67983 */ /* 0x000ee80000100a00 */
[----:B------:R-:W3:Y:S04]  /*79060*/  LDL.64 R164, [R1+0x29e0] ;  /* 0x0029e00001a47983 */ /* 0x000ee80000100a00 */
[----:B----4-:R1:W-:Y:S04]  /*79070*/  LDGSTS.E [R247+0x51c80], desc[UR58][R132.64], P6 ;  /* 0x51c8000084f77fae */ /* 0x0103e8000b12187a */
[----:B------:R-:W4:Y:S04]  /*79080*/  LDL.64 R132, [R1+0x29e8] ;  /* 0x0029e80001847983 */ /* 0x000f280000100a00 */
[----:B------:R1:W-:Y:S04]  /*79090*/  LDGSTS.E [R247+0x51d00], desc[UR58][R150.64], P4 ;  /* 0x51d0000096f77fae */ /* 0x0003e8000a12187a */
[----:B------:R1:W-:Y:S04]  /*790a0*/  LDGSTS.E [R247+0x51d80], desc[UR58][R148.64], P5 ;  /* 0x51d8000094f77fae */ /* 0x0003e8000a92187a */
[----:B--2---:R1:W-:Y:S04]  /*790b0*/  LDGSTS.E [R247+0x52c00], desc[UR58][R134.64], P3 ;  /* 0x52c0000086f77fae */ /* 0x0043e8000992187a */
[----:B------:R-:W2:Y:S04]  /*790c0*/  LDL.64 R150, [R1+0x2be0] ;  /* 0x002be00001967983 */ /* 0x000ea80000100a00 */
[----:B------:R1:W-:Y:S04]  /*790d0*/  LDGSTS.E [R247+0x52c80], desc[UR58][R116.64], P6 ;  /* 0x52c8000074f77fae */ /* 0x0003e8000b12187a */
[----:B------:R-:W2:Y:S04]  /*790e0*/  LDL.64 R148, [R1+0x2bf0] ;  /* 0x002bf00001947983 */ /* 0x000ea80000100a00 */
[----:B------:R-:W2:Y:S04]  /*790f0*/  LDL.64 R134, [R1+0x2bf8] ;  /* 0x002bf80001867983 */ /* 0x000ea80000100a00 */
[----:B------:R-:W2:Y:S04]  /*79100*/  LDL.64 R116, [R1+0x2bc8] ;  /* 0x002bc80001747983 */ /* 0x000ea80000100a00 */
[----:B---3--:R1:W-:Y:S04]  /*79110*/  LDGSTS.E [R247+0x52d00], desc[UR58][R118.64], P4 ;  /* 0x52d0000076f77fae */ /* 0x0083e8000a12187a */
        /* <DEDUP_REMOVED lines=17> */
[----:B----4-:R1:W-:Y:S04]  /*79230*/  LDGSTS.E [R247+0x56c80], desc[UR58][R132.64], P6 ;  /* 0x56c8000084f77fae */ /* 0x0103e8000b12187a */
[----:B------:R-:W4:Y:S04]  /*79240*/  LDL.64 R164, [R1+0x2cf8] ;  /* 0x002cf80001a47983 */ /* 0x000f280000100a00 */
        /* <DEDUP_REMOVED lines=34> */
[----:B------:R1:W-:Y:S04]  /*79470*/  LDGSTS.E [R247+0x59c80], desc[UR58][R180.64], P6 ;  /* 0x59c80000b4f77fae */ /* 0x0003e8000b12187a */
[----:B------:R1:W-:Y:S04]  /*79480*/  LDGSTS.E [R247+0x59d00], desc[UR58][R166.64], P4 ;  /* 0x59d00000a6f77fae */ /* 0x0003e8000a12187a */
[----:B----4-:R1:W-:Y:S04]  /*79490*/  LDGSTS.E [R247+0x59d80], desc[UR58][R164.64], P5 ;  /* 0x59d80000a4f77fae */ /* 0x0103e8000a92187a */
[----:B------:R-:W4:Y:S04]  /*794a0*/  LDL.64 R180, [R1+0x77e8] ;  /* 0x0077e80001b47983 */ /* 0x000f280000100a00 */
[----:B------:R1:W-:Y:S04]  /*794b0*/  LDGSTS.E [R247+0x5ac00], desc[UR58][R132.64], P3 ;  /* 0x5ac0000084f77fae */ /* 0x0003e8000992187a */
[----:B------:R-:W4:Y:S04]  /*794c0*/  LDL.64 R166, [R1+0x77e0] ;  /* 0x0077e00001a67983 */ /* 0x000f280000100a00 */
[----:B------:R-:W4:Y:S04]  /*794d0*/  LDL.64 R164, [R1+0x73f8] ;  /* 0x0073f80001a47983 */ /* 0x000f280000100a00 */
        /* <DEDUP_REMOVED lines=160> */
[----:B--2---:R1:W-:Y:S04]  /*79ee0*/  LDGSTS.E [R247+0x6fc80], desc[UR58][R116.64], P6 ;  /* 0x6fc8000074f77fae */ /* 0x0043e8000b12187a */
        /* <DEDUP_REMOVED lines=20> */
[----:B------:R1:W-:Y:S04]  /*7a030*/  LDGSTS.E [R247+0x71c00], desc[UR58][R134.64], P3 ;  /* 0x71c0000086f77fae */ /* 0x0003e8000992187a */
[----:B------:R-:W3:Y:S04]  /*7a040*/  LDL.64 R150, [R1+0x3868] ;  /* 0x0038680001967983 */ /* 0x000ee80000100a00 */
[----:B------:R-:W3:Y:S04]  /*7a050*/  LDL.64 R148, [R1+0x3860] ;  /* 0x0038600001947983 */ /* 0x000ee80000100a00 */
[----:B------:R-:W3:Y:S04]  /*7a060*/  LDL.64 R134, [R1+0x3858] ;  /* 0x0038580001867983 */ /* 0x000ee80000100a00 */
[----:B----4-:R1:W-:Y:S04]  /*7a070*/  LDGSTS.E [R247+0x71c80], desc[UR58][R132.64], P6 ;  /* 0x71c8000084f77fae */ /* 0x0103e8000b12187a */
        /* <DEDUP_REMOVED lines=107> */
[----:B------:R-:W3:Y:S04]  /*7a730*/  LDL.64 R246, [R1+0x3640] ;  /* 0x0036400001f67983 */ /* 0x000ee80000100a00 */
[----:B------:R1:W-:Y:S04]  /*7a740*/  STL [R1+0x500], RZ ;  /* 0x000500ff01007387 */ /* 0x0003e80000100800 */
[----:B------:R1:W-:Y:S04]  /*7a750*/  STL [R1+0x504], RZ ;  /* 0x000504ff01007387 */ /* 0x0003e80000100800 */
[----:B------:R-:W3:Y:S04]  /*7a760*/  LDL.64 R196, [R1+0x1af0] ;  /* 0x001af00001c47983 */ /* 0x000ee80000100a00 */
[----:B------:R-:W3:Y:S04]  /*7a770*/  LDL.64 R182, [R1+0x1af8] ;  /* 0x001af80001b67983 */ /* 0x000ee80000100a00 */
[----:B------:R-:W3:Y:S04]  /*7a780*/  LDL.64 R180, [R1+0x1b00] ;  /* 0x001b000001b47983 */ /* 0x000ee80000100a00 */
[----:B----4-:R1:W-:Y:S04]  /*7a790*/  LDGSTS.E [R0+0x40e00], desc[UR58][R148.64], P3 ;  /* 0x40e0000094007fae */ /* 0x0103e8000992187a */
        /* <DEDUP_REMOVED lines=44> */
[----:B----4-:R1:W-:Y:S04]  /*7aa60*/  LDGSTS.E [R0+0x46f80], desc[UR58][R166.64], P5 ;  /* 0x46f80000a6007fae */ /* 0x0103e8000a92187a */
        /* <DEDUP_REMOVED lines=12> */
[----:B------:R-:W4:Y:S04]  /*7ab30*/  LDL.64 R116, [R1+0x1ce8] ;  /* 0x001ce80001747983 */ /* 0x000f280000100a00 */
        /* <DEDUP_REMOVED lines=60> */
[----:B------:R-:W3:Y:S04]  /*7af00*/  LDL.64 R212, [R1+0x2910] ;  /* 0x0029100001d47983 */ /* 0x000ee80000100a00 */
[----:B------:R-:W2:Y:S04]  /*7af10*/  LDL.64 R118, [R1+0x2460] ;  /* 0x0024600001767983 */ /* 0x000ea80000100a00 */
[----:B------:R-:W3:Y:S04]  /*7af20*/  LDL.64 R198, [R1+0x2918] ;  /* 0x0029180001c67983 */ /* 0x000ee80000100a00 */
[----:B------:R-:W3:Y:S04]  /*7af30*/  LDL.64 R196, [R1+0x2920] ;  /* 0x0029200001c47983 */ /* 0x000ee80000100a00 */
[----:B------:R-:W3:Y:S04]  /*7af40*/  LDL.64 R182, [R1+0x2930] ;  /* 0x0029300001b67983 */ /* 0x000ee80000100a00 */
[----:B------:R1:W-:Y:S04]  /*7af50*/  LDGSTS.E [R0+0x4ff00], desc[UR58][R148.64], P4 ;  /* 0x4ff0000094007fae */ /* 0x0003e8000a12187a */
[----:B------:R-:W3:Y:S04]  /*7af60*/  LDL.64 R180, [R1+0x2a00] ;  /* 0x002a000001b47983 */ /* 0x000ee80000100a00 */
[----:B------:R1:W-:Y:S04]  /*7af70*/  LDGSTS.E [R0+0x4ff80], desc[UR58][R134.64], P5 ;  /* 0x4ff8000086007fae */ /* 0x0003e8000a92187a */
[----:B------:R-:W3:Y:S04]  /*7af80*/  LDL.64 R166, [R1+0x2a08] ;  /* 0x002a080001a67983 */ /* 0x000ee80000100a00 */
[----:B------:R1:W-:Y:S04]  /*7af90*/  LDGSTS.E [R0+0x50e00], desc[UR58][R132.64], P3 ;  /* 0x50e0000084007fae */ /* 0x0003e8000992187a */
[----:B------:R-:W3:Y:S04]  /*7afa0*/  LDL.64 R164, [R1+0x2a10] ;  /* 0x002a100001a47983 */ /* 0x000ee80000100a00 */
[----:B------:R-:W3:Y:S04]  /*7afb0*/  LDL.64 R150, [R1+0x2a18] ;  /* 0x002a180001967983 */ /* 0x000ee80000100a00 */
        /* <DEDUP_REMOVED lines=41> */
[----:B------:R-:W4:Y:S04]  /*7b250*/  LDL.64 R138, [R1+0x2df0] ;  /* 0x002df000018a7983 */ /* 0x000f280000100a00 */
[----:B------:R-:W4:Y:S04]  /*7b260*/  LDL.64 R136, [R1+0x2df8] ;  /* 0x002df80001887983 */ /* 0x000f280000100a00 */
        /* <DEDUP_REMOVED lines=22> */
[----:B--2---:R1:W-:Y:S04]  /*7b3d0*/  LDGSTS.E [R0+0x58e00], desc[UR58][R118.64], P3 ;  /* 0x58e0000076007fae */ /* 0x0043e8000992187a */
[----:B------:R-:W2:Y:S04]  /*7b3e0*/  LDL.64 R118, [R1+0x32c0] ;  /* 0x0032c00001767983 */ /* 0x000ea80000100a00 */
[----:B---3--:R1:W-:Y:S04]  /*7b3f0*/  LDGSTS.E [R0+0x58e80], desc[UR58][R116.64], P6 ;  /* 0x58e8000074007fae */ /* 0x0083e8000b12187a */
        /* <DEDUP_REMOVED lines=15> */
[----:B----4-:R1:W-:Y:S04]  /*7b4f0*/  LDGSTS.E [R0+0x5af00], desc[UR58][R138.64], P4 ;  /* 0x5af000008a007fae */ /* 0x0103e8000a12187a */
        /* <DEDUP_REMOVED lines=234> */
[----:B------:R1:W5:Y:S04]  /*7c3a0*/  LDL.LU.64 R216, [R1+0x8170] ;  /* 0x0081700001d87983 */ /* 0x0003680000300a00 */
[----:B------:R1:W-:Y:S04]  /*7c3b0*/  LDGSTS.E [R0+0x78e00], desc[UR58][R200.64], P3 ;  /* 0x78e00000c8007fae */ /* 0x0003e8000992187a */
[----:B------:R1:W5:Y:S04]  /*7c3c0*/  LDL.LU.64 R202, [R1+0x8168] ;  /* 0x0081680001ca7983 */ /* 0x0003680000300a00 */
[----:B------:R1:W-:Y:S04]  /*7c3d0*/  LDGSTS.E [R0+0x78e80], desc[UR58][R186.64], P6 ;  /* 0x78e80000ba007fae */ /* 0x0003e8000b12187a */
[----:B------:R1:W5:Y:S04]  /*7c3e0*/  LDL.LU.64 R200, [R1+0x8160] ;  /* 0x0081600001c87983 */ /* 0x0003680000300a00 */
[----:B----4-:R1:W-:Y:S04]  /*7c3f0*/  LDGSTS.E [R0+0x78f00], desc[UR58][R184.64], P4 ;  /* 0x78f00000b8007fae */ /* 0x0103e8000a12187a */
[----:B------:R1:W5:Y:S04]  /*7c400*/  LDL.LU.64 R186, [R1+0x8158] ;  /* 0x0081580001ba7983 */ /* 0x0003680000300a00 */
[----:B------:R1:W-:Y:S04]  /*7c410*/  LDGSTS.E [R0+0x78f80], desc[UR58][R170.64], P5 ;  /* 0x78f80000aa007fae */ /* 0x0003e8000a92187a */
        /* <DEDUP_REMOVED lines=47> */
[----:B------:R1:W5:Y:S04]  /*7c710*/  LDL.LU.64 R132, [R1+0x8090] ;  /* 0x0080900001847983 */ /* 0x0003680000300a00 */
[----:B--2---:R1:W-:Y:S04]  /*7c720*/  LDGSTS.E [R0+0x7ef80], desc[UR58][R118.64], P5 ;  /* 0x7ef8000076007fae */ /* 0x0043e8000a92187a */
[----:B------:R1:W5:Y:S04]  /*7c730*/  LDL.LU.64 R118, [R1+0x8088] ;  /* 0x0080880001767983 */ /* 0x0003680000300a00 */
[----:B---3--:R1:W-:Y:S04]  /*7c740*/  LDGSTS.E [R0+0x7fe00], desc[UR58][R116.64], P3 ;  /* 0x7fe0000074007fae */ /* 0x0083e8000992187a */
[----:B------:R1:W-:Y:S04]  /*7c750*/  LDGSTS.E [R0+0x7fe80], desc[UR58][R246.64], P6 ;  /* 0x7fe80000f6007fae */ /* 0x0003e8000b12187a */
[----:B------:R1:W-:Y:S04]  /*7c760*/  LDGSTS.E [R0+0x7ff00], desc[UR58][R244.64], P4 ;  /* 0x7ff00000f4007fae */ /* 0x0003e8000a12187a */
[----:B------:R1:W5:Y:S04]  /*7c770*/  LDL.LU.64 R116, [R1+0x8080] ;  /* 0x0080800001747983 */ /* 0x0003680000300a00 */
[----:B------:R1:W-:Y:S04]  /*7c780*/  STL [R1+0x508], RZ ;  /* 0x000508ff01007387 */ /* 0x0003e80000100800 */
        /* <DEDUP_REMOVED lines=673> */
[----:B------:R1:W-:Y:S04]  /*7f1a0*/  LDGSTS.E [R0+0x7ff80], desc[UR58][R248.64], P5 ;  /* 0x7ff80000f8007fae */ /* 0x0003e8000a92187a */
[----:B------:R1:W-:Y:S01]  /*7f1b0*/  STL [R1+0x1e0], RZ ;  /* 0x0001e0ff01007387 */ /* 0x0003e20000100800 */
[----:B------:R-:W-:-:S06]  /*7f1c0*/  UISETP.GE.AND UP0, UPT, UR8, 0x80, UPT ;  /* 0x000000800800788c */ /* 0x000fcc000bf06270 */
[----:B------:R-:W-:Y:S01]  /*7f1d0*/  PLOP3.LUT P0, PT, PT, PT, UP0, 0x80, 0x0 ;  /* 0x000000000000781c */ /* 0x000fe20003f0f008 */
        /* <DEDUP_REMOVED lines=347> */
[----:B------:R-:W0:Y:S01]  /*80790*/  LDGDEPBAR ;  /* 0x00000000000079af */ /* 0x000e220000000000 */
[----:B------:R-:W-:Y:S05]  /*807a0*/  @!P0 BRA `(.L_x_0) ;  /* 0x0000111c00ec8947 */ /* 0x000fea0003800000 */
        /* <DEDUP_REMOVED lines=11> */
[----:B-1----:R-:W2:Y:S04]  /*80860*/  LDL.LU.64 R18, [R1+0x19f8] ;  /* 0x0019f80001127983 */ /* 0x002ea80000300a00 */
[----:B------:R1:W-:Y:S04]  /*80870*/  STL.64 [R1+0x80b8], R16 ;  /* 0x0080b81001007387 */ /* 0x0003e80000100a00 */
[----:B-1----:R-:W4:Y:S04]  /*80880*/  LDL.LU.64 R16, [R1+0x1a30] ;  /* 0x001a300001107983 */ /* 0x002f280000300a00 */
[----:B------:R1:W-:Y:S04]  /*80890*/  STL.64 [R1+0x80b0], R14 ;  /* 0x0080b00e01007387 */ /* 0x0003e80000100a00 */
[----:B-1----:R-:W3:Y:S04]  /*808a0*/  LDL.LU.64 R14, [R1+0x1a38] ;  /* 0x001a3800010e7983 */ /* 0x002ee80000300a00 */
[----:B------:R-:W-:Y:S04]  /*808b0*/  STL.64 [R1+0x80a8], R12 ;  /* 0x0080a80c01007387 */ /* 0x000fe80000100a00 */
[----:B------:R-:W-:Y:S04]  /*808c0*/  STL.64 [R1+0x80a0], R10 ;  /* 0x0080a00a01007387 */ /* 0x000fe80000100a00 */
[----:B------:R1:W-:Y:S04]  /*808d0*/  STL.64 [R1+0x8098], R2 ;  /* 0x0080980201007387 */ /* 0x0003e80000100a00 */
[----:B-1----:R-:W2:Y:S04]  /*808e0*/  LDL.LU.64 R2, [R1+0x1a08] ;  /* 0x001a080001027983 */ /* 0x002ea80000300a00 */
[----:B------:R-:W-:Y:S04]  /*808f0*/  STL.64 [R1+0x8090], R246 ;  /* 0x008090f601007387 */ /* 0x000fe80000100a00 */
[----:B------:R-:W-:Y:S04]  /*80900*/  STL.64 [R1+0x8088], R244 ;  /* 0x008088f401007387 */ /* 0x000fe80000100a00 */
[----:B------:R-:W-:Y:S04]  /*80910*/  STL.64 [R1+0x8080], R248 ;  /* 0x008080f801007387 */ /* 0x000fe80000100a00 */
[----:B---3--:R-:W-:Y:S01]  /*80920*/  STL [R1+0x6a78], R14 ;  /* 0x006a780e01007387 */ /* 0x008fe20000100800 */
[----:B------:R-:W-:-:S03]  /*80930*/  MOV R0, R15 ;  /* 0x0000000f00007202 */ /* 0x000fc60000000f00 */
[----:B------:R-:W3:Y:S04]  /*80940*/  LDL.LU.64 R10, [R1+0x19f0] ;  /* 0x0019f000010a7983 */ /* 0x000ee80000300a00 */
[----:B------:R1:W-:Y:S04]  /*80950*/  STL [R1+0x6a70], R0 ;  /* 0x006a700001007387 */ /* 0x0003e80000100800 */
[----:B----4-:R4:W-:Y:S04]  /*80960*/  STL [R1+0x6a74], R16 ;  /* 0x006a741001007387 */ /* 0x0109e80000100800 */
[----:B------:R-:W3:Y:S01]  /*80970*/  LDL.LU.64 R12, [R1+0x19e8] ;  /* 0x0019e800010c7983 */ /* 0x000ee20000300a00 */
[----:B-1----:R-:W-:-:S05]  /*80980*/  IMAD.MOV.U32 R0, RZ, RZ, R17 ;  /* 0x000000ffff007224 */ /* 0x002fca00078e0011 */
[----:B------:R1:W-:Y:S04]  /*80990*/  STL [R1+0x6a68], R0 ;  /* 0x006a680001007387 */ /* 0x0003e80000100800 */
[----:B-----5:R-:W-:Y:S04]  /*809a0*/  STL [R1+0x6a6c], R8 ;  /* 0x006a6c0801007387 */ /* 0x020fe80000100800 */
[----:B------:R-:W-:Y:S04]  /*809b0*/  STL [R1+0x6a60], R9 ;  /* 0x006a600901007387 */ /* 0x000fe80000100800 */
[----:B------:R-:W3:Y:S04]  /*809c0*/  LDL.LU.64 R14, [R1+0x19e0] ;  /* 0x0019e000010e7983 */ /* 0x000ee80000300a00 */
[----:B------:R-:W-:Y:S04]  /*809d0*/  STL [R1+0x6a64], R6 ;  /* 0x006a640601007387 */ /* 0x000fe80000100800 */
[----:B------:R-:W-:Y:S04]  /*809e0*/  STL [R1+0x6a58], R7 ;  /* 0x006a580701007387 */ /* 0x000fe80000100800 */
[----:B----4-:R-:W4:Y:S01]  /*809f0*/  LDL.LU.64 R16, [R1+0x19d8] ;  /* 0x0019d80001107983 */ /* 0x010f220000300a00 */
[----:B-1----:R-:W-:-:S03]  /*80a00*/  IMAD.MOV.U32 R0, RZ, RZ, R21 ;  /* 0x000000ffff007224 */ /* 0x002fc600078e0015 */
[----:B------:R1:W-:Y:S04]  /*80a10*/  STL [R1+0x6a5c], R20 ;  /* 0x006a5c1401007387 */ /* 0x0003e80000100800 */
[----:B-1----:R-:W4:Y:S04]  /*80a20*/  LDL.LU.64 R20, [R1+0x19d0] ;  /* 0x0019d00001147983 */ /* 0x002f280000300a00 */
[----:B------:R1:W-:Y:S04]  /*80a30*/  STL [R1+0x6a50], R0 ;  /* 0x006a500001007387 */ /* 0x0003e80000100800 */
[----:B------:R2:W-:Y:S01]  /*80a40*/  STL [R1+0x6a54], R24 ;  /* 0x006a541801007387 */ /* 0x0005e20000100800 */
[----:B-1----:R-:W-:-:S03]  /*80a50*/  IMAD.MOV.U32 R0, RZ, RZ, R25 ;  /* 0x000000ffff007224 */ /* 0x002fc600078e0019 */
[----:B--2---:R-:W2:Y:S04]  /*80a60*/  LDL.LU.64 R24, [R1+0x19c8] ;  /* 0x0019c80001187983 */ /* 0x004ea80000300a00 */
[----:B------:R1:W-:Y:S04]  /*80a70*/  STL [R1+0x6a48], R0 ;  /* 0x006a480001007387 */ /* 0x0003e80000100800 */
[----:B------:R1:W-:Y:S02]  /*80a80*/  STL [R1+0x6a4c], R26 ;  /* 0x006a4c1a01007387 */ /* 0x0003e40000100800 */
[----:B-1----:R-:W-:-:S02]  /*80a90*/  MOV R0, R27 ;  /* 0x0000001b00007202 */ /* 0x002fc40000000f00 */
[----:B------:R-:W2:Y:S04]  /*80aa0*/  LDL.LU.64 R26, [R1+0x19c0] ;  /* 0x0019c000011a7983 */ /* 0x000ea80000300a00 */
[----:B------:R1:W-:Y:S04]  /*80ab0*/  STL [R1+0x6a40], R0 ;  /* 0x006a400001007387 */ /* 0x0003e80000100800 */
[----:B------:R1:W-:Y:S02]  /*80ac0*/  STL [R1+0x6a44], R28 ;  /* 0x006a441c01007387 */ /* 0x0003e40000100800 */
[----:B-1----:R-:W-:-:S02]  /*80ad0*/  IMAD.MOV.U32 R0, RZ, RZ, R29 ;  /* 0x000000ffff007224 */ /* 0x002fc400078e001d */
        /* <DEDUP_REMOVED lines=11> */
[----:B-1----:R-:W-:-:S02]  /*80b90*/  MOV R0, R19 ;  /* 0x0000001300007202 */ /* 0x002fc40000000f00 */
[----:B------:R-:W2:Y:S04]  /*80ba0*/  LDL.LU.64 R18, [R1+0x19a0] ;  /* 0x0019a00001127983 */ /* 0x000ea80000300a00 */
[----:B------:R1:W-:Y:S04]  /*80bb0*/  STL [R1+0x6a20], R0 ;  /* 0x006a200001007387 */ /* 0x0003e80000100800 */
[----:B---3--:R3:W-:Y:S01]  /*80bc0*/  STL [R1+0x6a24], R10 ;  /* 0x006a240a01007387 */ /* 0x0087e20000100800 */
[----:B-1----:R-:W-:-:S03]  /*80bd0*/  IMAD.MOV.U32 R0, RZ, RZ, R11 ;  /* 0x000000ffff007224 */ /* 0x002fc600078e000b */
[----:B---3--:R-:W3:Y:S04]  /*80be0*/  LDL.LU.64 R10, [R1+0x1998] ;  /* 0x00199800010a7983 */ /* 0x008ee80000300a00 */
[----:B------:R1:W-:Y:S04]  /*80bf0*/  STL [R1+0x6a18], R0 ;  /* 0x006a180001007387 */ /* 0x0003e80000100800 */
[----:B------:R1:W-:Y:S02]  /*80c00*/  STL [R1+0x6a1c], R12 ;  /* 0x006a1c0c01007387 */ /* 0x0003e40000100800 */
[----:B-1----:R-:W-:-:S02]  /*80c10*/  IMAD.MOV.U32 R0, RZ, RZ, R13 ;  /* 0x000000ffff007224 */ /* 0x002fc400078e000d */
[----:B------:R-:W3:Y:S04]  /*80c20*/  LDL.LU.64 R12, [R1+0x1990] ;  /* 0x00199000010c7983 */ /* 0x000ee80000300a00 */
[----:B------:R1:W-:Y:S04]  /*80c30*/  STL [R1+0x6a10], R0 ;  /* 0x006a100001007387 */ /* 0x0003e80000100800 */
[----:B------:R1:W-:Y:S02]  /*80c40*/  STL [R1+0x6a14], R14 ;  /* 0x006a140e01007387 */ /* 0x0003e40000100800 */
[----:B-1----:R-:W-:-:S02]  /*80c50*/  IMAD.MOV.U32 R0, RZ, RZ, R15 ;  /* 0x000000ffff007224 */ /* 0x002fc400078e000f */
[----:B------:R-:W3:Y:S04]  /*80c60*/  LDL.LU.64 R14, [R1+0x1988] ;  /* 0x00198800010e7983 */ /* 0x000ee80000300a00 */
[----:B------:R1:W-:Y:S04]  /*80c70*/  STL [R1+0x6a08], R0 ;  /* 0x006a080001007387 */ /* 0x0003e80000100800 */
[----:B----4-:R4:W-:Y:S01]  /*80c80*/  STL [R1+0x6a0c], R16 ;  /* 0x006a0c1001007387 */ /* 0x0109e20000100800 */
[----:B-1----:R-:W-:-:S03]  /*80c90*/  MOV R0, R17 ;  /* 0x0000001100007202 */ /* 0x002fc60000000f00 */
[----:B----4-:R-:W4:Y:S04]  /*80ca0*/  LDL.LU.64 R16, [R1+0x1980] ;  /* 0x0019800001107983 */ /* 0x010f280000300a00 */
[----:B------:R1:W-:Y:S04]  /*80cb0*/  STL [R1+0x6a00], R0 ;  /* 0x006a000001007387 */ /* 0x0003e80000100800 */
[----:B------:R1:W-:Y:S02]  /*80cc0*/  STL [R1+0x6a04], R20 ;  /* 0x006a041401007387 */ /* 0x0003e40000100800 */
[----:B-1----:R-:W-:-:S02]  /*80cd0*/  IMAD.MOV.U32 R0, RZ, RZ, R21 ;  /* 0x000000ffff007224 */ /* 0x002fc400078e0015 */
[----:B------:R-:W4:Y:S04]  /*80ce0*/  LDL.LU.64 R20, [R1+0x1978] ;  /* 0x0019780001147983 */ /* 0x000f280000300a00 */
[----:B------:R1:W-:Y:S04]  /*80cf0*/  STL [R1+0x69f8], R0 ;  /* 0x0069f80001007387 */ /* 0x0003e80000100800 */
[----:B--2---:R2:W-:Y:S01]  /*80d00*/  STL [R1+0x69fc], R24 ;  /* 0x0069fc1801007387 */ /* 0x0045e20000100800 */
[----:B-1----:R-:W-:-:S03]  /*80d10*/  IMAD.MOV.U32 R0, RZ, RZ, R25 ;  /* 0x000000ffff007224 */ /* 0x002fc600078e0019 */
[----:B--2---:R-:W2:Y:S04]  /*80d20*/  LDL.LU.64 R24, [R1+0x1970] ;  /* 0x0019700001187983 */ /* 0x004ea80000300a00 */
        /* <DEDUP_REMOVED lines=21> */
[----:B---3--:R3:W-:Y:S01]  /*80e80*/  STL [R1+0x69cc], R10 ;  /* 0x0069cc0a01007387 */ /* 0x0087e20000100800 */
[----:B-1----:R-:W-:-:S03]  /*80e90*/  MOV R0, R11 ;  /* 0x0000000b00007202 */ /* 0x002fc60000000f00 */
        /* <DEDUP_REMOVED lines=11> */
[----:B-1----:R-:W-:-:S03]  /*80f50*/  IMAD.MOV.U32 R0, RZ, RZ, R17 ;  /* 0x000000ffff007224 */ /* 0x002fc600078e0011 */
[----:B----4-:R-:W4:Y:S04]  /*80f60*/  LDL.LU.64 R16, [R1+0x1928] ;  /* 0x0019280001107983 */ /* 0x010f280000300a00 */
[----:B------:R1:W-:Y:S04]  /*80f70*/  STL [R1+0x69a8], R0 ;  /* 0x0069a80001007387 */ /* 0x0003e80000100800 */
[----:B------:R1:W-:Y:S02]  /*80f80*/  STL [R1+0x69ac], R20 ;  /* 0x0069ac1401007387 */ /* 0x0003e40000100800 */
[----:B-1----:R-:W-:-:S02]  /*80f90*/  MOV R0, R21 ;  /* 0x0000001500007202 */ /* 0x002fc40000000f00 */
        /* <DEDUP_REMOVED lines=27> */
[----:B-1----:R-:W-:-:S03]  /*81150*/  IMAD.MOV.U32 R0, RZ, RZ, R11 ;  /* 0x000000ffff007224 */ /* 0x002fc600078e000b */
[----:B---3--:R-:W3:Y:S04]  /*81160*/  LDL.LU.64 R10, [R1+0x18e8] ;  /* 0x0018e800010a7983 */ /* 0x008ee80000300a00 */
[----:B------:R1:W-:Y:S04]  /*81170*/  STL [R1+0x6968], R0 ;  /* 0x0069680001007387 */ /* 0x0003e80000100800 */
[----:B------:R1:W-:Y:S02]  /*81180*/  STL [R1+0x696c], R12 ;  /* 0x00696c0c01007387 */ /* 0x0003e40000100800 */
[----:B-1----:R-:W-:-:S02]  /*81190*/  MOV R0, R13 ;  /* 0x0000000d00007202 */ /* 0x002fc40000000f00 */
        /* <DEDUP_REMOVED lines=11> */
[----:B-1----:R-:W-:-:S02]  /*81250*/  IMAD.MOV.U32 R0, RZ, RZ, R21 ;  /* 0x000000ffff007224 */ /* 0x002fc400078e0015 */
[----:B------:R-:W4:Y:S04]  /*81260*/  LDL.LU.64 R20, [R1+0x18c8] ;  /* 0x0018c80001147983 */ /* 0x000f280000300a00 */
[----:B------:R1:W-:Y:S04]  /*81270*/  STL [R1+0x6948], R0 ;  /* 0x0069480001007387 */ /* 0x0003e80000100800 */
[----:B--2---:R2:W-:Y:S01]  /*81280*/  STL [R1+0x694c], R24 ;  /* 0x00694c1801007387 */ /* 0x0045e20000100800 */
[----:B-1----:R-:W-:-:S03]  /*81290*/  MOV R0, R25 ;  /* 0x0000001900007202 */ /* 0x002fc60000000f00 */
        /* <DEDUP_REMOVED lines=31> */
[----:B-1----:R-:W-:-:S02]  /*81490*/  MOV R0, R15 ;  /* 0x0000000f00007202 */ /* 0x002fc40000000f00 */
        /* <DEDUP_REMOVED lines=302> */
[----:B------:R-:W-:Y:S04]  /*82780*/  STL [R1+0x66ac], R12 ;  /* 0x0066ac0c01007387 */ /* 0x000fe80000100800 */
[----:B------:R-:W3:Y:S01]  /*82790*/  LDL.LU.64 R246, [R1+0xe20] ;  /* 0x000e200001f67983 */ /* 0x000ee20000300a00 */
[----:B-1----:R-:W-:-:S05]  /*827a0*/  MOV R0, R13 ;  /* 0x0000000d00007202 */ /* 0x002fca0000000f00 */
[----:B------:R1:W-:Y:S04]  /*827b0*/  STL [R1+0x66a0], R0 ;  /* 0x0066a00001007387 */ /* 0x0003e80000100800 */
[----:B------:R1:W-:Y:S02]  /*827c0*/  STL [R1+0x66a4], R14 ;  /* 0x0066a40e01007387 */ /* 0x0003e40000100800 */
[----:B-1----:R-:W-:Y:S02]  /*827d0*/  IMAD.MOV.U32 R0, RZ, RZ, R15 ;  /* 0x000000ffff007224 */ /* 0x002fe400078e000f */
[----:B------:R-:W3:Y:S04]  /*827e0*/  LDL.LU.64 R14, [R1+0xe18] ;  /* 0x000e1800010e7983 */ /* 0x000ee80000300a00 */
[----:B------:R1:W-:Y:S04]  /*827f0*/  STL [R1+0x6698], R0 ;  /* 0x0066980001007387 */ /* 0x0003e80000100800 */
[----:B----4-:R4:W-:Y:S04]  /*82800*/  STL [R1+0x669c], R16 ;  /* 0x00669c1001007387 */ /* 0x0109e80000100800 */
[----:B------:R-:W3:Y:S01]  /*82810*/  LDL.LU.64 R12, [R1+0xe10] ;  /* 0x000e1000010c7983 */ /* 0x000ee20000300a00 */
[----:B-1----:R-:W-:-:S05]  /*82820*/  IMAD.MOV.U32 R0, RZ, RZ, R17 ;  /* 0x000000ffff007224 */ /* 0x002fca00078e0011 */
[----:B------:R1:W-:Y:S04]  /*82830*/  STL [R1+0x6690], R0 ;  /* 0x0066900001007387 */ /* 0x0003e80000100800 */
[----:B------:R-:W-:Y:S04]  /*82840*/  STL [R1+0x6694], R20 ;  /* 0x0066941401007387 */ /* 0x000fe80000100800 */
[----:B----4-:R-:W4:Y:S01]  /*82850*/  LDL.LU.64 R16, [R1+0xe08] ;  /* 0x000e080001107983 */ /* 0x010f220000300a00 */
[----:B-1----:R-:W-:-:S05]  /*82860*/  IMAD.MOV.U32 R0, RZ, RZ, R21 ;  /* 0x000000ffff007224 */ /* 0x002fca00078e0015 */
[----:B------:R1:W-:Y:S04]  /*82870*/  STL [R1+0x6688], R0 ;  /* 0x0066880001007387 */ /* 0x0003e80000100800 */
[----:B--2---:R-:W-:Y:S01]  /*82880*/  STL [R1+0x668c], R24 ;  /* 0x00668c1801007387 */ /* 0x004fe20000100800 */
[----:B-1----:R-:W-:-:S03]  /*82890*/  MOV R0, R25 ;  /* 0x0000001900007202 */ /* 0x002fc60000000f00 */
[----:B------:R-:W2:Y:S04]  /*828a0*/  LDL.LU.64 R20, [R1+0xe00] ;  /* 0x000e000001147983 */ /* 0x000ea80000300a00 */
[----:B------:R1:W-:Y:S04]  /*828b0*/  STL [R1+0x6680], R0 ;  /* 0x0066800001007387 */ /* 0x0003e80000100800 */
[----:B------:R-:W-:Y:S01]  /*828c0*/  STL [R1+0x6684], R26 ;  /* 0x0066841a01007387 */ /* 0x000fe20000100800 */
[----:B-1----:R-:W-:-:S03]  /*828d0*/  IMAD.MOV.U32 R0, RZ, RZ, R27 ;  /* 0x000000ffff007224 */ /* 0x002fc600078e001b */
[----:B------:R-:W2:Y:S04]  /*828e0*/  LDL.LU.64 R24, [R1+0xdf8] ;  /* 0x000df80001187983 */ /* 0x000ea80000300a00 */
[----:B------:R1:W-:Y:S02]  /*828f0*/  STL [R1+0x6678], R0 ;  /* 0x0066780001007387 */ /* 0x0003e40000100800 */
[----:B-1----:R-:W-:Y:S02]  /*82900*/  IMAD.MOV.U32 R0, RZ, RZ, R29 ;  /* 0x000000ffff007224 */ /* 0x002fe400078e001d */
[----:B------:R1:W-:Y:S04]  /*82910*/  STL [R1+0x667c], R28 ;  /* 0x00667c1c01007387 */ /* 0x0003e80000100800 */
[----:B------:R-:W2:Y:S04]  /*82920*/  LDL.LU.64 R26, [R1+0xdf0] ;  /* 0x000df000011a7983 */ /* 0x000ea80000300a00 */
[----:B------:R1:W-:Y:S04]  /*82930*/  STL [R1+0x6670], R0 ;  /* 0x0066700001007387 */ /* 0x0003e80000100800 */
[----:B------:R1:W-:Y:S04]  /*82940*/  STL [R1+0x6674], R2 ;  /* 0x0066740201007387 */ /* 0x0003e80000100800 */
[----:B-1----:R-:W2:Y:S01]  /*82950*/  LDL.LU.64 R28, [R1+0xde8] ;  /* 0x000de800011c7983 */ /* 0x002ea20000300a00 */
[----:B------:R-:W-:-:S03]  /*82960*/  IMAD.MOV.U32 R0, RZ, RZ, R3 ;  /* 0x000000ffff007224 */ /* 0x000fc600078e0003 */
[----:B------:R-:W-:Y:S04]  /*82970*/  STL [R1+0x666c], R22 ;  /* 0x00666c1601007387 */ /* 0x000fe80000100800 */
[----:B------:R1:W-:Y:S04]  /*82980*/  STL [R1+0x6668], R0 ;  /* 0x0066680001007387 */ /* 0x0003e80000100800 */
[----:B------:R-:W2:Y:S01]  /*82990*/  LDL.LU.64 R2, [R1+0xde0] ;  /* 0x000de00001027983 */ /* 0x000ea20000300a00 */
[----:B-1----:R-:W-:-:S03]  /*829a0*/  MOV R0, R23 ;  /* 0x0000001700007202 */ /* 0x002fc60000000f00 */
[----:B------:R-:W-:Y:S04]  /*829b0*/  STL [R1+0x6664], R18 ;  /* 0x0066641201007387 */ /* 0x000fe80000100800 */
[----:B------:R1:W-:Y:S04]  /*829c0*/  STL [R1+0x6660], R0 ;  /* 0x0066600001007387 */ /* 0x0003e80000100800 */
[----:B------:R-:W2:Y:S01]  /*829d0*/  LDL.LU.64 R22, [R1+0xdd8] ;  /* 0x000dd80001167983 */ /* 0x000ea20000300a00 */
[----:B-1----:R-:W-:-:S03]  /*829e0*/  IMAD.MOV.U32 R0, RZ, RZ, R19 ;  /* 0x000000ffff007224 */ /* 0x002fc600078e0013 */
[----:B---3--:R-:W-:Y:S04]  /*829f0*/  STL [R1+0x665c], R10 ;  /* 0x00665c0a01007387 */ /* 0x008fe80000100800 */
[----:B------:R1:W-:Y:S04]  /*82a00*/  STL [R1+0x6658], R0 ;  /* 0x0066580001007387 */ /* 0x0003e80000100800 */
[----:B------:R-:W3:Y:S01]  /*82a10*/  LDL.LU.64 R18, [R1+0xdd0] ;  /* 0x000dd00001127983 */ /* 0x000ee20000300a00 */
[----:B-1----:R-:W-:-:S03]  /*82a20*/  IMAD.MOV.U32 R0, RZ, RZ, R11 ;  /* 0x000000ffff007224 */ /* 0x002fc600078e000b */
[----:B------:R-:W-:Y:S04]  /*82a30*/  STL [R1+0x6654], R246 ;  /* 0x006654f601007387 */ /* 0x000fe80000100800 */
[----:B------:R1:W-:Y:S04]  /*82a40*/  STL [R1+0x6650], R0 ;  /* 0x0066500001007387 */ /* 0x0003e80000100800 */
[----:B------:R-:W3:Y:S01]  /*82a50*/  LDL.LU.64 R10, [R1+0xdc8] ;  /* 0x000dc800010a7983 */ /* 0x000ee20000300a00 */
[----:B-1----:R-:W-:-:S03]  /*82a60*/  IMAD.MOV.U32 R0, RZ, RZ, R247 ;  /* 0x000000ffff007224 */ /* 0x002fc600078e00f7 */
[----:B------:R-:W-:Y:S04]  /*82a70*/  STL [R1+0x664c], R14 ;  /* 0x00664c0e01007387 */ /* 0x000fe80000100800 */
[----:B------:R1:W-:Y:S02]  /*82a80*/  STL [R1+0x6648], R0 ;  /* 0x0066480001007387 */ /* 0x0003e40000100800 */
[----:B-1----:R-:W-:Y:S02]  /*82a90*/  MOV R0, R15 ;  /* 0x0000000f00007202 */ /* 0x002fe40000000f00 */
[----:B------:R-:W3:Y:S04]  /*82aa0*/  LDL.LU.64 R14, [R1+0xdc0] ;  /* 0x000dc000010e7983 */ /* 0x000ee80000300a00 */
[----:B------:R1:W-:Y:S04]  /*82ab0*/  STL [R1+0x6640], R0 ;  /* 0x0066400001007387 */ /* 0x0003e80000100800 */
[----:B------:R4:W-:Y:S01]  /*82ac0*/  STL [R1+0x6644], R12 ;  /* 0x0066440c01007387 */ /* 0x0009e20000100800 */
        /* <DEDUP_REMOVED lines=17> */
[----:B------:R-:W-:Y:S04]  /*82be0*/  STL [R1+0x661c], R28 ;  /* 0x00661c1c01007387 */ /* 0x000fe80000100800 */
[----:B------:R1:W-:Y:S04]  /*82bf0*/  STL [R1+0x6618], R0 ;  /* 0x0066180001007387 */ /* 0x0003e80000100800 */
[----:B------:R-:W2:Y:S01]  /*82c00*/  LDL.LU.64 R26, [R1+0xd98] ;  /* 0x000d9800011a7983 */ /* 0x000ea20000300a00 */
[----:B-1----:R-:W-:-:S03]  /*82c10*/  IMAD.MOV.U32 R0, RZ, RZ, R29 ;  /* 0x000000ffff007224 */ /* 0x002fc600078e001d */
[----:B------:R-:W-:Y:S04]  /*82c20*/  STL [R1+0x6614], R2 ;  /* 0x0066140201007387 */ /* 0x000fe80000100800 */
[----:B------:R1:W-:Y:S04]  /*82c30*/  STL [R1+0x6610], R0 ;  /* 0x0066100001007387 */ /* 0x0003e80000100800 */
[----:B------:R-:W2:Y:S01]  /*82c40*/  LDL.LU.64 R28, [R1+0xd90] ;  /* 0x000d9000011c7983 */ /* 0x000ea20000300a00 */
[----:B-1----:R-:W-:-:S03]  /*82c50*/  IMAD.MOV.U32 R0, RZ, RZ, R3 ;  /* 0x000000ffff007224 */ /* 0x002fc600078e0003 */
[----:B------:R-:W-:Y:S04]  /*82c60*/  STL [R1+0x660c], R22 ;  /* 0x00660c1601007387 */ /* 0x000fe80000100800 */
[----:B------:R1:W-:Y:S04]  /*82c70*/  STL [R1+0x6608], R0 ;  /* 0x0066080001007387 */ /* 0x0003e80000100800 */
[----:B------:R-:W2:Y:S01]  /*82c80*/  LDL.LU.64 R244, [R1+0xd88] ;  /* 0x000d880001f47983 */ /* 0x000ea20000300a00 */
[----:B-1----:R-:W-:-:S03]  /*82c90*/  MOV R0, R23 ;  /* 0x0000001700007202 */ /* 0x002fc60000000f00 */
[----:B---3--:R-:W-:Y:S04]  /*82ca0*/  STL [R1+0x6604], R18 ;  /* 0x0066041201007387 */ /* 0x008fe80000100800 */
[----:B------:R1:W-:Y:S04]  /*82cb0*/  STL [R1+0x6600], R0 ;  /* 0x0066000001007387 */ /* 0x0003e80000100800 */
[----:B------:R-:W3:Y:S01]  /*82cc0*/  LDL.LU.64 R22, [R1+0xd80] ;  /* 0x000d800001167983 */ /* 0x000ee20000300a00 */
[----:B-1----:R-:W-:-:S03]  /*82cd0*/  IMAD.MOV.U32 R0, RZ, RZ, R19 ;  /* 0x000000ffff007224 */ /* 0x002fc600078e0013 */
[----:B------:R-:W-:Y:S04]  /*82ce0*/  STL [R1+0x65fc], R10 ;  /* 0x0065fc0a01007387 */ /* 0x000fe80000100800 */
[----:B------:R1:W-:Y:S04]  /*82cf0*/  STL [R1+0x65f8], R0 ;  /* 0x0065f80001007387 */ /* 0x0003e80000100800 */
[----:B------:R-:W3:Y:S04]  /*82d00*/  LDL.LU.64 R18, [R1+0xd78] ;  /* 0x000d780001127983 */ /* 0x000ee80000300a00 */
[----:B------:R-:W3:Y:S01]  /*82d10*/  LDL.LU.64 R246, [R1+0xd70] ;  /* 0x000d700001f67983 */ /* 0x000ee20000300a00 */
[----:B-1----:R-:W-:-:S05]  /*82d20*/  IMAD.MOV.U32 R0, RZ, RZ, R11 ;  /* 0x000000ffff007224 */ /* 0x002fca00078e000b */
[----:B------:R1:W-:Y:S04]  /*82d30*/  STL [R1+0x65f0], R0 ;  /* 0x0065f00001007387 */ /* 0x0003e80000100800 */
[----:B------:R1:W-:Y:S02]  /*82d40*/  STL [R1+0x65f4], R14 ;  /* 0x0065f40e01007387 */ /* 0x0003e40000100800 */
[----:B-1----:R-:W-:Y:S02]  /*82d50*/  IMAD.MOV.U32 R0, RZ, RZ, R15 ;  /* 0x000000ffff007224 */ /* 0x002fe400078e000f */
[----:B------:R-:W3:Y:S04]  /*82d60*/  LDL.LU.64 R14, [R1+0xd68] ;  /* 0x000d6800010e7983 */ /* 0x000ee80000300a00 */
[----:B------:R1:W-:Y:S04]  /*82d70*/  STL [R1+0x65e8], R0 ;  /* 0x0065e80001007387 */ /* 0x0003e80000100800 */
[----:B----4-:R-:W-:Y:S04]  /*82d80*/  STL [R1+0x65ec], R12 ;  /* 0x0065ec0c01007387 */ /* 0x010fe80000100800 */
[----:B------:R-:W4:Y:S01]  /*82d90*/  LDL.LU.64 R10, [R1+0xd60] ;  /* 0x000d6000010a7983 */ /* 0x000f220000300a00 */
[----:B-1----:R-:W-:-:S05]  /*82da0*/  MOV R0, R13 ;  /* 0x0000000d00007202 */ /* 0x002fca0000000f00 */
[----:B------:R1:W-:Y:S04]  /*82db0*/  STL [R1+0x65e0], R0 ;  /* 0x0065e00001007387 */ /* 0x0003e80000100800 */
[----:B------:R-:W-:Y:S04]  /*82dc0*/  STL [R1+0x65e4], R16 ;  /* 0x0065e41001007387 */ /* 0x000fe80000100800 */
[----:B------:R-:W4:Y:S01]  /*82dd0*/  LDL.LU.64 R2, [R1+0xd58] ;  /* 0x000d580001027983 */ /* 0x000f220000300a00 */
[----:B-1----:R-:W-:-:S03]  /*82de0*/  IMAD.MOV.U32 R0, RZ, RZ, R17 ;  /* 0x000000ffff007224 */ /* 0x002fc600078e0011 */
[----:B--2---:R-:W-:Y:S04]  /*82df0*/  STL [R1+0x65dc], R20 ;  /* 0x0065dc1401007387 */ /* 0x004fe80000100800 */
[----:B------:R1:W-:Y:S04]  /*82e00*/  STL [R1+0x65d8], R0 ;  /* 0x0065d80001007387 */ /* 0x0003e80000100800 */
[----:B------:R-:W2:Y:S01]  /*82e10*/  LDL.LU.64 R12, [R1+0xd50] ;  /* 0x000d5000010c7983 */ /* 0x000ea20000300a00 */
[----:B-1----:R-:W-:-:S03]  /*82e20*/  IMAD.MOV.U32 R0, RZ, RZ, R21 ;  /* 0x000000ffff007224 */ /* 0x002fc600078e0015 */
[----:B------:R-:W-:Y:S04]  /*82e30*/  STL [R1+0x65d4], R24 ;  /* 0x0065d41801007387 */ /* 0x000fe80000100800 */
[----:B------:R1:W-:Y:S04]  /*82e40*/  STL [R1+0x65d0], R0 ;  /* 0x0065d00001007387 */ /* 0x0003e80000100800 */
[----:B------:R-:W2:Y:S04]  /*82e50*/  LDL.LU.64 R16, [R1+0xd48] ;  /* 0x000d480001107983 */ /* 0x000ea80000300a00 */
[----:B------:R-:W2:Y:S01]  /*82e60*/  LDL.LU.64 R20, [R1+0xd40] ;  /* 0x000d400001147983 */ /* 0x000ea20000300a00 */
[----:B-1----:R-:W-:-:S05]  /*82e70*/  IMAD.MOV.U32 R0, RZ, RZ, R25 ;  /* 0x000000ffff007224 */ /* 0x002fca00078e0019 */
[----:B------:R1:W-:Y:S04]  /*82e80*/  STL [R1+0x65c8], R0 ;  /* 0x0065c80001007387 */ /* 0x0003e80000100800 */
[----:B------:R-:W-:Y:S04]  /*82e90*/  STL [R1+0x65cc], R26 ;  /* 0x0065cc1a01007387 */ /* 0x000fe80000100800 */
[----:B------:R-:W2:Y:S01]  /*82ea0*/  LDL.LU.64 R24, [R1+0xd38] ;  /* 0x000d380001187983 */ /* 0x000ea20000300a00 */
[----:B-1----:R-:W-:-:S05]  /*82eb0*/  MOV R0, R27 ;  /* 0x0000001b00007202 */ /* 0x002fca0000000f00 */
[----:B------:R1:W-:Y:S02]  /*82ec0*/  STL [R1+0x65c0], R0 ;  /* 0x0065c00001007387 */ /* 0x0003e40000100800 */
[----:B-1----:R-:W-:Y:S02]  /*82ed0*/  IMAD.MOV.U32 R0, RZ, RZ, R29 ;  /* 0x000000ffff007224 */ /* 0x002fe400078e001d */
[----:B------:R1:W-:Y:S04]  /*82ee0*/  STL [R1+0x65c4], R28 ;  /* 0x0065c41c01007387 */ /* 0x0003e80000100800 */
[----:B-1----:R-:W2:Y:S04]  /*82ef0*/  LDL.LU.64 R28, [R1+0xd30] ;  /* 0x000d3000011c7983 */ /* 0x002ea80000300a00 */
[----:B------:R1:W-:Y:S04]  /*82f00*/  STL [R1+0x65b8], R0 ;  /* 0x0065b80001007387 */ /* 0x0003e80000100800 */
[----:B------:R-:W-:Y:S04]  /*82f10*/  STL [R1+0x65bc], R244 ;  /* 0x0065bcf401007387 */ /* 0x000fe80000100800 */
[----:B------:R-:W2:Y:S01]  /*82f20*/  LDL.LU.64 R26, [R1+0xd28] ;  /* 0x000d2800011a7983 */ /* 0x000ea20000300a00 */
[----:B-1----:R-:W-:-:S03]  /*82f30*/  IMAD.MOV.U32 R0, RZ, RZ, R245 ;  /* 0x000000ffff007224 */ /* 0x002fc600078e00f5 */
[----:B---3--:R-:W-:Y:S04]  /*82f40*/  STL [R1+0x65b4], R22 ;  /* 0x0065b41601007387 */ /* 0x008fe80000100800 */
[----:B------:R1:W-:Y:S02]  /*82f50*/  STL [R1+0x65b0], R0 ;  /* 0x0065b00001007387 */ /* 0x0003e40000100800 */
[----:B-1----:R-:W-:Y:S02]  /*82f60*/  IMAD.MOV.U32 R0, RZ, RZ, R23 ;  /* 0x000000ffff007224 */ /* 0x002fe400078e0017 */
[----:B------:R-:W3:Y:S04]  /*82f70*/  LDL.LU.64 R22, [R1+0xd20] ;  /* 0x000d200001167983 */ /* 0x000ee80000300a00 */
[----:B------:R1:W-:Y:S04]  /*82f80*/  STL [R1+0x65a8], R0 ;  /* 0x0065a80001007387 */ /* 0x0003e80000100800 */
[----:B------:R1:W-:Y:S02]  /*82f90*/  STL [R1+0x65ac], R18 ;  /* 0x0065ac1201007387 */ /* 0x0003e40000100800 */
[----:B-1----:R-:W-:-:S02]  /*82fa0*/  MOV R0, R19 ;  /* 0x0000001300007202 */ /* 0x002fc40000000f00 */
[----:B------:R-:W-:Y:S04]  /*82fb0*/  STL [R1+0x65a4], R246 ;  /* 0x0065a4f601007387 */ /* 0x000fe80000100800 */
[----:B------:R1:W-:Y:S04]  /*82fc0*/  STL [R1+0x65a0], R0 ;  /* 0x0065a00001007387 */ /* 0x0003e80000100800 */
[----:B------:R-:W3:Y:S01]  /*82fd0*/  LDL.LU.64 R18, [R1+0xd18] ;  /* 0x000d180001127983 */ /* 0x000ee20000300a00 */
[----:B-1----:R-:W-:-:S03]  /*82fe0*/  IMAD.MOV.U32 R0, RZ, RZ, R247 ;  /* 0x000000ffff007224 */ /* 0x002fc600078e00f7 */
[----:B------:R-:W-:Y:S04]  /*82ff0*/  STL [R1+0x659c], R14 ;  /* 0x00659c0e01007387 */ /* 0x000fe80000100800 */
[----:B------:R1:W-:Y:S02]  /*83000*/  STL [R1+0x6598], R0 ;  /* 0x0065980001007387 */ /* 0x0003e40000100800 */
[----:B-1----:R-:W-:Y:S02]  /*83010*/  IMAD.MOV.U32 R0, RZ, RZ, R15 ;  /* 0x000000ffff007224 */ /* 0x002fe400078e000f */
[----:B------:R-:W3:Y:S04]  /*83020*/  LDL.LU.64 R14, [R1+0xd10] ;  /* 0x000d1000010e7983 */ /* 0x000ee80000300a00 */
[----:B------:R1:W-:Y:S04]  /*83030*/  STL [R1+0x6590], R0 ;  /* 0x0065900001007387 */ /* 0x0003e80000100800 */
[----:B----4-:R4:W-:Y:S01]  /*83040*/  STL [R1+0x6594], R10 ;  /* 0x0065940a01007387 */ /* 0x0109e20000100800 */
[----:B-1----:R-:W-:-:S03]  /*83050*/  IMAD.MOV.U32 R0, RZ, RZ, R11 ;  /* 0x000000ffff007224 */ /* 0x002fc600078e000b */
[----:B------:R-:W-:Y:S04]  /*83060*/  STL [R1+0x658c], R2 ;  /* 0x00658c0201007387 */ /* 0x000fe80000100800 */
[----:B------:R1:W-:Y:S04]  /*83070*/  STL [R1+0x6588], R0 ;  /* 0x0065880001007387 */ /* 0x0003e80000100800 */
[----:B----4-:R-:W4:Y:S01]  /*83080*/  LDL.LU.64 R10, [R1+0xd08] ;  /* 0x000d0800010a7983 */ /* 0x010f220000300a00 */
[----:B-1----:R-:W-:-:S03]  /*83090*/  MOV R0, R3 ;  /* 0x0000000300007202 */ /* 0x002fc60000000f00 */
[----:B--2---:R-:W-:Y:S04]  /*830a0*/  STL [R1+0x6584], R12 ;  /* 0x0065840c01007387 */ /* 0x004fe80000100800 */
[----:B------:R1:W-:Y:S04]  /*830b0*/  STL [R1+0x6580], R0 ;  /* 0x0065800001007387 */ /* 0x0003e80000100800 */
[----:B------:R-:W2:Y:S01]  /*830c0*/  LDL.LU.64 R246, [R1+0xd00] ;  /* 0x000d000001f67983 */ /* 0x000ea20000300a00 */
[----:B-1----:R-:W-:-:S05]  /*830d0*/  IMAD.MOV.U32 R0, RZ, RZ, R13 ;  /* 0x000000ffff007224 */ /* 0x002fca00078e000d */
[----:B------:R1:W-:Y:S04]  /*830e0*/  STL [R1+0x6578], R0 ;  /* 0x0065780001007387 */ /* 0x0003e80000100800 */
[----:B------:R-:W-:Y:S01]  /*830f0*/  STL [R1+0x657c], R16 ;  /* 0x00657c1001007387 */ /* 0x000fe20000100800 */
        /* <DEDUP_REMOVED lines=8> */
[----:B-1----:R-:W-:-:S05]  /*83180*/  MOV R0, R25 ;  /* 0x0000001900007202 */ /* 0x002fca0000000f00 */
[----:B------:R1:W-:Y:S02]  /*83190*/  STL [R1+0x6560], R0 ;  /* 0x0065600001007387 */ /* 0x0003e40000100800 */
[----:B-1----:R-:W-:Y:S02]  /*831a0*/  IMAD.MOV.U32 R0, RZ, RZ, R29 ;  /* 0x000000ffff007224 */ /* 0x002fe400078e001d */
[----:B------:R1:W-:Y:S04]  /*831b0*/  STL [R1+0x6564], R28 ;  /* 0x0065641c01007387 */ /* 0x0003e80000100800 */
[----:B------:R-:W-:Y:S04]  /*831c0*/  STL [R1+0x655c], R26 ;  /* 0x00655c1a01007387 */ /* 0x000fe80000100800 */
[----:B------:R1:W-:Y:S04]  /*831d0*/  STL [R1+0x6558], R0 ;  /* 0x0065580001007387 */ /* 0x0003e80000100800 */
[----:B-1----:R-:W2:Y:S01]  /*831e0*/  LDL.LU.64 R28, [R1+0xc58] ;  /* 0x000c5800011c7983 */ /* 0x002ea20000300a00 */
[----:B------:R-:W-:-:S03]  /*831f0*/  IMAD.MOV.U32 R0, RZ, RZ, R27 ;  /* 0x000000ffff007224 */ /* 0x000fc600078e001b */
[----:B------:R-:W2:Y:S04]  /*83200*/  LDL.LU.64 R26, [R1+0xc00] ;  /* 0x000c0000011a7983 */ /* 0x000ea80000300a00 */
[----:B------:R1:W-:Y:S04]  /*83210*/  STL [R1+0x6550], R0 ;  /* 0x0065500001007387 */ /* 0x0003e80000100800 */
[----:B---3--:R3:W-:Y:S04]  /*83220*/  STL [R1+0x6554], R22 ;  /* 0x0065541601007387 */ /* 0x0087e80000100800 */
[----:B------:R-:W2:Y:S01]  /*83230*/  LDL.LU.64 R24, [R1+0xbc8] ;  /* 0x000bc80001187983 */ /* 0x000ea20000300a00 */
[----:B-1----:R-:W-:-:S03]  /*83240*/  IMAD.MOV.U32 R0, RZ, RZ, R23 ;  /* 0x000000ffff007224 */ /* 0x002fc600078e0017 */
[----:B---3--:R-:W3:Y:S04]  /*83250*/  LDL.LU.64 R22, [R1+0xb70] ;  /* 0x000b700001167983 */ /* 0x008ee80000300a00 */
[----:B------:R1:W-:Y:S04]  /*83260*/  STL [R1+0x6548], R0 ;  /* 0x0065480001007387 */ /* 0x0003e80000100800 */
[----:B------:R1:W-:Y:S04]  /*83270*/  STL [R1+0x654c], R18 ;  /* 0x00654c1201007387 */ /* 0x0003e80000100800 */
[----:B------:R-:W3:Y:S01]  /*83280*/  LDL.LU.64 R20, [R1+0xb38] ;  /* 0x000b380001147983 */ /* 0x000ee20000300a00 */
[----:B-1----:R-:W-:-:S03]  /*83290*/  MOV R0, R19 ;  /* 0x0000001300007202 */ /* 0x002fc60000000f00 */
[----:B------:R-:W3:Y:S04]  /*832a0*/  LDL.LU.64 R18, [R1+0xae0] ;  /* 0x000ae00001127983 */ /* 0x000ee80000300a00 */
[----:B------:R1:W-:Y:S04]  /*832b0*/  STL [R1+0x6540], R0 ;  /* 0x0065400001007387 */ /* 0x0003e80000100800 */
[----:B------:R1:W-:Y:S04]  /*832c0*/  STL [R1+0x6544], R14 ;  /* 0x0065440e01007387 */ /* 0x0003e80000100800 */
[----:B------:R-:W3:Y:S01]  /*832d0*/  LDL.LU.64 R16, [R1+0xaa8] ;  /* 0x000aa80001107983 */ /* 0x000ee20000300a00 */
[----:B-1----:R-:W-:-:S03]  /*832e0*/  IMAD.MOV.U32 R0, RZ, RZ, R15 ;  /* 0x000000ffff007224 */ /* 0x002fc600078e000f */
[----:B------:R-:W3:Y:S04]  /*832f0*/  LDL.LU.64 R14, [R1+0xa50] ;  /* 0x000a5000010e7983 */ /* 0x000ee80000300a00 */
[----:B------:R1:W-:Y:S04]  /*83300*/  STL [R1+0x6538], R0 ;  /* 0x0065380001007387 */ /* 0x0003e80000100800 */
[----:B----4-:R4:W-:Y:S04]  /*83310*/  STL [R1+0x653c], R10 ;  /* 0x00653c0a01007387 */ /* 0x0109e80000100800 */
[----:B------:R-:W3:Y:S01]  /*83320*/  LDL.LU.64 R12, [R1+0x988] ;  /* 0x00098800010c7983 */ /* 0x000ee20000300a00 */
[----:B-1----:R-:W-:-:S03]  /*83330*/  IMAD.MOV.U32 R0, RZ, RZ, R11 ;  /* 0x000000ffff007224 */ /* 0x002fc600078e000b */
[----:B----4-:R-:W4:Y:S04]  /*83340*/  LDL.LU.64 R10, [R1+0x930] ;  /* 0x00093000010a7983 */ /* 0x010f280000300a00 */
[----:B------:R1:W-:Y:S04]  /*83350*/  STL [R1+0x6530], R0 ;  /* 0x0065300001007387 */ /* 0x0003e80000100800 */
[----:B--2---:R2:W-:Y:S04]  /*83360*/  STL [R1+0x6534], R246 ;  /* 0x006534f601007387 */ /* 0x0045e80000100800 */
[----:B------:R-:W4:Y:S01]  /*83370*/  LDL.LU.64 R2, [R1+0x8f8] ;  /* 0x0008f80001027983 */ /* 0x000f220000300a00 */
[----:B-1----:R-:W-:-:S03]  /*83380*/  IMAD.MOV.U32 R0, RZ, RZ, R247 ;  /* 0x000000ffff007224 */ /* 0x002fc600078e00f7 */
[----:B--2---:R-:W2:Y:S04]  /*83390*/  LDL.LU.64 R246, [R1+0x880] ;  /* 0x0008800001f67983 */ /* 0x004ea80000300a00 */
[----:B------:R1:W-:Y:S04]  /*833a0*/  STL [R1+0x6528], R0 ;  /* 0x0065280001007387 */ /* 0x0003e80000100800 */
[----:B------:R1:W-:Y:S04]  /*833b0*/  STL [R1+0x652c], R248 ;  /* 0x00652cf801007387 */ /* 0x0003e80000100800 */
[----:B------:R-:W2:Y:S01]  /*833c0*/  LDL.LU.64 R244, [R1+0x848] ;  /* 0x0008480001f47983 */ /* 0x000ea20000300a00 */
[----:B-1----:R-:W-:-:S03]  /*833d0*/  MOV R0, R249 ;  /* 0x000000f900007202 */ /* 0x002fc60000000f00 */
[----:B------:R-:W2:Y:S04]  /*833e0*/  LDL.LU.64 R248, [R1+0x5f0] ;  /* 0x0005f00001f87983 */ /* 0x000ea80000300a00 */
[----:B------:R1:W-:Y:S04]  /*833f0*/  STL [R1+0x6520], R0 ;  /* 0x0065200001007387 */ /* 0x0003e80000100800 */
[----:B------:R1:W-:Y:S04]  /*83400*/  STL [R1+0x6524], R8 ;  /* 0x0065240801007387 */ /* 0x0003e80000100800 */
[----:B------:R-:W2:Y:S01]  /*83410*/  LDL.LU.64 R6, [R1+0x5b8] ;  /* 0x0005b80001067983 */ /* 0x000ea20000300a00 */
[----:B-1----:R-:W-:-:S03]  /*83420*/  IMAD.MOV.U32 R0, RZ, RZ, R9 ;  /* 0x000000ffff007224 */ /* 0x002fc600078e0009 */
[----:B------:R-:W2:Y:S04]  /*83430*/  LDL.LU.64 R8, [R1+0x10] ;  /* 0x0000100001087983 */ /* 0x000ea80000300a00 */
[----:B------:R1:W-:Y:S02]  /*83440*/  STL [R1+0x6518], R0 ;  /* 0x0065180001007387 */ /* 0x0003e40000100800 */
[----:B-1----:R-:W-:Y:S02]  /*83450*/  IMAD.MOV.U32 R0, RZ, RZ, R29 ;  /* 0x000000ffff007224 */ /* 0x002fe400078e001d */
[----:B------:R1:W-:Y:S04]  /*83460*/  STL [R1+0x651c], R28 ;  /* 0x00651c1c01007387 */ /* 0x0003e80000100800 */
[----:B-1----:R-:W2:Y:S04]  /*83470*/  LDL.LU.64 R28, [R1+0x80e8] ;  /* 0x0080e800011c7983 */ /* 0x002ea80000300a00 */
[----:B------:R-:W-:Y:S04]  /*83480*/  STL [R1+0x6514], R26 ;  /* 0x0065141a01007387 */ /* 0x000fe80000100800 */
[----:B------:R1:W-:Y:S02]  /*83490*/  STL [R1+0x6510], R0 ;  /* 0x0065100001007387 */ /* 0x0003e40000100800 */
[----:B-1----:R-:W-:-:S02]  /*834a0*/  IMAD.MOV.U32 R0, RZ, RZ, R27 ;  /* 0x000000ffff007224 */ /* 0x002fc400078e001b */
[----:B------:R-:W2:Y:S04]  /*834b0*/  LDL.LU.64 R26, [R1+0x80e0] ;  /* 0x0080e000011a7983 */ /* 0x000ea80000300a00 */
[----:B------:R-:W-:Y:S04]  /*834c0*/  STL [R1+0x650c], R24 ;  /* 0x00650c1801007387 */ /* 0x000fe80000100800 */
[----:B------:R1:W-:Y:S02]  /*834d0*/  STL [R1+0x6508], R0 ;  /* 0x0065080001007387 */ /* 0x0003e40000100800 */
[----:B-1----:R-:W-:-:S02]  /*834e0*/  MOV R0, R25 ;  /* 0x0000001900007202 */ /* 0x002fc40000000f00 */
[----:B------:R-:W2:Y:S04]  /*834f0*/  LDL.LU.64 R24, [R1+0x80d8] ;  /* 0x0080d80001187983 */ /* 0x000ea80000300a00 */
[----:B---3--:R-:W-:Y:S04]  /*83500*/  STL [R1+0x6504], R22 ;  /* 0x0065041601007387 */ /* 0x008fe80000100800 */
[----:B------:R1:W-:Y:S02]  /*83510*/  STL [R1+0x6500], R0 ;  /* 0x0065000001007387 */ /* 0x0003e40000100800 */
[----:B-1----:R-:W-:-:S02]  /*83520*/  IMAD.MOV.U32 R0, RZ, RZ, R23 ;  /* 0x000000ffff007224 */ /* 0x002fc400078e0017 */
[----:B------:R-:W3:Y:S04]  /*83530*/  LDL.LU.64 R22, [R1+0x80d0] ;  /* 0x0080d00001167983 */ /* 0x000ee80000300a00 */
[----:B------:R-:W-:Y:S04]  /*83540*/  STL [R1+0x64fc], R20 ;  /* 0x0064fc1401007387 */ /* 0x000fe80000100800 */
        /* <DEDUP_REMOVED lines=9> */
[----:B-1----:R-:W-:-:S02]  /*835e0*/  MOV R0, R17 ;  /* 0x0000001100007202 */ /* 0x002fc40000000f00 */
        /* <DEDUP_REMOVED lines=9> */
[----:B----4-:R-:W-:Y:S04]  /*83680*/  STL [R1+0x64d4], R10 ;  /* 0x0064d40a01007387 */ /* 0x010fe80000100800 */
[----:B------:R1:W-:Y:S02]  /*83690*/  STL [R1+0x64d0], R0 ;  /* 0x0064d00001007387 */ /* 0x0003e40000100800 */
[----:B-1----:R-:W-:-:S02]  /*836a0*/  IMAD.MOV.U32 R0, RZ, RZ, R11 ;  /* 0x000000ffff007224 */ /* 0x002fc400078e000b */
[----:B------:R-:W4:Y:S04]  /*836b0*/  LDL.LU.64 R10, [R1+0x80a0] ;  /* 0x0080a000010a7983 */ /* 0x000f280000300a00 */
[----:B------:R-:W-:Y:S04]  /*836c0*/  STL [R1+0x64cc], R2 ;  /* 0x0064cc0201007387 */ /* 0x000fe80000100800 */
[----:B------:R1:W-:Y:S02]  /*836d0*/  STL [R1+0x64c8], R0 ;  /* 0x0064c80001007387 */ /* 0x0003e40000100800 */
[----:B-1----:R-:W-:-:S02]  /*836e0*/  MOV R0, R3 ;  /* 0x0000000300007202 */ /* 0x002fc40000000f00 */
[----:B------:R-:W4:Y:S04]  /*836f0*/  LDL.LU.64 R2, [R1+0x8098] ;  /* 0x0080980001027983 */ /* 0x000f280000300a00 */
[----:B--2---:R-:W-:Y:S04]  /*83700*/  STL [R1+0x64c4], R246 ;  /* 0x0064c4f601007387 */ /* 0x004fe80000100800 */
[----:B------:R1:W-:Y:S02]  /*83710*/  STL [R1+0x64c0], R0 ;  /* 0x0064c00001007387 */ /* 0x0003e40000100800 */
[----:B-1----:R-:W-:-:S02]  /*83720*/  IMAD.MOV.U32 R0, RZ, RZ, R247 ;  /* 0x000000ffff007224 */ /* 0x002fc400078e00f7 */
[----:B------:R-:W2:Y:S04]  /*83730*/  LDL.LU.64 R246, [R1+0x8090] ;  /* 0x0080900001f67983 */ /* 0x000ea80000300a00 */
[----:B------:R-:W-:Y:S04]  /*83740*/  STL [R1+0x64bc], R244 ;  /* 0x0064bcf401007387 */ /* 0x000fe80000100800 */
        /* <DEDUP_REMOVED lines=8> */
[----:B------:R1:W-:Y:S04]  /*837d0*/  STL [R1+0x64a8], R0 ;  /* 0x0064a80001007387 */ /* 0x0003e80000100800 */
[----:B------:R-:W-:Y:S01]  /*837e0*/  STL [R1+0x64a4], R8 ;  /* 0x0064a40801007387 */ /* 0x000fe20000100800 */
[----:B-1----:R-:W-:-:S05]  /*837f0*/  MOV R0, R7 ;  /* 0x0000000700007202 */ /* 0x002fca0000000f00 */
[----:B------:R1:W-:Y:S04]  /*83800*/  STL [R1+0x64a0], R0 ;  /* 0x0064a00001007387 */ /* 0x0003e80000100800 */
[----:B------:R-:W-:Y:S01]  /*83810*/  STL [R1+0x649c], R242 ;  /* 0x00649cf201007387 */ /* 0x000fe20000100800 */
[----:B-1----:R-:W-:-:S05]  /*83820*/  IMAD.MOV.U32 R0, RZ, RZ, R9 ;  /* 0x000000ffff007224 */ /* 0x002fca00078e0009 */
[----:B------:R-:W-:Y:S04]  /*83830*/  STL [R1+0x6498], R0 ;  /* 0x0064980001007387 */ /* 0x000fe80000100800 */
[----:B------:R-:W-:Y:S04]  /*83840*/  STL [R1+0x6490], R243 ;  /* 0x006490f301007387 */ /* 0x000fe80000100800 */
[----:B------:R-:W-:Y:S04]  /*83850*/  STL [R1+0x6494], R110 ;  /* 0x0064946e01007387 */ /* 0x000fe80000100800 */
[----:B------:R-:W-:Y:S04]  /*83860*/  STL [R1+0x6488], R111 ;  /* 0x0064886f01007387 */ /* 0x000fe80000100800 */
[----:B------:R-:W-:Y:S04]  /*83870*/  STL [R1+0x648c], R112 ;  /* 0x00648c7001007387 */ /* 0x000fe80000100800 */
[----:B------:R1:W-:Y:S04]  /*83880*/  STL [R1+0x6480], R113 ;  /* 0x0064807101007387 */ /* 0x0003e80000100800 */
        /* <DEDUP_REMOVED lines=110> */
[----:B-1----:R-:W3:Y:S04]  /*83f70*/  LDL.LU.64 R112, [R1+0xcf8] ;  /* 0x000cf80001707983 */ /* 0x002ee80000300a00 */
[----:B------:R-:W-:Y:S04]  /*83f80*/  STL [R1+0x62cc], R224 ;  /* 0x0062cce001007387 */ /* 0x000fe80000100800 */
[----:B------:R-:W-:Y:S04]  /*83f90*/  STL [R1+0x62c0], R225 ;  /* 0x0062c0e101007387 */ /* 0x000fe80000100800 */
[----:B------:R-:W4:Y:S04]  /*83fa0*/  LDL.LU.64 R110, [R1+0xcf0] ;  /* 0x000cf000016e7983 */ /* 0x000f280000300a00 */
[----:B------:R-:W-:Y:S04]  /*83fb0*/  STL [R1+0x62c4], R226 ;  /* 0x0062c4e201007387 */ /* 0x000fe80000100800 */
[----:B------:R-:W-:Y:S04]  /*83fc0*/  STL [R1+0x62b8], R227 ;  /* 0x0062b8e301007387 */ /* 0x000fe80000100800 */
[----:B------:R-:W2:Y:S04]  /*83fd0*/  LDL.LU.64 R242, [R1+0xce0] ;  /* 0x000ce00001f27983 */ /* 0x000ea80000300a00 */
        /* <DEDUP_REMOVED lines=24> */
[----:B---3--:R1:W-:Y:S01]  /*84160*/  STL [R1+0x627c], R112 ;  /* 0x00627c7001007387 */ /* 0x0083e20000100800 */
[----:B------:R-:W-:-:S03]  /*84170*/  IMAD.MOV.U32 R0, RZ, RZ, R113 ;  /* 0x000000ffff007224 */ /* 0x000fc600078e0071 */
[----:B-1----:R-:W3:Y:S04]  /*84180*/  LDL.LU.64 R112, [R1+0xc98] ;  /* 0x000c980001707983 */ /* 0x002ee80000300a00 */
[----:B------:R1:W-:Y:S04]  /*84190*/  STL [R1+0x6270], R0 ;  /* 0x0062700001007387 */ /* 0x0003e80000100800 */
[----:B----4-:R4:W-:Y:S01]  /*841a0*/  STL [R1+0x6274], R110 ;  /* 0x0062746e01007387 */ /* 0x0109e20000100800 */
[----:B-1----:R-:W-:-:S03]  /*841b0*/  IMAD.MOV.U32 R0, RZ, RZ, R111 ;  /* 0x000000ffff007224 */ /* 0x002fc600078e006f */
[----:B----4-:R-:W4:Y:S04]  /*841c0*/  LDL.LU.64 R110, [R1+0xc88] ;  /* 0x000c8800016e7983 */ /* 0x010f280000300a00 */
        /* <DEDUP_REMOVED lines=41> */
[----:B----4-:R4:W-:Y:S01]  /*84460*/  STL [R1+0x621c], R110 ;  /* 0x00621c6e01007387 */ /* 0x0109e20000100800 */
[----:B-1----:R-:W-:-:S03]  /*84470*/  IMAD.MOV.U32 R0, RZ, RZ, R111 ;  /* 0x000000ffff007224 */ /* 0x002fc600078e006f */
[----:B----4-:R-:W4:Y:S04]  /*84480*/  LDL.LU.64 R110, [R1+0xc28] ;  /* 0x000c2800016e7983 */ /* 0x010f280000300a00 */
        /* <DEDUP_REMOVED lines=85> */
[----:B----4-:R4:W-:Y:S01]  /*849e0*/  STL [R1+0x616c], R110 ;  /* 0x00616c6e01007387 */ /* 0x0109e20000100800 */
[----:B-1----:R-:W-:-:S03]  /*849f0*/  MOV R0, R111 ;  /* 0x0000006f00007202 */ /* 0x002fc60000000f00 */
        /* <DEDUP_REMOVED lines=166> */
[----:B------:R-:W-:Y:S04]  /*85460*/  STL [R1+0x601c], R120 ;  /* 0x00601c7801007387 */ /* 0x000fe80000100800 */
[----:B------:R-:W2:Y:S01]  /*85470*/  LDL.LU.64 R126, [R1+0x958] ;  /* 0x00095800017e7983 */ /* 0x000ea20000300a00 */
[----:B-1----:R-:W-:-:S05]  /*85480*/  IMAD.MOV.U32 R0, RZ, RZ, R121 ;  /* 0x000000ffff007224 */ /* 0x002fca00078e0079 */
        /* <DEDUP_REMOVED lines=20> */
[----:B------:R1:W-:Y:S02]  /*855d0*/  STL [R1+0x5fe8], R0 ;  /* 0x005fe80001007387 */ /* 0x0003e40000100800 */
[----:B-1----:R-:W-:Y:S02]  /*855e0*/  MOV R0, R9 ;  /* 0x0000000900007202 */ /* 0x002fe40000000f00 */
[----:B------:R1:W-:Y:S04]  /*855f0*/  STL [R1+0x5fec], R8 ;  /* 0x005fec0801007387 */ /* 0x0003e80000100800 */
[----:B-1----:R-:W2:Y:S04]  /*85600*/  LDL.LU.64 R8, [R1+0x920] ;  /* 0x0009200001087983 */ /* 0x002ea80000300a00 */
[----:B------:R1:W-:Y:S04]  /*85610*/  STL [R1+0x5fe0], R0 ;  /* 0x005fe00001007387 */ /* 0x0003e80000100800 */
        /* <DEDUP_REMOVED lines=20> */
[----:B------:R1:W-:Y:S02]  /*85760*/  STL [R1+0x5fb8], R0 ;  /* 0x005fb80001007387 */ /* 0x0003e40000100800 */
[----:B-1----:R-:W-:Y:S02]  /*85770*/  IMAD.MOV.U32 R0, RZ, RZ, R113 ;  /* 0x000000ffff007224 */ /* 0x002fe400078e0071 */
[----:B------:R-:W3:Y:S04]  /*85780*/  LDL.LU.64 R112, [R1+0x8e8] ;  /* 0x0008e80001707983 */ /* 0x000ee80000300a00 */
        /* <DEDUP_REMOVED lines=37> */
[----:B------:R-:W2:Y:S04]  /*859e0*/  LDL.LU.64 R114, [R1+0x878] ;  /* 0x0008780001727983 */ /* 0x000ea80000300a00 */
[----:B------:R-:W2:Y:S01]  /*859f0*/  LDL.LU.64 R126, [R1+0x870] ;  /* 0x00087000017e7983 */ /* 0x000ea20000300a00 */
[----:B-1----:R-:W-:-:S05]  /*85a00*/  MOV R0, R123 ;  /* 0x0000007b00007202 */ /* 0x002fca0000000f00 */
        /* <DEDUP_REMOVED lines=9> */
[----:B--2---:R2:W-:Y:S04]  /*85aa0*/  STL [R1+0x5f54], R242 ;  /* 0x005f54f201007387 */ /* 0x0045e80000100800 */
[----:B------:R-:W4:Y:S01]  /*85ab0*/  LDL.LU.64 R124, [R1+0x858] ;  /* 0x00085800017c7983 */ /* 0x000f220000300a00 */
[----:B-1----:R-:W-:-:S03]  /*85ac0*/  IMAD.MOV.U32 R0, RZ, RZ, R243 ;  /* 0x000000ffff007224 */ /* 0x002fc600078e00f3 */
[----:B------:R-:W-:Y:S04]  /*85ad0*/  STL [R1+0x5f4c], R6 ;  /* 0x005f4c0601007387 */ /* 0x000fe80000100800 */
[----:B------:R1:W-:Y:S04]  /*85ae0*/  STL [R1+0x5f48], R0 ;  /* 0x005f480001007387 */ /* 0x0003e80000100800 */
[----:B--2---:R-:W2:Y:S01]  /*85af0*/  LDL.LU.64 R242, [R1+0x850] ;  /* 0x0008500001f27983 */ /* 0x004ea20000300a00 */
[----:B-1----:R-:W-:-:S03]  /*85b00*/  MOV R0, R7 ;  /* 0x0000000700007202 */ /* 0x002fc60000000f00 */
[----:B------:R-:W-:Y:S04]  /*85b10*/  STL [R1+0x5f44], R120 ;  /* 0x005f447801007387 */ /* 0x000fe80000100800 */
[----:B------:R1:W-:Y:S04]  /*85b20*/  STL [R1+0x5f40], R0 ;  /* 0x005f400001007387 */ /* 0x0003e80000100800 */
[----:B------:R-:W2:Y:S04]  /*85b30*/  LDL.LU.64 R6, [R1+0x840] ;  /* 0x0008400001067983 */ /* 0x000ea80000300a00 */
[----:B------:R-:W2:Y:S01]  /*85b40*/  LDL.LU.64 R122, [R1+0x638] ;  /* 0x00063800017a7983 */ /* 0x000ea20000300a00 */
[----:B-1----:R-:W-:-:S05]  /*85b50*/  IMAD.MOV.U32 R0, RZ, RZ, R121 ;  /* 0x000000ffff007224 */ /* 0x002fca00078e0079 */
[----:B------:R1:W-:Y:S04]  /*85b60*/  STL [R1+0x5f38], R0 ;  /* 0x005f380001007387 */ /* 0x0003e80000100800 */
[----:B------:R1:W-:Y:S02]  /*85b70*/  STL [R1+0x5f3c], R8 ;  /* 0x005f3c0801007387 */ /* 0x0003e40000100800 */
[----:B-1----:R-:W-:Y:S02]  /*85b80*/  IMAD.MOV.U32 R0, RZ, RZ, R9 ;  /* 0x000000ffff007224 */ /* 0x002fe400078e0009 */
        /* <DEDUP_REMOVED lines=8> */
[----:B-1----:R-:W-:-:S03]  /*85c10*/  MOV R0, R129 ;  /* 0x0000008100007202 */ /* 0x002fc60000000f00 */
[----:B------:R-:W-:Y:S04]  /*85c20*/  STL [R1+0x5f24], R116 ;  /* 0x005f247401007387 */ /* 0x000fe80000100800 */
[----:B------:R1:W-:Y:S02]  /*85c30*/  STL [R1+0x5f20], R0 ;  /* 0x005f200001007387 */ /* 0x0003e40000100800 */
[----:B-1----:R-:W-:Y:S02]  /*85c40*/  IMAD.MOV.U32 R0, RZ, RZ, R117 ;  /* 0x000000ffff007224 */ /* 0x002fe400078e0075 */
        /* <DEDUP_REMOVED lines=8> */
[----:B---3--:R-:W-:Y:S04]  /*85cd0*/  STL [R1+0x5f0c], R112 ;  /* 0x005f0c7001007387 */ /* 0x008fe80000100800 */
[----:B------:R1:W-:Y:S02]  /*85ce0*/  STL [R1+0x5f08], R0 ;  /* 0x005f080001007387 */ /* 0x0003e40000100800 */
[----:B-1----:R-:W-:Y:S02]  /*85cf0*/  MOV R0, R113 ;  /* 0x0000007100007202 */ /* 0x002fe40000000f00 */
[----:B------:R-:W3:Y:S04]  /*85d00*/  LDL.LU.64 R112, [R1+0x608] ;  /* 0x0006080001707983 */ /* 0x000ee80000300a00 */
[----:B------:R1:W-:Y:S04]  /*85d10*/  STL [R1+0x5f00], R0 ;  /* 0x005f000001007387 */ /* 0x0003e80000100800 */
[----:B----4-:R4:W-:Y:S01]  /*85d20*/  STL [R1+0x5f04], R110 ;  /* 0x005f046e01007387 */ /* 0x0109e20000100800 */
[----:B-1----:R-:W-:-:S03]  /*85d30*/  IMAD.MOV.U32 R0, RZ, RZ, R111 ;  /* 0x000000ffff007224 */ /* 0x002fc600078e006f */
[----:B------:R-:W-:Y:S04]  /*85d40*/  STL [R1+0x5efc], R124 ;  /* 0x005efc7c01007387 */ /* 0x000fe80000100800 */
[----:B------:R1:W-:Y:S04]  /*85d50*/  STL [R1+0x5ef8], R0 ;  /* 0x005ef80001007387 */ /* 0x0003e80000100800 */
[----:B----4-:R-:W4:Y:S01]  /*85d60*/  LDL.LU.64 R110, [R1+0x600] ;  /* 0x00060000016e7983 */ /* 0x010f220000300a00 */
[----:B-1----:R-:W-:-:S03]  /*85d70*/  IMAD.MOV.U32 R0, RZ, RZ, R125 ;  /* 0x000000ffff007224 */ /* 0x002fc600078e007d */
[----:B--2---:R-:W-:Y:S04]  /*85d80*/  STL [R1+0x5ef4], R242 ;  /* 0x005ef4f201007387 */ /* 0x004fe80000100800 */
[----:B------:R1:W-:Y:S02]  /*85d90*/  STL [R1+0x5ef0], R0 ;  /* 0x005ef00001007387 */ /* 0x0003e40000100800 */
[----:B-1----:R-:W-:Y:S02]  /*85da0*/  IMAD.MOV.U32 R0, RZ, RZ, R243 ;  /* 0x000000ffff007224 */ /* 0x002fe400078e00f3 */
[----:B------:R-:W2:Y:S04]  /*85db0*/  LDL.LU.64 R242, [R1+0x5f8] ;  /* 0x0005f80001f27983 */ /* 0x000ea80000300a00 */
[----:B------:R1:W-:Y:S04]  /*85dc0*/  STL [R1+0x5ee8], R0 ;  /* 0x005ee80001007387 */ /* 0x0003e80000100800 */
[----:B------:R1:W-:Y:S02]  /*85dd0*/  STL [R1+0x5eec], R6 ;  /* 0x005eec0601007387 */ /* 0x0003e40000100800 */
[----:B-1----:R-:W-:-:S02]  /*85de0*/  MOV R0, R7 ;  /* 0x0000000700007202 */ /* 0x002fc40000000f00 */
[----:B------:R-:W-:Y:S04]  /*85df0*/  STL [R1+0x5ee4], R122 ;  /* 0x005ee47a01007387 */ /* 0x000fe80000100800 */
[----:B------:R1:W-:Y:S04]  /*85e00*/  STL [R1+0x5ee0], R0 ;  /* 0x005ee00001007387 */ /* 0x0003e80000100800 */
[----:B------:R-:W2:Y:S01]  /*85e10*/  LDL.LU.64 R6, [R1+0x5e8] ;  /* 0x0005e80001067983 */ /* 0x000ea20000300a00 */
[----:B-1----:R-:W-:-:S03]  /*85e20*/  IMAD.MOV.U32 R0, RZ, RZ, R123 ;  /* 0x000000ffff007224 */ /* 0x002fc600078e007b */
[----:B------:R-:W-:Y:S04]  /*85e30*/  STL [R1+0x5edc], R8 ;  /* 0x005edc0801007387 */ /* 0x000fe80000100800 */
[----:B------:R1:W-:Y:S02]  /*85e40*/  STL [R1+0x5ed8], R0 ;  /* 0x005ed80001007387 */ /* 0x0003e40000100800 */
[----:B-1----:R-:W-:Y:S02]  /*85e50*/  IMAD.MOV.U32 R0, RZ, RZ, R9 ;  /* 0x000000ffff007224 */ /* 0x002fe400078e0009 */
[----:B------:R-:W2:Y:S04]  /*85e60*/  LDL.LU.64 R8, [R1+0x5e0] ;  /* 0x0005e00001087983 */ /* 0x000ea80000300a00 */
[----:B------:R1:W-:Y:S04]  /*85e70*/  STL [R1+0x5ed0], R0 ;  /* 0x005ed00001007387 */ /* 0x0003e80000100800 */
[----:B------:R-:W-:Y:S01]  /*85e80*/  STL [R1+0x5ed4], R120 ;  /* 0x005ed47801007387 */ /* 0x000fe20000100800 */
[----:B-1----:R-:W-:-:S03]  /*85e90*/  IMAD.MOV.U32 R0, RZ, RZ, R121 ;  /* 0x000000ffff007224 */ /* 0x002fc600078e0079 */
[----:B------:R-:W-:Y:S04]  /*85ea0*/  STL [R1+0x5ecc], R118 ;  /* 0x005ecc7601007387 */ /* 0x000fe80000100800 */
[----:B------:R1:W-:Y:S04]  /*85eb0*/  STL [R1+0x5ec8], R0 ;  /* 0x005ec80001007387 */ /* 0x0003e80000100800 */
[----:B------:R-:W2:Y:S04]  /*85ec0*/  LDL.LU.64 R134, [R1+0x5d8] ;  /* 0x0005d80001867983 */ /* 0x000ea80000300a00 */
[----:B------:R-:W2:Y:S01]  /*85ed0*/  LDL.LU.64 R132, [R1+0x5d0] ;  /* 0x0005d00001847983 */ /* 0x000ea20000300a00 */
[----:B-1----:R-:W-:-:S05]  /*85ee0*/  MOV R0, R119 ;  /* 0x0000007700007202 */ /* 0x002fca0000000f00 */
[----:B------:R1:W-:Y:S04]  /*85ef0*/  STL [R1+0x5ec0], R0 ;  /* 0x005ec00001007387 */ /* 0x0003e80000100800 */
[----:B------:R-:W-:Y:S04]  /*85f00*/  STL [R1+0x5ec4], R116 ;  /* 0x005ec47401007387 */ /* 0x000fe80000100800 */
[----:B------:R-:W2:Y:S01]  /*85f10*/  LDL.LU.64 R130, [R1+0x5c8] ;  /* 0x0005c80001827983 */ /* 0x000ea20000300a00 */
[----:B-1----:R-:W-:-:S03]  /*85f20*/  IMAD.MOV.U32 R0, RZ, RZ, R117 ;  /* 0x000000ffff007224 */ /* 0x002fc600078e0075 */
[----:B------:R-:W2:Y:S04]  /*85f30*/  LDL.LU.64 R128, [R1+0x5c0] ;  /* 0x0005c00001807983 */ /* 0x000ea80000300a00 */
[----:B------:R1:W-:Y:S04]  /*85f40*/  STL [R1+0x5eb8], R0 ;  /* 0x005eb80001007387 */ /* 0x0003e80000100800 */
[----:B------:R-:W-:Y:S04]  /*85f50*/  STL [R1+0x5ebc], R114 ;  /* 0x005ebc7201007387 */ /* 0x000fe80000100800 */
[----:B------:R-:W2:Y:S01]  /*85f60*/  LDL.LU.64 R126, [R1+0x5b0] ;  /* 0x0005b000017e7983 */ /* 0x000ea20000300a00 */
[----:B-1----:R-:W-:-:S03]  /*85f70*/  IMAD.MOV.U32 R0, RZ, RZ, R115 ;  /* 0x000000ffff007224 */ /* 0x002fc600078e0073 */
[----:B------:R-:W2:Y:S04]  /*85f80*/  LDL.LU.64 R124, [R1+0x5a8] ;  /* 0x0005a800017c7983 */ /* 0x000ea80000300a00 */
[----:B------:R1:W-:Y:S04]  /*85f90*/  STL [R1+0x5eb0], R0 ;  /* 0x005eb00001007387 */ /* 0x0003e80000100800 */
[----:B---3--:R-:W-:Y:S04]  /*85fa0*/  STL [R1+0x5eb4], R112 ;  /* 0x005eb47001007387 */ /* 0x008fe80000100800 */
[----:B------:R-:W3:Y:S01]  /*85fb0*/  LDL.LU.64 R122, [R1+0x5a0] ;  /* 0x0005a000017a7983 */ /* 0x000ee20000300a00 */
[----:B-1----:R-:W-:-:S03]  /*85fc0*/  IMAD.MOV.U32 R0, RZ, RZ, R113 ;  /* 0x000000ffff007224 */ /* 0x002fc600078e0071 */
[----:B------:R-:W3:Y:S04]  /*85fd0*/  LDL.LU.64 R120, [R1+0x598] ;  /* 0x0005980001787983 */ /* 0x000ee80000300a00 */
[----:B------:R1:W-:Y:S04]  /*85fe0*/  STL [R1+0x5ea8], R0 ;  /* 0x005ea80001007387 */ /* 0x0003e80000100800 */
[----:B----4-:R-:W-:Y:S04]  /*85ff0*/  STL [R1+0x5eac], R110 ;  /* 0x005eac6e01007387 */ /* 0x010fe80000100800 */
[----:B------:R-:W4:Y:S01]  /*86000*/  LDL.LU.64 R118, [R1+0x590] ;  /* 0x0005900001767983 */ /* 0x000f220000300a00 */
[----:B-1----:R-:W-:-:S03]  /*86010*/  MOV R0, R111 ;  /* 0x0000006f00007202 */ /* 0x002fc60000000f00 */
[----:B------:R-:W4:Y:S04]  /*86020*/  LDL.LU.64 R116, [R1+0x38] ;  /* 0x0000380001747983 */ /* 0x000f280000300a00 */
[----:B------:R1:W-:Y:S04]  /*86030*/  STL [R1+0x5ea0], R0 ;  /* 0x005ea00001007387 */ /* 0x0003e80000100800 */
[----:B--2---:R-:W-:Y:S04]  /*86040*/  STL [R1+0x5ea4], R242 ;  /* 0x005ea4f201007387 */ /* 0x004fe80000100800 */
[----:B------:R-:W2:Y:S01]  /*86050*/  LDL.LU.64 R114, [R1+0x30] ;  /* 0x0000300001727983 */ /* 0x000ea20000300a00 */
[----:B-1----:R-:W-:-:S03]  /*86060*/  IMAD.MOV.U32 R0, RZ, RZ, R243 ;  /* 0x000000ffff007224 */ /* 0x002fc600078e00f3 */
[----:B------:R-:W2:Y:S04]  /*86070*/  LDL.LU.64 R112, [R1+0x28] ;  /* 0x0000280001707983 */ /* 0x000ea80000300a00 */
[----:B------:R1:W-:Y:S04]  /*86080*/  STL [R1+0x5e98], R0 ;  /* 0x005e980001007387 */ /* 0x0003e80000100800 */
[----:B------:R1:W-:Y:S04]  /*86090*/  STL [R1+0x5e9c], R6 ;  /* 0x005e9c0601007387 */ /* 0x0003e80000100800 */
[----:B------:R-:W2:Y:S01]  /*860a0*/  LDL.LU.64 R110, [R1+0x20] ;  /* 0x00002000016e7983 */ /* 0x000ea20000300a00 */
[----:B-1----:R-:W-:-:S03]  /*860b0*/  IMAD.MOV.U32 R0, RZ, RZ, R7 ;  /* 0x000000ffff007224 */ /* 0x002fc600078e0007 */
[----:B------:R-:W2:Y:S04]  /*860c0*/  LDL.LU.64 R242, [R1+0x18] ;  /* 0x0000180001f27983 */ /* 0x000ea80000300a00 */
[----:B------:R1:W-:Y:S04]  /*860d0*/  STL [R1+0x5e90], R0 ;  /* 0x005e900001007387 */ /* 0x0003e80000100800 */
[----:B------:R1:W-:Y:S04]  /*860e0*/  STL [R1+0x5e94], R8 ;  /* 0x005e940801007387 */ /* 0x0003e80000100800 */
[----:B------:R-:W2:Y:S01]  /*860f0*/  LDL.LU.64 R6, [R1+0x8] ;  /* 0x0000080001067983 */ /* 0x000ea20000300a00 */
[----:B-1----:R-:W-:-:S03]  /*86100*/  IMAD.MOV.U32 R0, RZ, RZ, R9 ;  /* 0x000000ffff007224 */ /* 0x002fc600078e0009 */
[----:B------:R-:W2:Y:S04]  /*86110*/  LDL.LU.64 R8, [R1] ;  /* 0x0000000001087983 */ /* 0x000ea80000300a00 */
[----:B------:R1:W-:Y:S02]  /*86120*/  STL [R1+0x5e88], R0 ;  /* 0x005e880001007387 */ /* 0x0003e40000100800 */
[----:B-1----:R-:W-:Y:S02]  /*86130*/  MOV R0, R135 ;  /* 0x0000008700007202 */ /* 0x002fe40000000f00 */
[----:B------:R-:W-:Y:S04]  /*86140*/  STL [R1+0x5e8c], R134 ;  /* 0x005e8c8601007387 */ /* 0x000fe80000100800 */
[----:B------:R-:W-:Y:S04]  /*86150*/  STL [R1+0x5e84], R132 ;  /* 0x005e848401007387 */ /* 0x000fe80000100800 */
[----:B------:R1:W-:Y:S02]  /*86160*/  STL [R1+0x5e80], R0 ;  /* 0x005e800001007387 */ /* 0x0003e40000100800 */
[----:B-1----:R-:W-:-:S02]  /*86170*/  IMAD.MOV.U32 R0, RZ, RZ, R133 ;  /* 0x000000ffff007224 */ /* 0x002fc400078e0085 */
[----:B------:R-:W-:Y:S04]  /*86180*/  STL [R1+0x5e7c], R130 ;  /* 0x005e7c8201007387 */ /* 0x000fe80000100800 */
[----:B------:R1:W-:Y:S04]  /*86190*/  STL [R1+0x5e78], R0 ;  /* 0x005e780001007387 */ /* 0x0003e80000100800 */
[----:B------:R-:W-:Y:S01]  /*861a0*/  STL [R1+0x5e74], R128 ;  /* 0x005e748001007387 */ /* 0x000fe20000100800 */
[----:B-1----:R-:W-:-:S05]  /*861b0*/  IMAD.MOV.U32 R0, RZ, RZ, R131 ;  /* 0x000000ffff007224 */ /* 0x002fca00078e0083 */
[----:B------:R1:W-:Y:S04]  /*861c0*/  STL [R1+0x5e70], R0 ;  /* 0x005e700001007387 */ /* 0x0003e80000100800 */
[----:B------:R-:W-:Y:S01]  /*861d0*/  STL [R1+0x5e6c], R126 ;  /* 0x005e6c7e01007387 */ /* 0x000fe20000100800 */
[----:B-1----:R-:W-:-:S05]  /*861e0*/  IMAD.MOV.U32 R0, RZ, RZ, R129 ;  /* 0x000000ffff007224 */ /* 0x002fca00078e0081 */
[----:B------:R1:W-:Y:S04]  /*861f0*/  STL [R1+0x5e68], R0 ;  /* 0x005e680001007387 */ /* 0x0003e80000100800 */
[----:B------:R-:W-:Y:S01]  /*86200*/  STL [R1+0x5e64], R124 ;  /* 0x005e647c01007387 */ /* 0x000fe20000100800 */
[----:B-1----:R-:W-:-:S05]  /*86210*/  MOV R0, R127 ;  /* 0x0000007f00007202 */ /* 0x002fca0000000f00 */
[----:B------:R1:W-:Y:S02]  /*86220*/  STL [R1+0x5e60], R0 ;  /* 0x005e600001007387 */ /* 0x0003e40000100800 */
[----:B-1----:R-:W-:Y:S02]  /*86230*/  IMAD.MOV.U32 R0, RZ, RZ, R125 ;  /* 0x000000ffff007224 */ /* 0x002fe400078e007d */
[----:B---3--:R-:W-:Y:S04]  /*86240*/  STL [R1+0x5e5c], R122 ;  /* 0x005e5c7a01007387 */ /* 0x008fe80000100800 */
[----:B------:R1:W-:Y:S04]  /*86250*/  STL [R1+0x5e58], R0 ;  /* 0x005e580001007387 */ /* 0x0003e80000100800 */
[----:B------:R-:W-:Y:S01]  /*86260*/  STL [R1+0x5e54], R120 ;  /* 0x005e547801007387 */ /* 0x000fe20000100800 */
[----:B-1----:R-:W-:-:S05]  /*86270*/  IMAD.MOV.U32 R0, RZ, RZ, R123 ;  /* 0x000000ffff007224 */ /* 0x002fca00078e007b */
[----:B------:R1:W-:Y:S04]  /*86280*/  STL [R1+0x5e50], R0 ;  /* 0x005e500001007387 */ /* 0x0003e80000100800 */
[----:B----4-:R-:W-:Y:S01]  /*86290*/  STL [R1+0x5e4c], R118 ;  /* 0x005e4c7601007387 */ /* 0x010fe20000100800 */
[----:B-1----:R-:W-:-:S05]  /*862a0*/  IMAD.MOV.U32 R0, RZ, RZ, R121 ;  /* 0x000000ffff007224 */ /* 0x002fca00078e0079 */
[----:B------:R1:W-:Y:S04]  /*862b0*/  STL [R1+0x5e48], R0 ;  /* 0x005e480001007387 */ /* 0x0003e80000100800 */
[----:B------:R-:W-:Y:S01]  /*862c0*/  STL [R1+0x5e44], R116 ;  /* 0x005e447401007387 */ /* 0x000fe20000100800 */
[----:B-1----:R-:W-:-:S05]  /*862d0*/  MOV R0, R119 ;  /* 0x0000007700007202 */ /* 0x002fca0000000f00 */
[----:B------:R1:W-:Y:S02]  /*862e0*/  STL [R1+0x5e40], R0 ;  /* 0x005e400001007387 */ /* 0x0003e40000100800 */
[----:B-1----:R-:W-:Y:S02]  /*862f0*/  IMAD.MOV.U32 R0, RZ, RZ, R117 ;  /* 0x000000ffff007224 */ /* 0x002fe400078e0075 */
[----:B--2---:R-:W-:Y:S04]  /*86300*/  STL [R1+0x5e3c], R114 ;  /* 0x005e3c7201007387 */ /* 0x004fe80000100800 */
        /* <DEDUP_REMOVED lines=17> */
[----:B-1----:R-:W-:-:S05]  /*86420*/  IMAD.MOV.U32 R0, RZ, RZ, R9 ;  /* 0x000000ffff007224 */ /* 0x002fca00078e0009 */
        /* <DEDUP_REMOVED lines=9> */
[----:B------:R-:W1:Y:S04]  /*864c0*/  LDL.LU.64 R110, [R1+0x1a70] ;  /* 0x001a7000016e7983 */ /* 0x000e680000300a00 */
[----:B------:R-:W-:Y:S04]  /*864d0*/  STL [R1+0x5de0], R103 ;  /* 0x005de06701007387 */ /* 0x000fe80000100800 */
[----:B------:R-:W2:Y:S04]  /*864e0*/  LDL.LU.64 R242, [R1+0x1a88] ;  /* 0x001a880001f27983 */ /* 0x000ea80000300a00 */
[----:B------:R-:W-:Y:S04]  /*864f0*/  STL [R1+0x5de4], R100 ;  /* 0x005de46401007387 */ /* 0x000fe80000100800 */
[----:B------:R-:W3:Y:S04]  /*86500*/  LDL.LU.64 R6, [R1+0x1a98] ;  /* 0x001a980001067983 */ /* 0x000ee80000300a00 */
[----:B------:R-:W-:Y:S04]  /*86510*/  STL [R1+0x5dd8], R101 ;  /* 0x005dd86501007387 */ /* 0x000fe80000100800 */
[----:B------:R-:W4:Y:S04]  /*86520*/  LDL.LU.64 R8, [R1+0x1aa0] ;  /* 0x001aa00001087983 */ /* 0x000f280000300a00 */
        /* <DEDUP_REMOVED lines=23> */
[----:B------:R-:W-:Y:S01]  /*866a0*/  STL [R1+0x5d58], R77 ;  /* 0x005d584d01007387 */ /* 0x000fe20000100800 */
[----:B-1----:R-:W-:-:S03]  /*866b0*/  MOV R0, R111 ;  /* 0x0000006f00007202 */ /* 0x002fc60000000f00 */
[----:B------:R-:W-:Y:S04]  /*866c0*/  STL [R1+0x5d60], R110 ;  /* 0x005d606e01007387 */ /* 0x000fe80000100800 */
[----:B--2---:R-:W-:Y:S04]  /*866d0*/  STL [R1+0x5d68], R242 ;  /* 0x005d68f201007387 */ /* 0x004fe80000100800 */
[----:B------:R1:W-:Y:S04]  /*866e0*/  STL [R1+0x5d5c], R0 ;  /* 0x005d5c0001007387 */ /* 0x0003e80000100800 */
[----:B---3--:R-:W-:Y:S01]  /*866f0*/  STL [R1+0x5d70], R6 ;  /* 0x005d700601007387 */ /* 0x008fe20000100800 */
[----:B-1----:R-:W-:-:S05]  /*86700*/  IMAD.MOV.U32 R0, RZ, RZ, R243 ;  /* 0x000000ffff007224 */ /* 0x002fca00078e00f3 */
[----:B------:R1:W-:Y:S04]  /*86710*/  STL [R1+0x5d64], R0 ;  /* 0x005d640001007387 */ /* 0x0003e80000100800 */
[----:B----4-:R-:W-:Y:S01]  /*86720*/  STL [R1+0x5d78], R8 ;  /* 0x005d780801007387 */ /* 0x010fe20000100800 */
        /* <DEDUP_REMOVED lines=37> */
[----:B------:R-:W-:Y:S04]  /*86980*/  STL [R1+0x5cdc], R42 ;  /* 0x005cdc2a01007387 */ /* 0x000fe80000100800 */
[----:B------:R-:W2:Y:S04]  /*86990*/  LDL.LU.64 R242, [R1+0x1bc0] ;  /* 0x001bc00001f27983 */ /* 0x000ea80000300a00 */
[----:B------:R-:W-:Y:S04]  /*869a0*/  STL [R1+0x5cd0], R43 ;  /* 0x005cd02b01007387 */ /* 0x000fe80000100800 */
[----:B------:R-:W-:Y:S04]  /*869b0*/  STL [R1+0x5cd4], R40 ;  /* 0x005cd42801007387 */ /* 0x000fe80000100800 */
[----:B------:R-:W3:Y:S04]  /*869c0*/  LDL.LU.64 R6, [R1+0x1bd0] ;  /* 0x001bd00001067983 */ /* 0x000ee80000300a00 */
[----:B------:R-:W-:Y:S04]  /*869d0*/  STL [R1+0x5cc8], R41 ;  /* 0x005cc82901007387 */ /* 0x000fe80000100800 */
        /* <DEDUP_REMOVED lines=19> */
[----:B------:R-:W4:Y:S04]  /*86b10*/  LDL.LU.64 R118, [R1+0x1a40] ;  /* 0x001a400001767983 */ /* 0x000f280000300a00 */
[----:B------:R-:W-:Y:S04]  /*86b20*/  STL [R1+0x5c84], R20 ;  /* 0x005c841401007387 */ /* 0x000fe80000100800 */
[----:B------:R-:W-:Y:S04]  /*86b30*/  STL [R1+0x5c58], R21 ;  /* 0x005c581501007387 */ /* 0x000fe80000100800 */
[----:B------:R-:W4:Y:S01]  /*86b40*/  LDL.LU.64 R122, [R1+0x1a48] ;  /* 0x001a4800017a7983 */ /* 0x000f220000300a00 */
[----:B-1----:R-:W-:-:S03]  /*86b50*/  MOV R0, R111 ;  /* 0x0000006f00007202 */ /* 0x002fc60000000f00 */
[----:B------:R-:W-:Y:S04]  /*86b60*/  STL [R1+0x5c60], R110 ;  /* 0x005c606e01007387 */ /* 0x000fe80000100800 */
[----:B------:R-:W4:Y:S04]  /*86b70*/  LDL.LU.64 R116, [R1+0x1a50] ;  /* 0x001a500001747983 */ /* 0x000f280000300a00 */
[----:B------:R1:W-:Y:S04]  /*86b80*/  STL [R1+0x5c5c], R0 ;  /* 0x005c5c0001007387 */ /* 0x0003e80000100800 */
[----:B--2---:R-:W-:Y:S04]  /*86b90*/  STL [R1+0x5c68], R242 ;  /* 0x005c68f201007387 */ /* 0x004fe80000100800 */
[----:B------:R-:W2:Y:S01]  /*86ba0*/  LDL.LU.64 R114, [R1+0x1a58] ;  /* 0x001a580001727983 */ /* 0x000ea20000300a00 */
[----:B-1----:R-:W-:-:S05]  /*86bb0*/  IMAD.MOV.U32 R0, RZ, RZ, R243 ;  /* 0x000000ffff007224 */ /* 0x002fca00078e00f3 */
[----:B------:R1:W-:Y:S04]  /*86bc0*/  STL [R1+0x5c64], R0 ;  /* 0x005c640001007387 */ /* 0x0003e80000100800 */
[----:B---3--:R-:W-:Y:S04]  /*86bd0*/  STL [R1+0x5c70], R6 ;  /* 0x005c700601007387 */ /* 0x008fe80000100800 */
[----:B------:R-:W3:Y:S01]  /*86be0*/  LDL.LU.64 R112, [R1+0x1a60] ;  /* 0x001a600001707983 */ /* 0x000ee20000300a00 */
[----:B-1----:R-:W-:-:S05]  /*86bf0*/  IMAD.MOV.U32 R0, RZ, RZ, R7 ;  /* 0x000000ffff007224 */ /* 0x002fca00078e0007 */
[----:B------:R1:W-:Y:S04]  /*86c00*/  STL [R1+0x5c6c], R0 ;  /* 0x005c6c0001007387 */ /* 0x0003e80000100800 */
[----:B----4-:R4:W-:Y:S04]  /*86c10*/  STL [R1+0x5c78], R8 ;  /* 0x005c780801007387 */ /* 0x0109e80000100800 */
[----:B------:R-:W3:Y:S01]  /*86c20*/  LDL.LU.64 R110, [R1+0x1a68] ;  /* 0x001a6800016e7983 */ /* 0x000ee20000300a00 */
[----:B-1----:R-:W-:-:S05]  /*86c30*/  IMAD.MOV.U32 R0, RZ, RZ, R9 ;  /* 0x000000ffff007224 */ /* 0x002fca00078e0009 */
[----:B------:R1:W-:Y:S04]  /*86c40*/  STL [R1+0x5c74], R0 ;  /* 0x005c740001007387 */ /* 0x0003e80000100800 */
[----:B------:R-:W-:Y:S04]  /*86c50*/  STL [R1+0x5c7c], R18 ;  /* 0x005c7c1201007387 */ /* 0x000fe80000100800 */
[----:B------:R-:W-:Y:S04]  /*86c60*/  STL [R1+0x5c50], R19 ;  /* 0x005c501301007387 */ /* 0x000fe80000100800 */
[----:B------:R-:W3:Y:S04]  /*86c70*/  LDL.LU.64 R242, [R1+0x1a78] ;  /* 0x001a780001f27983 */ /* 0x000ee80000300a00 */
        /* <DEDUP_REMOVED lines=8> */
[----:B----4-:R-:W4:Y:S04]  /*86d00*/  LDL.LU.64 R8, [R1+0x1aa8] ;  /* 0x001aa80001087983 */ /* 0x010f280000300a00 */
[----:B------:R-:W-:Y:S04]  /*86d10*/  STL [R1+0x5c3c], R10 ;  /* 0x005c3c0a01007387 */ /* 0x000fe80000100800 */
[----:B------:R-:W-:Y:S04]  /*86d20*/  STL [R1+0x425c], R11 ;  /* 0x00425c0b01007387 */ /* 0x000fe80000100800 */
[----:B------:R-:W4:Y:S01]  /*86d30*/  LDL.LU.64 R120, [R1+0x1ab0] ;  /* 0x001ab00001787983 */ /* 0x000f220000300a00 */
[----:B-1----:R-:W-:-:S03]  /*86d40*/  MOV R0, R119 ;  /* 0x0000007700007202 */ /* 0x002fc60000000f00 */
[----:B------:R1:W-:Y:S04]  /*86d50*/  STL [R1+0x4264], R118 ;  /* 0x0042647601007387 */ /* 0x0003e80000100800 */
[----:B-1----:R-:W4:Y:S04]  /*86d60*/  LDL.LU.64 R118, [R1+0x1ab8] ;  /* 0x001ab80001767983 */ /* 0x002f280000300a00 */
[----:B------:R1:W-:Y:S04]  /*86d70*/  STL [R1+0x4260], R0 ;  /* 0x0042600001007387 */ /* 0x0003e80000100800 */
[----:B------:R1:W-:Y:S02]  /*86d80*/  STL [R1+0x426c], R122 ;  /* 0x00426c7a01007387 */ /* 0x0003e40000100800 */
[----:B-1----:R-:W-:-:S02]  /*86d90*/  IMAD.MOV.U32 R0, RZ, RZ, R123 ;  /* 0x000000ffff007224 */ /* 0x002fc400078e007b */
[----:B------:R-:W4:Y:S04]  /*86da0*/  LDL.LU.64 R122, [R1+0x1ad0] ;  /* 0x001ad000017a7983 */ /* 0x000f280000300a00 */
[----:B------:R1:W-:Y:S04]  /*86db0*/  STL [R1+0x4268], R0 ;  /* 0x0042680001007387 */ /* 0x0003e80000100800 */
[----:B------:R2:W-:Y:S01]  /*86dc0*/  STL [R1+0x4274], R116 ;  /* 0x0042747401007387 */ /* 0x0005e20000100800 */
[----:B-1----:R-:W-:-:S03]  /*86dd0*/  IMAD.MOV.U32 R0, RZ, RZ, R117 ;  /* 0x000000ffff007224 */ /* 0x002fc600078e0075 */
[----:B--2---:R-:W2:Y:S04]  /*86de0*/  LDL.LU.64 R116, [R1+0x1ad8] ;  /* 0x001ad80001747983 */ /* 0x004ea80000300a00 */
        /* <DEDUP_REMOVED lines=33> */
[----:B------:R1:W-:Y:S02]  /*87000*/  STL [R1+0x42bc], R118 ;  /* 0x0042bc7601007387 */ /* 0x0003e40000100800 */
[----:B-1----:R-:W-:-:S02]  /*87010*/  IMAD.MOV.U32 R0, RZ, RZ, R119 ;  /* 0x000000ffff007224 */ /* 0x002fc400078e0077 */
[----:B------:R-:W4:Y:S04]  /*87020*/  LDL.LU.64 R118, [R1+0x1de0] ;  /* 0x001de00001767983 */ /* 0x000f280000300a00 */
        /* <DEDUP_REMOVED lines=2977> */
[----:B------:R-:W-:Y:S04]  /*92a40*/  STL [R1+0x5a04], R124 ;  /* 0x005a047c01007387 */ /* 0x000fe80000100800 */
[----:B------:R-:W3:Y:S01]  /*92a50*/  LDL.LU.64 R126, [R1+0x30c8] ;  /* 0x0030c800017e7983 */ /* 0x000ee20000300a00 */
[----:B-1----:R-:W-:-:S05]  /*92a60*/  MOV R0, R125 ;  /* 0x0000007d00007202 */ /* 0x002fca0000000f00 */
        /* <DEDUP_REMOVED lines=13> */
[----:B------:R-:W-:Y:S04]  /*92b40*/  STL [R1+0x5a24], R122 ;  /* 0x005a247a01007387 */ /* 0x000fe80000100800 */
[----:B------:R-:W4:Y:S01]  /*92b50*/  LDL.LU.64 R124, [R1+0x30e8] ;  /* 0x0030e800017c7983 */ /* 0x000f220000300a00 */
[----:B-1----:R-:W-:-:S05]  /*92b60*/  MOV R0, R123 ;  /* 0x0000007b00007202 */ /* 0x002fca0000000f00 */
        /* <DEDUP_REMOVED lines=27> */
[----:B-1----:R-:W-:-:S03]  /*92d20*/  IMAD.MOV.U32 R0, RZ, RZ, R127 ;  /* 0x000000ffff007224 */ /* 0x002fc600078e007f */
[----:B----4-:R-:W-:Y:S04]  /*92d30*/  STL [R1+0x5a64], R8 ;  /* 0x005a640801007387 */ /* 0x010fe80000100800 */
[----:B------:R1:W-:Y:S02]  /*92d40*/  STL [R1+0x5a58], R0 ;  /* 0x005a580001007387 */ /* 0x0003e40000100800 */
[----:B-1----:R-:W-:Y:S02]  /*92d50*/  MOV R0, R9 ;  /* 0x0000000900007202 */ /* 0x002fe40000000f00 */
        /* <DEDUP_REMOVED lines=13> */
[----:B------:R2:W-:Y:S02]  /*92e30*/  STL [R1+0x5a78], R0 ;  /* 0x005a780001007387 */ /* 0x0005e40000100800 */
[----:B--2---:R-:W-:Y:S02]  /*92e40*/  MOV R0, R117 ;  /* 0x0000007500007202 */ /* 0x004fe40000000f00 */
[----:B------:R1:W-:Y:S04]  /*92e50*/  STL [R1+0x5a84], R116 ;  /* 0x005a847401007387 */ /* 0x0003e80000100800 */
[----:B-1----:R-:W2:Y:S04]  /*92e60*/  LDL.LU.64 R116, [R1+0x3148] ;  /* 0x0031480001747983 */ /* 0x002ea80000300a00 */
        /* <DEDUP_REMOVED lines=19> */
[----:B------:R-:W-:Y:S04]  /*92fa0*/  STL [R1+0x5ab4], R122 ;  /* 0x005ab47a01007387 */ /* 0x000fe80000100800 */
[----:B------:R1:W-:Y:S04]  /*92fb0*/  STL [R1+0x5aa8], R0 ;  /* 0x005aa80001007387 */ /* 0x0003e80000100800 */
[----:B------:R-:W3:Y:S01]  /*92fc0*/  LDL.LU.64 R6, [R1+0x3170] ;  /* 0x0031700001067983 */ /* 0x000ee20000300a00 */
[----:B-1----:R-:W-:-:S03]  /*92fd0*/  IMAD.MOV.U32 R0, RZ, RZ, R123 ;  /* 0x000000ffff007224 */ /* 0x002fc600078e007b */
        /* <DEDUP_REMOVED lines=16> */
[----:B-1----:R-:W-:-:S05]  /*930e0*/  IMAD.MOV.U32 R0, RZ, RZ, R125 ;  /* 0x000000ffff007224 */ /* 0x002fca00078e007d */
        /* <DEDUP_REMOVED lines=9> */
[----:B---3--:R3:W-:Y:S04]  /*93180*/  STL [R1+0x5aec], R112 ;  /* 0x005aec7001007387 */ /* 0x0087e80000100800 */
[----:B------:R-:W2:Y:S01]  /*93190*/  LDL.LU.64 R124, [R1+0x31b0] ;  /* 0x0031b000017c7983 */ /* 0x000ea20000300a00 */
[----:B-1----:R-:W-:-:S03]  /*931a0*/  IMAD.MOV.U32 R0, RZ, RZ, R113 ;  /* 0x000000ffff007224 */ /* 0x002fc600078e0071 */
[----:B------:R-:W-:Y:S04]  /*931b0*/  STL [R1+0x5af4], R110 ;  /* 0x005af46e01007387 */ /* 0x000fe80000100800 */
[----:B------:R1:W-:Y:S04]  /*931c0*/  STL [R1+0x5ae8], R0 ;  /* 0x005ae80001007387 */ /* 0x0003e80000100800 */
[----:B---3--:R-:W3:Y:S01]  /*931d0*/  LDL.LU.64 R112, [R1+0x31b8] ;  /* 0x0031b80001707983 */ /* 0x008ee20000300a00 */
[----:B-1----:R-:W-:-:S03]  /*931e0*/  IMAD.MOV.U32 R0, RZ, RZ, R111 ;  /* 0x000000ffff007224 */ /* 0x002fc600078e006f */
[----:B------:R-:W-:Y:S04]  /*931f0*/  STL [R1+0x5afc], R242 ;  /* 0x005afcf201007387 */ /* 0x000fe80000100800 */
[----:B------:R1:W-:Y:S04]  /*93200*/  STL [R1+0x5af0], R0 ;  /* 0x005af00001007387 */ /* 0x0003e80000100800 */
[----:B------:R-:W3:Y:S01]  /*93210*/  LDL.LU.64 R110, [R1+0x31c0] ;  /* 0x0031c000016e7983 */ /* 0x000ee20000300a00 */
[----:B-1----:R-:W-:-:S03]  /*93220*/  IMAD.MOV.U32 R0, RZ, RZ, R243 ;  /* 0x000000ffff007224 */ /* 0x002fc600078e00f3 */
        /* <DEDUP_REMOVED lines=8> */
[----:B----4-:R-:W-:Y:S04]  /*932b0*/  STL [R1+0x5b14], R8 ;  /* 0x005b140801007387 */ /* 0x010fe80000100800 */
[----:B------:R1:W-:Y:S04]  /*932c0*/  STL [R1+0x5b08], R0 ;  /* 0x005b080001007387 */ /* 0x0003e80000100800 */
[----:B------:R-:W4:Y:S01]  /*932d0*/  LDL.LU.64 R122, [R1+0x31f8] ;  /* 0x0031f800017a7983 */ /* 0x000f220000300a00 */
[----:B-1----:R-:W-:-:S03]  /*932e0*/  IMAD.MOV.U32 R0, RZ, RZ, R9 ;  /* 0x000000ffff007224 */ /* 0x002fc600078e0009 */
[----:B------:R-:W-:Y:S04]  /*932f0*/  STL [R1+0x5b1c], R120 ;  /* 0x005b1c7801007387 */ /* 0x000fe80000100800 */
[----:B------:R1:W-:Y:S04]  /*93300*/  STL [R1+0x5b10], R0 ;  /* 0x005b100001007387 */ /* 0x0003e80000100800 */
[----:B------:R-:W4:Y:S01]  /*93310*/  LDL.LU.64 R8, [R1+0x3200] ;  /* 0x0032000001087983 */ /* 0x000f220000300a00 */
[----:B-1----:R-:W-:-:S03]  /*93320*/  IMAD.MOV.U32 R0, RZ, RZ, R121 ;  /* 0x000000ffff007224 */ /* 0x002fc600078e0079 */
[----:B------:R-:W-:Y:S04]  /*93330*/  STL [R1+0x5b24], R118 ;  /* 0x005b247601007387 */ /* 0x000fe80000100800 */
[----:B------:R1:W-:Y:S04]  /*93340*/  STL [R1+0x5b18], R0 ;  /* 0x005b180001007387 */ /* 0x0003e80000100800 */
[----:B------:R-:W4:Y:S01]  /*93350*/  LDL.LU.64 R120, [R1+0x3208] ;  /* 0x0032080001787983 */ /* 0x000f220000300a00 */
[----:B-1----:R-:W-:-:S03]  /*93360*/  MOV R0, R119 ;  /* 0x0000007700007202 */ /* 0x002fc60000000f00 */
[----:B------:R-:W-:Y:S04]  /*93370*/  STL [R1+0x5b2c], R126 ;  /* 0x005b2c7e01007387 */ /* 0x000fe80000100800 */
[----:B------:R1:W-:Y:S04]  /*93380*/  STL [R1+0x5b20], R0 ;  /* 0x005b200001007387 */ /* 0x0003e80000100800 */
[----:B------:R-:W4:Y:S01]  /*93390*/  LDL.LU.64 R118, [R1+0x3210] ;  /* 0x0032100001767983 */ /* 0x000f220000300a00 */
[----:B-1----:R-:W-:-:S03]  /*933a0*/  IMAD.MOV.U32 R0, RZ, RZ, R127 ;  /* 0x000000ffff007224 */ /* 0x002fc600078e007f */
[----:B--2---:R-:W-:Y:S04]  /*933b0*/  STL [R1+0x5b34], R116 ;  /* 0x005b347401007387 */ /* 0x004fe80000100800 */
        /* <DEDUP_REMOVED lines=10> */
[----:B---3--:R-:W-:Y:S04]  /*93460*/  STL [R1+0x5b4c], R112 ;  /* 0x005b4c7001007387 */ /* 0x008fe80000100800 */
[----:B------:R1:W-:Y:S02]  /*93470*/  STL [R1+0x5b40], R0 ;  /* 0x005b400001007387 */ /* 0x0003e40000100800 */
[----:B-1----:R-:W-:Y:S02]  /*93480*/  IMAD.MOV.U32 R0, RZ, RZ, R113 ;  /* 0x000000ffff007224 */ /* 0x002fe400078e0071 */
        /* <DEDUP_REMOVED lines=12> */
[----:B------:R-:W3:Y:S04]  /*93550*/  LDL.LU.64 R6, [R1+0x3240] ;  /* 0x0032400001067983 */ /* 0x000ee80000300a00 */
[----:B------:R1:W-:Y:S04]  /*93560*/  STL [R1+0x5b60], R0 ;  /* 0x005b600001007387 */ /* 0x0003e80000100800 */
[----:B----4-:R-:W-:Y:S01]  /*93570*/  STL [R1+0x5b6c], R122 ;  /* 0x005b6c7a01007387 */ /* 0x010fe20000100800 */
[----:B-1----:R-:W-:-:S03]  /*93580*/  IMAD.MOV.U32 R0, RZ, RZ, R123 ;  /* 0x000000ffff007224 */ /* 0x002fc600078e007b */
        /* <DEDUP_REMOVED lines=8> */
[----:B-1----:R-:W-:-:S03]  /*93610*/  IMAD.MOV.U32 R0, RZ, RZ, R121 ;  /* 0x000000ffff007224 */ /* 0x002fc600078e0079 */
[----:B------:R-:W-:Y:S04]  /*93620*/  STL [R1+0x5b84], R118 ;  /* 0x005b847601007387 */ /* 0x000fe80000100800 */
[----:B------:R1:W-:Y:S04]  /*93630*/  STL [R1+0x5b78], R0 ;  /* 0x005b780001007387 */ /* 0x0003e80000100800 */
[----:B------:R-:W4:Y:S04]  /*93640*/  LDL.LU.64 R126, [R1+0x3260] ;  /* 0x00326000017e7983 */ /* 0x000f280000300a00 */
[----:B------:R-:W4:Y:S01]  /*93650*/  LDL.LU.64 R124, [R1+0x3268] ;  /* 0x00326800017c7983 */ /* 0x000f220000300a00 */
[----:B-1----:R-:W-:-:S05]  /*93660*/  MOV R0, R119 ;  /* 0x0000007700007202 */ /* 0x002fca0000000f00 */
[----:B------:R1:W-:Y:S04]  /*93670*/  STL [R1+0x5b80], R0 ;  /* 0x005b800001007387 */ /* 0x0003e80000100800 */
[----:B--2---:R-:W-:Y:S04]  /*93680*/  STL [R1+0x5b8c], R116 ;  /* 0x005b8c7401007387 */ /* 0x004fe80000100800 */
[----:B------:R-:W2:Y:S01]  /*93690*/  LDL.LU.64 R122, [R1+0x3270] ;  /* 0x00327000017a7983 */ /* 0x000ea20000300a00 */
[----:B-1----:R-:W-:-:S03]  /*936a0*/  IMAD.MOV.U32 R0, RZ, RZ, R117 ;  /* 0x000000ffff007224 */ /* 0x002fc600078e0075 */
[----:B------:R-:W2:Y:S04]  /*936b0*/  LDL.LU.64 R120, [R1+0x3278] ;  /* 0x0032780001787983 */ /* 0x000ea80000300a00 */
[----:B------:R1:W-:Y:S04]  /*936c0*/  STL [R1+0x5b88], R0 ;  /* 0x005b880001007387 */ /* 0x0003e80000100800 */
[----:B------:R-:W-:Y:S01]  /*936d0*/  STL [R1+0x5b94], R114 ;  /* 0x005b947201007387 */ /* 0x000fe20000100800 */
[----:B-1----:R-:W-:-:S03]  /*936e0*/  IMAD.MOV.U32 R0, RZ, RZ, R115 ;  /* 0x000000ffff007224 */ /* 0x002fc600078e0073 */
[----:B------:R-:W2:Y:S04]  /*936f0*/  LDL.LU.64 R118, [R1+0x3280] ;  /* 0x0032800001767983 */ /* 0x000ea80000300a00 */
[----:B------:R-:W2:Y:S04]  /*93700*/  LDL.LU.64 R116, [R1+0x3288] ;  /* 0x0032880001747983 */ /* 0x000ea80000300a00 */
[----:B------:R3:W-:Y:S02]  /*93710*/  STL [R1+0x5b90], R0 ;  /* 0x005b900001007387 */ /* 0x0007e40000100800 */
[----:B---3--:R-:W-:-:S02]  /*93720*/  IMAD.MOV.U32 R0, RZ, RZ, R113 ;  /* 0x000000ffff007224 */ /* 0x008fc400078e0071 */
[----:B------:R1:W-:Y:S04]  /*93730*/  STL [R1+0x5b9c], R112 ;  /* 0x005b9c7001007387 */ /* 0x0003e80000100800 */
[----:B------:R-:W3:Y:S04]  /*93740*/  LDL.LU.64 R114, [R1+0x3290] ;  /* 0x0032900001727983 */ /* 0x000ee80000300a00 */
[----:B-1----:R-:W3:Y:S04]  /*93750*/  LDL.LU.64 R112, [R1+0x3298] ;  /* 0x0032980001707983 */ /* 0x002ee80000300a00 */
        /* <DEDUP_REMOVED lines=16> */
[----:B------:R1:W-:Y:S02]  /*93860*/  STL [R1+0x5bb8], R0 ;  /* 0x005bb80001007387 */ /* 0x0003e40000100800 */
[----:B-1----:R-:W-:Y:S02]  /*93870*/  MOV R0, R9 ;  /* 0x0000000900007202 */ /* 0x002fe40000000f00 */
[----:B------:R-:W-:Y:S04]  /*93880*/  STL [R1+0x5bcc], R128 ;  /* 0x005bcc8001007387 */ /* 0x000fe80000100800 */
[----:B------:R1:W-:Y:S04]  /*93890*/  STL [R1+0x5bc0], R0 ;  /* 0x005bc00001007387 */ /* 0x0003e80000100800 */
[----:B------:R-:W4:Y:S01]  /*938a0*/  LDL.LU.64 R8, [R1+0x32a8] ;  /* 0x0032a80001087983 */ /* 0x000f220000300a00 */
[----:B-1----:R-:W-:-:S03]  /*938b0*/  IMAD.MOV.U32 R0, RZ, RZ, R129 ;  /* 0x000000ffff007224 */ /* 0x002fc600078e0081 */
[----:B------:R-:W-:Y:S04]  /*938c0*/  STL [R1+0x5bd4], R126 ;  /* 0x005bd47e01007387 */ /* 0x000fe80000100800 */
[----:B------:R1:W-:Y:S04]  /*938d0*/  STL [R1+0x5bc8], R0 ;  /* 0x005bc80001007387 */ /* 0x0003e80000100800 */
[----:B------:R-:W-:Y:S01]  /*938e0*/  STL [R1+0x5bdc], R124 ;  /* 0x005bdc7c01007387 */ /* 0x000fe20000100800 */
[----:B-1----:R-:W-:-:S05]  /*938f0*/  IMAD.MOV.U32 R0, RZ, RZ, R127 ;  /* 0x000000ffff007224 */ /* 0x002fca00078e007f */
[----:B------:R1:W-:Y:S02]  /*93900*/  STL [R1+0x5bd0], R0 ;  /* 0x005bd00001007387 */ /* 0x0003e40000100800 */
[----:B-1----:R-:W-:Y:S02]  /*93910*/  IMAD.MOV.U32 R0, RZ, RZ, R125 ;  /* 0x000000ffff007224 */ /* 0x002fe400078e007d */
[----:B--2---:R-:W-:Y:S04]  /*93920*/  STL [R1+0x5be4], R122 ;  /* 0x005be47a01007387 */ /* 0x004fe80000100800 */
        /* <DEDUP_REMOVED lines=9> */
[----:B------:R1:W-:Y:S02]  /*939c0*/  STL [R1+0x5bf0], R0 ;  /* 0x005bf00001007387 */ /* 0x0003e40000100800 */
[----:B-1----:R-:W-:Y:S02]  /*939d0*/  IMAD.MOV.U32 R0, RZ, RZ, R117 ;  /* 0x000000ffff007224 */ /* 0x002fe400078e0075 */
[----:B---3--:R-:W-:Y:S04]  /*939e0*/  STL [R1+0x5c04], R114 ;  /* 0x005c047201007387 */ /* 0x008fe80000100800 */
        /* <DEDUP_REMOVED lines=9> */
[----:B------:R1:W-:Y:S01]  /*93a80*/  STL [R1+0x5c10], R0 ;  /* 0x005c100001007387 */ /* 0x0003e20000100800 */
[----:B------:R-:W-:-:S03]  /*93a90*/  MOV R3, R243 ;  /* 0x000000f300037202 */ /* 0x000fc60000000f00 */
[----:B------:R-:W-:Y:S01]  /*93aa0*/  STL [R1+0x5c24], R242 ;  /* 0x005c24f201007387 */ /* 0x000fe20000100800 */
[----:B-1----:R-:W-:-:S05]  /*93ab0*/  IMAD.MOV.U32 R0, RZ, RZ, R111 ;  /* 0x000000ffff007224 */ /* 0x002fca00078e006f */
[----:B------:R-:W-:Y:S04]  /*93ac0*/  STL [R1+0x5c18], R0 ;  /* 0x005c180001007387 */ /* 0x000fe80000100800 */
[----:B------:R-:W-:Y:S01]  /*93ad0*/  STL [R1+0x5c20], R3 ;  /* 0x005c200301007387 */ /* 0x000fe20000100800 */
[----:B----4-:R-:W-:-:S03]  /*93ae0*/  IMAD.MOV.U32 R4, RZ, RZ, R7 ;  /* 0x000000ffff047224 */ /* 0x010fc600078e0007 */
[----:B------:R-:W-:Y:S04]  /*93af0*/  STL [R1+0x5c2c], R6 ;  /* 0x005c2c0601007387 */ /* 0x000fe80000100800 */
[----:B------:R1:W-:Y:S02]  /*93b00*/  STL [R1+0x5c28], R4 ;  /* 0x005c280401007387 */ /* 0x0003e40000100800 */
[----:B-1----:R-:W-:Y:S02]  /*93b10*/  IMAD.MOV.U32 R4, RZ, RZ, R9 ;  /* 0x000000ffff047224 */ /* 0x002fe400078e0009 */
[----:B------:R-:W-:Y:S04]  /*93b20*/  STL [R1+0x5c34], R8 ;  /* 0x005c340801007387 */ /* 0x000fe80000100800 */
[----:B------:R1:W-:Y:S04]  /*93b30*/  STL [R1+0x5c30], R4 ;  /* 0x005c300401007387 */ /* 0x0003e80000100800 */
[----:B-1----:R-:W2:Y:S01]  /*93b40*/  LDL.LU.64 R4, [R1+0x8048] ;  /* 0x0080480001047983 */ /* 0x002ea20000300a00 */
[----:B------:R-:W1:Y:S02]  /*93b50*/  S2R R2, SR_TID.X ;  /* 0x0000000000027919 */ /* 0x000e640000002100 */
[----:B-1----:R-:W-:-:S02]  /*93b60*/  LOP3.LUT R0, R2, 0x7, RZ, 0xc0, !PT ;  /* 0x0000000702007812 */ /* 0x002fc400078ec0ff */
[C---:B------:R-:W-:Y:S02]  /*93b70*/  LOP3.LUT R3, R2.reuse, 0x3, RZ, 0xc0, !PT ;  /* 0x0000000302037812 */ /* 0x040fe400078ec0ff */
[----:B------:R-:W-:Y:S01]  /*93b80*/  LOP3.LUT R252, R2, 0x1c, RZ, 0xc0, !PT ;  /* 0x0000001c02fc7812 */ /* 0x000fe200078ec0ff */
[----:B------:R-:W-:Y:S02]  /*93b90*/  IMAD R0, R0, 0x210, RZ ;  /* 0x0000021000007824 */ /* 0x000fe400078e02ff */
[----:B------:R-:W-:Y:S02]  /*93ba0*/  IMAD.SHL.U32 R2, R2, 0x2, RZ ;  /* 0x0000000202027824 */ /* 0x000fe400078e00ff */
[----:B------:R-:W-:-:S03]  /*93bb0*/  IMAD R252, R3, 0x120, R252 ;  /* 0x0000012003fc7824 */ /* 0x000fc600078e02fc */
[----:B------:R-:W-:Y:S02]  /*93bc0*/  LOP3.LUT R0, R0, 0x30, R2, 0x78, !PT ;  /* 0x0000003000007812 */ /* 0x000fe400078e7802 */
[----:B------:R-:W3:Y:S04]  /*93bd0*/  LDL.LU.64 R2, [R1+0x8040] ;  /* 0x0080400001027983 */ /* 0x000ee80000300a00 */
[----:B--2---:R1:W-:Y:S04]  /*93be0*/  STL.64 [R1+0x3618], R4 ;  /* 0x0036180401007387 */ /* 0x0043e80000100a00 */
[----:B-1----:R-:W2:Y:S04]  /*93bf0*/  LDL.LU.64 R4, [R1+0x8038] ;  /* 0x0080380001047983 */ /* 0x002ea80000300a00 */
[----:B---3--:R1:W-:Y:S04]  /*93c00*/  STL.64 [R1+0x3610], R2 ;  /* 0x0036100201007387 */ /* 0x0083e80000100a00 */
[----:B-1----:R-:W3:Y:S04]  /*93c10*/  LDL.LU.64 R2, [R1+0x8030] ;  /* 0x0080300001027983 */ /* 0x002ee80000300a00 */
        /* <DEDUP_REMOVED lines=2026> */
[----:B---3--:R1:W-:Y:S02]  /*9bac0*/  STL.64 [R1+0x3650], R2 ;  /* 0x0036500201007387 */ /* 0x0083e40000100a00 */
[----:B-1----:R-:W-:Y:S01]  /*9bad0*/  MOV R2, R246 ;  /* 0x000000f600027202 */ /* 0x002fe20000000f00 */
[----:B------:R-:W-:Y:S01]  /*9bae0*/  IMAD.MOV.U32 R3, RZ, RZ, R247 ;  /* 0x000000ffff037224 */ /* 0x000fe200078e00f7 */
[----:B--2---:R1:W-:Y:S04]  /*9baf0*/  STL.64 [R1+0x3648], R4 ;  /* 0x0036480401007387 */ /* 0x0043e80000100a00 */
[----:B------:R2:W-:Y:S01]  /*9bb00*/  STL.64 [R1+0x3640], R2 ;  /* 0x0036400201007387 */ /* 0x0005e20000100a00 */
[----:B-1----:R-:W-:-:S02]  /*9bb10*/  IMAD.MOV.U32 R4, RZ, RZ, R244 ;  /* 0x000000ffff047224 */ /* 0x002fc400078e00f4 */
[----:B------:R-:W-:Y:S01]  /*9bb20*/  IMAD.MOV.U32 R5, RZ, RZ, R245 ;  /* 0x000000ffff057224 */ /* 0x000fe200078e00f5 */
[----:B--2---:R-:W-:Y:S01]  /*9bb30*/  MOV R2, R248 ;  /* 0x000000f800027202 */ /* 0x004fe20000000f00 */
[----:B------:R-:W-:-:S03]  /*9bb40*/  IMAD.MOV.U32 R3, RZ, RZ, R249 ;  /* 0x000000ffff037224 */ /* 0x000fc600078e00f9 */
[----:B------:R1:W-:Y:S04]  /*9bb50*/  STL.64 [R1+0x3638], R4 ;  /* 0x0036380401007387 */ /* 0x0003e80000100a00 */
[----:B------:R1:W-:Y:S04]  /*9bb60*/  STL.64 [R1+0x3630], R2 ;  /* 0x0036300201007387 */ /* 0x0003e80000100a00 */
        /* <DEDUP_REMOVED lines=676> */
[----:B------:R1:W-:Y:S01]  /*9e5b0*/  STL [R1+0x1e0], RZ ;  /* 0x0001e0ff01007387 */ /* 0x0003e20000100800 */
[----:B------:R-:W-:-:S02]  /*9e5c0*/  USHF.R.S32.HI UR11, URZ, 0x1f, UR8 ;  /* 0x0000001f3f0b7899 */ /* 0x000fc40008011408 */
[----:B------:R-:W-:Y:S02]  /*9e5d0*/  USHF.R.S32.HI UR12, URZ, 0x1f, UR9 ;  /* 0x0000001f3f0c7899 */ /* 0x000fe40008011409 */
[----:B------:R-:W-:Y:S02]  /*9e5e0*/  USHF.R.S32.HI UR13, URZ, 0x1f, UR10 ;  /* 0x0000001f3f0d7899 */ /* 0x000fe4000801140a */
[----:B------:R-:W-:Y:S02]  /*9e5f0*/  USHF.L.U32 UR14, UR9, 0x2, URZ ;  /* 0x00000002090e7899 */ /* 0x000fe4000800063f */
[----:B------:R-:W-:Y:S02]  /*9e600*/  ULEA.HI UR11, UR11, UR8, URZ, 0x7 ;  /* 0x000000080b0b7291 */ /* 0x000fe4000f8f383f */
[----:B------:R-:W-:Y:S02]  /*9e610*/  USHF.L.U64.HI UR8, UR9, 0x2, UR12 ;  /* 0x0000000209087899 */ /* 0x000fe4000801020c */
[----:B------:R-:W-:Y:S01]  /*9e620*/  USHF.L.U32 UR15, UR10, 0x2, URZ ;  /* 0x000000020a0f7899 */ /* 0x000fe2000800063f */
[----:B------:R-:W-:Y:S01]  /*9e630*/  UMOV UR5, URZ ;  /* 0x0000003f00057c82 */ /* 0x000fe20008000000 */
[----:B------:R-:W-:Y:S01]  /*9e640*/  UMOV UR7, 0x1 ;  /* 0x0000000100077882 */ /* 0x000fe20000000000 */
[----:B------:R-:W-:Y:S01]  /*9e650*/  USHF.L.U64.HI UR9, UR10, 0x2, UR13 ;  /* 0x000000020a097899 */ /* 0x000fe2000801020d */
[----:B------:R1:W-:Y:S01]  /*9e660*/  STL [R1+0x1e4], RZ ;  /* 0x0001e4ff01007387 */ /* 0x0003e20000100800 */
[----:B------:R-:W-:-:S03]  /*9e670*/  USHF.R.S32.HI UR10, URZ, 0x7, UR11 ;  /* 0x000000073f0a7899 */ /* 0x000fc6000801140b */
[----:B------:R1:W-:Y:S01]  /*9e680*/  STL [R1+0x1e8], RZ ;  /* 0x0001e8ff01007387 */ /* 0x0003e20000100800 */
[----:B------:R-:W-:-:S03]  /*9e690*/  UMOV UR11, 0xffffffff ;  /* 0xffffffff000b7882 */ /* 0x000fc60000000000 */
        /* <DEDUP_REMOVED lines=344> */
[----:B------:R1:W-:Y:S02]  /*9fc20*/  STL [R1+0x174c], RZ ;  /* 0x00174cff01007387 */ /* 0x0003e40000100800 */
.L_x_1:
[----:B------:R-:W2:Y:S01]  /*9fc30*/  LDL.LU.64 R12, [R1+0x500] ;  /* 0x00050000010c7983 */ /* 0x000ea20000300a00 */
[----:B------:R-:W-:-:S04]  /*9fc40*/  DEPBAR.LE SB0, 0x2 ;  /* 0x000080800000791a */ /* 0x000fc80000000000 */
[----:B------:R-:W2:Y:S04]  /*9fc50*/  LDL.LU.64 R14, [R1+0x508] ;  /* 0x00050800010e7983 */ /* 0x000ea80000300a00 */
[----:B------:R-:W3:Y:S04]  /*9fc60*/  LDL.LU.64 R44, [R1+0x4c0] ;  /* 0x0004c000012c7983 */ /* 0x000ee80000300a00 */
[----:B------:R-:W3:Y:S04]  /*9fc70*/  LDL.LU.64 R46, [R1+0x4c8] ;  /* 0x0004c800012e7983 */ /* 0x000ee80000300a00 */
[----:B------:R-:W4:Y:S04]  /*9fc80*/  LDL.LU.64 R36, [R1+0x360] ;  /* 0x0003600001247983 */ /* 0x000f280000300a00 */
[----:B------:R-:W4:Y:S01]  /*9fc90*/  LDL.LU.64 R38, [R1+0x368] ;  /* 0x0003680001267983 */ /* 0x000f220000300a00 */
[----:B------:R-:W-:Y:S01]  /*9fca0*/  UIADD3 UR11, UR11, 0x1, URZ ;  /* 0x000000010b0b7890 */ /* 0x000fe2000fffe03f */
[----:B-1----:R-:W-:-:S02]  /*9fcb0*/  LOP3.LUT R2, R252, 0x20, RZ, 0x3c, !PT ;  /* 0x00000020fc027812 */ /* 0x002fc400078e3cff */
[----:B------:R-:W4:Y:S01]  /*9fcc0*/  LDL.LU.64 R32, [R1+0x330] ;  /* 0x0003300001207983 */ /* 0x000f220000300a00 */
[----:B------:R-:W-:-:S03]  /*9fcd0*/  UISETP.GT.AND UP0, UPT, UR11, 0x1, UPT ;  /* 0x000000010b00788c */ /* 0x000fc6000bf04270 */
[----:B------:R-:W4:Y:S01]  /*9fce0*/  LDL.LU.64 R34, [R1+0x338] ;  /* 0x0003380001227983 */ /* 0x000f220000300a00 */
[----:B------:R-:W-:-:S03]  /*9fcf0*/  USEL UR11, UR11, URZ, !UP0 ;  /* 0x0000003f0b0b7287 */ /* 0x000fc6000c000000 */
[----:B------:R-:W4:Y:S01]  /*9fd00*/  LDL.LU.64 R24, [R1+0x210] ;  /* 0x0002100001187983 */ /* 0x000f220000300a00 */
[----:B------:R-:W-:Y:S01]  /*9fd10*/  ULEA UR13, UR11, UR4, 0x12 ;  /* 0x000000040b0d7291 */ /* 0x000fe2000f8e903f */
[----:B------:R-:W-:Y:S01]  /*9fd20*/  BAR.SYNC.DEFER_BLOCKING 0x0 ;  /* 0x0000000000007b1d */ /* 0x000fe20000010000 */
[----:B------:R-:W-:-:S05]  /*9fd30*/  ULEA UR12, UR11, UR4, 0xf ;  /* 0x000000040b0c7291 */ /* 0x000fca000f8e783f */
[----:B------:R-:W4:Y:S04]  /*9fd40*/  LDL.LU.64 R26, [R1+0x218] ;  /* 0x00021800011a7983 */ /* 0x000f280000300a00 */
[----:B------:R-:W4:Y:S04]  /*9fd50*/  LDL.LU.64 R20, [R1+0x1d0] ;  /* 0x0001d00001147983 */ /* 0x000f280000300a00 */
[----:B------:R-:W4:Y:S04]  /*9fd60*/  LDL.LU.64 R22, [R1+0x1d8] ;  /* 0x0001d80001167983 */ /* 0x000f280000300a00 */
[----:B------:R-:W4:Y:S04]  /*9fd70*/  LDL.LU.64 R16, [R1+0x110] ;  /* 0x0001100001107983 */ /* 0x000f280000300a00 */
[----:B-----5:R-:W1:Y:S04]  /*9fd80*/  LDSM.16.M88.4 R8, [R0+UR13] ;  /* 0x0000000d0008783b */ /* 0x020e680008000200 */
[----:B------:R-:W1:Y:S04]  /*9fd90*/  LDSM.16.M88.4 R40, [R0+UR13+0x1000] ;  /* 0x0010000d0028783b */ /* 0x000e680008000200 */
        /* <DEDUP_REMOVED lines=10> */
[----:B------:R-:W-:Y:S04]  /*9fe40*/  LDS R240, [R252+UR12+0x80000] ;  /* 0x0800000cfcf07984 */ /* 0x000fe80008000800 */
[----:B------:R-:W-:Y:S04]  /*9fe50*/  LDS R242, [R252+UR12+0x80400] ;  /* 0x0804000cfcf27984 */ /* 0x000fe80008000800 */
[----:B------:R-:W-:Y:S04]  /*9fe60*/  LDS R241, [R2+UR12+0x80000] ;  /* 0x0800000c02f17984 */ /* 0x000fe80008000800 */
[----:B------:R-:W2:Y:S04]  /*9fe70*/  LDS R243, [R2+UR12+0x80400] ;  /* 0x0804000c02f37984 */ /* 0x000ea80008000800 */
[----:B------:R-:W4:Y:S04]  /*9fe80*/  LDL.LU.64 R18, [R1+0x118] ;  /* 0x0001180001127983 */ /* 0x000f280000300a00 */
[----:B------:R1:W-:Y:S04]  /*9fe90*/  STL [R1+0xc678], R2 ;  /* 0x00c6780201007387 */ /* 0x0003e80000100800 */
[----:B-1----:R-:W-:Y:S04]  /*9fea0*/  STL.64 [R1+0x30], R8 ;  /* 0x0000300801007387 */ /* 0x002fe80000100a00 */
[----:B------:R2:W-:Y:S04]  /*9feb0*/  STL.64 [R1+0x38], R10 ;  /* 0x0000380a01007387 */ /* 0x0005e80000100a00 */
[----:B------:R-:W-:Y:S04]  /*9fec0*/  STL.64 [R1+0x20], R40 ;  /* 0x0000202801007387 */ /* 0x000fe80000100a00 */
[----:B------:R3:W-:Y:S04]  /*9fed0*/  STL.64 [R1+0x28], R42 ;  /* 0x0000282a01007387 */ /* 0x0007e80000100a00 */
[----:B------:R-:W-:Y:S04]  /*9fee0*/  STL [R1+0xc414], R250 ;  /* 0x00c414fa01007387 */ /* 0x000fe80000100800 */
[----:B------:R-:W-:Y:S04]  /*9fef0*/  STL.64 [R1+0x10], R4 ;  /* 0x0000100401007387 */ /* 0x000fe80000100a00 */
[----:B------:R-:W-:Y:S04]  /*9ff00*/  STL.64 [R1+0x18], R6 ;  /* 0x0000180601007387 */ /* 0x000fe80000100a00 */
[----:B------:R-:W-:Y:S04]  /*9ff10*/  STL [R1+0xc410], R251 ;  /* 0x00c410fb01007387 */ /* 0x000fe80000100800 */
[----:B------:R-:W-:Y:S04]  /*9ff20*/  STL.64 [R1], R28 ;  /* 0x0000001c01007387 */ /* 0x000fe80000100a00 */
[----:B------:R1:W-:Y:S04]  /*9ff30*/  STL.64 [R1+0x8], R30 ;  /* 0x0000081e01007387 */ /* 0x0003e80000100a00 */
        /* <DEDUP_REMOVED lines=14> */
[----:B------:R-:W-:-:S03]  /*a0020*/  IMAD.MOV.U32 R2, RZ, RZ, R5 ;  /* 0x000000ffff027224 */ /* 0x000fc600078e0005 */
        /* <DEDUP_REMOVED lines=18> */
[----:B------:R-:W1:Y:S01]  /*a0150*/  LDSM.16.M88.4 R136, [R0+UR13+0x1e000] ;  /* 0x01e0000d0088783b */ /* 0x000e620008000200 */
[C---:B--2---:R-:W-:Y:S03]  /*a0160*/  HMMA.1688.F32.TF32 R8, R240.reuse, R8, R12 ;  /* 0x00000008f008723c */ /* 0x044fe6000008100c */
[----:B------:R-:W2:Y:S04]  /*a0170*/  LDL.LU.64 R12, [R1+0x100] ;  /* 0x00010000010c7983 */ /* 0x000ea80000300a00 */
[----:B------:R-:W2:Y:S01]  /*a0180*/  LDL.LU.64 R14, [R1+0x108] ;  /* 0x00010800010e7983 */ /* 0x000ea20000300a00 */
[C---:B---3--:R-:W-:Y:S03]  /*a0190*/  HMMA.1688.F32.TF32 R40, R240.reuse, R40, R44 ;  /* 0x00000028f028723c */ /* 0x048fe6000008102c */
[----:B------:R-:W3:Y:S04]  /*a01a0*/  LDSM.16.M88.4 R132, [R0+UR13+0x1f000] ;  /* 0x01f0000d0084783b */ /* 0x000ee80008000200 */
[----:B------:R-:W3:Y:S01]  /*a01b0*/  LDSM.16.M88.4 R128, [R0+UR13+0x20000] ;  /* 0x0200000d0080783b */ /* 0x000ee20008000200 */
[C---:B----4-:R-:W-:Y:S03]  /*a01c0*/  HMMA.1688.F32.TF32 R36, R240.reuse, R4, R36 ;  /* 0x00000004f024723c */ /* 0x050fe60000081024 */
[----:B------:R-:W4:Y:S04]  /*a01d0*/  LDSM.16.M88.4 R124, [R0+UR13+0x21000] ;  /* 0x0210000d007c783b */ /* 0x000f280008000200 */
[----:B------:R-:W4:Y:S04]  /*a01e0*/  LDSM.16.M88.4 R120, [R0+UR13+0x22000] ;  /* 0x0220000d0078783b */ /* 0x000f280008000200 */
[----:B------:R1:W-:Y:S04]  /*a01f0*/  STL.64 [R1+0xf50], R8 ;  /* 0x000f500801007387 */ /* 0x0003e80000100a00 */
[----:B------:R1:W-:Y:S02]  /*a0200*/  STL.64 [R1+0xf58], R10 ;  /* 0x000f580a01007387 */ /* 0x0003e40000100a00 */
[C---:B-1----:R-:W-:Y:S02]  /*a0210*/  HMMA.1688.F32.TF32 R28, R240.reuse, R28, R32 ;  /* 0x0000001cf01c723c */ /* 0x042fe40000081020 */
[----:B------:R-:W1:Y:S04]  /*a0220*/  LDSM.16.M88.4 R116, [R0+UR13+0x23000] ;  /* 0x0230000d0074783b */ /* 0x000e680008000200 */
[----:B------:R-:W3:Y:S04]  /*a0230*/  LDL.LU.64 R8, [R1+0xf0] ;  /* 0x0000f00001087983 */ /* 0x000ee80000300a00 */
[----:B------:R-:W3:Y:S04]  /*a0240*/  LDL.LU.64 R10, [R1+0xf8] ;  /* 0x0000f800010a7983 */ /* 0x000ee80000300a00 */
[----:B------:R-:W-:Y:S04]  /*a0250*/  STL.64 [R1+0xf40], R40 ;  /* 0x000f402801007387 */ /* 0x000fe80000100a00 */
[----:B------:R-:W-:Y:S04]  /*a0260*/  STL.64 [R1+0xf48], R42 ;  /* 0x000f482a01007387 */ /* 0x000fe80000100a00 */
[----:B------:R-:W4:Y:S04]  /*a0270*/  LDL.LU.64 R4, [R1+0x580] ;  /* 0x0005800001047983 */ /* 0x000f280000300a00 */
[----:B------:R-:W-:Y:S04]  /*a0280*/  STL.64 [R1+0xf30], R36 ;  /* 0x000f302401007387 */ /* 0x000fe80000100a00 */
[----:B------:R-:W-:Y:S04]  /*a0290*/  STL.64 [R1+0xf38], R38 ;  /* 0x000f382601007387 */ /* 0x000fe80000100a00 */
[----:B------:R-:W4:Y:S01]  /*a02a0*/  LDL.LU.64 R6, [R1+0x588] ;  /* 0x0005880001067983 */ /* 0x000f220000300a00 */
[C---:B------:R-:W-:Y:S03]  /*a02b0*/  HMMA.1688.F32.TF32 R20, R240.reuse, R236, R20 ;  /* 0x000000ecf014723c */ /* 0x040fe60000081014 */
[----:B------:R-:W-:Y:S03]  /*a02c0*/  STL.64 [R1+0xf20], R28 ;  /* 0x000f201c01007387 */ /* 0x000fe60000100a00 */
[----:B------:R-:W-:Y:S01]  /*a02d0*/  HMMA.1688.F32.TF32 R24, R240, R248, R24 ;  /* 0x000000f8f018723c */ /* 0x000fe20000081018 */
[----:B------:R-:W-:Y:S04]  /*a02e0*/  STL.64 [R1+0xf28], R30 ;  /* 0x000f281e01007387 */ /* 0x000fe80000100a00 */
[----:B------:R-:W1:Y:S04]  /*a02f0*/  LDSM.16.M88.4 R112, [R0+UR13+0x24000] ;  /* 0x0240000d0070783b */ /* 0x000e680008000200 */
[----:B------:R-:W1:Y:S04]  /*a0300*/  LDSM.16.M88.4 R108, [R0+UR13+0x25000] ;  /* 0x0250000d006c783b */ /* 0x000e680008000200 */
[----:B------:R-:W1:Y:S04]  /*a0310*/  LDSM.16.M88.4 R104, [R0+UR13+0x26000] ;  /* 0x0260000d0068783b */ /* 0x000e680008000200 */
[----:B------:R-:W1:Y:S01]  /*a0320*/  LDSM.16.M88.4 R100, [R0+UR13+0x27000] ;  /* 0x0270000d0064783b */ /* 0x000e620008000200 */
[----:B------:R-:W-:Y:S01]  /*a0330*/  MOV R251, R23 ;  /* 0x0000001700fb7202 */ /* 0x000fe20000000f00 */
[----:B------:R-:W-:-:S02]  /*a0340*/  IMAD.MOV.U32 R250, RZ, RZ, R22 ;  /* 0x000000fffffa7224 */ /* 0x000fc400078e0016 */
[----:B------:R-:W1:Y:S04]  /*a0350*/  LDSM.16.M88.4 R96, [R0+UR13+0x28000] ;  /* 0x0280000d0060783b */ /* 0x000e680008000200 */
[----:B------:R-:W-:Y:S04]  /*a0360*/  STL.64 [R1+0xf10], R24 ;  /* 0x000f101801007387 */ /* 0x000fe80000100a00 */
[----:B------:R-:W-:Y:S04]  /*a0370*/  STL.64 [R1+0xf18], R26 ;  /* 0x000f181a01007387 */ /* 0x000fe80000100a00 */
[----:B------:R-:W-:Y:S04]  /*a0380*/  STL.64 [R1+0xf00], R20 ;  /* 0x000f001401007387 */ /* 0x000fe80000100a00 */
[----:B------:R-:W-:Y:S04]  /*a0390*/  STL [R1+0xc55c], R251 ;  /* 0x00c55cfb01007387 */ /* 0x000fe80000100800 */
[----:B------:R-:W-:Y:S04]  /*a03a0*/  STL [R1+0xc558], R250 ;  /* 0x00c558fa01007387 */ /* 0x000fe80000100800 */
[----:B------:R-:W-:Y:S01]  /*a03b0*/  STL.64 [R1+0xc658], R248 ;  /* 0x00c658f801007387 */ /* 0x000fe20000100a00 */
[C---:B------:R-:W-:Y:S03]  /*a03c0*/  HMMA.1688.F32.TF32 R16, R240.reuse, R232, R16 ;  /* 0x000000e8f010723c */ /* 0x040fe60000081010 */
[----:B------:R-:W1:Y:S04]  /*a03d0*/  LDSM.16.M88.4 R92, [R0+UR13+0x29000] ;  /* 0x0290000d005c783b */ /* 0x000e680008000200 */
[----:B------:R-:W1:Y:S04]  /*a03e0*/  LDSM.16.M88.4 R88, [R0+UR13+0x2a000] ;  /* 0x02a0000d0058783b */ /* 0x000e680008000200 */
[----:B------:R-:W1:Y:S04]  /*a03f0*/  LDSM.16.M88.4 R84, [R0+UR13+0x2b000] ;  /* 0x02b0000d0054783b */ /* 0x000e680008000200 */
[----:B------:R-:W1:Y:S04]  /*a0400*/  LDSM.16.M88.4 R80, [R0+UR13+0x2c000] ;  /* 0x02c0000d0050783b */ /* 0x000e680008000200 */
[----:B------:R-:W1:Y:S04]  /*a0410*/  LDSM.16.M88.4 R76, [R0+UR13+0x2d000] ;  /* 0x02d0000d004c783b */ /* 0x000e680008000200 */
[----:B------:R-:W1:Y:S04]  /*a0420*/  LDSM.16.M88.4 R72, [R0+UR13+0x2e000] ;  /* 0x02e0000d0048783b */ /* 0x000e680008000200 */
[----:B------:R-:W-:Y:S04]  /*a0430*/  STL.64 [R1+0xee0], R16 ;  /* 0x000ee01001007387 */ /* 0x000fe80000100a00 */
[----:B------:R-:W-:Y:S04]  /*a0440*/  STL.64 [R1+0xee8], R18 ;  /* 0x000ee81201007387 */ /* 0x000fe80000100a00 */
[----:B------:R-:W1:Y:S04]  /*a0450*/  LDSM.16.M88.4 R68, [R0+UR13+0x2f000] ;  /* 0x02f0000d0044783b */ /* 0x000e680008000200 */
[----:B------:R-:W1:Y:S04]  /*a0460*/  LDSM.16.M88.4 R64, [R0+UR13+0x30000] ;  /* 0x0300000d0040783b */ /* 0x000e680008000200 */
[----:B------:R-:W-:Y:S04]  /*a0470*/  LDSM.16.M88.4 R56, [R0+UR13+0x35000] ;  /* 0x0350000d0038783b */ /* 0x000fe80008000200 */
[----:B------:R-:W-:Y:S04]  /*a0480*/  LDSM.16.M88.4 R52, [R0+UR13+0x37000] ;  /* 0x0370000d0034783b */ /* 0x000fe80008000200 */
[----:B------:R-:W-:Y:S04]  /*a0490*/  LDSM.16.M88.4 R44, [R0+UR13+0x39000] ;  /* 0x0390000d002c783b */ /* 0x000fe80008000200 */
[----:B------:R-:W-:Y:S04]  /*a04a0*/  LDSM.16.M88.4 R40, [R0+UR13+0x3a000] ;  /* 0x03a0000d0028783b */ /* 0x000fe80008000200 */
[----:B------:R-:W-:Y:S04]  /*a04b0*/  LDSM.16.M88.4 R60, [R0+UR13+0x31000] ;  /* 0x0310000d003c783b */ /* 0x000fe80008000200 */
[----:B------:R-:W-:Y:S01]  /*a04c0*/  LDSM.16.M88.4 R48, [R0+UR13+0x34000] ;  /* 0x0340000d0030783b */ /* 0x000fe20008000200 */
[----:B--2---:R-:W-:-:S15]  /*a04d0*/  HMMA.1688.F32.TF32 R12, R240, R228, R12 ;  /* 0x000000e4f00c723c */ /* 0x004fde000008100c */
[----:B------:R-:W-:-:S08]  /*a04e0*/  NOP ;  /* 0x0000000000007918 */ /* 0x000fd00000000000 */
[----:B------:R3:W-:Y:S01]  /*a04f0*/  STL.64 [R1+0xed0], R12 ;  /* 0x000ed00c01007387 */ /* 0x0007e20000100a00 */
[----:B------:R-:W-:Y:S02]  /*a0500*/  IMAD.MOV.U32 R239, RZ, RZ, R15 ;  /* 0x000000ffffef7224 */ /* 0x000fe400078e000f */
[----:B------:R-:W-:-:S03]  /*a0510*/  IMAD.MOV.U32 R238, RZ, RZ, R14 ;  /* 0x000000ffffee7224 */ /* 0x000fc600078e000e */
[----:B------:R-:W-:Y:S04]  /*a0520*/  STL [R1+0xc564], R239 ;  /* 0x00c564ef01007387 */ /* 0x000fe80000100800 */
[----:B------:R-:W-:Y:S01]  /*a0530*/  STL [R1+0xc560], R238 ;  /* 0x00c560ee01007387 */ /* 0x000fe20000100800 */
[----:B---3--:R-:W-:Y:S03]  /*a0540*/  HMMA.1688.F32.TF32 R12, R240, R224, R8 ;  /* 0x000000e0f00c723c */ /* 0x008fe60000081008 */
[----:B------:R-:W-:Y:S04]  /*a0550*/  STL.64 [R1+0xc660], R236 ;  /* 0x00c660ec01007387 */ /* 0x000fe80000100a00 */
[----:B------:R-:W2:Y:S04]  /*a0560*/  LDL.LU.64 R8, [R1+0x570] ;  /* 0x0005700001087983 */ /* 0x000ea80000300a00 */
[----:B------:R-:W2:-:S12]  /*a0570*/  LDL.LU.64 R10, [R1+0x578] ;  /* 0x00057800010a7983 */ /* 0x000e980000300a00 */
[----:B------:R3:W-:Y:S01]  /*a0580*/  STL.64 [R1+0x9a0], R12 ;  /* 0x0009a00c01007387 */ /* 0x0007e20000100a00 */
[----:B----4-:R-:W-:Y:S03]  /*a0590*/  HMMA.1688.F32.TF32 R4, R240, R220, R4 ;  /* 0x000000dcf004723c */ /* 0x010fe60000081004 */
[----:B------:R4:W-:Y:S04]  /*a05a0*/  STL.64 [R1+0x9a8], R14 ;  /* 0x0009a80e01007387 */ /* 0x0009e80000100a00 */
[----:B------:R-:W-:Y:S04]  /*a05b0*/  STL [R1+0xc330], R210 ;  /* 0x00c330d201007387 */ /* 0x000fe80000100800 */
[----:B------:R-:W-:Y:S04]  /*a05c0*/  STL [R1+0xc32c], R211 ;  /* 0x00c32cd301007387 */ /* 0x000fe80000100800 */
[----:B------:R-:W-:Y:S04]  /*a05d0*/  STL [R1+0xc31c], R206 ;  /* 0x00c31cce01007387 */ /* 0x000fe80000100800 */
[----:B------:R-:W-:Y:S04]  /*a05e0*/  STL [R1+0xc318], R207 ;  /* 0x00c318cf01007387 */ /* 0x000fe80000100800 */
[----:B------:R-:W-:Y:S01]  /*a05f0*/  STL [R1+0xc30c], R202 ;  /* 0x00c30cca01007387 */ /* 0x000fe20000100800 */
[----:B------:R-:W-:Y:S01]  /*a0600*/  IMAD.MOV.U32 R214, RZ, RZ, R4 ;  /* 0x000000ffffd67224 */ /* 0x000fe200078e0004 */
[----:B------:R-:W-:Y:S01]  /*a0610*/  MOV R215, R5 ;  /* 0x0000000500d77202 */ /* 0x000fe20000000f00 */
[----:B------:R-:W-:Y:S01]  /*a0620*/  IMAD.MOV.U32 R218, RZ, RZ, R6 ;  /* 0x000000ffffda7224 */ /* 0x000fe200078e0006 */
[----:B------:R-:W-:Y:S01]  /*a0630*/  STL [R1+0xc308], R203 ;  /* 0x00c308cb01007387 */ /* 0x000fe20000100800 */
[----:B------:R-:W-:-:S03]  /*a0640*/  IMAD.MOV.U32 R219, RZ, RZ, R7 ;  /* 0x000000ffffdb7224 */ /* 0x000fc600078e0007 */
[----:B------:R-:W-:Y:S04]  /*a0650*/  STL [R1+0xc310], R198 ;  /* 0x00c310c601007387 */ /* 0x000fe80000100800 */
[----:B------:R-:W-:Y:S04]  /*a0660*/  STL [R1+0xc304], R199 ;  /* 0x00c304c701007387 */ /* 0x000fe80000100800 */
[----:B------:R-:W3:Y:S04]  /*a0670*/  LDL.LU.64 R4, [R1+0x560] ;  /* 0x0005600001047983 */ /* 0x000ee80000300a00 */
[----:B------:R-:W3:Y:S04]  /*a0680*/  LDL.LU.64 R6, [R1+0x568] ;  /* 0x0005680001067983 */ /* 0x000ee80000300a00 */
        /* <DEDUP_REMOVED lines=10> */
[----:B--2---:R-:W-:-:S15]  /*a0730*/  HMMA.1688.F32.TF32 R8, R240, R216, R8 ;  /* 0x000000d8f008723c */ /* 0x004fde0000081008 */
[----:B------:R-:W-:-:S09]  /*a0740*/  NOP ;  /* 0x0000000000007918 */ /* 0x000fd20000000000 */
[----:B------:R-:W-:Y:S01]  /*a0750*/  IMAD.MOV.U32 R222, RZ, RZ, R8 ;  /* 0x000000ffffde7224 */ /* 0x000fe200078e0008 */
[----:B------:R-:W-:Y:S01]  /*a0760*/  MOV R223, R9 ;  /* 0x0000000900df7202 */ /* 0x000fe20000000f00 */
[----:B------:R-:W-:Y:S02]  /*a0770*/  IMAD.MOV.U32 R234, RZ, RZ, R10 ;  /* 0x000000ffffea7224 */ /* 0x000fe400078e000a */
[----:B------:R-:W-:Y:S02]  /*a0780*/  IMAD.MOV.U32 R235, RZ, RZ, R11 ;  /* 0x000000ffffeb7224 */ /* 0x000fe400078e000b */
[----:B------:R-:W-:Y:S04]  /*a0790*/  STL.64 [R1+0xc688], R222 ;  /* 0x00c688de01007387 */ /* 0x000fe80000100a00 */
[----:B------:R-:W-:Y:S04]  /*a07a0*/  STL.64 [R1+0xc680], R220 ;  /* 0x00c680dc01007387 */ /* 0x000fe80000100a00 */
[----:B------:R-:W-:Y:S04]  /*a07b0*/  STL.64 [R1+0xc670], R218 ;  /* 0x00c670da01007387 */ /* 0x000fe80000100a00 */
[----:B------:R-:W-:Y:S04]  /*a07c0*/  STL.64 [R1+0xc668], R216 ;  /* 0x00c668d801007387 */ /* 0x000fe80000100a00 */
[----:B------:R-:W-:Y:S04]  /*a07d0*/  STL [R1+0xc344], R174 ;  /* 0x00c344ae01007387 */ /* 0x000fe80000100800 */
[----:B------:R-:W-:Y:S04]  /*a07e0*/  STL [R1+0xc340], R175 ;  /* 0x00c340af01007387 */ /* 0x000fe80000100800 */
[----:B------:R-:W-:Y:S04]  /*a07f0*/  STL [R1+0xc34c], R170 ;  /* 0x00c34caa01007387 */ /* 0x000fe80000100800 */
[----:B------:R-:W-:Y:S01]  /*a0800*/  STL [R1+0xc348], R171 ;  /* 0x00c348ab01007387 */ /* 0x000fe20000100800 */
[----:B---3--:R-:W-:Y:S03]  /*a0810*/  HMMA.1688.F32.TF32 R4, R240, R212, R4 ;  /* 0x000000d4f004723c */ /* 0x008fe60000081004 */
[----:B------:R-:W-:Y:S04]  /*a0820*/  STL [R1+0xc354], R166 ;  /* 0x00c354a601007387 */ /* 0x000fe80000100800 */
        /* <DEDUP_REMOVED lines=8> */
[----:B------:R-:W2:Y:S01]  /*a08b0*/  LDL.LU.64 R28, [R1+0x8c0] ;  /* 0x0008c000011c7983 */ /* 0x000ea20000300a00 */
[----:B------:R-:W-:-:S03]  /*a08c0*/  IMAD.MOV.U32 R227, RZ, RZ, R7 ;  /* 0x000000ffffe37224 */ /* 0x000fc600078e0007 */
[----:B------:R-:W2:Y:S04]  /*a08d0*/  LDL.LU.64 R30, [R1+0x8c8] ;  /* 0x0008c800011e7983 */ /* 0x000ea80000300a00 */
        /* <DEDUP_REMOVED lines=30> */
[----:B-1----:R-:W-:Y:S04]  /*a0ac0*/  STL [R1+0xc2a0], R118 ;  /* 0x00c2a07601007387 */ /* 0x002fe80000100800 */
[----:B------:R-:W-:Y:S01]  /*a0ad0*/  STL [R1+0xc29c], R119 ;  /* 0x00c29c7701007387 */ /* 0x000fe20000100800 */
[C---:B--2---:R-:W-:Y:S06]  /*a0ae0*/  HMMA.1688.F32.TF32 R28, R240.reuse, R208, R28 ;  /* 0x000000d0f01c723c */ /* 0x044fec000008101c */
[C---:B---3--:R-:W-:Y:S06]  /*a0af0*/  HMMA.1688.F32.TF32 R24, R240.reuse, R204, R24 ;  /* 0x000000ccf018723c */ /* 0x048fec0000081018 */
[C---:B----4-:R-:W-:Y:S06]  /*a0b00*/  HMMA.1688.F32.TF32 R12, R240.reuse, R200, R12 ;  /* 0x000000c8f00c723c */ /* 0x050fec000008100c */
[C---:B------:R-:W-:Y:S06]  /*a0b10*/  HMMA.1688.F32.TF32 R20, R240.reuse, R196, R20 ;  /* 0x000000c4f014723c */ /* 0x040fec0000081014 */
[C---:B------:R-:W-:Y:S01]  /*a0b20*/  HMMA.1688.F32.TF32 R8, R240.reuse, R192, R8 ;  /* 0x000000c0f008723c */ /* 0x040fe20000081008 */
[----:B------:R-:W-:Y:S05]  /*a0b30*/  STL.64 [R1+0x960], R28 ;  /* 0x0009601c01007387 */ /* 0x000fea0000100a00 */
[C---:B------:R-:W-:Y:S01]  /*a0b40*/  HMMA.1688.F32.TF32 R16, R240.reuse, R188, R16 ;  /* 0x000000bcf010723c */ /* 0x040fe20000081010 */
[----:B------:R-:W-:Y:S05]  /*a0b50*/  STL.64 [R1+0x968], R30 ;  /* 0x0009681e01007387 */ /* 0x000fea0000100a00 */
[----:B------:R-:W-:Y:S01]  /*a0b60*/  IMAD.MOV.U32 R155, RZ, RZ, R15 ;  /* 0x000000ffff9b7224 */ /* 0x000fe200078e000f */
[----:B------:R-:W-:Y:S01]  /*a0b70*/  HMMA.1688.F32.TF32 R4, R240, R184, R4 ;  /* 0x000000b8f004723c */ /* 0x000fe20000081004 */
[----:B------:R-:W-:Y:S01]  /*a0b80*/  STL.64 [R1+0x950], R24 ;  /* 0x0009501801007387 */ /* 0x000fe20000100a00 */
[----:B------:R-:W-:Y:S01]  /*a0b90*/  IMAD.MOV.U32 R154, RZ, RZ, R14 ;  /* 0x000000ffff9a7224 */ /* 0x000fe200078e000e */
[----:B------:R-:W-:Y:S01]  /*a0ba0*/  MOV R143, R13 ;  /* 0x0000000d008f7202 */ /* 0x000fe20000000f00 */
[----:B------:R-:W-:Y:S01]  /*a0bb0*/  IMAD.MOV.U32 R142, RZ, RZ, R12 ;  /* 0x000000ffff8e7224 */ /* 0x000fe200078e000c */
[----:B------:R-:W-:Y:S04]  /*a0bc0*/  STL.64 [R1+0x958], R26 ;  /* 0x0009581a01007387 */ /* 0x000fe80000100a00 */
[----:B------:R-:W2:Y:S04]  /*a0bd0*/  LDL.LU.64 R12, [R1+0x4f0] ;  /* 0x0004f000010c7983 */ /* 0x000ea80000300a00 */
[----:B------:R-:W2:Y:S04]  /*a0be0*/  LDL.LU.64 R14, [R1+0x4f8] ;  /* 0x0004f800010e7983 */ /* 0x000ea80000300a00 */
[----:B------:R1:W-:Y:S04]  /*a0bf0*/  STL [R1+0xc384], R155 ;  /* 0x00c3849b01007387 */ /* 0x0003e80000100800 */
[----:B------:R3:W-:Y:S04]  /*a0c00*/  STL [R1+0xc380], R154 ;  /* 0x00c3809a01007387 */ /* 0x0007e80000100800 */
[----:B------:R4:W-:Y:S04]  /*a0c10*/  STL [R1+0xc37c], R143 ;  /* 0x00c37c8f01007387 */ /* 0x0009e80000100800 */
[----:B------:R4:W-:Y:S01]  /*a0c20*/  STL [R1+0xc378], R142 ;  /* 0x00c3788e01007387 */ /* 0x0009e20000100800 */
[----:B-1----:R-:W-:Y:S01]  /*a0c30*/  IMAD.MOV.U32 R155, RZ, RZ, R8 ;  /* 0x000000ffff9b7224 */ /* 0x002fe200078e0008 */
[----:B---3--:R-:W-:-:S02]  /*a0c40*/  MOV R154, R9 ;  /* 0x00000009009a7202 */ /* 0x008fc40000000f00 */
[----:B------:R1:W-:Y:S01]  /*a0c50*/  STL.64 [R1+0x930], R20 ;  /* 0x0009301401007387 */ /* 0x0003e20000100a00 */
[----:B----4-:R-:W-:-:S03]  /*a0c60*/  IMAD.MOV.U32 R143, RZ, RZ, R10 ;  /* 0x000000ffff8f7224 */ /* 0x010fc600078e000a */
[----:B------:R3:W-:Y:S01]  /*a0c70*/  STL.64 [R1+0x938], R22 ;  /* 0x0009381601007387 */ /* 0x0007e20000100a00 */
[----:B------:R-:W-:-:S03]  /*a0c80*/  IMAD.MOV.U32 R142, RZ, RZ, R11 ;  /* 0x000000ffff8e7224 */ /* 0x000fc600078e000b */
[----:B------:R-:W4:Y:S04]  /*a0c90*/  LDL.LU.64 R8, [R1+0x4e0] ;  /* 0x0004e00001087983 */ /* 0x000f280000300a00 */
[----:B------:R-:W4:Y:S04]  /*a0ca0*/  LDL.LU.64 R10, [R1+0x4e8] ;  /* 0x0004e800010a7983 */ /* 0x000f280000300a00 */
[----:B------:R-:W-:Y:S04]  /*a0cb0*/  STL [R1+0xc394], R142 ;  /* 0x00c3948e01007387 */ /* 0x000fe80000100800 */
[----:B------:R-:W-:Y:S01]  /*a0cc0*/  STL [R1+0xc390], R143 ;  /* 0x00c3908f01007387 */ /* 0x000fe20000100800 */
[----:B------:R-:W-:-:S03]  /*a0cd0*/  IMAD.MOV.U32 R158, RZ, RZ, R4 ;  /* 0x000000ffff9e7224 */ /* 0x000fc600078e0004 */
[----:B------:R-:W-:Y:S01]  /*a0ce0*/  STL [R1+0xc38c], R155 ;  /* 0x00c38c9b01007387 */ /* 0x000fe20000100800 */
[----:B------:R-:W-:-:S03]  /*a0cf0*/  MOV R159, R5 ;  /* 0x00000005009f7202 */ /* 0x000fc60000000f00 */
[----:B------:R-:W-:Y:S01]  /*a0d00*/  STL [R1+0xc388], R154 ;  /* 0x00c3889a01007387 */ /* 0x000fe20000100800 */
[----:B------:R-:W-:-:S03]  /*a0d10*/  IMAD.MOV.U32 R162, RZ, RZ, R6 ;  /* 0x000000ffffa27224 */ /* 0x000fc600078e0006 */
[----:B------:R3:W-:Y:S01]  /*a0d20*/  STL.64 [R1+0x910], R16 ;  /* 0x0009101001007387 */ /* 0x0007e20000100a00 */
[----:B------:R-:W-:-:S03]  /*a0d30*/  IMAD.MOV.U32 R163, RZ, RZ, R7 ;  /* 0x000000ffffa37224 */ /* 0x000fc600078e0007 */
[----:B------:R3:W-:Y:S04]  /*a0d40*/  STL.64 [R1+0x918], R18 ;  /* 0x0009181201007387 */ /* 0x0007e80000100a00 */
[----:B------:R-:W4:Y:S04]  /*a0d50*/  LDL.LU.64 R4, [R1+0x4d0] ;  /* 0x0004d00001047983 */ /* 0x000f280000300a00 */
[----:B------:R-:W4:Y:S04]  /*a0d60*/  LDL.LU.64 R6, [R1+0x4d8] ;  /* 0x0004d80001067983 */ /* 0x000f280000300a00 */
[----:B------:R-:W-:Y:S04]  /*a0d70*/  STL [R1+0xc3a4], R163 ;  /* 0x00c3a4a301007387 */ /* 0x000fe80000100800 */
[----:B------:R-:W-:Y:S04]  /*a0d80*/  STL [R1+0xc3a0], R162 ;  /* 0x00c3a0a201007387 */ /* 0x000fe80000100800 */
[----:B------:R-:W-:Y:S04]  /*a0d90*/  STL [R1+0xc39c], R159 ;  /* 0x00c39c9f01007387 */ /* 0x000fe80000100800 */
[----:B------:R4:W-:Y:S04]  /*a0da0*/  STL [R1+0xc398], R158 ;  /* 0x00c3989e01007387 */ /* 0x0009e80000100800 */
[----:B-1----:R-:W4:Y:S04]  /*a0db0*/  LDL.LU.64 R20, [R1+0x4b0] ;  /* 0x0004b00001147983 */ /* 0x002f280000300a00 */
[----:B---3--:R-:W3:Y:S04]  /*a0dc0*/  LDL.LU.64 R22, [R1+0x4b8] ;  /* 0x0004b80001167983 */ /* 0x008ee80000300a00 */
[----:B------:R-:W3:Y:S04]  /*a0dd0*/  LDL.LU.64 R16, [R1+0x4a0] ;  /* 0x0004a00001107983 */ /* 0x000ee80000300a00 */
[----:B------:R-:W3:Y:S01]  /*a0de0*/  LDL.LU.64 R18, [R1+0x4a8] ;  /* 0x0004a80001127983 */ /* 0x000ee20000300a00 */
[C---:B--2---:R-:W-:Y:S06]  /*a0df0*/  HMMA.1688.F32.TF32 R12, R240.reuse, R180, R12 ;  /* 0x000000b4f00c723c */ /* 0x044fec000008100c */
[----:B----4-:R-:W-:-:S15]  /*a0e00*/  HMMA.1688.F32.TF32 R8, R240, R176, R8 ;  /* 0x000000b0f008723c */ /* 0x010fde0000081008 */
[----:B------:R-:W-:-:S03]  /*a0e10*/  NOP ;  /* 0x0000000000007918 */ /* 0x000fc60000000000 */
[----:B------:R-:W-:Y:S02]  /*a0e20*/  IMAD.MOV.U32 R154, RZ, RZ, R15 ;  /* 0x000000ffff9a7224 */ /* 0x000fe400078e000f */
[----:B------:R-:W-:Y:S01]  /*a0e30*/  IMAD.MOV.U32 R155, RZ, RZ, R14 ;  /* 0x000000ffff9b7224 */ /* 0x000fe200078e000e */
[----:B------:R-:W-:Y:S01]  /*a0e40*/  MOV R143, R13 ;  /* 0x0000000d008f7202 */ /* 0x000fe20000000f00 */
[----:B------:R-:W-:Y:S01]  /*a0e50*/  IMAD.MOV.U32 R142, RZ, RZ, R12 ;  /* 0x000000ffff8e7224 */ /* 0x000fe200078e000c */
[----:B------:R1:W-:Y:S04]  /*a0e60*/  STL [R1+0xc3b4], R154 ;  /* 0x00c3b49a01007387 */ /* 0x0003e80000100800 */
[----:B------:R2:W-:Y:S04]  /*a0e70*/  STL [R1+0xc3b0], R155 ;  /* 0x00c3b09b01007387 */ /* 0x0005e80000100800 */
[----:B------:R4:W-:Y:S01]  /*a0e80*/  STL [R1+0xc3ac], R142 ;  /* 0x00c3ac8e01007387 */ /* 0x0009e20000100800 */
[----:B------:R-:W-:Y:S03]  /*a0e90*/  HMMA.1688.F32.TF32 R4, R240, R172, R4 ;  /* 0x000000acf004723c */ /* 0x000fe60000081004 */
[----:B------:R4:W-:Y:S01]  /*a0ea0*/  STL [R1+0xc3a8], R143 ;  /* 0x00c3a88f01007387 */ /* 0x0009e20000100800 */
[----:B------:R-:W-:Y:S01]  /*a0eb0*/  IMAD.MOV.U32 R158, RZ, RZ, R11 ;  /* 0x000000ffff9e7224 */ /* 0x000fe200078e000b */
[----:B------:R-:W-:Y:S01]  /*a0ec0*/  MOV R162, R9 ;  /* 0x0000000900a27202 */ /* 0x000fe20000000f00 */
[----:B------:R-:W-:Y:S01]  /*a0ed0*/  IMAD.MOV.U32 R159, RZ, RZ, R10 ;  /* 0x000000ffff9f7224 */ /* 0x000fe200078e000a */
[----:B------:R-:W3:Y:S01]  /*a0ee0*/  LDL.LU.64 R12, [R1+0x490] ;  /* 0x00049000010c7983 */ /* 0x000ee20000300a00 */
[----:B------:R-:W-:-:S03]  /*a0ef0*/  IMAD.MOV.U32 R163, RZ, RZ, R8 ;  /* 0x000000ffffa37224 */ /* 0x000fc600078e0008 */
[----:B------:R-:W3:Y:S04]  /*a0f00*/  LDL.LU.64 R14, [R1+0x498] ;  /* 0x00049800010e7983 */ /* 0x000ee80000300a00 */
[----:B------:R-:W3:Y:S04]  /*a0f10*/  LDL.LU.64 R8, [R1+0x480] ;  /* 0x0004800001087983 */ /* 0x000ee80000300a00 */
[----:B------:R-:W3:Y:S04]  /*a0f20*/  LDL.LU.64 R10, [R1+0x488] ;  /* 0x00048800010a7983 */ /* 0x000ee80000300a00 */
[----:B------:R-:W-:Y:S04]  /*a0f30*/  STL [R1+0xc3c4], R158 ;  /* 0x00c3c49e01007387 */ /* 0x000fe80000100800 */
[----:B------:R3:W-:Y:S01]  /*a0f40*/  STL [R1+0xc3c0], R159 ;  /* 0x00c3c09f01007387 */ /* 0x0007e20000100800 */
[----:B-1----:R-:W-:Y:S01]  /*a0f50*/  IMAD.MOV.U32 R154, RZ, RZ, R4 ;  /* 0x000000ffff9a7224 */ /* 0x002fe200078e0004 */
[----:B--2---:R-:W-:-:S02]  /*a0f60*/  MOV R155, R5 ;  /* 0x00000005009b7202 */ /* 0x004fc40000000f00 */
[----:B------:R1:W-:Y:S01]  /*a0f70*/  STL [R1+0xc3bc], R163 ;  /* 0x00c3bca301007387 */ /* 0x0003e20000100800 */
[----:B----4-:R-:W-:Y:S02]  /*a0f80*/  IMAD.MOV.U32 R142, RZ, RZ, R6 ;  /* 0x000000ffff8e7224 */ /* 0x010fe400078e0006 */
[----:B------:R-:W-:Y:S01]  /*a0f90*/  IMAD.MOV.U32 R143, RZ, RZ, R7 ;  /* 0x000000ffff8f7224 */ /* 0x000fe200078e0007 */
[----:B------:R2:W-:Y:S04]  /*a0fa0*/  STL [R1+0xc3b8], R162 ;  /* 0x00c3b8a201007387 */ /* 0x0005e80000100800 */
[----:B------:R-:W4:Y:S04]  /*a0fb0*/  LDL.LU.64 R4, [R1+0x470] ;  /* 0x0004700001047983 */ /* 0x000f280000300a00 */
[----:B------:R-:W4:Y:S01]  /*a0fc0*/  LDL.LU.64 R6, [R1+0x478] ;  /* 0x0004780001067983 */ /* 0x000f220000300a00 */
[C---:B---3--:R-:W-:Y:S06]  /*a0fd0*/  HMMA.1688.F32.TF32 R20, R240.reuse, R168, R20 ;  /* 0x000000a8f014723c */ /* 0x048fec0000081014 */
[----:B------:R-:W-:Y:S01]  /*a0fe0*/  HMMA.1688.F32.TF32 R16, R240, R164, R16 ;  /* 0x000000a4f010723c */ /* 0x000fe20000081010 */
[----:B------:R-:W-:Y:S04]  /*a0ff0*/  STL [R1+0xc3d4], R143 ;  /* 0x00c3d48f01007387 */ /* 0x000fe80000100800 */
[----:B------:R3:W-:Y:S04]  /*a1000*/  STL [R1+0xc3d0], R142 ;  /* 0x00c3d08e01007387 */ /* 0x0007e80000100800 */
[----:B------:R3:W-:Y:S04]  /*a1010*/  STL [R1+0xc3cc], R154 ;  /* 0x00c3cc9a01007387 */ /* 0x0007e80000100800 */
[----:B------:R3:W-:Y:S04]  /*a1020*/  STL [R1+0xc3c8], R155 ;  /* 0x00c3c89b01007387 */ /* 0x0007e80000100800 */
[----:B------:R-:W3:Y:S04]  /*a1030*/  LDL.LU.64 R36, [R1+0x460] ;  /* 0x0004600001247983 */ /* 0x000ee80000300a00 */
[----:B------:R-:W3:Y:S04]  /*a1040*/  LDL.LU.64 R38, [R1+0x468] ;  /* 0x0004680001267983 */ /* 0x000ee80000300a00 */
[----:B------:R-:W3:Y:S04]  /*a1050*/  LDL.LU.64 R32, [R1+0x450] ;  /* 0x0004500001207983 */ /* 0x000ee80000300a00 */
[----:B------:R-:W3:Y:S01]  /*a1060*/  LDL.LU.64 R34, [R1+0x458] ;  /* 0x0004580001227983 */ /* 0x000ee20000300a00 */
[----:B------:R-:W-:-:S03]  /*a1070*/  IMAD.MOV.U32 R166, RZ, RZ, R20 ;  /* 0x000000ffffa67224 */ /* 0x000fc600078e0014 */
[----:B------:R-:W3:Y:S01]  /*a1080*/  LDL.LU.64 R28, [R1+0x440] ;  /* 0x00044000011c7983 */ /* 0x000ee20000300a00 */
[----:B------:R-:W-:-:S03]  /*a1090*/  MOV R167, R21 ;  /* 0x0000001500a77202 */ /* 0x000fc60000000f00 */
[----:B------:R-:W3:Y:S01]  /*a10a0*/  LDL.LU.64 R30, [R1+0x448] ;  /* 0x00044800011e7983 */ /* 0x000ee20000300a00 */
[----:B------:R-:W-:-:S03]  /*a10b0*/  IMAD.MOV.U32 R170, RZ, RZ, R22 ;  /* 0x000000ffffaa7224 */ /* 0x000fc600078e0016 */
[----:B------:R-:W3:Y:S01]  /*a10c0*/  LDL.LU.64 R24, [R1+0x430] ;  /* 0x0004300001187983 */ /* 0x000ee20000300a00 */
[----:B------:R-:W-:Y:S01]  /*a10d0*/  IMAD.MOV.U32 R171, RZ, RZ, R23 ;  /* 0x000000ffffab7224 */ /* 0x000fe200078e0017 */
[----:B------:R-:W-:Y:S02]  /*a10e0*/  MOV R159, R17 ;  /* 0x00000011009f7202 */ /* 0x000fe40000000f00 */
[----:B------:R-:W3:Y:S01]  /*a10f0*/  LDL.LU.64 R26, [R1+0x438] ;  /* 0x00043800011a7983 */ /* 0x000ee20000300a00 */
[----:B------:R-:W-:-:S03]  /*a1100*/  IMAD.MOV.U32 R158, RZ, RZ, R16 ;  /* 0x000000ffff9e7224 */ /* 0x000fc600078e0010 */
[----:B------:R-:W3:Y:S01]  /*a1110*/  LDL.LU.64 R20, [R1+0x420] ;  /* 0x0004200001147983 */ /* 0x000ee20000300a00 */
[----:B-1----:R-:W-:Y:S02]  /*a1120*/  IMAD.MOV.U32 R163, RZ, RZ, R18 ;  /* 0x000000ffffa37224 */ /* 0x002fe400078e0012 */
[----:B--2---:R-:W-:Y:S01]  /*a1130*/  IMAD.MOV.U32 R162, RZ, RZ, R19 ;  /* 0x000000ffffa27224 */ /* 0x004fe200078e0013 */
[----:B------:R-:W2:Y:S04]  /*a1140*/  LDL.LU.64 R22, [R1+0x428] ;  /* 0x0004280001167983 */ /* 0x000ea80000300a00 */
[----:B------:R-:W2:Y:S04]  /*a1150*/  LDL.LU.64 R16, [R1+0x820] ;  /* 0x0008200001107983 */ /* 0x000ea80000300a00 */
[----:B------:R-:W2:Y:S01]  /*a1160*/  LDL.LU.64 R18, [R1+0x828] ;  /* 0x0008280001127983 */ /* 0x000ea20000300a00 */
[C---:B------:R-:W-:Y:S06]  /*a1170*/  HMMA.1688.F32.TF32 R12, R240.reuse, R160, R12 ;  /* 0x000000a0f00c723c */ /* 0x040fec000008100c */
[C---:B------:R-:W-:Y:S06]  /*a1180*/  HMMA.1688.F32.TF32 R8, R240.reuse, R156, R8 ;  /* 0x0000009cf008723c */ /* 0x040fec0000081008 */
[----:B----4-:R-:W-:-:S12]  /*a1190*/  HMMA.1688.F32.TF32 R4, R240, R152, R4 ;  /* 0x00000098f004723c */ /* 0x010fd80000081004 */
[----:B------:R-:W-:Y:S01]  /*a11a0*/  IMAD.MOV.U32 R174, RZ, RZ, R12 ;  /* 0x000000ffffae7224 */ /* 0x000fe200078e000c */
[----:B------:R-:W-:Y:S01]  /*a11b0*/  MOV R175, R13 ;  /* 0x0000000d00af7202 */ /* 0x000fe20000000f00 */
[----:B------:R-:W-:Y:S01]  /*a11c0*/  IMAD.MOV.U32 R178, RZ, RZ, R14 ;  /* 0x000000ffffb27224 */ /* 0x000fe200078e000e */
[----:B------:R-:W4:Y:S01]  /*a11d0*/  LDL.LU.64 R12, [R1+0x810] ;  /* 0x00081000010c7983 */ /* 0x000f220000300a00 */
[----:B------:R-:W-:Y:S02]  /*a11e0*/  IMAD.MOV.U32 R179, RZ, RZ, R15 ;  /* 0x000000ffffb37224 */ /* 0x000fe400078e000f */
[----:B---3--:R-:W-:Y:S01]  /*a11f0*/  MOV R142, R9 ;  /* 0x00000009008e7202 */ /* 0x008fe20000000f00 */
[----:B------:R-:W4:Y:S01]  /*a1200*/  LDL.LU.64 R14, [R1+0x818] ;  /* 0x00081800010e7983 */ /* 0x000f220000300a00 */
[----:B------:R-:W-:Y:S02]  /*a1210*/  IMAD.MOV.U32 R143, RZ, RZ, R8 ;  /* 0x000000ffff8f7224 */ /* 0x000fe400078e0008 */
[----:B------:R-:W-:-:S02]  /*a1220*/  IMAD.MOV.U32 R154, RZ, RZ, R10 ;  /* 0x000000ffff9a7224 */ /* 0x000fc400078e000a */
[----:B------:R-:W-:Y:S02]  /*a1230*/  IMAD.MOV.U32 R155, RZ, RZ, R11 ;  /* 0x000000ffff9b7224 */ /* 0x000fe400078e000b */
[----:B------:R-:W-:Y:S01]  /*a1240*/  IMAD.MOV.U32 R182, RZ, RZ, R4 ;  /* 0x000000ffffb67224 */ /* 0x000fe200078e0004 */
[----:B------:R-:W-:Y:S01]  /*a1250*/  MOV R210, R5 ;  /* 0x0000000500d27202 */ /* 0x000fe20000000f00 */
[----:B------:R-:W-:Y:S01]  /*a1260*/  IMAD.MOV.U32 R211, RZ, RZ, R6 ;  /* 0x000000ffffd37224 */ /* 0x000fe200078e0006 */
[----:B------:R-:W3:Y:S01]  /*a1270*/  LDL.LU.64 R4, [R1+0x800] ;  /* 0x0008000001047983 */ /* 0x000ee20000300a00 */
[----:B------:R-:W-:-:S03]  /*a1280*/  IMAD.MOV.U32 R183, RZ, RZ, R7 ;  /* 0x000000ffffb77224 */ /* 0x000fc600078e0007 */
[----:B------:R-:W3:Y:S04]  /*a1290*/  LDL.LU.64 R6, [R1+0x808] ;  /* 0x0008080001067983 */ /* 0x000ee80000300a00 */
[----:B------:R-:W3:Y:S04]  /*a12a0*/  LDL.LU.64 R8, [R1+0x7f0] ;  /* 0x0007f00001087983 */ /* 0x000ee80000300a00 */
[----:B------:R-:W3:Y:S01]  /*a12b0*/  LDL.LU.64 R10, [R1+0x7f8] ;  /* 0x0007f800010a7983 */ /* 0x000ee20000300a00 */
[C---:B--2---:R-:W-:Y:S06]  /*a12c0*/  HMMA.1688.F32.TF32 R20, R240.reuse, R132, R20 ;  /* 0x00000084f014723c */ /* 0x044fec0000081014 */
[----:B------:R-:W-:-:S15]  /*a12d0*/  HMMA.1688.F32.TF32 R16, R240, R128, R16 ;  /* 0x00000080f010723c */ /* 0x000fde0000081010 */
[----:B------:R-:W-:-:S02]  /*a12e0*/  NOP ;  /* 0x0000000000007918 */ /* 0x000fc40000000000 */
[----:B------:R-:W-:Y:S04]  /*a12f0*/  STL.64 [R1+0xec0], R20 ;  /* 0x000ec01401007387 */ /* 0x000fe80000100a00 */
[----:B------:R-:W-:Y:S04]  /*a1300*/  STL.64 [R1+0xec8], R22 ;  /* 0x000ec81601007387 */ /* 0x000fe80000100a00 */
[----:B------:R-:W-:Y:S01]  /*a1310*/  STL [R1+0xeb0], R16 ;  /* 0x000eb01001007387 */ /* 0x000fe20000100800 */
[----:B------:R-:W-:Y:S01]  /*a1320*/  IMAD.MOV.U32 R138, RZ, RZ, R17 ;  /* 0x000000ffff8a7224 */ /* 0x000fe200078e0011 */
[----:B------:R-:W-:-:S02]  /*a1330*/  MOV R139, R18 ;  /* 0x00000012008b7202 */ /* 0x000fc40000000f00 */
[----:B------:R4:W-:Y:S01]  /*a1340*/  STL [R1+0xebc], R19 ;  /* 0x000ebc1301007387 */ /* 0x0009e20000100800 */
[C---:B------:R-:W-:Y:S03]  /*a1350*/  HMMA.1688.F32.TF32 R32, R240.reuse, R144, R32 ;  /* 0x00000090f020723c */ /* 0x040fe60000081020 */
[----:B------:R-:W-:Y:S03]  /*a1360*/  LDSM.16.M88.4 R20, [R0+UR13+0x36000] ;  /* 0x0360000d0014783b */ /* 0x000fe60008000200 */
[C---:B----4-:R-:W-:Y:S06]  /*a1370*/  HMMA.1688.F32.TF32 R16, R240.reuse, R124, R12 ;  /* 0x0000007cf010723c */ /* 0x050fec000008100c */
[C---:B---3--:R-:W-:Y:S06]  /*a1380*/  HMMA.1688.F32.TF32 R12, R240.reuse, R120, R4 ;  /* 0x00000078f00c723c */ /* 0x048fec0000081004 */
[C---:B------:R-:W-:Y:S11]  /*a1390*/  HMMA.1688.F32.TF32 R8, R240.reuse, R116, R8 ;  /* 0x00000074f008723c */ /* 0x040ff60000081008 */
[----:B------:R-:W-:Y:S04]  /*a13a0*/  STL.64 [R1+0xea0], R16 ;  /* 0x000ea01001007387 */ /* 0x000fe80000100a00 */
[----:B------:R-:W-:Y:S01]  /*a13b0*/  STL.64 [R1+0xea8], R18 ;  /* 0x000ea81201007387 */ /* 0x000fe20000100a00 */
[C---:B------:R-:W-:Y:S06]  /*a13c0*/  HMMA.1688.F32.TF32 R36, R240.reuse, R148, R36 ;  /* 0x00000094f024723c */ /* 0x040fec0000081024 */
[C---:B------:R-:W-:Y:S01]  /*a13d0*/  HMMA.1688.F32.TF32 R28, R240.reuse, R140, R28 ;  /* 0x0000008cf01c723c */ /* 0x040fe2000008101c */
[----:B------:R-:W-:Y:S01]  /*a13e0*/  IMAD.MOV.U32 R190, RZ, RZ, R32 ;  /* 0x000000ffffbe7224 */ /* 0x000fe200078e0020 */
[----:B------:R-:W-:Y:S01]  /*a13f0*/  MOV R198, R33 ;  /* 0x0000002100c67202 */ /* 0x000fe20000000f00 */
[----:B------:R-:W-:Y:S04]  /*a1400*/  STL.64 [R1+0xe90], R12 ;  /* 0x000e900c01007387 */ /* 0x000fe80000100a00 */
[----:B------:R-:W-:Y:S01]  /*a1410*/  STL.64 [R1+0xe98], R14 ;  /* 0x000e980e01007387 */ /* 0x000fe20000100a00 */
[----:B------:R-:W-:Y:S01]  /*a1420*/  HMMA.1688.F32.TF32 R24, R240, R136, R24 ;  /* 0x00000088f018723c */ /* 0x000fe20000081018 */
[----:B------:R-:W-:-:S02]  /*a1430*/  IMAD.MOV.U32 R202, RZ, RZ, R34 ;  /* 0x000000ffffca7224 */ /* 0x000fc400078e0022 */
[----:B------:R-:W-:Y:S01]  /*a1440*/  IMAD.MOV.U32 R203, RZ, RZ, R35 ;  /* 0x000000ffffcb7224 */ /* 0x000fe200078e0023 */
[----:B------:R-:W-:Y:S01]  /*a1450*/  MOV R134, R11 ;  /* 0x0000000b00867202 */ /* 0x000fe20000000f00 */
[----:B------:R-:W-:Y:S01]  /*a1460*/  IMAD.MOV.U32 R122, RZ, RZ, R8 ;  /* 0x000000ffff7a7224 */ /* 0x000fe200078e0008 */
[----:B------:R-:W1:Y:S01]  /*a1470*/  LDSM.16.M88.4 R32, [R0+UR13+0x32000] ;  /* 0x0320000d0020783b */ /* 0x000e620008000200 */
[----:B------:R-:W-:Y:S02]  /*a1480*/  IMAD.MOV.U32 R123, RZ, RZ, R9 ;  /* 0x000000ffff7b7224 */ /* 0x000fe400078e0009 */
[----:B------:R-:W-:Y:S01]  /*a1490*/  IMAD.MOV.U32 R126, RZ, RZ, R10 ;  /* 0x000000ffff7e7224 */ /* 0x000fe200078e000a */
[----:B------:R-:W-:Y:S01]  /*a14a0*/  MOV R187, R37 ;  /* 0x0000002500bb7202 */ /* 0x000fe20000000f00 */
[----:B------:R-:W-:Y:S01]  /*a14b0*/  IMAD.MOV.U32 R186, RZ, RZ, R36 ;  /* 0x000000ffffba7224 */ /* 0x000fe200078e0024 */
[----:B------:R-:W-:Y:S04]  /*a14c0*/  STL.64 [R1+0xc630], R122 ;  /* 0x00c6307a01007387 */ /* 0x000fe80000100a00 */
[----:B------:R2:W-:Y:S04]  /*a14d0*/  STL.64 [R1+0xc628], R120 ;  /* 0x00c6287801007387 */ /* 0x0005e80000100a00 */
[----:B------:R-:W-:Y:S04]  /*a14e0*/  STL [R1+0xc2a8], R126 ;  /* 0x00c2a87e01007387 */ /* 0x000fe80000100800 */
[----:B------:R-:W-:Y:S04]  /*a14f0*/  STL [R1+0xc2a4], R134 ;  /* 0x00c2a48601007387 */ /* 0x000fe80000100800 */
[----:B------:R-:W3:Y:S04]  /*a1500*/  LDL.LU.64 R216, [R1+0x7e0] ;  /* 0x0007e00001d87983 */ /* 0x000ee80000300a00 */
[----:B------:R-:W3:Y:S04]  /*a1510*/  LDL.LU.64 R218, [R1+0x7e8] ;  /* 0x0007e80001da7983 */ /* 0x000ee80000300a00 */
[----:B--2---:R-:W2:Y:S04]  /*a1520*/  LDL.LU.64 R120, [R1+0x7d0] ;  /* 0x0007d00001787983 */ /* 0x004ea80000300a00 */
[----:B------:R-:W2:Y:S01]  /*a1530*/  LDL.LU.64 R122, [R1+0x7d8] ;  /* 0x0007d800017a7983 */ /* 0x000ea20000300a00 */
[----:B------:R-:W-:-:S02]  /*a1540*/  IMAD.MOV.U32 R206, RZ, RZ, R38 ;  /* 0x000000ffffce7224 */ /* 0x000fc400078e0026 */
[----:B------:R-:W-:Y:S01]  /*a1550*/  IMAD.MOV.U32 R207, RZ, RZ, R39 ;  /* 0x000000ffffcf7224 */ /* 0x000fe200078e0027 */
[----:B------:R-:W-:Y:S01]  /*a1560*/  LOP3.LUT R4, R252, 0x60, RZ, 0x3c, !PT ;  /* 0x00000060fc047812 */ /* 0x000fe200078e3cff */
[----:B------:R-:W4:Y:S04]  /*a1570*/  LDSM.16.M88.4 R36, [R0+UR13+0x33000] ;  /* 0x0330000d0024783b */ /* 0x000f280008000200 */
[----:B------:R-:W-:Y:S04]  /*a1580*/  LDS R245, [R4+UR12+0x80000] ;  /* 0x0800000c04f57984 */ /* 0x000fe80008000800 */
[----:B------:R-:W-:Y:S04]  /*a1590*/  LDS R247, [R4+UR12+0x80400] ;  /* 0x0804000c04f77984 */ /* 0x000fe80008000800 */
[----:B------:R-:W4:Y:S01]  /*a15a0*/  LDSM.16.M88.4 R4, [R0+UR13+0x38000] ;  /* 0x0380000d0004783b */ /* 0x000f220008000200 */
[----:B------:R-:W-:Y:S01]  /*a15b0*/  IMAD.MOV.U32 R199, RZ, RZ, R28 ;  /* 0x000000ffffc77224 */ /* 0x000fe200078e001c */
[----:B------:R-:W-:-:S02]  /*a15c0*/  MOV R194, R29 ;  /* 0x0000001d00c27202 */ /* 0x000fc40000000f00 */
[----:B------:R-:W-:Y:S01]  /*a15d0*/  STL [R1+0xc278], R115 ;  /* 0x00c2787301007387 */ /* 0x000fe20000100800 */
[----:B------:R-:W-:Y:S02]  /*a15e0*/  IMAD.MOV.U32 R195, RZ, RZ, R30 ;  /* 0x000000ffffc37224 */ /* 0x000fe400078e001e */
[----:B------:R-:W-:Y:S01]  /*a15f0*/  IMAD.MOV.U32 R191, RZ, RZ, R31 ;  /* 0x000000ffffbf7224 */ /* 0x000fe200078e001f */
[----:B------:R-:W-:Y:S01]  /*a1600*/  STL [R1+0xc274], R110 ;  /* 0x00c2746e01007387 */ /* 0x000fe20000100800 */
[----:B------:R-:W-:-:S03]  /*a1610*/  IMAD.MOV.U32 R146, RZ, RZ, R24 ;  /* 0x000000ffff927224 */ /* 0x000fc600078e0018 */
[----:B------:R-:W4:Y:S01]  /*a1620*/  LDSM.16.M88.4 R12, [R0+UR13+0x3b000] ;  /* 0x03b0000d000c783b */ /* 0x000f220008000200 */
[----:B------:R-:W-:Y:S01]  /*a1630*/  MOV R147, R25 ;  /* 0x0000001900937202 */ /* 0x000fe20000000f00 */
[----:B------:R-:W-:Y:S02]  /*a1640*/  IMAD.MOV.U32 R150, RZ, RZ, R26 ;  /* 0x000000ffff967224 */ /* 0x000fe400078e001a */
[----:B------:R-:W-:Y:S01]  /*a1650*/  STL [R1+0xc270], R111 ;  /* 0x00c2706f01007387 */ /* 0x000fe20000100800 */
[----:B------:R-:W-:-:S03]  /*a1660*/  IMAD.MOV.U32 R151, RZ, RZ, R27 ;  /* 0x000000ffff977224 */ /* 0x000fc600078e001b */
[----:B------:R-:W-:Y:S04]  /*a1670*/  STL [R1+0xc26c], R106 ;  /* 0x00c26c6a01007387 */ /* 0x000fe80000100800 */
[----:B------:R-:W4:Y:S04]  /*a1680*/  LDSM.16.M88.4 R28, [R0+UR13+0x3c000] ;  /* 0x03c0000d001c783b */ /* 0x000f280008000200 */
[----:B------:R-:W-:Y:S04]  /*a1690*/  STL [R1+0xc268], R107 ;  /* 0x00c2686b01007387 */ /* 0x000fe80000100800 */
        /* <DEDUP_REMOVED lines=24> */
[----:B------:R-:W-:Y:S04]  /*a1820*/  STL [R1+0xc1f0], R35 ;  /* 0x00c1f02301007387 */ /* 0x000fe80000100800 */
[----:B----4-:R-:W-:Y:S04]  /*a1830*/  STL [R1+0xc11c], R38 ;  /* 0x00c11c2601007387 */ /* 0x010fe80000100800 */
        /* <DEDUP_REMOVED lines=24> */
[C---:B---3--:R-:W-:Y:S06]  /*a19c0*/  HMMA.1688.F32.TF32 R216, R240.reuse, R112, R216 ;  /* 0x00000070f0d8723c */ /* 0x048fec00000810d8 */
[----:B--2---:R-:W-:-:S15]  /*a19d0*/  HMMA.1688.F32.TF32 R120, R240, R108, R120 ;  /* 0x0000006cf078723c */ /* 0x004fde0000081078 */
[----:B------:R-:W-:-:S03]  /*a19e0*/  NOP ;  /* 0x0000000000007918 */ /* 0x000fc60000000000 */
[----:B------:R-:W-:Y:S02]  /*a19f0*/  IMAD.MOV.U32 R130, RZ, RZ, R217 ;  /* 0x000000ffff827224 */ /* 0x000fe400078e00d9 */
[----:B------:R-:W-:-:S05]  /*a1a00*/  IMAD.MOV.U32 R131, RZ, RZ, R218 ;  /* 0x000000ffff837224 */ /* 0x000fca00078e00da */
[----:B------:R-:W-:Y:S04]  /*a1a10*/  STL.64 [R1+0xc650], R130 ;  /* 0x00c6508201007387 */ /* 0x000fe80000100a00 */
[----:B------:R1:W-:Y:S04]  /*a1a20*/  STL.64 [R1+0xc648], R128 ;  /* 0x00c6488001007387 */ /* 0x0003e80000100a00 */
[----:B------:R-:W2:Y:S04]  /*a1a30*/  LDL.LU.64 R220, [R1+0x7c0] ;  /* 0x0007c00001dc7983 */ /* 0x000ea80000300a00 */
[----:B------:R-:W2:Y:S01]  /*a1a40*/  LDL.LU.64 R222, [R1+0x7c8] ;  /* 0x0007c80001de7983 */ /* 0x000ea20000300a00 */
[----:B------:R-:W-:-:S03]  /*a1a50*/  IMAD.MOV.U32 R135, RZ, RZ, R216 ;  /* 0x000000ffff877224 */ /* 0x000fc600078e00d8 */
[----:B------:R-:W3:Y:S01]  /*a1a60*/  LDL.LU.64 R248, [R1+0x790] ;  /* 0x0007900001f87983 */ /* 0x000ee20000300a00 */
[----:B------:R-:W-:-:S03]  /*a1a70*/  MOV R127, R219 ;  /* 0x000000db007f7202 */ /* 0x000fc60000000f00 */
[----:B------:R-:W3:Y:S01]  /*a1a80*/  LDL.LU.64 R250, [R1+0x798] ;  /* 0x0007980001fa7983 */ /* 0x000ee20000300a00 */
[----:B------:R-:W-:-:S03]  /*a1a90*/  IMAD.MOV.U32 R126, RZ, RZ, R120 ;  /* 0x000000ffff7e7224 */ /* 0x000fc600078e0078 */
[----:B------:R-:W4:Y:S04]  /*a1aa0*/  LDL.LU.64 R236, [R1+0x780] ;  /* 0x0007800001ec7983 */ /* 0x000f280000300a00 */
[----:B------:R-:W4:Y:S01]  /*a1ab0*/  LDL.LU.64 R238, [R1+0x788] ;  /* 0x0007880001ee7983 */ /* 0x000f220000300a00 */
[----:B------:R-:W-:-:S03]  /*a1ac0*/  IMAD.MOV.U32 R134, RZ, RZ, R121 ;  /* 0x000000ffff867224 */ /* 0x000fc600078e0079 */
[----:B------:R-:W3:Y:S01]  /*a1ad0*/  LDL.LU.64 R216, [R1+0x770] ;  /* 0x0007700001d87983 */ /* 0x000ee20000300a00 */
[----:B------:R-:W-:-:S03]  /*a1ae0*/  IMAD.MOV.U32 R118, RZ, RZ, R122 ;  /* 0x000000ffff767224 */ /* 0x000fc600078e007a */
[----:B------:R-:W3:Y:S01]  /*a1af0*/  LDL.LU.64 R218, [R1+0x778] ;  /* 0x0007780001da7983 */ /* 0x000ee20000300a00 */
[----:B------:R-:W-:-:S03]  /*a1b00*/  MOV R119, R123 ;  /* 0x0000007b00777202 */ /* 0x000fc60000000f00 */
[----:B-1----:R-:W4:Y:S04]  /*a1b10*/  LDL.LU.64 R128, [R1+0x760] ;  /* 0x0007600001807983 */ /* 0x002f280000300a00 */
[----:B------:R-:W4:Y:S04]  /*a1b20*/  LDL.LU.64 R130, [R1+0x768] ;  /* 0x0007680001827983 */ /* 0x000f280000300a00 */
[----:B------:R-:W4:Y:S04]  /*a1b30*/  LDL.LU.64 R120, [R1+0x750] ;  /* 0x0007500001787983 */ /* 0x000f280000300a00 */
[----:B------:R-:W4:Y:S04]  /*a1b40*/  LDL.LU.64 R122, [R1+0x758] ;  /* 0x00075800017a7983 */ /* 0x000f280000300a00 */
[----:B------:R-:W-:Y:S04]  /*a1b50*/  STL.64 [R1+0xc640], R126 ;  /* 0x00c6407e01007387 */ /* 0x000fe80000100a00 */
[----:B------:R1:W-:Y:S04]  /*a1b60*/  STL.64 [R1+0xc638], R124 ;  /* 0x00c6387c01007387 */ /* 0x0003e80000100a00 */
[----:B-1----:R-:W4:Y:S04]  /*a1b70*/  LDL.LU.64 R124, [R1+0x7a0] ;  /* 0x0007a000017c7983 */ /* 0x002f280000300a00 */
[----:B------:R-:W4:Y:S04]  /*a1b80*/  LDL.LU.64 R126, [R1+0x7a8] ;  /* 0x0007a800017e7983 */ /* 0x000f280000300a00 */
[----:B------:R-:W-:Y:S04]  /*a1b90*/  STL.64 [R1+0xc620], R118 ;  /* 0x00c6207601007387 */ /* 0x000fe80000100a00 */
[----:B------:R1:W-:Y:S04]  /*a1ba0*/  STL.64 [R1+0xc618], R116 ;  /* 0x00c6187401007387 */ /* 0x0003e80000100a00 */
[----:B-1----:R-:W4:Y:S04]  /*a1bb0*/  LDL.LU.64 R116, [R1+0x7b0] ;  /* 0x0007b00001747983 */ /* 0x002f280000300a00 */
[----:B------:R-:W4:Y:S01]  /*a1bc0*/  LDL.LU.64 R118, [R1+0x7b8] ;  /* 0x0007b80001767983 */ /* 0x000f220000300a00 */
[----:B--2---:R-:W-:-:S15]  /*a1bd0*/  HMMA.1688.F32.TF32 R220, R240, R104, R220 ;  /* 0x00000068f0dc723c */ /* 0x004fde00000810dc */
[----:B------:R-:W-:-:S08]  /*a1be0*/  NOP ;  /* 0x0000000000007918 */ /* 0x000fd00000000000 */
[----:B------:R1:W-:Y:S01]  /*a1bf0*/  STL [R1+0xe54], R221 ;  /* 0x000e54dd01007387 */ /* 0x0003e20000100800 */
[----:B------:R-:W-:Y:S02]  /*a1c00*/  IMAD.MOV.U32 R110, RZ, RZ, R222 ;  /* 0x000000ffff6e7224 */ /* 0x000fe400078e00de */
[----:B------:R-:W-:Y:S02]  /*a1c10*/  IMAD.MOV.U32 R111, RZ, RZ, R223 ;  /* 0x000000ffff6f7224 */ /* 0x000fe400078e00df */
[----:B------:R-:W-:Y:S01]  /*a1c20*/  IMAD.MOV.U32 R115, RZ, RZ, R220 ;  /* 0x000000ffff737224 */ /* 0x000fe200078e00dc */
[----:B------:R-:W2:Y:S04]  /*a1c30*/  LDL.LU.64 R222, [R1+0xc688] ;  /* 0x00c6880001de7983 */ /* 0x000ea80000300a00 */
[----:B-1----:R-:W2:Y:S01]  /*a1c40*/  LDL.LU.64 R220, [R1+0xc680] ;  /* 0x00c6800001dc7983 */ /* 0x002ea20000300a00 */
[C---:B---3--:R-:W-:Y:S06]  /*a1c50*/  HMMA.1688.F32.TF32 R216, R240.reuse, R84, R216 ;  /* 0x00000054f0d8723c */ /* 0x048fec00000810d8 */
[C---:B----4-:R-:W-:Y:S06]  /*a1c60*/  HMMA.1688.F32.TF32 R124, R240.reuse, R96, R124 ;  /* 0x00000060f07c723c */ /* 0x050fec000008107c */
[----:B------:R-:W-:-:S15]  /*a1c70*/  HMMA.1688.F32.TF32 R116, R240, R100, R116 ;  /* 0x00000064f074723c */ /* 0x000fde0000081074 */
[----:B------:R-:W-:-:S08]  /*a1c80*/  NOP ;  /* 0x0000000000007918 */ /* 0x000fd00000000000 */
[----:B------:R-:W-:Y:S04]  /*a1c90*/  STL.64 [R1+0xe40], R116 ;  /* 0x000e407401007387 */ /* 0x000fe80000100a00 */
[----:B------:R1:W-:Y:S02]  /*a1ca0*/  STL.64 [R1+0xe48], R118 ;  /* 0x000e487601007387 */ /* 0x0003e40000100a00 */
[C---:B-1----:R-:W-:Y:S02]  /*a1cb0*/  HMMA.1688.F32.TF32 R116, R240.reuse, R92, R248 ;  /* 0x0000005cf074723c */ /* 0x042fe400000810f8 */
[----:B------:R-:W-:Y:S04]  /*a1cc0*/  STL.64 [R1+0xe30], R124 ;  /* 0x000e307c01007387 */ /* 0x000fe80000100a00 */
[----:B------:R1:W-:Y:S01]  /*a1cd0*/  STL.64 [R1+0xe38], R126 ;  /* 0x000e387e01007387 */ /* 0x0003e20000100a00 */
[C---:B------:R-:W-:Y:S06]  /*a1ce0*/  HMMA.1688.F32.TF32 R128, R240.reuse, R80, R128 ;  /* 0x00000050f080723c */ /* 0x040fec0000081080 */
[----:B-1----:R-:W-:Y:S10]  /*a1cf0*/  HMMA.1688.F32.TF32 R124, R240, R88, R236 ;  /* 0x00000058f07c723c */ /* 0x002ff400000810ec */
[----:B------:R1:W-:Y:S01]  /*a1d00*/  STL [R1+0xe20], R116 ;  /* 0x000e207401007387 */ /* 0x0003e20000100800 */
[----:B------:R-:W-:Y:S01]  /*a1d10*/  MOV R106, R117 ;  /* 0x00000075006a7202 */ /* 0x000fe20000000f00 */
[----:B------:R-:W-:-:S02]  /*a1d20*/  IMAD.MOV.U32 R107, RZ, RZ, R118 ;  /* 0x000000ffff6b7224 */ /* 0x000fc400078e0076 */
[----:B------:R3:W-:Y:S01]  /*a1d30*/  STL [R1+0xe2c], R119 ;  /* 0x000e2c7701007387 */ /* 0x0007e20000100800 */
[----:B------:R-:W-:Y:S03]  /*a1d40*/  HMMA.1688.F32.TF32 R120, R240, R76, R120 ;  /* 0x0000004cf078723c */ /* 0x000fe60000081078 */
[----:B-1----:R-:W4:Y:S04]  /*a1d50*/  LDL.LU.64 R116, [R1+0x740] ;  /* 0x0007400001747983 */ /* 0x002f280000300a00 */
[----:B---3--:R-:W4:Y:S04]  /*a1d60*/  LDL.LU.64 R118, [R1+0x748] ;  /* 0x0007480001767983 */ /* 0x008f280000300a00 */
[----:B------:R1:W-:Y:S04]  /*a1d70*/  STL.64 [R1+0xe10], R124 ;  /* 0x000e107c01007387 */ /* 0x0003e80000100a00 */
[----:B------:R3:W-:Y:S04]  /*a1d80*/  STL.64 [R1+0xe18], R126 ;  /* 0x000e187e01007387 */ /* 0x0007e80000100a00 */
[----:B-1----:R-:W2:Y:S04]  /*a1d90*/  LDL.LU.64 R124, [R1+0x730] ;  /* 0x00073000017c7983 */ /* 0x002ea80000300a00 */
[----:B------:R-:W-:Y:S01]  /*a1da0*/  STL.64 [R1+0xe00], R216 ;  /* 0x000e00d801007387 */ /* 0x000fe20000100a00 */
[----:B------:R-:W-:-:S03]  /*a1db0*/  IMAD.MOV.U32 R75, RZ, RZ, R120 ;  /* 0x000000ffff4b7224 */ /* 0x000fc600078e0078 */
[----:B------:R-:W-:Y:S01]  /*a1dc0*/  STL.64 [R1+0xe08], R218 ;  /* 0x000e08da01007387 */ /* 0x000fe20000100a00 */
[----:B------:R-:W-:-:S03]  /*a1dd0*/  IMAD.MOV.U32 R67, RZ, RZ, R121 ;  /* 0x000000ffff437224 */ /* 0x000fc600078e0079 */
[----:B---3--:R-:W2:Y:S01]  /*a1de0*/  LDL.LU.64 R126, [R1+0x738] ;  /* 0x00073800017e7983 */ /* 0x008ea20000300a00 */
[----:B------:R-:W-:Y:S01]  /*a1df0*/  MOV R70, R122 ;  /* 0x0000007a00467202 */ /* 0x000fe20000000f00 */
[----:B------:R-:W-:Y:S02]  /*a1e00*/  IMAD.MOV.U32 R71, RZ, RZ, R123 ;  /* 0x000000ffff477224 */ /* 0x000fe400078e007b */
[----:B------:R-:W-:Y:S04]  /*a1e10*/  STL.64 [R1+0xdf0], R128 ;  /* 0x000df08001007387 */ /* 0x000fe80000100a00 */
[----:B------:R-:W-:Y:S04]  /*a1e20*/  STL.64 [R1+0xdf8], R130 ;  /* 0x000df88201007387 */ /* 0x000fe80000100a00 */
[----:B------:R-:W3:Y:S04]  /*a1e30*/  LDL.LU.64 R120, [R1+0x720] ;  /* 0x0007200001787983 */ /* 0x000ee80000300a00 */
[----:B------:R-:W3:Y:S04]  /*a1e40*/  LDL.LU.64 R122, [R1+0x728] ;  /* 0x00072800017a7983 */ /* 0x000ee80000300a00 */
[----:B------:R1:W-:Y:S04]  /*a1e50*/  STL [R1+0xc264], R67 ;  /* 0x00c2644301007387 */ /* 0x0003e80000100800 */
[----:B------:R1:W-:Y:S01]  /*a1e60*/  STL [R1+0xc260], R75 ;  /* 0x00c2604b01007387 */ /* 0x0003e20000100800 */
[----:B----4-:R-:W-:-:S15]  /*a1e70*/  HMMA.1688.F32.TF32 R116, R240, R72, R116 ;  /* 0x00000048f074723c */ /* 0x010fde0000081074 */
[----:B------:R-:W-:-:S09]  /*a1e80*/  NOP ;  /* 0x0000000000007918 */ /* 0x000fd20000000000 */
[----:B------:R-:W-:Y:S01]  /*a1e90*/  IMAD.MOV.U32 R66, RZ, RZ, R116 ;  /* 0x000000ffff427224 */ /* 0x000fe200078e0074 */
[----:B------:R-:W-:Y:S01]  /*a1ea0*/  MOV R78, R118 ;  /* 0x00000076004e7202 */ /* 0x000fe20000000f00 */
[----:B------:R-:W-:Y:S02]  /*a1eb0*/  IMAD.MOV.U32 R74, RZ, RZ, R117 ;  /* 0x000000ffff4a7224 */ /* 0x000fe400078e0075 */
[----:B------:R-:W-:Y:S01]  /*a1ec0*/  IMAD.MOV.U32 R79, RZ, RZ, R119 ;  /* 0x000000ffff4f7224 */ /* 0x000fe200078e0077 */
[----:B------:R-:W4:Y:S01]  /*a1ed0*/  LDL.LU.64 R116, [R1+0x710] ;  /* 0x0007100001747983 */ /* 0x000f220000300a00 */
[C---:B--2---:R-:W-:Y:S03]  /*a1ee0*/  HMMA.1688.F32.TF32 R124, R240.reuse, R68, R124 ;  /* 0x00000044f07c723c */ /* 0x044fe6000008107c */
[----:B------:R-:W4:Y:S03]  /*a1ef0*/  LDL.LU.64 R118, [R1+0x718] ;  /* 0x0007180001767983 */ /* 0x000f260000300a00 */
[----:B---3--:R-:W-:-:S15]  /*a1f00*/  HMMA.1688.F32.TF32 R120, R240, R64, R120 ;  /* 0x00000040f078723c */ /* 0x008fde0000081078 */
[----:B------:R-:W-:-:S03]  /*a1f10*/  NOP ;  /* 0x0000000000007918 */ /* 0x000fc60000000000 */
[----:B------:R-:W-:Y:S01]  /*a1f20*/  IMAD.MOV.U32 R34, RZ, RZ, R124 ;  /* 0x000000ffff227224 */ /* 0x000fe200078e007c */
[----:B------:R-:W-:Y:S01]  /*a1f30*/  MOV R82, R126 ;  /* 0x0000007e00527202 */ /* 0x000fe20000000f00 */
[----:B------:R-:W-:Y:S02]  /*a1f40*/  IMAD.MOV.U32 R35, RZ, RZ, R125 ;  /* 0x000000ffff237224 */ /* 0x000fe400078e007d */
[----:B------:R-:W-:Y:S01]  /*a1f50*/  IMAD.MOV.U32 R83, RZ, RZ, R127 ;  /* 0x000000ffff537224 */ /* 0x000fe200078e007f */
[----:B------:R-:W2:Y:S04]  /*a1f60*/  LDL.LU.64 R124, [R1+0x700] ;  /* 0x00070000017c7983 */ /* 0x000ea80000300a00 */
[----:B------:R-:W2:Y:S01]  /*a1f70*/  LDL.LU.64 R126, [R1+0x708] ;  /* 0x00070800017e7983 */ /* 0x000ea20000300a00 */
[----:B-1----:R-:W-:Y:S01]  /*a1f80*/  IMAD.MOV.U32 R67, RZ, RZ, R120 ;  /* 0x000000ffff437224 */ /* 0x002fe200078e0078 */
[----:B------:R-:W-:Y:S01]  /*a1f90*/  MOV R75, R121 ;  /* 0x00000079004b7202 */ /* 0x000fe20000000f00 */
[----:B------:R-:W-:Y:S01]  /*a1fa0*/  IMAD.MOV.U32 R86, RZ, RZ, R122 ;  /* 0x000000ffff567224 */ /* 0x000fe200078e007a */
[----:B------:R-:W3:Y:S01]  /*a1fb0*/  LDL.LU.64 R120, [R1+0x6f0] ;  /* 0x0006f00001787983 */ /* 0x000ee20000300a00 */
[----:B------:R-:W-:-:S03]  /*a1fc0*/  IMAD.MOV.U32 R87, RZ, RZ, R123 ;  /* 0x000000ffff577224 */ /* 0x000fc600078e007b */
[----:B------:R-:W3:Y:S04]  /*a1fd0*/  LDL.LU.64 R122, [R1+0x6f8] ;  /* 0x0006f800017a7983 */ /* 0x000ee80000300a00 */
[----:B------:R-:W-:Y:S04]  /*a1fe0*/  STL.64 [R1+0xc610], R66 ;  /* 0x00c6104201007387 */ /* 0x000fe80000100a00 */
[----:B------:R2:W-:Y:S01]  /*a1ff0*/  STL.64 [R1+0xc608], R64 ;  /* 0x00c6084001007387 */ /* 0x0005e20000100a00 */
[----:B----4-:R-:W-:-:S15]  /*a2000*/  HMMA.1688.F32.TF32 R116, R240, R60, R116 ;  /* 0x0000003cf074723c */ /* 0x010fde0000081074 */
[----:B------:R-:W-:-:S09]  /*a2010*/  NOP ;  /* 0x0000000000007918 */ /* 0x000fd20000000000 */
[----:B------:R-:W-:Y:S01]  /*a2020*/  MOV R90, R116 ;  /* 0x00000074005a7202 */ /* 0x000fe20000000f00 */
[----:B------:R-:W-:Y:S01]  /*a2030*/  IMAD.MOV.U32 R102, RZ, RZ, R117 ;  /* 0x000000ffff667224 */ /* 0x000fe200078e0075 */
[----:B------:R-:W-:Y:S01]  /*a2040*/  MOV R91, R119 ;  /* 0x00000077005b7202 */ /* 0x000fe20000000f00 */
[----:B------:R-:W-:Y:S01]  /*a2050*/  IMAD.MOV.U32 R103, RZ, RZ, R118 ;  /* 0x000000ffff677224 */ /* 0x000fe200078e0076 */
[----:B------:R-:W4:Y:S04]  /*a2060*/  LDL.LU.64 R116, [R1+0x6e0] ;  /* 0x0006e00001747983 */ /* 0x000f280000300a00 */
[----:B------:R-:W4:Y:S04]  /*a2070*/  LDL.LU.64 R118, [R1+0x6e8] ;  /* 0x0006e80001767983 */ /* 0x000f280000300a00 */
[----:B------:R-:W-:Y:S04]  /*a2080*/  STL.64 [R1+0xc600], R62 ;  /* 0x00c6003e01007387 */ /* 0x000fe80000100a00 */
[----:B------:R3:W-:Y:S01]  /*a2090*/  STL.64 [R1+0xc5f8], R60 ;  /* 0x00c5f83c01007387 */ /* 0x0007e20000100a00 */
[C---:B--2---:R-:W-:Y:S06]  /*a20a0*/  HMMA.1688.F32.TF32 R64, R240.reuse, R32, R124 ;  /* 0x00000020f040723c */ /* 0x044fec000008107c */
[----:B---3--:R-:W-:Y:S01]  /*a20b0*/  HMMA.1688.F32.TF32 R60, R240, R36, R120 ;  /* 0x00000024f03c723c */ /* 0x008fe20000081078 */
[----:B------:R-:W2:Y:S04]  /*a20c0*/  LDL.LU.64 R120, [R1+0x6d0] ;  /* 0x0006d00001787983 */ /* 0x000ea80000300a00 */
[----:B------:R-:W2:-:S13]  /*a20d0*/  LDL.LU.64 R122, [R1+0x6d8] ;  /* 0x0006d800017a7983 */ /* 0x000e9a0000300a00 */
[----:B------:R-:W-:Y:S01]  /*a20e0*/  IMAD.MOV.U32 R98, RZ, RZ, R64 ;  /* 0x000000ffff627224 */ /* 0x000fe200078e0040 */
[----:B------:R-:W-:Y:S01]  /*a20f0*/  MOV R94, R66 ;  /* 0x00000042005e7202 */ /* 0x000fe20000000f00 */
[----:B------:R-:W-:Y:S02]  /*a2100*/  IMAD.MOV.U32 R99, RZ, RZ, R65 ;  /* 0x000000ffff637224 */ /* 0x000fe400078e0041 */
[----:B------:R-:W-:Y:S01]  /*a2110*/  IMAD.MOV.U32 R95, RZ, RZ, R67 ;  /* 0x000000ffff5f7224 */ /* 0x000fe200078e0043 */
[----:B------:R1:W-:Y:S04]  /*a2120*/  STL.64 [R1+0xd80], R60 ;  /* 0x000d803c01007387 */ /* 0x0003e80000100a00 */
[----:B------:R3:W-:Y:S04]  /*a2130*/  STL.64 [R1+0xd88], R62 ;  /* 0x000d883e01007387 */ /* 0x0007e80000100a00 */
[----:B------:R-:W2:Y:S04]  /*a2140*/  LDL.LU.64 R64, [R1+0x6c0] ;  /* 0x0006c00001407983 */ /* 0x000ea80000300a00 */
[----:B------:R-:W2:Y:S04]  /*a2150*/  LDL.LU.64 R66, [R1+0x6c8] ;  /* 0x0006c80001427983 */ /* 0x000ea80000300a00 */
[----:B-1----:R-:W2:Y:S04]  /*a2160*/  LDL.LU.64 R60, [R1+0x6b0] ;  /* 0x0006b000013c7983 */ /* 0x002ea80000300a00 */
[----:B---3--:R-:W3:Y:S01]  /*a2170*/  LDL.LU.64 R62, [R1+0x6b8] ;  /* 0x0006b800013e7983 */ /* 0x008ee20000300a00 */
[C---:B----4-:R-:W-:Y:S06]  /*a2180*/  HMMA.1688.F32.TF32 R116, R240.reuse, R48, R116 ;  /* 0x00000030f074723c */ /* 0x050fec0000081074 */
[----:B--2---:R-:W-:-:S15]  /*a2190*/  HMMA.1688.F32.TF32 R120, R240, R56, R120 ;  /* 0x00000038f078723c */ /* 0x004fde0000081078 */
[----:B------:R-:W-:-:S03]  /*a21a0*/  NOP ;  /* 0x0000000000007918 */ /* 0x000fc60000000000 */
[----:B------:R-:W-:Y:S01]  /*a21b0*/  IMAD.MOV.U32 R59, RZ, RZ, R116 ;  /* 0x000000ffff3b7224 */ /* 0x000fe200078e0074 */
[----:B------:R-:W-:Y:S01]  /*a21c0*/  MOV R55, R117 ;  /* 0x0000007500377202 */ /* 0x000fe20000000f00 */
[----:B------:R-:W-:Y:S01]  /*a21d0*/  IMAD.MOV.U32 R23, RZ, RZ, R119 ;  /* 0x000000ffff177224 */ /* 0x000fe200078e0077 */
[----:B------:R-:W2:Y:S01]  /*a21e0*/  LDL.LU.64 R116, [R1+0x6a0] ;  /* 0x0006a00001747983 */ /* 0x000ea20000300a00 */
[----:B------:R-:W-:-:S03]  /*a21f0*/  IMAD.MOV.U32 R22, RZ, RZ, R118 ;  /* 0x000000ffff167224 */ /* 0x000fc600078e0076 */
[----:B------:R-:W2:Y:S04]  /*a2200*/  LDL.LU.64 R118, [R1+0x6a8] ;  /* 0x0006a80001767983 */ /* 0x000ea80000300a00 */
[----:B------:R-:W-:Y:S04]  /*a2210*/  STL.64 [R1+0xc5f0], R50 ;  /* 0x00c5f03201007387 */ /* 0x000fe80000100a00 */
[----:B------:R1:W-:Y:S04]  /*a2220*/  STL.64 [R1+0xc5e8], R48 ;  /* 0x00c5e83001007387 */ /* 0x0003e80000100a00 */
[----:B------:R-:W-:Y:S01]  /*a2230*/  STL [R1+0xc164], R23 ;  /* 0x00c1641701007387 */ /* 0x000fe20000100800 */
[----:B------:R-:W-:Y:S01]  /*a2240*/  MOV R58, R123 ;  /* 0x0000007b003a7202 */ /* 0x000fe20000000f00 */
[----:B------:R-:W-:-:S02]  /*a2250*/  IMAD.MOV.U32 R54, RZ, RZ, R122 ;  /* 0x000000ffff367224 */ /* 0x000fc400078e007a */
[----:B------:R-:W-:Y:S01]  /*a2260*/  STL [R1+0xc160], R22 ;  /* 0x00c1601601007387 */ /* 0x000fe20000100800 */
[----:B------:R-:W-:Y:S01]  /*a2270*/  IMAD.MOV.U32 R7, RZ, RZ, R121 ;  /* 0x000000ffff077224 */ /* 0x000fe200078e0079 */
[----:B------:R-:W-:Y:S02]  /*a2280*/  MOV R6, R120 ;  /* 0x0000007800067202 */ /* 0x000fe40000000f00 */
[----:B------:R-:W-:Y:S04]  /*a2290*/  STL [R1+0xc15c], R55 ;  /* 0x00c15c3701007387 */ /* 0x000fe80000100800 */
[----:B------:R-:W-:Y:S01]  /*a22a0*/  STL [R1+0xc158], R59 ;  /* 0x00c1583b01007387 */ /* 0x000fe20000100800 */
[C---:B-1----:R-:W-:Y:S03]  /*a22b0*/  HMMA.1688.F32.TF32 R48, R240.reuse, R20, R64 ;  /* 0x00000014f030723c */ /* 0x042fe60000081040 */
[----:B------:R-:W-:Y:S04]  /*a22c0*/  STL [R1+0xc174], R58 ;  /* 0x00c1743a01007387 */ /* 0x000fe80000100800 */
[----:B------:R-:W-:Y:S04]  /*a22d0*/  STL [R1+0xc170], R54 ;  /* 0x00c1703601007387 */ /* 0x000fe80000100800 */
[----:B------:R-:W-:Y:S04]  /*a22e0*/  STL [R1+0xc16c], R7 ;  /* 0x00c16c0701007387 */ /* 0x000fe80000100800 */
[----:B------:R-:W-:Y:S04]  /*a22f0*/  STL [R1+0xc168], R6 ;  /* 0x00c1680601007387 */ /* 0x000fe80000100800 */
[----:B------:R-:W4:Y:S04]  /*a2300*/  LDL.LU.64 R64, [R1+0x690] ;  /* 0x0006900001407983 */ /* 0x000f280000300a00 */
[----:B------:R-:W4:Y:S04]  /*a2310*/  LDL.LU.64 R66, [R1+0x698] ;  /* 0x0006980001427983 */ /* 0x000f280000300a00 */
[----:B------:R-:W-:Y:S04]  /*a2320*/  STL.64 [R1+0xd50], R48 ;  /* 0x000d503001007387 */ /* 0x000fe80000100a00 */
[----:B------:R3:W-:Y:S02]  /*a2330*/  STL.64 [R1+0xd58], R50 ;  /* 0x000d583201007387 */ /* 0x0007e40000100a00 */
[----:B---3--:R-:W-:Y:S02]  /*a2340*/  HMMA.1688.F32.TF32 R48, R240, R52, R60 ;  /* 0x00000034f030723c */ /* 0x008fe4000008103c */
[----:B------:R-:W3:Y:S04]  /*a2350*/  LDL.LU.64 R60, [R1+0x680] ;  /* 0x00068000013c7983 */ /* 0x000ee80000300a00 */
[----:B------:R-:W3:-:S15]  /*a2360*/  LDL.LU.64 R62, [R1+0x688] ;  /* 0x00068800013e7983 */ /* 0x000ede0000300a00 */
[----:B------:R-:W-:-:S03]  /*a2370*/  NOP ;  /* 0x0000000000007918 */ /* 0x000fc60000000000 */
[----:B------:R-:W-:Y:S01]  /*a2380*/  IMAD.MOV.U32 R23, RZ, RZ, R48 ;  /* 0x000000ffff177224 */ /* 0x000fe200078e0030 */
[----:B------:R-:W-:Y:S01]  /*a2390*/  MOV R55, R50 ;  /* 0x0000003200377202 */ /* 0x000fe20000000f00 */
[----:B------:R-:W-:Y:S02]  /*a23a0*/  IMAD.MOV.U32 R22, RZ, RZ, R49 ;  /* 0x000000ffff167224 */ /* 0x000fe400078e0031 */
[----:B------:R-:W-:Y:S01]  /*a23b0*/  IMAD.MOV.U32 R59, RZ, RZ, R51 ;  /* 0x000000ffff3b7224 */ /* 0x000fe200078e0033 */
[----:B------:R-:W3:Y:S04]  /*a23c0*/  LDL.LU.64 R48, [R1+0x670] ;  /* 0x0006700001307983 */ /* 0x000ee80000300a00 */
[----:B------:R-:W3:Y:S04]  /*a23d0*/  LDL.LU.64 R50, [R1+0x678] ;  /* 0x0006780001327983 */ /* 0x000ee80000300a00 */
[----:B------:R-:W-:Y:S04]  /*a23e0*/  STL [R1+0xc184], R59 ;  /* 0x00c1843b01007387 */ /* 0x000fe80000100800 */
[----:B------:R-:W-:Y:S04]  /*a23f0*/  STL [R1+0xc180], R55 ;  /* 0x00c1803701007387 */ /* 0x000fe80000100800 */
[----:B------:R-:W-:Y:S04]  /*a2400*/  STL [R1+0xc17c], R22 ;  /* 0x00c17c1601007387 */ /* 0x000fe80000100800 */
[----:B------:R-:W-:Y:S01]  /*a2410*/  STL [R1+0xc178], R23 ;  /* 0x00c1781701007387 */ /* 0x000fe20000100800 */
[----:B--2---:R-:W-:-:S15]  /*a2420*/  HMMA.1688.F32.TF32 R116, R240, R4, R116 ;  /* 0x00000004f074723c */ /* 0x004fde0000081074 */
[----:B------:R-:W-:-:S09]  /*a2430*/  NOP ;  /* 0x0000000000007918 */ /* 0x000fd20000000000 */
[----:B------:R-:W-:Y:S02]  /*a2440*/  IMAD.MOV.U32 R6, RZ, RZ, R119 ;  /* 0x000000ffff067224 */ /* 0x000fe400078e0077 */
[----:B------:R-:W-:Y:S01]  /*a2450*/  IMAD.MOV.U32 R7, RZ, RZ, R118 ;  /* 0x000000ffff077224 */ /* 0x000fe200078e0076 */
[----:B------:R-:W-:Y:S01]  /*a2460*/  MOV R54, R117 ;  /* 0x0000007500367202 */ /* 0x000fe20000000f00 */
[----:B------:R-:W-:Y:S01]  /*a2470*/  IMAD.MOV.U32 R58, RZ, RZ, R116 ;  /* 0x000000ffff3a7224 */ /* 0x000fe200078e0074 */
[----:B----4-:R-:W-:Y:S01]  /*a2480*/  HMMA.1688.F32.TF32 R64, R240, R44, R64 ;  /* 0x0000002cf040723c */ /* 0x010fe20000081040 */
[----:B------:R-:W-:Y:S04]  /*a2490*/  STL [R1+0xc194], R6 ;  /* 0x00c1940601007387 */ /* 0x000fe80000100800 */
[----:B------:R-:W-:Y:S04]  /*a24a0*/  STL [R1+0xc190], R7 ;  /* 0x00c1900701007387 */ /* 0x000fe80000100800 */
[----:B------:R-:W-:Y:S04]  /*a24b0*/  STL [R1+0xc18c], R58 ;  /* 0x00c18c3a01007387 */ /* 0x000fe80000100800 */
[----:B------:R-:W-:Y:S04]  /*a24c0*/  STL [R1+0xc188], R54 ;  /* 0x00c1883601007387 */ /* 0x000fe80000100800 */
[----:B------:R-:W2:Y:S04]  /*a24d0*/  LDL.LU.64 R116, [R1+0x660] ;  /* 0x0006600001747983 */ /* 0x000ea80000300a00 */
[----:B------:R-:W2:Y:S03]  /*a24e0*/  LDL.LU.64 R118, [R1+0x668] ;  /* 0x0006680001767983 */ /* 0x000ea60000300a00 */
[----:B------:R-:W-:Y:S01]  /*a24f0*/  MOV R11, R67 ;  /* 0x00000043000b7202 */ /* 0x000fe20000000f00 */
[----:B------:R-:W-:Y:S01]  /*a2500*/  IMAD.MOV.U32 R10, RZ, RZ, R66 ;  /* 0x000000ffff0a7224 */ /* 0x000fe200078e0042 */
[----:B------:R-:W-:Y:S01]  /*a2510*/  MOV R18, R64 ;  /* 0x0000004000127202 */ /* 0x000fe20000000f00 */
[----:B------:R-:W-:-:S02]  /*a2520*/  IMAD.MOV.U32 R19, RZ, RZ, R65 ;  /* 0x000000ffff137224 */ /* 0x000fc400078e0041 */
[----:B------:R-:W-:Y:S01]  /*a2530*/  STL [R1+0xc1a4], R11 ;  /* 0x00c1a40b01007387 */ /* 0x000fe20000100800 */
[C---:B---3--:R-:W-:Y:S03]  /*a2540*/  HMMA.1688.F32.TF32 R60, R240.reuse, R40, R60 ;  /* 0x00000028f03c723c */ /* 0x048fe6000008103c */
[----:B------:R-:W-:Y:S04]  /*a2550*/  STL [R1+0xc1a0], R10 ;  /* 0x00c1a00a01007387 */ /* 0x000fe80000100800 */
[----:B------:R-:W-:Y:S04]  /*a2560*/  STL [R1+0xc19c], R19 ;  /* 0x00c19c1301007387 */ /* 0x000fe80000100800 */
[----:B------:R-:W-:Y:S04]  /*a2570*/  STL [R1+0xc198], R18 ;  /* 0x00c1981201007387 */ /* 0x000fe80000100800 */
[----:B------:R-:W3:Y:S04]  /*a2580*/  LDL.LU.64 R64, [R1+0x650] ;  /* 0x0006500001407983 */ /* 0x000ee80000300a00 */
[----:B------:R-:W3:Y:S01]  /*a2590*/  LDL.LU.64 R66, [R1+0x658] ;  /* 0x0006580001427983 */ /* 0x000ee20000300a00 */
[----:B------:R-:W-:Y:S04]  /*a25a0*/  HMMA.1688.F32.TF32 R48, R240, R12, R48 ;  /* 0x0000000cf030723c */ /* 0x000fe80000081030 */
[----:B------:R-:W-:Y:S01]  /*a25b0*/  IMAD.MOV.U32 R26, RZ, RZ, R60 ;  /* 0x000000ffff1a7224 */ /* 0x000fe200078e003c */
[----:B------:R-:W-:Y:S01]  /*a25c0*/  MOV R30, R62 ;  /* 0x0000003e001e7202 */ /* 0x000fe20000000f00 */
[----:B------:R-:W-:-:S02]  /*a25d0*/  IMAD.MOV.U32 R27, RZ, RZ, R61 ;  /* 0x000000ffff1b7224 */ /* 0x000fc400078e003d */
[----:B------:R-:W-:Y:S01]  /*a25e0*/  IMAD.MOV.U32 R31, RZ, RZ, R63 ;  /* 0x000000ffff1f7224 */ /* 0x000fe200078e003f */
[----:B------:R-:W4:Y:S04]  /*a25f0*/  LDL.LU.64 R60, [R1+0x640] ;  /* 0x00064000013c7983 */ /* 0x000f280000300a00 */
[----:B------:R-:W4:Y:S11]  /*a2600*/  LDL.LU.64 R62, [R1+0x648] ;  /* 0x00064800013e7983 */ /* 0x000f360000300a00 */
[----:B------:R-:W-:Y:S01]  /*a2610*/  IMAD.MOV.U32 R14, RZ, RZ, R48 ;  /* 0x000000ffff0e7224 */ /* 0x000fe200078e0030 */
[----:B------:R-:W-:Y:S01]  /*a2620*/  MOV R15, R49 ;  /* 0x00000031000f7202 */ /* 0x000fe20000000f00 */
[----:B------:R-:W-:Y:S01]  /*a2630*/  IMAD.MOV.U32 R42, RZ, RZ, R50 ;  /* 0x000000ffff2a7224 */ /* 0x000fe200078e0032 */
[----:B------:R-:W4:Y:S01]  /*a2640*/  LDL.LU.64 R48, [R1+0x830] ;  /* 0x0008300001307983 */ /* 0x000f220000300a00 */
[----:B------:R-:W-:-:S03]  /*a2650*/  IMAD.MOV.U32 R43, RZ, RZ, R51 ;  /* 0x000000ffff2b7224 */ /* 0x000fc600078e0033 */
[----:B------:R-:W4:Y:S04]  /*a2660*/  LDL.LU.64 R50, [R1+0x838] ;  /* 0x0008380001327983 */ /* 0x000f280000300a00 */
[----:B------:R-:W4:Y:S04]  /*a2670*/  LDL R248, [R1+0x30] ;  /* 0x0000300001f87983 */ /* 0x000f280000100800 */
[----:B------:R-:W4:Y:S04]  /*a2680*/  LDL R249, [R1+0x34] ;  /* 0x0000340001f97983 */ /* 0x000f280000100800 */
[----:B------:R-:W-:Y:S04]  /*a2690*/  STL.64 [R1+0xc5c0], R42 ;  /* 0x00c5c02a01007387 */ /* 0x000fe80000100a00 */
[----:B------:R1:W-:Y:S04]  /*a26a0*/  STL.64 [R1+0xc5b8], R40 ;  /* 0x00c5b82801007387 */ /* 0x0003e80000100a00 */
[----:B------:R-:W-:Y:S04]  /*a26b0*/  STL.64 [R1+0xc5b0], R14 ;  /* 0x00c5b00e01007387 */ /* 0x000fe80000100a00 */
[----:B------:R3:W-:Y:S04]  /*a26c0*/  STL.64 [R1+0xc5a8], R12 ;  /* 0x00c5a80c01007387 */ /* 0x0007e80000100a00 */
[----:B-1----:R-:W4:Y:S04]  /*a26d0*/  LDL.LU.64 R40, [R1+0x1340] ;  /* 0x0013400001287983 */ /* 0x002f280000300a00 */
[----:B------:R-:W4:Y:S01]  /*a26e0*/  LDL.LU.64 R42, [R1+0x1348] ;  /* 0x00134800012a7983 */ /* 0x000f220000300a00 */
[----:B------:R-:W-:-:S05]  /*a26f0*/  LOP3.LUT R3, R252, 0x40, RZ, 0x3c, !PT ;  /* 0x00000040fc037812 */ /* 0x000fca00078e3cff */
[----:B------:R-:W-:Y:S04]  /*a2700*/  LDS R244, [R3+UR12+0x80000] ;  /* 0x0800000c03f47984 */ /* 0x000fe80008000800 */
[----:B------:R-:W1:Y:S01]  /*a2710*/  LDS R246, [R3+UR12+0x80400] ;  /* 0x0804000c03f67984 */ /* 0x000e620008000800 */
[C---:B---3--:R-:W-:Y:S06]  /*a2720*/  HMMA.1688.F32.TF32 R12, R240.reuse, R24, R64 ;  /* 0x00000018f00c723c */ /* 0x048fec0000081040 */
[----:B--2---:R-:W-:-:S15]  /*a2730*/  HMMA.1688.F32.TF32 R116, R240, R28, R116 ;  /* 0x0000001cf074723c */ /* 0x004fde0000081074 */
[----:B------:R-:W-:-:S03]  /*a2740*/  NOP ;  /* 0x0000000000007918 */ /* 0x000fc60000000000 */
[----:B------:R-:W-:Y:S01]  /*a2750*/  IMAD.MOV.U32 R46, RZ, RZ, R12 ;  /* 0x000000ffff2e7224 */ /* 0x000fe200078e000c */
[----:B------:R-:W-:Y:S01]  /*a2760*/  MOV R38, R14 ;  /* 0x0000000e00267202 */ /* 0x000fe20000000f00 */
[----:B------:R-:W-:Y:S02]  /*a2770*/  IMAD.MOV.U32 R47, RZ, RZ, R13 ;  /* 0x000000ffff2f7224 */ /* 0x000fe400078e000d */
[----:B------:R-:W-:Y:S02]  /*a2780*/  IMAD.MOV.U32 R39, RZ, RZ, R15 ;  /* 0x000000ffff277224 */ /* 0x000fe400078e000f */
[----:B----4-:R-:W-:Y:S01]  /*a2790*/  HMMA.1688.F32.TF32 R12, R240, R8, R60 ;  /* 0x00000008f00c723c */ /* 0x010fe2000008103c */
[----:B------:R-:W-:Y:S01]  /*a27a0*/  IMAD.MOV.U32 R22, RZ, RZ, R118 ;  /* 0x000000ffff167224 */ /* 0x000fe200078e0076 */
[----:B------:R-:W-:-:S05]  /*a27b0*/  MOV R23, R119 ;  /* 0x0000007700177202 */ /* 0x000fca0000000f00 */
[----:B------:R-:W-:Y:S04]  /*a27c0*/  STL.64 [R1+0xc5e0], R22 ;  /* 0x00c5e01601007387 */ /* 0x000fe80000100a00 */
[----:B------:R1:W-:-:S13]  /*a27d0*/  STL.64 [R1+0xc5d8], R20 ;  /* 0x00c5d81401007387 */ /* 0x0003da0000100a00 */
[----:B------:R-:W-:Y:S01]  /*a27e0*/  IMAD.MOV.U32 R6, RZ, RZ, R12 ;  /* 0x000000ffff067224 */ /* 0x000fe200078e000c */
[----:B------:R-:W-:Y:S01]  /*a27f0*/  MOV R7, R13 ;  /* 0x0000000d00077202 */ /* 0x000fe20000000f00 */
[----:B------:R-:W-:Y:S02]  /*a2800*/  IMAD.MOV.U32 R58, RZ, RZ, R14 ;  /* 0x000000ffff3a7224 */ /* 0x000fe400078e000e */
[----:B------:R-:W-:Y:S02]  /*a2810*/  IMAD.MOV.U32 R54, RZ, RZ, R15 ;  /* 0x000000ffff367224 */ /* 0x000fe400078e000f */
[----:B------:R-:W-:Y:S06]  /*a2820*/  HMMA.1688.F32.TF32 R12, R240, R16, R48 ;  /* 0x00000010f00c723c */ /* 0x000fec0000081030 */
[----:B-1----:R-:W-:Y:S01]  /*a2830*/  HMMA.1688.F32.TF32 R20, R244, R248, R40 ;  /* 0x000000f8f414723c */ /* 0x002fe20000081028 */
[----:B------:R-:W-:Y:S04]  /*a2840*/  STL.64 [R1+0xc5d0], R30 ;  /* 0x00c5d01e01007387 */ /* 0x000fe80000100a00 */
[----:B------:R-:W-:Y:S04]  /*a2850*/  STL.64 [R1+0xc5c8], R28 ;  /* 0x00c5c81c01007387 */ /* 0x000fe80000100a00 */
[----:B------:R-:W2:Y:S04]  /*a2860*/  LDL R240, [R1] ;  /* 0x0000000001f07983 */ /* 0x000ea80000100800 */
[----:B------:R-:W2:Y:S05]  /*a2870*/  LDL R241, [R1+0x4] ;  /* 0x0000040001f17983 */ /* 0x000eaa0000100800 */
[----:B------:R-:W-:Y:S01]  /*a2880*/  MOV R11, R12 ;  /* 0x0000000c000b7202 */ /* 0x000fe20000000f00 */
[----:B------:R-:W-:Y:S01]  /*a2890*/  IMAD.MOV.U32 R10, RZ, RZ, R13 ;  /* 0x000000ffff0a7224 */ /* 0x000fe200078e000d */
[----:B------:R-:W3:Y:S04]  /*a28a0*/  LDL R12, [R1+0x20] ;  /* 0x00002000010c7983 */ /* 0x000ee80000100800 */
[----:B------:R-:W3:Y:S04]  /*a28b0*/  LDL R13, [R1+0x24] ;  /* 0x00002400010d7983 */ /* 0x000ee80000100800 */
[----:B------:R-:W-:Y:S04]  /*a28c0*/  STL.64 [R1+0xc5a0], R10 ;  /* 0x00c5a00a01007387 */ /* 0x000fe80000100a00 */
[----:B------:R1:W-:Y:S04]  /*a28d0*/  STL.64 [R1+0xc598], R8 ;  /* 0x00c5980801007387 */ /* 0x0003e80000100a00 */
[----:B-1----:R-:W4:Y:S01]  /*a28e0*/  LDL R8, [R1+0x10] ;  /* 0x0000100001087983 */ /* 0x002f220000100800 */
[----:B------:R-:W-:-:S03]  /*a28f0*/  IMAD.MOV.U32 R9, RZ, RZ, R2 ;  /* 0x000000ffff097224 */ /* 0x000fc600078e0002 */
[----:B------:R-:W2:Y:S04]  /*a2900*/  LDL.LU R2, [R1+0xc678] ;  /* 0x00c6780001027983 */ /* 0x000ea80000300800 */
[----:B------:R-:W3:Y:S04]  /*a2910*/  LDL.LU.64 R216, [R1+0x1320] ;  /* 0x0013200001d87983 */ /* 0x000ee80000300a00 */
[----:B------:R-:W3:Y:S04]  /*a2920*/  LDL.LU.64 R218, [R1+0x1328] ;  /* 0x0013280001da7983 */ /* 0x000ee80000300a00 */
[----:B------:R1:W-:Y:S04]  /*a2930*/  STL.64 [R1+0x820], R20 ;  /* 0x0008201401007387 */ /* 0x0003e80000100a00 */
[----:B------:R1:W-:Y:S04]  /*a2940*/  STL.64 [R1+0x828], R22 ;  /* 0x0008281601007387 */ /* 0x0003e80000100a00 */
[----:B------:R-:W4:Y:S04]  /*a2950*/  LDL.LU.64 R236, [R1+0x1300] ;  /* 0x0013000001ec7983 */ /* 0x000f280000300a00 */
[----:B------:R-:W4:Y:S04]  /*a2960*/  LDL.LU.64 R238, [R1+0x1308] ;  /* 0x0013080001ee7983 */ /* 0x000f280000300a00 */
[----:B------:R-:W2:Y:S04]  /*a2970*/  LDL.LU.64 R248, [R1+0x12e0] ;  /* 0x0012e00001f87983 */ /* 0x000ea80000300a00 */
[----:B------:R-:W2:Y:S01]  /*a2980*/  LDL.LU.64 R250, [R1+0x12e8] ;  /* 0x0012e80001fa7983 */ /* 0x000ea20000300a00 */
[----:B------:R-:W-:Y:S01]  /*a2990*/  IMAD.MOV.U32 R19, RZ, RZ, R14 ;  /* 0x000000ffff137224 */ /* 0x000fe200078e000e */
[----:B------:R-:W-:-:S02]  /*a29a0*/  MOV R18, R15 ;  /* 0x0000000f00127202 */ /* 0x000fc40000000f00 */
[----:B------:R-:W2:Y:S04]  /*a29b0*/  LDL.LU.64 R128, [R1+0x12c0] ;  /* 0x0012c00001807983 */ /* 0x000ea80000300a00 */
[----:B------:R-:W2:Y:S01]  /*a29c0*/  LDL.LU.64 R130, [R1+0x12c8] ;  /* 0x0012c80001827983 */ /* 0x000ea20000300a00 */
[----:B------:R-:W-:-:S03]  /*a29d0*/  MOV R59, R116 ;  /* 0x00000074003b7202 */ /* 0x000fc60000000f00 */
[----:B------:R-:W2:Y:S01]  /*a29e0*/  LDL.LU.64 R124, [R1+0x12a0] ;  /* 0x0012a000017c7983 */ /* 0x000ea20000300a00 */
[----:B------:R-:W-:-:S03]  /*a29f0*/  IMAD.MOV.U32 R55, RZ, RZ, R117 ;  /* 0x000000ffff377224 */ /* 0x000fc600078e0075 */
        /* <DEDUP_REMOVED lines=15> */
[----:B-1----:R-:W2:Y:S04]  /*a2af0*/  LDL.LU.64 R20, [R1+0x11a0] ;  /* 0x0011a00001147983 */ /* 0x002ea80000300a00 */
[----:B------:R-:W2:Y:S01]  /*a2b00*/  LDL.LU.64 R22, [R1+0x11a8] ;  /* 0x0011a80001167983 */ /* 0x000ea20000300a00 */
[C---:B---3--:R-:W-:Y:S03]  /*a2b10*/  HMMA.1688.F32.TF32 R12, R244.reuse, R12, R216 ;  /* 0x0000000cf40c723c */ /* 0x048fe600000810d8 */
[----:B------:R-:W3:Y:S04]  /*a2b20*/  LDL.LU.64 R218, [R1+0xc670] ;  /* 0x00c6700001da7983 */ /* 0x000ee80000300a00 */
[----:B------:R-:W3:Y:S01]  /*a2b30*/  LDL.LU.64 R216, [R1+0xc668] ;  /* 0x00c6680001d87983 */ /* 0x000ee20000300a00 */
[----:B----4-:R-:W-:-:S15]  /*a2b40*/  HMMA.1688.F32.TF32 R8, R244, R8, R236 ;  /* 0x00000008f408723c */ /* 0x010fde00000810ec */
[----:B------:R1:W-:Y:S04]  /*a2b50*/  STL.64 [R1+0x810], R12 ;  /* 0x0008100c01007387 */ /* 0x0003e80000100a00 */
[----:B------:R4:W-:Y:S01]  /*a2b60*/  STL.64 [R1+0x818], R14 ;  /* 0x0008180e01007387 */ /* 0x0009e20000100a00 */
[C---:B--2---:R-:W-:Y:S03]  /*a2b70*/  HMMA.1688.F32.TF32 R240, R244.reuse, R240, R248 ;  /* 0x000000f0f4f0723c */ /* 0x044fe600000810f8 */
[----:B-1----:R-:W2:Y:S04]  /*a2b80*/  LDL.LU.64 R12, [R1+0x1180] ;  /* 0x00118000010c7983 */ /* 0x002ea80000300a00 */
[----:B----4-:R-:W2:Y:S04]  /*a2b90*/  LDL.LU.64 R14, [R1+0x1188] ;  /* 0x00118800010e7983 */ /* 0x010ea80000300a00 */
[----:B------:R-:W4:Y:S04]  /*a2ba0*/  LDL.LU.64 R236, [R1+0xc660] ;  /* 0x00c6600001ec7983 */ /* 0x000f280000300a00 */
[----:B------:R1:W-:Y:S04]  /*a2bb0*/  STL.64 [R1+0x800], R8 ;  /* 0x0008000801007387 */ /* 0x0003e80000100a00 */
[----:B------:R1:W-:Y:S04]  /*a2bc0*/  STL.64 [R1+0x808], R10 ;  /* 0x0008080a01007387 */ /* 0x0003e80000100a00 */
[----:B-1----:R-:W2:Y:S04]  /*a2bd0*/  LDL.LU.64 R8, [R1+0x1160] ;  /* 0x0011600001087983 */ /* 0x002ea80000300a00 */
[----:B------:R-:W2:Y:S04]  /*a2be0*/  LDL.LU.64 R10, [R1+0x1168] ;  /* 0x00116800010a7983 */ /* 0x000ea80000300a00 */
[----:B------:R-:W2:Y:S01]  /*a2bf0*/  LDL.LU.64 R248, [R1+0xc658] ;  /* 0x00c6580001f87983 */ /* 0x000ea20000300a00 */
[C---:B------:R-:W-:Y:S06]  /*a2c00*/  HMMA.1688.F32.TF32 R120, R244.reuse, R232, R120 ;  /* 0x000000e8f478723c */ /* 0x040fec0000081078 */
[C---:B------:R-:W-:Y:S06]  /*a2c10*/  HMMA.1688.F32.TF32 R116, R244.reuse, R228, R116 ;  /* 0x000000e4f474723c */ /* 0x040fec0000081074 */
[C---:B------:R-:W-:Y:S06]  /*a2c20*/  HMMA.1688.F32.TF32 R64, R244.reuse, R224, R64 ;  /* 0x000000e0f440723c */ /* 0x040fec0000081040 */
[C---:B------:R-:W-:Y:S06]  /*a2c30*/  HMMA.1688.F32.TF32 R60, R244.reuse, R220, R60 ;  /* 0x000000dcf43c723c */ /* 0x040fec000008103c */
[C---:B------:R-:W-:Y:S01]  /*a2c40*/  HMMA.1688.F32.TF32 R40, R244.reuse, R212, R40 ;  /* 0x000000d4f428723c */ /* 0x040fe20000081028 */
[----:B------:R1:W-:Y:S05]  /*a2c50*/  STL.64 [R1+0x7f0], R240 ;  /* 0x0007f0f001007387 */ /* 0x0003ea0000100a00 */
[C---:B------:R-:W-:Y:S01]  /*a2c60*/  HMMA.1688.F32.TF32 R28, R244.reuse, R208, R28 ;  /* 0x000000d0f41c723c */ /* 0x040fe2000008101c */
[----:B------:R1:W-:Y:S05]  /*a2c70*/  STL.64 [R1+0x7f8], R242 ;  /* 0x0007f8f201007387 */ /* 0x0003ea0000100a00 */
[C---:B------:R-:W-:Y:S06]  /*a2c80*/  HMMA.1688.F32.TF32 R20, R244.reuse, R204, R20 ;  /* 0x000000ccf414723c */ /* 0x040fec0000081014 */
[C---:B---3--:R-:W-:Y:S06]  /*a2c90*/  HMMA.1688.F32.TF32 R48, R244.reuse, R216, R48 ;  /* 0x000000d8f430723c */ /* 0x048fec0000081030 */
[C---:B----4-:R-:W-:Y:S06]  /*a2ca0*/  HMMA.1688.F32.TF32 R124, R244.reuse, R236, R124 ;  /* 0x000000ecf47c723c */ /* 0x050fec000008107c */
[C---:B--2---:R-:W-:Y:S06]  /*a2cb0*/  HMMA.1688.F32.TF32 R128, R244.reuse, R248, R128 ;  /* 0x000000f8f480723c */ /* 0x044fec0000081080 */
[C---:B------:R-:W-:Y:S06]  /*a2cc0*/  HMMA.1688.F32.TF32 R12, R244.reuse, R200, R12 ;  /* 0x000000c8f40c723c */ /* 0x040fec000008100c */
[C---:B------:R-:W-:Y:S11]  /*a2cd0*/  HMMA.1688.F32.TF32 R8, R244.reuse, R196, R8 ;  /* 0x000000c4f408723c */ /* 0x040ff60000081008 */
        /* <DEDUP_REMOVED lines=22> */
[----:B------:R-:W-:Y:S04]  /*a2e40*/  STL.64 [R1+0xc580], R202 ;  /* 0x00c580ca01007387 */ /* 0x000fe80000100a00 */
[----:B------:R3:W-:Y:S04]  /*a2e50*/  STL.64 [R1+0xc578], R200 ;  /* 0x00c578c801007387 */ /* 0x0007e80000100a00 */
[----:B------:R4:W-:Y:S04]  /*a2e60*/  STL.64 [R1+0x740], R12 ;  /* 0x0007400c01007387 */ /* 0x0009e80000100a00 */
[----:B------:R4:W-:Y:S04]  /*a2e70*/  STL.64 [R1+0x748], R14 ;  /* 0x0007480e01007387 */ /* 0x0009e80000100a00 */
[----:B-1----:R-:W4:Y:S04]  /*a2e80*/  LDL.LU.64 R240, [R1+0x1140] ;  /* 0x0011400001f07983 */ /* 0x002f280000300a00 */
[----:B------:R-:W4:Y:S04]  /*a2e90*/  LDL.LU.64 R242, [R1+0x1148] ;  /* 0x0011480001f27983 */ /* 0x000f280000300a00 */
[----:B------:R1:W-:Y:S04]  /*a2ea0*/  STL.64 [R1+0x730], R8 ;  /* 0x0007300801007387 */ /* 0x0003e80000100a00 */
[----:B------:R1:W-:Y:S04]  /*a2eb0*/  STL.64 [R1+0x738], R10 ;  /* 0x0007380a01007387 */ /* 0x0003e80000100a00 */
[----:B--2---:R-:W2:Y:S04]  /*a2ec0*/  LDL.LU.64 R204, [R1+0x1120] ;  /* 0x0011200001cc7983 */ /* 0x004ea80000300a00 */
[----:B------:R-:W2:Y:S04]  /*a2ed0*/  LDL.LU.64 R206, [R1+0x1128] ;  /* 0x0011280001ce7983 */ /* 0x000ea80000300a00 */
[----:B---3--:R-:W3:Y:S04]  /*a2ee0*/  LDL.LU.64 R200, [R1+0x1100] ;  /* 0x0011000001c87983 */ /* 0x008ee80000300a00 */
        /* <DEDUP_REMOVED lines=23> */
[----:B-1----:R-:W4:Y:S04]  /*a3060*/  LDL.LU.64 R8, [R1+0xf60] ;  /* 0x000f600001087983 */ /* 0x002f280000300a00 */
[----:B------:R-:W4:Y:S04]  /*a3070*/  LDL.LU.64 R10, [R1+0xf68] ;  /* 0x000f6800010a7983 */ /* 0x000f280000300a00 */
[----:B------:R-:W-:Y:S04]  /*a3080*/  STL.64 [R1+0xc570], R198 ;  /* 0x00c570c601007387 */ /* 0x000fe80000100a00 */
[----:B------:R3:W-:Y:S01]  /*a3090*/  STL.64 [R1+0xc568], R196 ;  /* 0x00c568c401007387 */ /* 0x0007e20000100a00 */
[C---:B------:R-:W-:Y:S06]  /*a30a0*/  HMMA.1688.F32.TF32 R240, R244.reuse, R192, R240 ;  /* 0x000000c0f4f0723c */ /* 0x040fec00000810f0 */
[C---:B--2---:R-:W-:Y:S06]  /*a30b0*/  HMMA.1688.F32.TF32 R204, R244.reuse, R188, R204 ;  /* 0x000000bcf4cc723c */ /* 0x044fec00000810cc */
[C---:B---3--:R-:W-:Y:S06]  /*a30c0*/  HMMA.1688.F32.TF32 R196, R244.reuse, R184, R200 ;  /* 0x000000b8f4c4723c */ /* 0x048fec00000810c8 */
[C---:B------:R-:W-:Y:S06]  /*a30d0*/  HMMA.1688.F32.TF32 R128, R244.reuse, R180, R128 ;  /* 0x000000b4f480723c */ /* 0x040fec0000081080 */
[C---:B------:R-:W-:Y:S06]  /*a30e0*/  HMMA.1688.F32.TF32 R124, R244.reuse, R176, R124 ;  /* 0x000000b0f47c723c */ /* 0x040fec000008107c */
[C---:B------:R-:W-:Y:S06]  /*a30f0*/  HMMA.1688.F32.TF32 R120, R244.reuse, R172, R120 ;  /* 0x000000acf478723c */ /* 0x040fec0000081078 */
[C---:B------:R-:W-:Y:S06]  /*a3100*/  HMMA.1688.F32.TF32 R116, R244.reuse, R168, R116 ;  /* 0x000000a8f474723c */ /* 0x040fec0000081074 */
[C---:B------:R-:W-:Y:S01]  /*a3110*/  HMMA.1688.F32.TF32 R64, R244.reuse, R164, R64 ;  /* 0x000000a4f440723c */ /* 0x040fe20000081040 */
[----:B------:R-:W-:Y:S05]  /*a3120*/  STL.64 [R1+0x720], R240 ;  /* 0x000720f001007387 */ /* 0x000fea0000100a00 */
        /* <DEDUP_REMOVED lines=9> */
[----:B------:R-:W-:Y:S04]  /*a31c0*/  STL.64 [R1+0x708], R198 ;  /* 0x000708c601007387 */ /* 0x000fe80000100a00 */
[----:B------:R1:W-:Y:S01]  /*a31d0*/  STL.64 [R1+0x6f0], R128 ;  /* 0x0006f08001007387 */ /* 0x0003e20000100a00 */
[C---:B----4-:R-:W-:Y:S03]  /*a31e0*/  HMMA.1688.F32.TF32 R12, R244.reuse, R140, R12 ;  /* 0x0000008cf40c723c */ /* 0x050fe6000008100c */
[----:B------:R2:W-:Y:S04]  /*a31f0*/  STL.64 [R1+0x6f8], R130 ;  /* 0x0006f88201007387 */ /* 0x0005e80000100a00 */
        /* <DEDUP_REMOVED lines=18> */
[----:B-1----:R-:W4:Y:S04]  /*a3320*/  LDL.LU.64 R128, [R1+0xfc0] ;  /* 0x000fc00001807983 */ /* 0x002f280000300a00 */
[----:B------:R1:W-:Y:S04]  /*a3330*/  STL.64 [R1+0x650], R12 ;  /* 0x0006500c01007387 */ /* 0x0003e80000100a00 */
[----:B------:R1:W-:Y:S04]  /*a3340*/  STL.64 [R1+0x658], R14 ;  /* 0x0006580e01007387 */ /* 0x0003e80000100a00 */
[----:B--2---:R-:W2:Y:S01]  /*a3350*/  LDL.LU.64 R130, [R1+0xfc8] ;  /* 0x000fc80001827983 */ /* 0x004ea20000300a00 */
[C---:B------:R-:W-:Y:S03]  /*a3360*/  HMMA.1688.F32.TF32 R8, R244.reuse, R136, R8 ;  /* 0x00000088f408723c */ /* 0x040fe60000081008 */
[----:B------:R-:W-:Y:S04]  /*a3370*/  LDS R240, [R252+UR12+0x80080] ;  /* 0x0800800cfcf07984 */ /* 0x000fe80008000800 */
[----:B------:R-:W-:Y:S04]  /*a3380*/  LDS R242, [R252+UR12+0x80480] ;  /* 0x0804800cfcf27984 */ /* 0x000fe80008000800 */
[----:B------:R-:W-:Y:S04]  /*a3390*/  LDS R241, [R2+UR12+0x80080] ;  /* 0x0800800c02f17984 */ /* 0x000fe80008000800 */
[----:B------:R-:W2:Y:S08]  /*a33a0*/  LDS R243, [R2+UR12+0x80480] ;  /* 0x0804800c02f37984 */ /* 0x000eb00008000800 */
[----:B------:R1:W-:Y:S04]  /*a33b0*/  STL.64 [R1+0x640], R8 ;  /* 0x0006400801007387 */ /* 0x0003e80000100a00 */
[----:B------:R1:W-:Y:S04]  /*a33c0*/  STL.64 [R1+0x648], R10 ;  /* 0x0006480a01007387 */ /* 0x0003e80000100a00 */
[----:B---3--:R-:W3:Y:S04]  /*a33d0*/  LDL.LU.64 R124, [R1+0xfa0] ;  /* 0x000fa000017c7983 */ /* 0x008ee80000300a00 */
[----:B----4-:R-:W3:Y:S04]  /*a33e0*/  LDL.LU.64 R126, [R1+0xfa8] ;  /* 0x000fa800017e7983 */ /* 0x010ee80000300a00 */
        /* <DEDUP_REMOVED lines=22> */
[----:B-1----:R-:W4:Y:S04]  /*a3550*/  LDL.LU.64 R12, [R1+0x10d0] ;  /* 0x0010d000010c7983 */ /* 0x002f280000300a00 */
[----:B------:R-:W4:Y:S04]  /*a3560*/  LDL.LU.64 R14, [R1+0x10d8] ;  /* 0x0010d800010e7983 */ /* 0x000f280000300a00 */
[----:B------:R-:W4:Y:S04]  /*a3570*/  LDL.LU.64 R8, [R1+0x10f0] ;  /* 0x0010f00001087983 */ /* 0x000f280000300a00 */
[----:B------:R-:W4:Y:S01]  /*a3580*/  LDL.LU.64 R10, [R1+0x10f8] ;  /* 0x0010f800010a7983 */ /* 0x000f220000300a00 */
[----:B--2---:R-:W-:-:S15]  /*a3590*/  HMMA.1688.F32.TF32 R128, R244, R132, R128 ;  /* 0x00000084f480723c */ /* 0x004fde0000081080 */
[----:B------:R-:W-:-:S08]  /*a35a0*/  NOP ;  /* 0x0000000000007918 */ /* 0x000fd00000000000 */
[----:B------:R-:W-:Y:S04]  /*a35b0*/  STL.64 [R1+0xcc0], R128 ;  /* 0x000cc08001007387 */ /* 0x000fe80000100a00 */
[----:B------:R1:W-:Y:S04]  /*a35c0*/  STL.64 [R1+0xcc8], R130 ;  /* 0x000cc88201007387 */ /* 0x0003e80000100a00 */
[----:B-1----:R-:W2:Y:S04]  /*a35d0*/  LDL.LU.64 R130, [R1+0xc650] ;  /* 0x00c6500001827983 */ /* 0x002ea80000300a00 */
[----:B------:R-:W3:Y:S02]  /*a35e0*/  LDL.LU.64 R128, [R1+0xc648] ;  /* 0x00c6480001807983 */ /* 0x000ee40000300a00 */
[----:B---3--:R-:W-:-:S15]  /*a35f0*/  HMMA.1688.F32.TF32 R124, R244, R128, R124 ;  /* 0x00000080f47c723c */ /* 0x008fde000008107c */
[----:B------:R-:W-:-:S08]  /*a3600*/  NOP ;  /* 0x0000000000007918 */ /* 0x000fd00000000000 */
[----:B------:R-:W-:Y:S04]  /*a3610*/  STL.64 [R1+0xcb0], R124 ;  /* 0x000cb07c01007387 */ /* 0x000fe80000100a00 */
[----:B------:R1:W-:Y:S04]  /*a3620*/  STL.64 [R1+0xcb8], R126 ;  /* 0x000cb87e01007387 */ /* 0x0003e80000100a00 */
[----:B-1----:R-:W3:Y:S04]  /*a3630*/  LDL.LU.64 R126, [R1+0xc640] ;  /* 0x00c64000017e7983 */ /* 0x002ee80000300a00 */
[----:B------:R-:W4:Y:S02]  /*a3640*/  LDL.LU.64 R124, [R1+0xc638] ;  /* 0x00c63800017c7983 */ /* 0x000f240000300a00 */
[----:B----4-:R-:W-:-:S15]  /*a3650*/  HMMA.1688.F32.TF32 R120, R244, R124, R120 ;  /* 0x0000007cf478723c */ /* 0x010fde0000081078 */
[----:B------:R-:W-:-:S08]  /*a3660*/  NOP ;  /* 0x0000000000007918 */ /* 0x000fd00000000000 */
[----:B------:R-:W-:Y:S04]  /*a3670*/  STL.64 [R1+0xca0], R120 ;  /* 0x000ca07801007387 */ /* 0x000fe80000100a00 */
[----:B------:R1:W-:Y:S04]  /*a3680*/  STL.64 [R1+0xca8], R122 ;  /* 0x000ca87a01007387 */ /* 0x0003e80000100a00 */
[----:B-1----:R-:W4:Y:S04]  /*a3690*/  LDL.LU.64 R122, [R1+0xc630] ;  /* 0x00c63000017a7983 */ /* 0x002f280000300a00 */
[----:B------:R-:W2:Y:S02]  /*a36a0*/  LDL.LU.64 R120, [R1+0xc628] ;  /* 0x00c6280001787983 */ /* 0x000ea40000300a00 */
[----:B--2---:R-:W-:-:S15]  /*a36b0*/  HMMA.1688.F32.TF32 R116, R244, R120, R116 ;  /* 0x00000078f474723c */ /* 0x004fde0000081074 */
[----:B------:R-:W-:-:S08]  /*a36c0*/  NOP ;  /* 0x0000000000007918 */ /* 0x000fd00000000000 */
[----:B------:R-:W-:Y:S04]  /*a36d0*/  STL.64 [R1+0xc90], R116 ;  /* 0x000c907401007387 */ /* 0x000fe80000100a00 */
[----:B------:R1:W-:Y:S04]  /*a36e0*/  STL.64 [R1+0xc98], R118 ;  /* 0x000c987601007387 */ /* 0x0003e80000100a00 */
[----:B-1----:R-:W2:Y:S04]  /*a36f0*/  LDL.LU.64 R118, [R1+0xc620] ;  /* 0x00c6200001767983 */ /* 0x002ea80000300a00 */
[----:B------:R-:W3:Y:S01]  /*a3700*/  LDL.LU.64 R116, [R1+0xc618] ;  /* 0x00c6180001747983 */ /* 0x000ee20000300a00 */
[C---:B------:R-:W-:Y:S06]  /*a3710*/  HMMA.1688.F32.TF32 R200, R244.reuse, R112, R200 ;  /* 0x00000070f4c8723c */ /* 0x040fec00000810c8 */
        /* <DEDUP_REMOVED lines=9> */
[----:B---3--:R-:W-:-:S15]  /*a37b0*/  HMMA.1688.F32.TF32 R204, R244, R116, R204 ;  /* 0x00000074f4cc723c */ /* 0x008fde00000810cc */
[----:B------:R-:W-:-:S08]  /*a37c0*/  NOP ;  /* 0x0000000000007918 */ /* 0x000fd00000000000 */
[----:B------:R1:W-:Y:S04]  /*a37d0*/  STL.64 [R1+0xc80], R204 ;  /* 0x000c80cc01007387 */ /* 0x0003e80000100a00 */
[----:B------:R3:W-:Y:S04]  /*a37e0*/  STL.64 [R1+0xc88], R206 ;  /* 0x000c88ce01007387 */ /* 0x0007e80000100a00 */
[----:B------:R-:W-:Y:S04]  /*a37f0*/  STL.64 [R1+0xc70], R200 ;  /* 0x000c70c801007387 */ /* 0x000fe80000100a00 */
[----:B------:R-:W-:Y:S04]  /*a3800*/  STL.64 [R1+0xc78], R202 ;  /* 0x000c78ca01007387 */ /* 0x000fe80000100a00 */
[----:B------:R-:W-:Y:S04]  /*a3810*/  STL.64 [R1+0xc60], R196 ;  /* 0x000c60c401007387 */ /* 0x000fe80000100a00 */
[----:B------:R-:W-:Y:S04]  /*a3820*/  STL.64 [R1+0xc68], R198 ;  /* 0x000c68c601007387 */ /* 0x000fe80000100a00 */
[----:B------:R4:W-:Y:S04]  /*a3830*/  STL.64 [R1+0xc50], R64 ;  /* 0x000c504001007387 */ /* 0x0009e80000100a00 */
[----:B------:R2:W-:Y:S04]  /*a3840*/  STL.64 [R1+0xc58], R66 ;  /* 0x000c584201007387 */ /* 0x0005e80000100a00 */
[----:B------:R2:W-:Y:S04]  /*a3850*/  STL.64 [R1+0xc40], R60 ;  /* 0x000c403c01007387 */ /* 0x0005e80000100a00 */
[----:B------:R2:W-:Y:S04]  /*a3860*/  STL.64 [R1+0xc48], R62 ;  /* 0x000c483e01007387 */ /* 0x0005e80000100a00 */
        /* <DEDUP_REMOVED lines=8> */
[----:B-1----:R-:W2:Y:S04]  /*a38f0*/  LDL.LU.64 R204, [R1+0x1110] ;  /* 0x0011100001cc7983 */ /* 0x002ea80000300a00 */
[----:B------:R-:W-:Y:S04]  /*a3900*/  STL.64 [R1+0xbf0], R12 ;  /* 0x000bf00c01007387 */ /* 0x000fe80000100a00 */
[----:B------:R-:W-:Y:S04]  /*a3910*/  STL.64 [R1+0xbf8], R14 ;  /* 0x000bf80e01007387 */ /* 0x000fe80000100a00 */
[----:B---3--:R-:W3:Y:S04]  /*a3920*/  LDL.LU.64 R206, [R1+0x1118] ;  /* 0x0011180001ce7983 */ /* 0x008ee80000300a00 */
[----:B------:R1:W-:Y:S04]  /*a3930*/  STL.64 [R1+0xbe0], R8 ;  /* 0x000be00801007387 */ /* 0x0003e80000100a00 */
[----:B------:R1:W-:Y:S04]  /*a3940*/  STL.64 [R1+0xbe8], R10 ;  /* 0x000be80a01007387 */ /* 0x0003e80000100a00 */
[----:B----4-:R-:W4:Y:S04]  /*a3950*/  LDL.LU.64 R64, [R1+0x1130] ;  /* 0x0011300001407983 */ /* 0x010f280000300a00 */
[----:B--2---:R-:W4:Y:S04]  /*a3960*/  LDL.LU.64 R66, [R1+0x1138] ;  /* 0x0011380001427983 */ /* 0x004f280000300a00 */
        /* <DEDUP_REMOVED lines=17> */
[----:B------:R-:W2:Y:S01]  /*a3a80*/  LDL.LU.64 R14, [R1+0x1588] ;  /* 0x00158800010e7983 */ /* 0x000ea20000300a00 */
[C---:B---3--:R-:W-:Y:S06]  /*a3a90*/  HMMA.1688.F32.TF32 R204, R244.reuse, R72, R204 ;  /* 0x00000048f4cc723c */ /* 0x048fec00000810cc */
[----:B----4-:R-:W-:-:S15]  /*a3aa0*/  HMMA.1688.F32.TF32 R64, R244, R68, R64 ;  /* 0x00000044f440723c */ /* 0x010fde0000081040 */
[----:B------:R-:W-:-:S02]  /*a3ab0*/  NOP ;  /* 0x0000000000007918 */ /* 0x000fc40000000000 */
[----:B------:R1:W-:Y:S04]  /*a3ac0*/  STL.64 [R1+0xbd0], R204 ;  /* 0x000bd0cc01007387 */ /* 0x0003e80000100a00 */
[----:B------:R3:W-:Y:S04]  /*a3ad0*/  STL.64 [R1+0xbd8], R206 ;  /* 0x000bd8ce01007387 */ /* 0x0007e80000100a00 */
[----:B-1----:R-:W4:Y:S04]  /*a3ae0*/  LDL.LU.64 R204, [R1+0x15b0] ;  /* 0x0015b00001cc7983 */ /* 0x002f280000300a00 */
[----:B---3--:R-:W4:Y:S04]  /*a3af0*/  LDL.LU.64 R206, [R1+0x15b8] ;  /* 0x0015b80001ce7983 */ /* 0x008f280000300a00 */
[----:B------:R-:W-:Y:S04]  /*a3b00*/  STL.64 [R1+0xbc0], R64 ;  /* 0x000bc04001007387 */ /* 0x000fe80000100a00 */
[----:B------:R1:W-:Y:S04]  /*a3b10*/  STL.64 [R1+0xbc8], R66 ;  /* 0x000bc84201007387 */ /* 0x0003e80000100a00 */
[----:B-1----:R-:W3:Y:S04]  /*a3b20*/  LDL.LU.64 R66, [R1+0xc610] ;  /* 0x00c6100001427983 */ /* 0x002ee80000300a00 */
[----:B------:R-:W2:Y:S02]  /*a3b30*/  LDL.LU.64 R64, [R1+0xc608] ;  /* 0x00c6080001407983 */ /* 0x000ea40000300a00 */
[----:B--2---:R-:W-:-:S15]  /*a3b40*/  HMMA.1688.F32.TF32 R60, R244, R64, R60 ;  /* 0x00000040f43c723c */ /* 0x004fde000008103c */
[----:B------:R-:W-:-:S08]  /*a3b50*/  NOP ;  /* 0x0000000000007918 */ /* 0x000fd00000000000 */
[----:B------:R-:W-:Y:S04]  /*a3b60*/  STL.64 [R1+0xbb0], R60 ;  /* 0x000bb03c01007387 */ /* 0x000fe80000100a00 */
[----:B------:R1:W-:Y:S04]  /*a3b70*/  STL.64 [R1+0xbb8], R62 ;  /* 0x000bb83e01007387 */ /* 0x0003e80000100a00 */
[----:B-1----:R-:W2:Y:S04]  /*a3b80*/  LDL.LU.64 R62, [R1+0xc600] ;  /* 0x00c60000013e7983 */ /* 0x002ea80000300a00 */
[----:B------:R-:W4:Y:S01]  /*a3b90*/  LDL.LU.64 R60, [R1+0xc5f8] ;  /* 0x00c5f800013c7983 */ /* 0x000f220000300a00 */
[C---:B------:R-:W-:Y:S06]  /*a3ba0*/  HMMA.1688.F32.TF32 R196, R244.reuse, R32, R196 ;  /* 0x00000020f4c4723c */ /* 0x040fec00000810c4 */
[C---:B------:R-:W-:Y:S06]  /*a3bb0*/  HMMA.1688.F32.TF32 R48, R244.reuse, R36, R48 ;  /* 0x00000024f430723c */ /* 0x040fec0000081030 */
[----:B----4-:R-:W-:-:S15]  /*a3bc0*/  HMMA.1688.F32.TF32 R8, R244, R60, R8 ;  /* 0x0000003cf408723c */ /* 0x010fde0000081008 */
[----:B------:R-:W-:-:S08]  /*a3bd0*/  NOP ;  /* 0x0000000000007918 */ /* 0x000fd00000000000 */
[----:B------:R1:W-:Y:S04]  /*a3be0*/  STL.64 [R1+0xba0], R8 ;  /* 0x000ba00801007387 */ /* 0x0003e80000100a00 */
[----:B------:R4:W-:Y:S04]  /*a3bf0*/  STL.64 [R1+0xba8], R10 ;  /* 0x000ba80a01007387 */ /* 0x0009e80000100a00 */
[----:B-1----:R-:W3:Y:S04]  /*a3c00*/  LDL.LU.64 R8, [R1+0x15e0] ;  /* 0x0015e00001087983 */ /* 0x002ee80000300a00 */
[----:B----4-:R-:W3:Y:S04]  /*a3c10*/  LDL.LU.64 R10, [R1+0x15e8] ;  /* 0x0015e800010a7983 */ /* 0x010ee80000300a00 */
[----:B------:R1:W-:Y:S04]  /*a3c20*/  STL.64 [R1+0xb90], R196 ;  /* 0x000b90c401007387 */ /* 0x0003e80000100a00 */
[----:B------:R-:W-:Y:S04]  /*a3c30*/  STL.64 [R1+0xb98], R198 ;  /* 0x000b98c601007387 */ /* 0x000fe80000100a00 */
[----:B-1----:R-:W4:Y:S04]  /*a3c40*/  LDL.LU.64 R196, [R1+0x30] ;  /* 0x0000300001c47983 */ /* 0x002f280000300a00 */
[----:B------:R-:W-:Y:S04]  /*a3c50*/  STL.64 [R1+0xb80], R48 ;  /* 0x000b803001007387 */ /* 0x000fe80000100a00 */
[----:B------:R1:W-:Y:S04]  /*a3c60*/  STL.64 [R1+0xb88], R50 ;  /* 0x000b883201007387 */ /* 0x0003e80000100a00 */
[----:B-1----:R-:W2:Y:S04]  /*a3c70*/  LDL.LU.64 R50, [R1+0xc5f0] ;  /* 0x00c5f00001327983 */ /* 0x002ea80000300a00 */
[----:B------:R-:W3:Y:S01]  /*a3c80*/  LDL.LU.64 R48, [R1+0xc5e8] ;  /* 0x00c5e80001307983 */ /* 0x000ee20000300a00 */
[C---:B------:R-:W-:Y:S06]  /*a3c90*/  HMMA.1688.F32.TF32 R20, R244.reuse, R56, R20 ;  /* 0x00000038f414723c */ /* 0x040fec0000081014 */
[----:B---3--:R-:W-:-:S15]  /*a3ca0*/  HMMA.1688.F32.TF32 R200, R244, R48, R200 ;  /* 0x00000030f4c8723c */ /* 0x008fde00000810c8 */
[----:B------:R-:W-:-:S08]  /*a3cb0*/  NOP ;  /* 0x0000000000007918 */ /* 0x000fd00000000000 */
[----:B------:R1:W-:Y:S04]  /*a3cc0*/  STL.64 [R1+0xb70], R200 ;  /* 0x000b70c801007387 */ /* 0x0003e80000100a00 */
[----:B------:R-:W-:Y:S04]  /*a3cd0*/  STL.64 [R1+0xb78], R202 ;  /* 0x000b78ca01007387 */ /* 0x000fe80000100a00 */
[----:B-1----:R-:W3:Y:S04]  /*a3ce0*/  LDL.LU.64 R200, [R1+0x20] ;  /* 0x0000200001c87983 */ /* 0x002ee80000300a00 */
        /* <DEDUP_REMOVED lines=8> */
[----:B------:R-:W-:Y:S04]  /*a3d70*/  STL.64 [R1+0xb50], R28 ;  /* 0x000b501c01007387 */ /* 0x000fe80000100a00 */
[----:B------:R1:W-:Y:S04]  /*a3d80*/  STL.64 [R1+0xb58], R30 ;  /* 0x000b581e01007387 */ /* 0x0003e80000100a00 */
[----:B-1----:R-:W4:Y:S04]  /*a3d90*/  LDL.LU.64 R30, [R1+0xc5d0] ;  /* 0x00c5d000011e7983 */ /* 0x002f280000300a00 */
[----:B------:R-:W3:Y:S04]  /*a3da0*/  LDL.LU.64 R28, [R1+0xc5c8] ;  /* 0x00c5c800011c7983 */ /* 0x000ee80000300a00 */
[----:B------:R-:W-:Y:S04]  /*a3db0*/  STL.64 [R1+0xb40], R40 ;  /* 0x000b402801007387 */ /* 0x000fe80000100a00 */
[----:B------:R1:W-:Y:S04]  /*a3dc0*/  STL.64 [R1+0xb48], R42 ;  /* 0x000b482a01007387 */ /* 0x0003e80000100a00 */
[----:B-1----:R-:W2:Y:S04]  /*a3dd0*/  LDL.LU.64 R42, [R1+0xc5c0] ;  /* 0x00c5c000012a7983 */ /* 0x002ea80000300a00 */
[----:B------:R-:W4:Y:S04]  /*a3de0*/  LDL.LU.64 R40, [R1+0xc5b8] ;  /* 0x00c5b80001287983 */ /* 0x000f280000300a00 */
[----:B------:R-:W-:Y:S04]  /*a3df0*/  STL.64 [R1+0xb30], R12 ;  /* 0x000b300c01007387 */ /* 0x000fe80000100a00 */
[----:B------:R1:W-:Y:S04]  /*a3e00*/  STL.64 [R1+0xb38], R14 ;  /* 0x000b380e01007387 */ /* 0x0003e80000100a00 */
[----:B-1----:R-:W3:Y:S04]  /*a3e10*/  LDL.LU.64 R14, [R1+0xc5b0] ;  /* 0x00c5b000010e7983 */ /* 0x002ee80000300a00 */
[----:B------:R-:W3:Y:S04]  /*a3e20*/  LDL.LU.64 R12, [R1+0xc5a8] ;  /* 0x00c5a800010c7983 */ /* 0x000ee80000300a00 */
[----:B------:R-:W-:Y:S04]  /*a3e30*/  STL.64 [R1+0xc550], R6 ;  /* 0x00c5500601007387 */ /* 0x000fe80000100a00 */
[----:B------:R1:W-:Y:S02]  /*a3e40*/  STL.64 [R1+0xc548], R4 ;  /* 0x00c5480401007387 */ /* 0x0003e40000100a00 */
[----:B-1----:R-:W-:Y:S02]  /*a3e50*/  HMMA.1688.F32.TF32 R4, R244, R44, R204 ;  /* 0x0000002cf404723c */ /* 0x002fe400000810cc */
[----:B------:R-:W3:Y:S04]  /*a3e60*/  LDL.LU.64 R204, [R1+0x1640] ;  /* 0x0016400001cc7983 */ /* 0x000ee80000300a00 */
[----:B------:R-:W3:-:S15]  /*a3e70*/  LDL.LU.64 R206, [R1+0x1648] ;  /* 0x0016480001ce7983 */ /* 0x000ede0000300a00 */
[----:B------:R-:W-:-:S02]  /*a3e80*/  NOP ;  /* 0x0000000000007918 */ /* 0x000fc40000000000 */
[----:B------:R-:W-:Y:S04]  /*a3e90*/  STL.64 [R1+0xb20], R4 ;  /* 0x000b200401007387 */ /* 0x000fe80000100a00 */
[----:B------:R4:W-:Y:S04]  /*a3ea0*/  STL.64 [R1+0xb28], R6 ;  /* 0x000b280601007387 */ /* 0x0009e80000100a00 */
[----:B------:R-:W-:Y:S04]  /*a3eb0*/  STL.64 [R1+0xc540], R46 ;  /* 0x00c5402e01007387 */ /* 0x000fe80000100a00 */
[----:B------:R1:W-:Y:S01]  /*a3ec0*/  STL.64 [R1+0xc538], R44 ;  /* 0x00c5382c01007387 */ /* 0x0003e20000100a00 */
[----:B----4-:R-:W-:Y:S03]  /*a3ed0*/  HMMA.1688.F32.TF32 R4, R244, R40, R8 ;  /* 0x00000028f404723c */ /* 0x010fe60000081008 */
[----:B------:R-:W4:Y:S04]  /*a3ee0*/  LDL.LU.64 R8, [R1+0x1670] ;  /* 0x0016700001087983 */ /* 0x000f280000300a00 */
[----:B------:R-:W4:-:S15]  /*a3ef0*/  LDL.LU.64 R10, [R1+0x1678] ;  /* 0x00167800010a7983 */ /* 0x000f1e0000300a00 */
[----:B------:R-:W-:-:S01]  /*a3f00*/  NOP ;  /* 0x0000000000007918 */ /* 0x000fc20000000000 */
[----:B------:R2:W-:Y:S04]  /*a3f10*/  STL.64 [R1+0xb10], R4 ;  /* 0x000b100401007387 */ /* 0x0005e80000100a00 */
[----:B------:R-:W-:Y:S04]  /*a3f20*/  STL.64 [R1+0xb18], R6 ;  /* 0x000b180601007387 */ /* 0x000fe80000100a00 */
[----:B-1----:R-:W4:Y:S04]  /*a3f30*/  LDL.LU.64 R44, [R1+0xa30] ;  /* 0x000a3000012c7983 */ /* 0x002f280000300a00 */
[----:B------:R-:W4:Y:S04]  /*a3f40*/  LDL.LU.64 R46, [R1+0xa38] ;  /* 0x000a3800012e7983 */ /* 0x000f280000300a00 */
[----:B--2---:R-:W2:Y:S04]  /*a3f50*/  LDL.LU.64 R4, [R1+0x10] ;  /* 0x0000100001047983 */ /* 0x004ea80000300a00 */
[----:B------:R-:W-:Y:S04]  /*a3f60*/  STL.64 [R1+0xc530], R42 ;  /* 0x00c5302a01007387 */ /* 0x000fe80000100a00 */
[----:B------:R1:W-:Y:S04]  /*a3f70*/  STL.64 [R1+0xc528], R40 ;  /* 0x00c5282801007387 */ /* 0x0003e80000100a00 */
[----:B-1----:R-:W2:Y:S04]  /*a3f80*/  LDL.LU.64 R40, [R1+0x1610] ;  /* 0x0016100001287983 */ /* 0x002ea80000300a00 */
[----:B------:R-:W2:Y:S01]  /*a3f90*/  LDL.LU.64 R42, [R1+0x1618] ;  /* 0x00161800012a7983 */ /* 0x000ea20000300a00 */
[C---:B---3--:R-:W-:Y:S06]  /*a3fa0*/  HMMA.1688.F32.TF32 R204, R244.reuse, R28, R204 ;  /* 0x0000001cf4cc723c */ /* 0x048fec00000810cc */
[C---:B----4-:R-:W-:Y:S06]  /*a3fb0*/  HMMA.1688.F32.TF32 R8, R244.reuse, R24, R8 ;  /* 0x00000018f408723c */ /* 0x050fec0000081008 */
[----:B--2---:R-:W-:-:S15]  /*a3fc0*/  HMMA.1688.F32.TF32 R40, R244, R12, R40 ;  /* 0x0000000cf428723c */ /* 0x004fde0000081028 */
[----:B------:R-:W-:-:S08]  /*a3fd0*/  NOP ;  /* 0x0000000000007918 */ /* 0x000fd00000000000 */
[----:B------:R1:W-:Y:S04]  /*a3fe0*/  STL.64 [R1+0xb00], R40 ;  /* 0x000b002801007387 */ /* 0x0003e80000100a00 */
[----:B------:R2:W-:Y:S04]  /*a3ff0*/  STL.64 [R1+0xb08], R42 ;  /* 0x000b082a01007387 */ /* 0x0005e80000100a00 */
[----:B-1----:R-:W3:Y:S04]  /*a4000*/  LDL.LU.64 R40, [R1+0xa20] ;  /* 0x000a200001287983 */ /* 0x002ee80000300a00 */
[----:B--2---:R-:W3:Y:S04]  /*a4010*/  LDL.LU.64 R42, [R1+0xa28] ;  /* 0x000a2800012a7983 */ /* 0x004ee80000300a00 */
[----:B------:R-:W-:Y:S04]  /*a4020*/  STL.64 [R1+0xc520], R14 ;  /* 0x00c5200e01007387 */ /* 0x000fe80000100a00 */
[----:B------:R1:W-:Y:S04]  /*a4030*/  STL.64 [R1+0xc518], R12 ;  /* 0x00c5180c01007387 */ /* 0x0003e80000100a00 */
[----:B-1----:R-:W2:Y:S04]  /*a4040*/  LDL.LU.64 R12, [R1+0x16b0] ;  /* 0x0016b000010c7983 */ /* 0x002ea80000300a00 */
[----:B------:R-:W2:Y:S04]  /*a4050*/  LDL.LU.64 R14, [R1+0x16b8] ;  /* 0x0016b800010e7983 */ /* 0x000ea80000300a00 */
[----:B------:R1:W-:Y:S04]  /*a4060*/  STL.64 [R1+0xaf0], R204 ;  /* 0x000af0cc01007387 */ /* 0x0003e80000100a00 */
[----:B------:R-:W-:Y:S04]  /*a4070*/  STL.64 [R1+0xaf8], R206 ;  /* 0x000af8ce01007387 */ /* 0x000fe80000100a00 */
[----:B-1----:R-:W4:Y:S04]  /*a4080*/  LDL.LU.64 R204, [R1] ;  /* 0x0000000001cc7983 */ /* 0x002f280000300a00 */
[----:B------:R-:W-:Y:S04]  /*a4090*/  STL.64 [R1+0xc510], R30 ;  /* 0x00c5101e01007387 */ /* 0x000fe80000100a00 */
[----:B------:R1:W-:Y:S04]  /*a40a0*/  STL.64 [R1+0xc508], R28 ;  /* 0x00c5081c01007387 */ /* 0x0003e80000100a00 */
[----:B-1----:R-:W3:Y:S04]  /*a40b0*/  LDL.LU.64 R28, [R1+0x1690] ;  /* 0x00169000011c7983 */ /* 0x002ee80000300a00 */
[----:B------:R-:W3:Y:S04]  /*a40c0*/  LDL.LU.64 R30, [R1+0x1698] ;  /* 0x00169800011e7983 */ /* 0x000ee80000300a00 */
[----:B------:R-:W-:Y:S04]  /*a40d0*/  STL.64 [R1+0xae0], R8 ;  /* 0x000ae00801007387 */ /* 0x000fe80000100a00 */
[----:B------:R1:W-:Y:S04]  /*a40e0*/  STL.64 [R1+0xae8], R10 ;  /* 0x000ae80a01007387 */ /* 0x0003e80000100a00 */
[----:B-1----:R-:W4:Y:S04]  /*a40f0*/  LDL.LU.64 R10, [R1+0xc5a0] ;  /* 0x00c5a000010a7983 */ /* 0x002f280000300a00 */
[----:B------:R-:W3:Y:S04]  /*a4100*/  LDL.LU.64 R8, [R1+0xc598] ;  /* 0x00c5980001087983 */ /* 0x000ee80000300a00 */
[----:B------:R-:W-:Y:S04]  /*a4110*/  STL.64 [R1+0xc500], R26 ;  /* 0x00c5001a01007387 */ /* 0x000fe80000100a00 */
[----:B------:R2:W-:Y:S02]  /*a4120*/  STL.64 [R1+0xc4f8], R24 ;  /* 0x00c4f81801007387 */ /* 0x0005e40000100a00 */
[----:B--2---:R-:W-:Y:S06]  /*a4130*/  HMMA.1688.F32.TF32 R24, R244, R16, R12 ;  /* 0x00000010f418723c */ /* 0x004fec000008100c */
[----:B------:R-:W-:Y:S06]  /*a4140*/  HMMA.1688.F32.TF32 R12, R240, R196, R44 ;  /* 0x000000c4f00c723c */ /* 0x000fec000008102c */
[----:B---3--:R-:W-:-:S15]  /*a4150*/  HMMA.1688.F32.TF32 R28, R244, R8, R28 ;  /* 0x00000008f41c723c */ /* 0x008fde000008101c */
[----:B------:R-:W-:-:S08]  /*a4160*/  NOP ;  /* 0x0000000000007918 */ /* 0x000fd00000000000 */
[----:B------:R-:W-:Y:S04]  /*a4170*/  STL.64 [R1+0xad0], R28 ;  /* 0x000ad01c01007387 */ /* 0x000fe80000100a00 */
[----:B------:R-:W-:Y:S04]  /*a4180*/  STL.64 [R1+0xad8], R30 ;  /* 0x000ad81e01007387 */ /* 0x000fe80000100a00 */
[----:B------:R1:W-:Y:S04]  /*a4190*/  STL.64 [R1+0x630], R24 ;  /* 0x0006301801007387 */ /* 0x0003e80000100a00 */
[----:B------:R2:W-:Y:S04]  /*a41a0*/  STL.64 [R1+0x638], R26 ;  /* 0x0006381a01007387 */ /* 0x0005e80000100a00 */
[----:B------:R-:W-:Y:S04]  /*a41b0*/  STL.64 [R1+0x620], R12 ;  /* 0x0006200c01007387 */ /* 0x000fe80000100a00 */
[----:B------:R3:W-:Y:S04]  /*a41c0*/  STL.64 [R1+0x628], R14 ;  /* 0x0006280e01007387 */ /* 0x0007e80000100a00 */
[----:B-1----:R-:W4:Y:S04]  /*a41d0*/  LDL.LU.64 R24, [R1+0xa10] ;  /* 0x000a100001187983 */ /* 0x002f280000300a00 */
[----:B--2---:R-:W4:Y:S01]  /*a41e0*/  LDL.LU.64 R26, [R1+0xa18] ;  /* 0x000a1800011a7983 */ /* 0x004f220000300a00 */
[----:B---3--:R-:W-:Y:S06]  /*a41f0*/  HMMA.1688.F32.TF32 R12, R240, R200, R40 ;  /* 0x000000c8f00c723c */ /* 0x008fec0000081028 */
[----:B------:R-:W-:-:S02]  /*a4200*/  IMAD.MOV.U32 R251, RZ, RZ, R200 ;  /* 0x000000fffffb7224 */ /* 0x000fc400078e00c8 */
[----:B------:R-:W-:Y:S01]  /*a4210*/  IMAD.MOV.U32 R250, RZ, RZ, R201 ;  /* 0x000000fffffa7224 */ /* 0x000fe200078e00c9 */
[----:B------:R-:W-:Y:S01]  /*a4220*/  MOV R0, R197 ;  /* 0x000000c500007202 */ /* 0x000fe20000000f00 */
[----:B------:R-:W-:-:S13]  /*a4230*/  IMAD.MOV.U32 R2, RZ, RZ, R196 ;  /* 0x000000ffff027224 */ /* 0x000fda00078e00c4 */
[----:B------:R1:W-:Y:S04]  /*a4240*/  STL.64 [R1+0x610], R12 ;  /* 0x0006100c01007387 */ /* 0x0003e80000100a00 */
[----:B------:R2:W-:Y:S04]  /*a4250*/  STL.64 [R1+0x618], R14 ;  /* 0x0006180e01007387 */ /* 0x0005e80000100a00 */
[----:B-1----:R-:W3:Y:S04]  /*a4260*/  LDL.LU.64 R12, [R1+0xa00] ;  /* 0x000a0000010c7983 */ /* 0x002ee80000300a00 */
[----:B--2---:R-:W3:Y:S04]  /*a4270*/  LDL.LU.64 R14, [R1+0xa08] ;  /* 0x000a0800010e7983 */ /* 0x004ee80000300a00 */
        /* <DEDUP_REMOVED lines=10> */
[----:B------:R-:W-:Y:S01]  /*a4320*/  MOV R239, R4 ;  /* 0x0000000400ef7202 */ /* 0x000fe20000000f00 */
[----:B------:R-:W-:Y:S01]  /*a4330*/  IMAD.MOV.U32 R238, RZ, RZ, R5 ;  /* 0x000000ffffee7224 */ /* 0x000fe200078e0005 */
[----:B----4-:R-:W-:-:S15]  /*a4340*/  HMMA.1688.F32.TF32 R24, R240, R4, R24 ;  /* 0x00000004f018723c */ /* 0x010fde0000081018 */
[----:B------:R-:W-:-:S08]  /*a4350*/  NOP ;  /* 0x0000000000007918 */ /* 0x000fd00000000000 */
[----:B------:R1:W-:Y:S04]  /*a4360*/  STL.64 [R1+0x600], R24 ;  /* 0x0006001801007387 */ /* 0x0003e80000100a00 */
[----:B------:R4:W-:Y:S04]  /*a4370*/  STL.64 [R1+0x608], R26 ;  /* 0x0006081a01007387 */ /* 0x0009e80000100a00 */
[----:B-1----:R-:W2:Y:S04]  /*a4380*/  LDL.LU.64 R24, [R1+0x410] ;  /* 0x0004100001187983 */ /* 0x002ea80000300a00 */
[----:B----4-:R-:W4:Y:S04]  /*a4390*/  LDL.LU.64 R26, [R1+0x418] ;  /* 0x00041800011a7983 */ /* 0x010f280000300a00 */
[----:B------:R-:W4:Y:S04]  /*a43a0*/  LDL.LU.64 R4, [R1+0x400] ;  /* 0x0004000001047983 */ /* 0x000f280000300a00 */
[----:B------:R-:W4:Y:S01]  /*a43b0*/  LDL.LU.64 R6, [R1+0x408] ;  /* 0x0004080001067983 */ /* 0x000f220000300a00 */
[C---:B---3--:R-:W-:Y:S06]  /*a43c0*/  HMMA.1688.F32.TF32 R244, R240.reuse, R204, R12 ;  /* 0x000000ccf0f4723c */ /* 0x048fec000008100c */
[C---:B--2---:R-:W-:Y:S06]  /*a43d0*/  HMMA.1688.F32.TF32 R200, R240.reuse, R248, R200 ;  /* 0x000000f8f0c8723c */ /* 0x044fec00000810c8 */
[C---:B------:R-:W-:Y:S06]  /*a43e0*/  HMMA.1688.F32.TF32 R196, R240.reuse, R236, R196 ;  /* 0x000000ecf0c4723c */ /* 0x040fec00000810c4 */
[C---:B------:R-:W-:Y:S06]  /*a43f0*/  HMMA.1688.F32.TF32 R44, R240.reuse, R232, R44 ;  /* 0x000000e8f02c723c */ /* 0x040fec000008102c */
[C---:B------:R-:W-:Y:S06]  /*a4400*/  HMMA.1688.F32.TF32 R40, R240.reuse, R228, R40 ;  /* 0x000000e4f028723c */ /* 0x040fec0000081028 */
[C---:B------:R-:W-:Y:S01]  /*a4410*/  HMMA.1688.F32.TF32 R28, R240.reuse, R224, R28 ;  /* 0x000000e0f01c723c */ /* 0x040fe2000008101c */
        /* <DEDUP_REMOVED lines=17> */
[----:B------:R-:W-:Y:S01]  /*a4530*/  STL.64 [R1+0xc4c8], R220 ;  /* 0x00c4c8dc01007387 */ /* 0x000fe20000100a00 */
[----:B------:R-:W-:Y:S01]  /*a4540*/  IMAD.MOV.U32 R13, RZ, RZ, R204 ;  /* 0x000000ffff0d7224 */ /* 0x000fe200078e00cc */
[----:B------:R-:W-:Y:S01]  /*a4550*/  MOV R12, R205 ;  /* 0x000000cd000c7202 */ /* 0x000fe20000000f00 */
[C---:B----4-:R-:W-:Y:S06]  /*a4560*/  HMMA.1688.F32.TF32 R24, R240.reuse, R220, R24 ;  /* 0x000000dcf018723c */ /* 0x050fec0000081018 */
[----:B------:R-:W-:-:S15]  /*a4570*/  HMMA.1688.F32.TF32 R4, R240, R216, R4 ;  /* 0x000000d8f004723c */ /* 0x000fde0000081004 */
[----:B------:R-:W-:-:S02]  /*a4580*/  NOP ;  /* 0x0000000000007918 */ /* 0x000fc40000000000 */
[----:B------:R1:W-:Y:S04]  /*a4590*/  STL.64 [R1+0x590], R24 ;  /* 0x0005901801007387 */ /* 0x0003e80000100a00 */
[----:B------:R2:W-:Y:S04]  /*a45a0*/  STL.64 [R1+0x598], R26 ;  /* 0x0005981a01007387 */ /* 0x0005e80000100a00 */
[----:B-1----:R-:W3:Y:S04]  /*a45b0*/  LDL.LU.64 R24, [R1+0x3f0] ;  /* 0x0003f00001187983 */ /* 0x002ee80000300a00 */
[----:B--2---:R-:W3:Y:S04]  /*a45c0*/  LDL.LU.64 R26, [R1+0x3f8] ;  /* 0x0003f800011a7983 */ /* 0x004ee80000300a00 */
[----:B------:R1:W-:Y:S04]  /*a45d0*/  STL.64 [R1+0x580], R4 ;  /* 0x0005800401007387 */ /* 0x0003e80000100a00 */
        /* <DEDUP_REMOVED lines=20> */
[----:B--2---:R-:W2:Y:S04]  /*a4720*/  LDL.LU.64 R6, [R1+0x328] ;  /* 0x0003280001067983 */ /* 0x004ea80000300a00 */
[----:B------:R-:W2:Y:S04]  /*a4730*/  LDL.LU.64 R28, [R1+0x310] ;  /* 0x00031000011c7983 */ /* 0x000ea80000300a00 */
[----:B------:R-:W2:Y:S04]  /*a4740*/  LDL.LU.64 R30, [R1+0x318] ;  /* 0x00031800011e7983 */ /* 0x000ea80000300a00 */
[----:B------:R-:W-:Y:S04]  /*a4750*/  STL.64 [R1+0xc4c0], R218 ;  /* 0x00c4c0da01007387 */ /* 0x000fe80000100a00 */
[----:B------:R1:W-:Y:S04]  /*a4760*/  STL.64 [R1+0xc4b8], R216 ;  /* 0x00c4b8d801007387 */ /* 0x0003e80000100a00 */
[----:B-1----:R-:W2:Y:S04]  /*a4770*/  LDL.LU.64 R216, [R1+0x3b0] ;  /* 0x0003b00001d87983 */ /* 0x002ea80000300a00 */
        /* <DEDUP_REMOVED lines=17> */
[----:B------:R-:W4:Y:S02]  /*a4890*/  LDL.LU.64 R200, [R1+0xc578] ;  /* 0x00c5780001c87983 */ /* 0x000f240000300a00 */
[----:B----4-:R-:W-:-:S15]  /*a48a0*/  HMMA.1688.F32.TF32 R196, R240, R200, R196 ;  /* 0x000000c8f0c4723c */ /* 0x010fde00000810c4 */
[----:B------:R-:W-:-:S08]  /*a48b0*/  NOP ;  /* 0x0000000000007918 */ /* 0x000fd00000000000 */
[----:B------:R-:W-:Y:S04]  /*a48c0*/  STL.64 [R1+0x540], R196 ;  /* 0x000540c401007387 */ /* 0x000fe80000100a00 */
[----:B------:R1:W-:Y:S04]  /*a48d0*/  STL.64 [R1+0x548], R198 ;  /* 0x000548c601007387 */ /* 0x0003e80000100a00 */
[----:B-1----:R-:W4:Y:S04]  /*a48e0*/  LDL.LU.64 R198, [R1+0xc570] ;  /* 0x00c5700001c67983 */ /* 0x002f280000300a00 */
[----:B------:R-:W3:Y:S01]  /*a48f0*/  LDL.LU.64 R196, [R1+0xc568] ;  /* 0x00c5680001c47983 */ /* 0x000ee20000300a00 */
[C---:B------:R-:W-:Y:S06]  /*a4900*/  HMMA.1688.F32.TF32 R244, R240.reuse, R192, R244 ;  /* 0x000000c0f0f4723c */ /* 0x040fec00000810f4 */
[C---:B------:R-:W-:Y:S06]  /*a4910*/  HMMA.1688.F32.TF32 R224, R240.reuse, R184, R224 ;  /* 0x000000b8f0e0723c */ /* 0x040fec00000810e0 */
[C---:B------:R-:W-:Y:S06]  /*a4920*/  HMMA.1688.F32.TF32 R220, R240.reuse, R180, R220 ;  /* 0x000000b4f0dc723c */ /* 0x040fec00000810dc */
[----:B---3--:R-:W-:-:S15]  /*a4930*/  HMMA.1688.F32.TF32 R216, R240, R196, R216 ;  /* 0x000000c4f0d8723c */ /* 0x008fde00000810d8 */
[----:B------:R-:W-:-:S08]  /*a4940*/  NOP ;  /* 0x0000000000007918 */ /* 0x000fd00000000000 */
[----:B------:R-:W-:Y:S04]  /*a4950*/  STL.64 [R1+0x530], R216 ;  /* 0x000530d801007387 */ /* 0x000fe80000100a00 */
[----:B------:R1:W-:Y:S02]  /*a4960*/  STL.64 [R1+0x538], R218 ;  /* 0x000538da01007387 */ /* 0x0003e40000100a00 */
[C---:B-1----:R-:W-:Y:S02]  /*a4970*/  HMMA.1688.F32.TF32 R216, R240.reuse, R188, R228 ;  /* 0x000000bcf0d8723c */ /* 0x042fe400000810e4 */
[----:B------:R-:W-:Y:S04]  /*a4980*/  STL.64 [R1+0x520], R244 ;  /* 0x000520f401007387 */ /* 0x000fe80000100a00 */
[----:B------:R-:W-:Y:S01]  /*a4990*/  STL.64 [R1+0x528], R246 ;  /* 0x000528f601007387 */ /* 0x000fe20000100a00 */
[C---:B------:R-:W-:Y:S06]  /*a49a0*/  HMMA.1688.F32.TF32 R28, R240.reuse, R164, R28 ;  /* 0x000000a4f01c723c */ /* 0x040fec000008101c */
[----:B------:R-:W-:Y:S01]  /*a49b0*/  HMMA.1688.F32.TF32 R24, R240, R160, R24 ;  /* 0x000000a0f018723c */ /* 0x000fe20000081018 */
[----:B------:R-:W-:Y:S01]  /*a49c0*/  IMAD.MOV.U32 R228, RZ, RZ, R13 ;  /* 0x000000ffffe47224 */ /* 0x000fe200078e000d */
[----:B------:R-:W-:Y:S01]  /*a49d0*/  LDS R244, [R3+UR12+0x80080] ;  /* 0x0800800c03f47984 */ /* 0x000fe20008000800 */
[----:B------:R-:W-:-:S03]  /*a49e0*/  IMAD.MOV.U32 R229, RZ, RZ, R12 ;  /* 0x000000ffffe57224 */ /* 0x000fc600078e000c */
[----:B------:R-:W-:Y:S04]  /*a49f0*/  LDS R246, [R3+UR12+0x80480] ;  /* 0x0804800c03f67984 */ /* 0x000fe80008000800 */
[----:B------:R-:W-:Y:S04]  /*a4a00*/  STL.64 [R1+0x510], R216 ;  /* 0x000510d801007387 */ /* 0x000fe80000100a00 */
[----:B------:R1:W-:Y:S02]  /*a4a10*/  STL.64 [R1+0x518], R218 ;  /* 0x000518da01007387 */ /* 0x0003e40000100a00 */
[C---:B-1----:R-:W-:Y:S06]  /*a4a20*/  HMMA.1688.F32.TF32 R216, R240.reuse, R176, R44 ;  /* 0x000000b0f0d8723c */ /* 0x042fec000008102c */
[C---:B------:R-:W-:Y:S01]  /*a4a30*/  HMMA.1688.F32.TF32 R44, R240.reuse, R172, R40 ;  /* 0x000000acf02c723c */ /* 0x040fe20000081028 */
[----:B------:R-:W-:Y:S04]  /*a4a40*/  STL.64 [R1+0x500], R224 ;  /* 0x000500e001007387 */ /* 0x000fe80000100a00 */
[----:B------:R-:W-:Y:S01]  /*a4a50*/  STL.64 [R1+0x508], R226 ;  /* 0x000508e201007387 */ /* 0x000fe20000100a00 */
[C---:B------:R-:W-:Y:S03]  /*a4a60*/  HMMA.1688.F32.TF32 R40, R240.reuse, R168, R4 ;  /* 0x000000a8f028723c */ /* 0x040fe60000081004 */
[----:B------:R1:W-:Y:S04]  /*a4a70*/  STL.64 [R1+0x4f0], R220 ;  /* 0x0004f0dc01007387 */ /* 0x0003e80000100a00 */
[----:B------:R3:W-:Y:S04]  /*a4a80*/  STL.64 [R1+0x4f8], R222 ;  /* 0x0004f8de01007387 */ /* 0x0007e80000100a00 */
[----:B------:R2:W-:Y:S04]  /*a4a90*/  STL.64 [R1+0x4e0], R216 ;  /* 0x0004e0d801007387 */ /* 0x0005e80000100a00 */
[----:B------:R4:W-:Y:S04]  /*a4aa0*/  STL.64 [R1+0x4e8], R218 ;  /* 0x0004e8da01007387 */ /* 0x0009e80000100a00 */
[----:B------:R-:W4:Y:S04]  /*a4ab0*/  LDL.LU.64 R4, [R1+0x2f0] ;  /* 0x0002f00001047983 */ /* 0x000f280000300a00 */
[----:B------:R-:W-:Y:S04]  /*a4ac0*/  STL.64 [R1+0x4d0], R44 ;  /* 0x0004d02c01007387 */ /* 0x000fe80000100a00 */
[----:B------:R-:W-:Y:S04]  /*a4ad0*/  STL.64 [R1+0x4d8], R46 ;  /* 0x0004d82e01007387 */ /* 0x000fe80000100a00 */
[----:B------:R-:W4:Y:S04]  /*a4ae0*/  LDL.LU.64 R6, [R1+0x2f8] ;  /* 0x0002f80001067983 */ /* 0x000f280000300a00 */
[----:B------:R-:W-:Y:S04]  /*a4af0*/  STL.64 [R1+0x4c0], R40 ;  /* 0x0004c02801007387 */ /* 0x000fe80000100a00 */
[----:B------:R-:W-:Y:S04]  /*a4b00*/  STL.64 [R1+0x4c8], R42 ;  /* 0x0004c82a01007387 */ /* 0x000fe80000100a00 */
[----:B------:R-:W-:Y:S04]  /*a4b10*/  STL.64 [R1+0xc4b0], R166 ;  /* 0x00c4b0a601007387 */ /* 0x000fe80000100a00 */
[----:B------:R4:W-:Y:S04]  /*a4b20*/  STL.64 [R1+0xc4a8], R164 ;  /* 0x00c4a8a401007387 */ /* 0x0009e80000100a00 */
[----:B------:R4:W-:Y:S04]  /*a4b30*/  STL.64 [R1+0x4b0], R28 ;  /* 0x0004b01c01007387 */ /* 0x0009e80000100a00 */
[----:B------:R4:W-:Y:S04]  /*a4b40*/  STL.64 [R1+0x4b8], R30 ;  /* 0x0004b81e01007387 */ /* 0x0009e80000100a00 */
[----:B-1----:R-:W4:Y:S04]  /*a4b50*/  LDL.LU.64 R220, [R1+0x2e0] ;  /* 0x0002e00001dc7983 */ /* 0x002f280000300a00 */
[----:B---3--:R-:W3:Y:S04]  /*a4b60*/  LDL.LU.64 R222, [R1+0x2e8] ;  /* 0x0002e80001de7983 */ /* 0x008ee80000300a00 */
[----:B------:R1:W-:Y:S04]  /*a4b70*/  STL.64 [R1+0x4a0], R24 ;  /* 0x0004a01801007387 */ /* 0x0003e80000100a00 */
[----:B------:R1:W-:Y:S04]  /*a4b80*/  STL.64 [R1+0x4a8], R26 ;  /* 0x0004a81a01007387 */ /* 0x0003e80000100a00 */
[----:B--2---:R-:W2:Y:S04]  /*a4b90*/  LDL.LU.64 R216, [R1+0x2d0] ;  /* 0x0002d00001d87983 */ /* 0x004ea80000300a00 */
[----:B----4-:R-:W2:Y:S04]  /*a4ba0*/  LDL.LU.64 R218, [R1+0x2d8] ;  /* 0x0002d80001da7983 */ /* 0x010ea80000300a00 */
[----:B------:R-:W4:Y:S04]  /*a4bb0*/  LDL.LU.64 R164, [R1+0x2c0] ;  /* 0x0002c00001a47983 */ /* 0x000f280000300a00 */
[----:B------:R-:W4:Y:S04]  /*a4bc0*/  LDL.LU.64 R166, [R1+0x2c8] ;  /* 0x0002c80001a67983 */ /* 0x000f280000300a00 */
[----:B------:R-:W2:Y:S04]  /*a4bd0*/  LDL.LU.64 R44, [R1+0x2b0] ;  /* 0x0002b000012c7983 */ /* 0x000ea80000300a00 */
[----:B------:R-:W2:Y:S04]  /*a4be0*/  LDL.LU.64 R46, [R1+0x2b8] ;  /* 0x0002b800012e7983 */ /* 0x000ea80000300a00 */
[----:B------:R-:W4:Y:S04]  /*a4bf0*/  LDL.LU.64 R40, [R1+0x2a0] ;  /* 0x0002a00001287983 */ /* 0x000f280000300a00 */
[----:B------:R-:W4:Y:S04]  /*a4c00*/  LDL.LU.64 R42, [R1+0x2a8] ;  /* 0x0002a800012a7983 */ /* 0x000f280000300a00 */
[----:B------:R-:W-:Y:S04]  /*a4c10*/  STL.64 [R1+0xc4a0], R162 ;  /* 0x00c4a0a201007387 */ /* 0x000fe80000100a00 */
[----:B------:R-:W-:Y:S04]  /*a4c20*/  STL.64 [R1+0xc498], R160 ;  /* 0x00c498a001007387 */ /* 0x000fe80000100a00 */
[----:B------:R-:W4:Y:S04]  /*a4c30*/  LDL.LU.64 R28, [R1+0x290] ;  /* 0x00029000011c7983 */ /* 0x000f280000300a00 */
[----:B------:R-:W4:Y:S01]  /*a4c40*/  LDL.LU.64 R30, [R1+0x298] ;  /* 0x00029800011e7983 */ /* 0x000f220000300a00 */
[----:B------:R-:W-:-:S15]  /*a4c50*/  HMMA.1688.F32.TF32 R4, R240, R156, R4 ;  /* 0x0000009cf004723c */ /* 0x000fde0000081004 */
[----:B------:R-:W-:-:S08]  /*a4c60*/  NOP ;  /* 0x0000000000007918 */ /* 0x000fd00000000000 */
[----:B------:R3:W-:Y:S04]  /*a4c70*/  STL.64 [R1+0x490], R4 ;  /* 0x0004900401007387 */ /* 0x0007e80000100a00 */
[----:B------:R3:W-:Y:S04]  /*a4c80*/  STL.64 [R1+0x498], R6 ;  /* 0x0004980601007387 */ /* 0x0007e80000100a00 */
[----:B-1----:R-:W4:Y:S04]  /*a4c90*/  LDL.LU.64 R24, [R1+0x280] ;  /* 0x0002800001187983 */ /* 0x002f280000300a00 */
[----:B------:R-:W4:Y:S04]  /*a4ca0*/  LDL.LU.64 R26, [R1+0x288] ;  /* 0x00028800011a7983 */ /* 0x000f280000300a00 */
[----:B---3--:R-:W3:Y:S04]  /*a4cb0*/  LDL.LU.64 R4, [R1+0x270] ;  /* 0x0002700001047983 */ /* 0x008ee80000300a00 */
[----:B------:R-:W3:Y:S04]  /*a4cc0*/  LDL.LU.64 R6, [R1+0x278] ;  /* 0x0002780001067983 */ /* 0x000ee80000300a00 */
[----:B------:R-:W-:Y:S04]  /*a4cd0*/  STL.64 [R1+0xc490], R158 ;  /* 0x00c4909e01007387 */ /* 0x000fe80000100a00 */
[----:B------:R1:W-:Y:S02]  /*a4ce0*/  STL.64 [R1+0xc488], R156 ;  /* 0x00c4889c01007387 */ /* 0x0003e40000100a00 */
[C---:B-1----:R-:W-:Y:S02]  /*a4cf0*/  HMMA.1688.F32.TF32 R156, R240.reuse, R152, R220 ;  /* 0x00000098f09c723c */ /* 0x042fe400000810dc */
[----:B------:R-:W-:Y:S04]  /*a4d00*/  STL.64 [R1+0xc480], R154 ;  /* 0x00c4809a01007387 */ /* 0x000fe80000100a00 */
[----:B------:R1:W-:Y:S01]  /*a4d10*/  STL.64 [R1+0xc478], R152 ;  /* 0x00c4789801007387 */ /* 0x0003e20000100a00 */
[C---:B--2---:R-:W-:Y:S06]  /*a4d20*/  HMMA.1688.F32.TF32 R44, R240.reuse, R140, R44 ;  /* 0x0000008cf02c723c */ /* 0x044fec000008102c */
[C---:B----4-:R-:W-:Y:S06]  /*a4d30*/  HMMA.1688.F32.TF32 R40, R240.reuse, R136, R40 ;  /* 0x00000088f028723c */ /* 0x050fec0000081028 */
[C---:B-1----:R-:W-:Y:S04]  /*a4d40*/  HMMA.1688.F32.TF32 R152, R240.reuse, R144, R164 ;  /* 0x00000090f098723c */ /* 0x042fe800000810a4 */
[----:B------:R-:W-:Y:S04]  /*a4d50*/  STL.64 [R1+0x480], R156 ;  /* 0x0004809c01007387 */ /* 0x000fe80000100a00 */
[----:B------:R1:W-:Y:S01]  /*a4d60*/  STL.64 [R1+0x488], R158 ;  /* 0x0004889e01007387 */ /* 0x0003e20000100a00 */
[C---:B------:R-:W-:Y:S06]  /*a4d70*/  HMMA.1688.F32.TF32 R28, R240.reuse, R132, R28 ;  /* 0x00000084f01c723c */ /* 0x040fec000008101c */
[----:B-1----:R-:W-:-:S15]  /*a4d80*/  HMMA.1688.F32.TF32 R156, R240, R148, R216 ;  /* 0x00000094f09c723c */ /* 0x002fde00000810d8 */
[----:B------:R-:W-:-:S08]  /*a4d90*/  NOP ;  /* 0x0000000000007918 */ /* 0x000fd00000000000 */
        /* <DEDUP_REMOVED lines=12> */
[----:B------:R-:W4:Y:S01]  /*a4e60*/  LDL.LU.64 R216, [R1+0x260] ;  /* 0x0002600001d87983 */ /* 0x000f220000300a00 */
[C---:B------:R-:W-:Y:S06]  /*a4e70*/  HMMA.1688.F32.TF32 R24, R240.reuse, R128, R24 ;  /* 0x00000080f018723c */ /* 0x040fec0000081018 */
[----:B---3--:R-:W-:-:S15]  /*a4e80*/  HMMA.1688.F32.TF32 R4, R240, R124, R4 ;  /* 0x0000007cf004723c */ /* 0x008fde0000081004 */
[----:B------:R-:W-:-:S02]  /*a4e90*/  NOP ;  /* 0x0000000000007918 */ /* 0x000fc40000000000 */
[----:B------:R-:W-:Y:S04]  /*a4ea0*/  STL.64 [R1+0xab0], R24 ;  /* 0x000ab01801007387 */ /* 0x000fe80000100a00 */
[----:B------:R-:W-:Y:S04]  /*a4eb0*/  STL.64 [R1+0xab8], R26 ;  /* 0x000ab81a01007387 */ /* 0x000fe80000100a00 */
[----:B------:R-:W4:Y:S04]  /*a4ec0*/  LDL.LU.64 R218, [R1+0x268] ;  /* 0x0002680001da7983 */ /* 0x000f280000300a00 */
[----:B------:R3:W-:Y:S04]  /*a4ed0*/  STL.64 [R1+0xaa0], R4 ;  /* 0x000aa00401007387 */ /* 0x0007e80000100a00 */
[----:B------:R3:W-:Y:S04]  /*a4ee0*/  STL.64 [R1+0xaa8], R6 ;  /* 0x000aa80601007387 */ /* 0x0007e80000100a00 */
[----:B------:R-:W4:Y:S04]  /*a4ef0*/  LDL.LU.64 R164, [R1+0x250] ;  /* 0x0002500001a47983 */ /* 0x000f280000300a00 */
[----:B------:R-:W4:Y:S04]  /*a4f00*/  LDL.LU.64 R166, [R1+0x258] ;  /* 0x0002580001a67983 */ /* 0x000f280000300a00 */
[----:B------:R-:W4:Y:S04]  /*a4f10*/  LDL.LU.64 R160, [R1+0x240] ;  /* 0x0002400001a07983 */ /* 0x000f280000300a00 */
[----:B------:R-:W4:Y:S04]  /*a4f20*/  LDL.LU.64 R162, [R1+0x248] ;  /* 0x0002480001a27983 */ /* 0x000f280000300a00 */
[----:B-1----:R-:W4:Y:S04]  /*a4f30*/  LDL.LU.64 R156, [R1+0x230] ;  /* 0x00023000019c7983 */ /* 0x002f280000300a00 */
[----:B--2---:R-:W2:Y:S04]  /*a4f40*/  LDL.LU.64 R158, [R1+0x238] ;  /* 0x00023800019e7983 */ /* 0x004ea80000300a00 */
[----:B---3--:R-:W3:Y:S04]  /*a4f50*/  LDL.LU.64 R4, [R1+0x220] ;  /* 0x0002200001047983 */ /* 0x008ee80000300a00 */
[----:B------:R-:W3:Y:S01]  /*a4f60*/  LDL.LU.64 R6, [R1+0x228] ;  /* 0x0002280001067983 */ /* 0x000ee20000300a00 */
[----:B------:R-:W-:-:S03]  /*a4f70*/  LOP3.LUT R47, R252, 0x60, RZ, 0x3c, !PT ;  /* 0x00000060fc2f7812 */ /* 0x000fc600078e3cff */
[----:B------:R-:W3:Y:S04]  /*a4f80*/  LDL.LU.64 R152, [R1+0x200] ;  /* 0x0002000001987983 */ /* 0x000ee80000300a00 */
[----:B------:R-:W3:Y:S04]  /*a4f90*/  LDL.LU.64 R154, [R1+0x208] ;  /* 0x00020800019a7983 */ /* 0x000ee80000300a00 */
[----:B------:R-:W3:Y:S04]  /*a4fa0*/  LDL.LU.64 R136, [R1+0x1f0] ;  /* 0x0001f00001887983 */ /* 0x000ee80000300a00 */
[----:B------:R-:W3:Y:S04]  /*a4fb0*/  LDL.LU.64 R138, [R1+0x1f8] ;  /* 0x0001f800018a7983 */ /* 0x000ee80000300a00 */
[----:B------:R-:W-:Y:S04]  /*a4fc0*/  LDS R245, [R47+UR12+0x80080] ;  /* 0x0800800c2ff57984 */ /* 0x000fe80008000800 */
[----:B------:R1:W3:Y:S04]  /*a4fd0*/  LDS R247, [R47+UR12+0x80480] ;  /* 0x0804800c2ff77984 */ /* 0x0002e80008000800 */
        /* <DEDUP_REMOVED lines=8> */
[C---:B----4-:R-:W-:Y:S06]  /*a5060*/  HMMA.1688.F32.TF32 R220, R240.reuse, R120, R216 ;  /* 0x00000078f0dc723c */ /* 0x050fec00000810d8 */
[C---:B------:R-:W-:Y:S06]  /*a5070*/  HMMA.1688.F32.TF32 R216, R240.reuse, R116, R164 ;  /* 0x00000074f0d8723c */ /* 0x040fec00000810a4 */
[C---:B------:R-:W-:Y:S06]  /*a5080*/  HMMA.1688.F32.TF32 R164, R240.reuse, R112, R160 ;  /* 0x00000070f0a4723c */ /* 0x040fec00000810a0 */
[C---:B--2---:R-:W-:Y:S05]  /*a5090*/  HMMA.1688.F32.TF32 R160, R240.reuse, R108, R156 ;  /* 0x0000006cf0a0723c */ /* 0x044fea000008109c */
[----:B------:R-:W-:Y:S04]  /*a50a0*/  STL.64 [R1+0xa90], R220 ;  /* 0x000a90dc01007387 */ /* 0x000fe80000100a00 */
[----:B------:R-:W-:Y:S04]  /*a50b0*/  STL.64 [R1+0xa98], R222 ;  /* 0x000a98de01007387 */ /* 0x000fe80000100a00 */
[----:B------:R-:W-:Y:S01]  /*a50c0*/  STL.64 [R1+0xa80], R216 ;  /* 0x000a80d801007387 */ /* 0x000fe20000100a00 */
[C---:B---3--:R-:W-:Y:S03]  /*a50d0*/  HMMA.1688.F32.TF32 R156, R240.reuse, R104, R4 ;  /* 0x00000068f09c723c */ /* 0x048fe60000081004 */
[----:B------:R-:W-:Y:S04]  /*a50e0*/  STL.64 [R1+0xa88], R218 ;  /* 0x000a88da01007387 */ /* 0x000fe80000100a00 */
[----:B------:R-:W-:Y:S04]  /*a50f0*/  STL.64 [R1+0xa70], R164 ;  /* 0x000a70a401007387 */ /* 0x000fe80000100a00 */
[----:B------:R-:W-:Y:S04]  /*a5100*/  STL.64 [R1+0xa78], R166 ;  /* 0x000a78a601007387 */ /* 0x000fe80000100a00 */
[----:B------:R-:W2:Y:S04]  /*a5110*/  LDL.LU.64 R4, [R1+0x190] ;  /* 0x0001900001047983 */ /* 0x000ea80000300a00 */
[----:B------:R-:W-:Y:S04]  /*a5120*/  STL.64 [R1+0xa60], R160 ;  /* 0x000a60a001007387 */ /* 0x000fe80000100a00 */
[----:B------:R-:W-:Y:S04]  /*a5130*/  STL.64 [R1+0xa68], R162 ;  /* 0x000a68a201007387 */ /* 0x000fe80000100a00 */
[----:B------:R-:W2:Y:S01]  /*a5140*/  LDL.LU.64 R6, [R1+0x198] ;  /* 0x0001980001067983 */ /* 0x000ea20000300a00 */
[C---:B------:R-:W-:Y:S06]  /*a5150*/  HMMA.1688.F32.TF32 R152, R240.reuse, R100, R152 ;  /* 0x00000064f098723c */ /* 0x040fec0000081098 */
        /* <DEDUP_REMOVED lines=8> */
[----:B------:R-:W-:Y:S01]  /*a51e0*/  STL.64 [R1+0xa48], R154 ;  /* 0x000a489a01007387 */ /* 0x000fe20000100a00 */
[C---:B------:R-:W-:Y:S03]  /*a51f0*/  HMMA.1688.F32.TF32 R24, R240.reuse, R80, R24 ;  /* 0x00000050f018723c */ /* 0x040fe60000081018 */
[----:B------:R1:W-:Y:S04]  /*a5200*/  STL.64 [R1+0xc458], R96 ;  /* 0x00c4586001007387 */ /* 0x0003e80000100a00 */
[----:B------:R-:W-:Y:S04]  /*a5210*/  STL.64 [R1+0xa30], R136 ;  /* 0x000a308801007387 */ /* 0x000fe80000100a00 */
[----:B------:R-:W-:Y:S04]  /*a5220*/  STL.64 [R1+0xa38], R138 ;  /* 0x000a388a01007387 */ /* 0x000fe80000100a00 */
[----:B------:R-:W-:Y:S04]  /*a5230*/  STL.64 [R1+0xc450], R94 ;  /* 0x00c4505e01007387 */ /* 0x000fe80000100a00 */
[----:B------:R3:W-:Y:S04]  /*a5240*/  STL.64 [R1+0xc448], R92 ;  /* 0x00c4485c01007387 */ /* 0x0007e80000100a00 */
[----:B------:R-:W-:Y:S04]  /*a5250*/  STL.64 [R1+0xa20], R44 ;  /* 0x000a202c01007387 */ /* 0x000fe80000100a00 */
[----:B------:R-:W-:Y:S04]  /*a5260*/  STL.64 [R1+0xa28], R46 ;  /* 0x000a282e01007387 */ /* 0x000fe80000100a00 */
[----:B------:R-:W-:Y:S04]  /*a5270*/  STL.64 [R1+0xa10], R40 ;  /* 0x000a102801007387 */ /* 0x000fe80000100a00 */
[----:B------:R-:W-:Y:S04]  /*a5280*/  STL.64 [R1+0xa18], R42 ;  /* 0x000a182a01007387 */ /* 0x000fe80000100a00 */
[----:B-1----:R-:W4:Y:S04]  /*a5290*/  LDL.LU.64 R96, [R1+0x180] ;  /* 0x0001800001607983 */ /* 0x002f280000300a00 */
[----:B------:R-:W-:Y:S04]  /*a52a0*/  STL.64 [R1+0xa00], R28 ;  /* 0x000a001c01007387 */ /* 0x000fe80000100a00 */
[----:B------:R-:W-:Y:S04]  /*a52b0*/  STL.64 [R1+0xa08], R30 ;  /* 0x000a081e01007387 */ /* 0x000fe80000100a00 */
[----:B------:R-:W4:Y:S04]  /*a52c0*/  LDL.LU.64 R98, [R1+0x188] ;  /* 0x0001880001627983 */ /* 0x000f280000300a00 */
[----:B------:R-:W-:Y:S04]  /*a52d0*/  STL.64 [R1+0x9f0], R24 ;  /* 0x0009f01801007387 */ /* 0x000fe80000100a00 */
[----:B------:R-:W-:Y:S04]  /*a52e0*/  STL.64 [R1+0x9f8], R26 ;  /* 0x0009f81a01007387 */ /* 0x000fe80000100a00 */
[----:B------:R-:W-:Y:S04]  /*a52f0*/  STL.64 [R1+0xc440], R82 ;  /* 0x00c4405201007387 */ /* 0x000fe80000100a00 */
[----:B------:R1:W-:Y:S04]  /*a5300*/  STL.64 [R1+0xc438], R80 ;  /* 0x00c4385001007387 */ /* 0x0003e80000100a00 */
[----:B---3--:R-:W3:Y:S04]  /*a5310*/  LDL.LU.64 R92, [R1+0x170] ;  /* 0x00017000015c7983 */ /* 0x008ee80000300a00 */
[----:B------:R-:W3:Y:S01]  /*a5320*/  LDL.LU.64 R94, [R1+0x178] ;  /* 0x00017800015e7983 */ /* 0x000ee20000300a00 */
[----:B--2---:R-:W-:-:S15]  /*a5330*/  HMMA.1688.F32.TF32 R4, R240, R76, R4 ;  /* 0x0000004cf004723c */ /* 0x004fde0000081004 */
[----:B------:R-:W-:-:S08]  /*a5340*/  NOP ;  /* 0x0000000000007918 */ /* 0x000fd00000000000 */
[----:B------:R2:W-:Y:S04]  /*a5350*/  STL.64 [R1+0x9e0], R4 ;  /* 0x0009e00401007387 */ /* 0x0005e80000100a00 */
[----:B------:R2:W-:Y:S04]  /*a5360*/  STL.64 [R1+0x9e8], R6 ;  /* 0x0009e80601007387 */ /* 0x0005e80000100a00 */
[----:B-1----:R-:W3:Y:S04]  /*a5370*/  LDL.LU.64 R80, [R1+0x160] ;  /* 0x0001600001507983 */ /* 0x002ee80000300a00 */
        /* <DEDUP_REMOVED lines=12> */
[----:B------:R-:W2:Y:S01]  /*a5440*/  LDL.LU.64 R6, [R1+0xd8] ;  /* 0x0000d80001067983 */ /* 0x000ea20000300a00 */
[----:B------:R-:W-:Y:S01]  /*a5450*/  MOV R224, R239 ;  /* 0x000000ef00e07202 */ /* 0x000fe20000000f00 */
[----:B------:R-:W-:-:S02]  /*a5460*/  IMAD.MOV.U32 R225, RZ, RZ, R238 ;  /* 0x000000ffffe17224 */ /* 0x000fc400078e00ee */
[----:B------:R-:W2:Y:S01]  /*a5470*/  LDL.LU R239, [R1+0xc564] ;  /* 0x00c5640001ef7983 */ /* 0x000ea20000300800 */
[----:B------:R-:W-:Y:S01]  /*a5480*/  IMAD.MOV.U32 R220, RZ, RZ, R251 ;  /* 0x000000ffffdc7224 */ /* 0x000fe200078e00fb */
[----:B------:R-:W-:Y:S02]  /*a5490*/  MOV R221, R250 ;  /* 0x000000fa00dd7202 */ /* 0x000fe40000000f00 */
[----:B------:R-:W2:Y:S04]  /*a54a0*/  LDL.LU R238, [R1+0xc560] ;  /* 0x00c5600001ee7983 */ /* 0x000ea80000300800 */
[----:B------:R-:W2:Y:S04]  /*a54b0*/  LDL.LU R251, [R1+0xc55c] ;  /* 0x00c55c0001fb7983 */ /* 0x000ea80000300800 */
[----:B------:R-:W2:Y:S04]  /*a54c0*/  LDL.LU R250, [R1+0xc558] ;  /* 0x00c5580001fa7983 */ /* 0x000ea80000300800 */
[----:B------:R-:W-:Y:S04]  /*a54d0*/  STL.64 [R1+0xc430], R78 ;  /* 0x00c4304e01007387 */ /* 0x000fe80000100a00 */
[----:B------:R4:W-:Y:S02]  /*a54e0*/  STL.64 [R1+0xc428], R76 ;  /* 0x00c4284c01007387 */ /* 0x0009e40000100a00 */
[C---:B----4-:R-:W-:Y:S06]  /*a54f0*/  HMMA.1688.F32.TF32 R76, R240.reuse, R72, R96 ;  /* 0x00000048f04c723c */ /* 0x050fec0000081060 */
[----:B---3--:R-:W-:-:S15]  /*a5500*/  HMMA.1688.F32.TF32 R92, R240, R68, R92 ;  /* 0x00000044f05c723c */ /* 0x008fde000008105c */
[----:B------:R-:W-:-:S02]  /*a5510*/  NOP ;  /* 0x0000000000007918 */ /* 0x000fc40000000000 */
[----:B------:R-:W-:Y:S04]  /*a5520*/  STL.64 [R1+0x9d0], R76 ;  /* 0x0009d04c01007387 */ /* 0x000fe80000100a00 */
[----:B------:R1:W-:Y:S04]  /*a5530*/  STL.64 [R1+0x9d8], R78 ;  /* 0x0009d84e01007387 */ /* 0x0003e80000100a00 */
[----:B------:R-:W-:Y:S04]  /*a5540*/  STL.64 [R1+0x9c0], R92 ;  /* 0x0009c05c01007387 */ /* 0x000fe80000100a00 */
[----:B------:R-:W-:Y:S01]  /*a5550*/  STL.64 [R1+0x9c8], R94 ;  /* 0x0009c85e01007387 */ /* 0x000fe20000100a00 */
[C---:B------:R-:W-:Y:S06]  /*a5560*/  HMMA.1688.F32.TF32 R80, R240.reuse, R64, R80 ;  /* 0x00000040f050723c */ /* 0x040fec0000081050 */
[C---:B-1----:R-:W-:Y:S06]  /*a5570*/  HMMA.1688.F32.TF32 R76, R240.reuse, R60, R44 ;  /* 0x0000003cf04c723c */ /* 0x042fec000008102c */
        /* <DEDUP_REMOVED lines=8> */
[----:B------:R1:W-:Y:S04]  /*a5600*/  STL.64 [R1+0x420], R44 ;  /* 0x0004202c01007387 */ /* 0x0003e80000100a00 */
[----:B------:R3:W-:Y:S01]  /*a5610*/  STL.64 [R1+0x428], R46 ;  /* 0x0004282e01007387 */ /* 0x0007e20000100a00 */
[C---:B--2---:R-:W-:Y:S03]  /*a5620*/  HMMA.1688.F32.TF32 R12, R240.reuse, R20, R4 ;  /* 0x00000014f00c723c */ /* 0x044fe60000081004 */
[----:B------:R2:W-:Y:S04]  /*a5630*/  STL.64 [R1+0x410], R40 ;  /* 0x0004102801007387 */ /* 0x0005e80000100a00 */
[----:B------:R4:W-:Y:S04]  /*a5640*/  STL.64 [R1+0x418], R42 ;  /* 0x0004182a01007387 */ /* 0x0009e80000100a00 */
[----:B------:R-:W-:Y:S04]  /*a5650*/  STL.64 [R1+0x400], R28 ;  /* 0x0004001c01007387 */ /* 0x000fe80000100a00 */
[----:B------:R-:W-:Y:S04]  /*a5660*/  STL.64 [R1+0x408], R30 ;  /* 0x0004081e01007387 */ /* 0x000fe80000100a00 */
[----:B------:R-:W4:Y:S04]  /*a5670*/  LDL.LU.64 R4, [R1+0xc0] ;  /* 0x0000c00001047983 */ /* 0x000f280000300a00 */
[----:B------:R-:W-:Y:S04]  /*a5680*/  STL.64 [R1+0x3f0], R24 ;  /* 0x0003f01801007387 */ /* 0x000fe80000100a00 */
[----:B------:R-:W-:Y:S04]  /*a5690*/  STL.64 [R1+0x3f8], R26 ;  /* 0x0003f81a01007387 */ /* 0x000fe80000100a00 */
[----:B------:R-:W4:Y:S04]  /*a56a0*/  LDL.LU.64 R6, [R1+0xc8] ;  /* 0x0000c80001067983 */ /* 0x000f280000300a00 */
[----:B------:R4:W-:Y:S04]  /*a56b0*/  STL.64 [R1+0x3e0], R12 ;  /* 0x0003e00c01007387 */ /* 0x0009e80000100a00 */
[----:B------:R4:W-:Y:S04]  /*a56c0*/  STL.64 [R1+0x3e8], R14 ;  /* 0x0003e80e01007387 */ /* 0x0009e80000100a00 */
[----:B-1----:R-:W4:Y:S04]  /*a56d0*/  LDL.LU.64 R44, [R1+0xb0] ;  /* 0x0000b000012c7983 */ /* 0x002f280000300a00 */
[----:B---3--:R-:W3:Y:S04]  /*a56e0*/  LDL.LU.64 R46, [R1+0xb8] ;  /* 0x0000b800012e7983 */ /* 0x008ee80000300a00 */
[----:B--2---:R-:W2:Y:S04]  /*a56f0*/  LDL.LU.64 R40, [R1+0xa0] ;  /* 0x0000a00001287983 */ /* 0x004ea80000300a00 */
[----:B----4-:R-:W2:Y:S04]  /*a5700*/  LDL.LU.64 R42, [R1+0xa8] ;  /* 0x0000a800012a7983 */ /* 0x010ea80000300a00 */
        /* <DEDUP_REMOVED lines=24> */
[----:B------:R-:W-:-:S15]  /*a5890*/  HMMA.1688.F32.TF32 R4, R240, R52, R4 ;  /* 0x00000034f004723c */ /* 0x000fde0000081004 */
[----:B------:R-:W-:-:S08]  /*a58a0*/  NOP ;  /* 0x0000000000007918 */ /* 0x000fd00000000000 */
[----:B------:R-:W-:Y:S04]  /*a58b0*/  STL.64 [R1+0x3d0], R4 ;  /* 0x0003d00401007387 */ /* 0x000fe80000100a00 */
[----:B------:R1:W-:Y:S04]  /*a58c0*/  STL.64 [R1+0x3d8], R6 ;  /* 0x0003d80601007387 */ /* 0x0003e80000100a00 */
[----:B-1----:R-:W4:Y:S04]  /*a58d0*/  LDL.LU.64 R6, [R1+0xc550] ;  /* 0x00c5500001067983 */ /* 0x002f280000300a00 */
[----:B------:R-:W3:Y:S02]  /*a58e0*/  LDL.LU.64 R4, [R1+0xc548] ;  /* 0x00c5480001047983 */ /* 0x000ee40000300a00 */
[----:B---3--:R-:W-:-:S15]  /*a58f0*/  HMMA.1688.F32.TF32 R44, R240, R4, R44 ;  /* 0x00000004f02c723c */ /* 0x008fde000008102c */
[----:B------:R-:W-:-:S08]  /*a5900*/  NOP ;  /* 0x0000000000007918 */ /* 0x000fd00000000000 */
        /* <DEDUP_REMOVED lines=28> */
[----:B------:R-:W-:Y:S01]  /*a5ad0*/  HMMA.1688.F32.TF32 R160, R240, R8, R160 ;  /* 0x00000008f0a0723c */ /* 0x000fe200000810a0 */
[----:B------:R-:W-:-:S02]  /*a5ae0*/  IMAD.MOV.U32 R216, RZ, RZ, R2 ;  /* 0x000000ffffd87224 */ /* 0x000fc400078e0002 */
[----:B------:R-:W-:-:S03]  /*a5af0*/  IMAD.MOV.U32 R217, RZ, RZ, R0 ;  /* 0x000000ffffd97224 */ /* 0x000fc600078e0000 */
[----:B------:R-:W-:Y:S06]  /*a5b00*/  HMMA.1688.F32.TF32 R156, R240, R16, R156 ;  /* 0x00000010f09c723c */ /* 0x000fec000008109c */
[C---:B------:R-:W-:Y:S06]  /*a5b10*/  HMMA.1688.F32.TF32 R152, R244.reuse, R216, R152 ;  /* 0x000000d8f498723c */ /* 0x040fec0000081098 */
[C---:B------:R-:W-:Y:S06]  /*a5b20*/  HMMA.1688.F32.TF32 R136, R244.reuse, R220, R136 ;  /* 0x000000dcf488723c */ /* 0x040fec0000081088 */
[C---:B------:R-:W-:Y:S06]  /*a5b30*/  HMMA.1688.F32.TF32 R92, R244.reuse, R228, R92 ;  /* 0x000000e4f45c723c */ /* 0x040fec000008105c */
[----:B------:R-:W-:Y:S06]  /*a5b40*/  HMMA.1688.F32.TF32 R80, R244, R248, R80 ;  /* 0x000000f8f450723c */ /* 0x000fec0000081050 */
[----:B----4-:R-:W-:-:S15]  /*a5b50*/  HMMA.1688.F32.TF32 R164, R240, R24, R164 ;  /* 0x00000018f0a4723c */ /* 0x010fde00000810a4 */
[----:B------:R-:W-:-:S08]  /*a5b60*/  NOP ;  /* 0x0000000000007918 */ /* 0x000fd00000000000 */
[----:B------:R-:W-:Y:S04]  /*a5b70*/  STL.64 [R1+0x370], R164 ;  /* 0x000370a401007387 */ /* 0x000fe80000100a00 */
[----:B------:R-:W-:Y:S04]  /*a5b80*/  STL.64 [R1+0x378], R166 ;  /* 0x000378a601007387 */ /* 0x000fe80000100a00 */
[----:B------:R-:W-:Y:S04]  /*a5b90*/  STL.64 [R1+0xc420], R18 ;  /* 0x00c4201201007387 */ /* 0x000fe80000100a00 */
[----:B------:R-:W-:Y:S04]  /*a5ba0*/  STL.64 [R1+0x360], R160 ;  /* 0x000360a001007387 */ /* 0x000fe80000100a00 */
[----:B------:R-:W-:Y:S04]  /*a5bb0*/  STL.64 [R1+0x368], R162 ;  /* 0x000368a201007387 */ /* 0x000fe80000100a00 */
[----:B------:R1:W-:Y:S02]  /*a5bc0*/  STL.64 [R1+0xc418], R16 ;  /* 0x00c4181001007387 */ /* 0x0003e40000100a00 */
[C---:B-1----:R-:W-:Y:S02]  /*a5bd0*/  HMMA.1688.F32.TF32 R16, R244.reuse, R224, R96 ;  /* 0x000000e0f410723c */ /* 0x042fe40000081060 */
        /* <DEDUP_REMOVED lines=10> */
[----:B------:R-:W4:Y:S04]  /*a5c80*/  LDL.LU.64 R228, [R1+0x13e0] ;  /* 0x0013e00001e47983 */ /* 0x000f280000300a00 */
[----:B------:R-:W-:Y:S04]  /*a5c90*/  STL.64 [R1+0x300], R80 ;  /* 0x0003005001007387 */ /* 0x000fe80000100a00 */
[----:B------:R-:W-:Y:S04]  /*a5ca0*/  STL.64 [R1+0x308], R82 ;  /* 0x0003085201007387 */ /* 0x000fe80000100a00 */
[----:B------:R-:W4:Y:S01]  /*a5cb0*/  LDL.LU.64 R230, [R1+0x13e8] ;  /* 0x0013e80001e67983 */ /* 0x000f220000300a00 */
[----:B-1----:R-:W-:-:S15]  /*a5cc0*/  HMMA.1688.F32.TF32 R16, R244, R236, R76 ;  /* 0x000000ecf410723c */ /* 0x002fde000008104c */
[----:B------:R-:W-:-:S08]  /*a5cd0*/  NOP ;  /* 0x0000000000007918 */ /* 0x000fd00000000000 */
[----:B------:R1:W-:Y:S04]  /*a5ce0*/  STL.64 [R1+0x2f0], R16 ;  /* 0x0002f01001007387 */ /* 0x0003e80000100a00 */
        /* <DEDUP_REMOVED lines=52> */
[----:B------:R-:W2:Y:S01]  /*a6030*/  LDL.LU.64 R216, [R1+0xc4b8] ;  /* 0x00c4b80001d87983 */ /* 0x000ea20000300a00 */
[C---:B------:R-:W-:Y:S06]  /*a6040*/  HMMA.1688.F32.TF32 R96, R244.reuse, R188, R96 ;  /* 0x000000bcf460723c */ /* 0x040fec0000081060 */
[C---:B------:R-:W-:Y:S06]  /*a6050*/  HMMA.1688.F32.TF32 R92, R244.reuse, R184, R92 ;  /* 0x000000b8f45c723c */ /* 0x040fec000008105c */
[C---:B------:R-:W-:Y:S06]  /*a6060*/  HMMA.1688.F32.TF32 R80, R244.reuse, R180, R80 ;  /* 0x000000b4f450723c */ /* 0x040fec0000081050 */
[----:B--2---:R-:W-:-:S15]  /*a6070*/  HMMA.1688.F32.TF32 R240, R244, R216, R240 ;  /* 0x000000d8f4f0723c */ /* 0x004fde00000810f0 */
[----:B------:R-:W-:-:S08]  /*a6080*/  NOP ;  /* 0x0000000000007918 */ /* 0x000fd00000000000 */
[----:B------:R-:W-:Y:S04]  /*a6090*/  STL.64 [R1+0x2a0], R240 ;  /* 0x0002a0f001007387 */ /* 0x000fe80000100a00 */
[----:B------:R1:W-:Y:S02]  /*a60a0*/  STL.64 [R1+0x2a8], R242 ;  /* 0x0002a8f201007387 */ /* 0x0003e40000100a00 */
[C---:B-1----:R-:W-:Y:S06]  /*a60b0*/  HMMA.1688.F32.TF32 R240, R244.reuse, R212, R164 ;  /* 0x000000d4f4f0723c */ /* 0x042fec00000810a4 */
[C---:B------:R-:W-:Y:S06]  /*a60c0*/  HMMA.1688.F32.TF32 R164, R244.reuse, R208, R160 ;  /* 0x000000d0f4a4723c */ /* 0x040fec00000810a0 */
[C---:B------:R-:W-:Y:S06]  /*a60d0*/  HMMA.1688.F32.TF32 R160, R244.reuse, R204, R156 ;  /* 0x000000ccf4a0723c */ /* 0x040fec000008109c */
[C---:B------:R-:W-:Y:S06]  /*a60e0*/  HMMA.1688.F32.TF32 R156, R244.reuse, R200, R152 ;  /* 0x000000c8f49c723c */ /* 0x040fec0000081098 */
[C---:B------:R-:W-:Y:S06]  /*a60f0*/  HMMA.1688.F32.TF32 R152, R244.reuse, R196, R136 ;  /* 0x000000c4f498723c */ /* 0x040fec0000081088 */
[C---:B------:R-:W-:Y:S01]  /*a6100*/  HMMA.1688.F32.TF32 R136, R244.reuse, R192, R16 ;  /* 0x000000c0f488723c */ /* 0x040fe20000081010 */
[----:B------:R-:W-:Y:S04]  /*a6110*/  STL.64 [R1+0x290], R240 ;  /* 0x000290f001007387 */ /* 0x000fe80000100a00 */
[----:B------:R-:W-:Y:S04]  /*a6120*/  STL.64 [R1+0x298], R242 ;  /* 0x000298f201007387 */ /* 0x000fe80000100a00 */
[----:B------:R1:W-:Y:S04]  /*a6130*/  STL.64 [R1+0x280], R164 ;  /* 0x000280a401007387 */ /* 0x0003e80000100a00 */
[----:B------:R2:W-:Y:S04]  /*a6140*/  STL.64 [R1+0x288], R166 ;  /* 0x000288a601007387 */ /* 0x0005e80000100a00 */
[----:B------:R3:W-:Y:S04]  /*a6150*/  STL.64 [R1+0x270], R160 ;  /* 0x000270a001007387 */ /* 0x0007e80000100a00 */
[----:B------:R4:W-:Y:S04]  /*a6160*/  STL.64 [R1+0x278], R162 ;  /* 0x000278a201007387 */ /* 0x0009e80000100a00 */
[----:B------:R4:W-:Y:S04]  /*a6170*/  STL.64 [R1+0x260], R156 ;  /* 0x0002609c01007387 */ /* 0x0009e80000100a00 */
[----:B------:R4:W-:Y:S04]  /*a6180*/  STL.64 [R1+0x268], R158 ;  /* 0x0002689e01007387 */ /* 0x0009e80000100a00 */
[----:B------:R-:W4:Y:S04]  /*a6190*/  LDL.LU.64 R16, [R1+0x1290] ;  /* 0x0012900001107983 */ /* 0x000f280000300a00 */
[----:B------:R4:W-:Y:S04]  /*a61a0*/  STL.64 [R1+0x250], R152 ;  /* 0x0002509801007387 */ /* 0x0009e80000100a00 */
[----:B------:R4:W-:Y:S04]  /*a61b0*/  STL.64 [R1+0x258], R154 ;  /* 0x0002589a01007387 */ /* 0x0009e80000100a00 */
[----:B------:R-:W4:Y:S04]  /*a61c0*/  LDL.LU.64 R18, [R1+0x1298] ;  /* 0x0012980001127983 */ /* 0x000f280000300a00 */
[----:B------:R-:W-:Y:S04]  /*a61d0*/  STL.64 [R1+0x240], R136 ;  /* 0x0002408801007387 */ /* 0x000fe80000100a00 */
[----:B------:R-:W-:Y:S04]  /*a61e0*/  STL.64 [R1+0x248], R138 ;  /* 0x0002488a01007387 */ /* 0x000fe80000100a00 */
        /* <DEDUP_REMOVED lines=8> */
[----:B------:R-:W-:-:S15]  /*a6270*/  HMMA.1688.F32.TF32 R76, R244, R176, R76 ;  /* 0x000000b0f44c723c */ /* 0x000fde000008104c */
[----:B------:R-:W-:-:S08]  /*a6280*/  NOP ;  /* 0x0000000000007918 */ /* 0x000fd00000000000 */
        /* <DEDUP_REMOVED lines=16> */
[----:B------:R1:W-:Y:S01]  /*a6390*/  STL.64 [R1+0x1f0], R16 ;  /* 0x0001f01001007387 */ /* 0x0003e20000100a00 */
[C---:B--2---:R-:W-:Y:S03]  /*a63a0*/  HMMA.1688.F32.TF32 R164, R244.reuse, R168, R164 ;  /* 0x000000a8f4a4723c */ /* 0x044fe600000810a4 */
        /* <DEDUP_REMOVED lines=8> */
[----:B--2---:R-:W2:Y:S04]  /*a6430*/  LDL.LU.64 R18, [R1+0x1468] ;  /* 0x0014680001127983 */ /* 0x004ea80000300a00 */
        /* <DEDUP_REMOVED lines=25> */
[----:B---3--:R-:W-:-:S15]  /*a65d0*/  HMMA.1688.F32.TF32 R240, R244, R152, R240 ;  /* 0x00000098f4f0723c */ /* 0x008fde00000810f0 */
[----:B------:R-:W-:-:S08]  /*a65e0*/  NOP ;  /* 0x0000000000007918 */ /* 0x000fd00000000000 */
[----:B------:R1:W-:Y:S04]  /*a65f0*/  STL.64 [R1+0x1a0], R240 ;  /* 0x0001a0f001007387 */ /* 0x0003e80000100a00 */
[----:B------:R3:W-:Y:S04]  /*a6600*/  STL.64 [R1+0x1a8], R242 ;  /* 0x0001a8f201007387 */ /* 0x0007e80000100a00 */
[----:B-1----:R-:W4:Y:S04]  /*a6610*/  LDL.LU.64 R240, [R1+0x1480] ;  /* 0x0014800001f07983 */ /* 0x002f280000300a00 */
[----:B---3--:R-:W4:Y:S04]  /*a6620*/  LDL.LU.64 R242, [R1+0x1488] ;  /* 0x0014880001f27983 */ /* 0x008f280000300a00 */
[----:B------:R1:W-:Y:S04]  /*a6630*/  STL.64 [R1+0x190], R96 ;  /* 0x0001906001007387 */ /* 0x0003e80000100a00 */
[----:B------:R3:W-:Y:S04]  /*a6640*/  STL.64 [R1+0x198], R98 ;  /* 0x0001986201007387 */ /* 0x0007e80000100a00 */
[----:B-1----:R-:W2:Y:S04]  /*a6650*/  LDL.LU.64 R96, [R1+0x14a0] ;  /* 0x0014a00001607983 */ /* 0x002ea80000300a00 */
[----:B---3--:R-:W2:Y:S04]  /*a6660*/  LDL.LU.64 R98, [R1+0x14a8] ;  /* 0x0014a80001627983 */ /* 0x008ea80000300a00 */
[----:B------:R1:W-:Y:S04]  /*a6670*/  STL.64 [R1+0x180], R92 ;  /* 0x0001805c01007387 */ /* 0x0003e80000100a00 */
[----:B------:R3:W-:Y:S04]  /*a6680*/  STL.64 [R1+0x188], R94 ;  /* 0x0001885e01007387 */ /* 0x0007e80000100a00 */
[----:B-1----:R-:W4:Y:S04]  /*a6690*/  LDL.LU.64 R92, [R1+0x14d0] ;  /* 0x0014d000015c7983 */ /* 0x002f280000300a00 */
[----:B---3--:R-:W3:Y:S04]  /*a66a0*/  LDL.LU.64 R94, [R1+0x14d8] ;  /* 0x0014d800015e7983 */ /* 0x008ee80000300a00 */
[----:B------:R-:W-:Y:S04]  /*a66b0*/  STL.64 [R1+0x170], R136 ;  /* 0x0001708801007387 */ /* 0x000fe80000100a00 */
[----:B------:R1:W-:Y:S04]  /*a66c0*/  STL.64 [R1+0x178], R138 ;  /* 0x0001788a01007387 */ /* 0x0003e80000100a00 */
[----:B-1----:R-:W3:Y:S04]  /*a66d0*/  LDL.LU.64 R138, [R1+0xc470] ;  /* 0x00c47000018a7983 */ /* 0x002ee80000300a00 */
[----:B------:R-:W2:Y:S01]  /*a66e0*/  LDL.LU.64 R136, [R1+0xc468] ;  /* 0x00c4680001887983 */ /* 0x000ea20000300a00 */
[C---:B------:R-:W-:Y:S06]  /*a66f0*/  HMMA.1688.F32.TF32 R76, R244.reuse, R132, R76 ;  /* 0x00000084f44c723c */ /* 0x040fec000008104c */
[C---:B------:R-:W-:Y:S06]  /*a6700*/  HMMA.1688.F32.TF32 R16, R244.reuse, R128, R16 ;  /* 0x00000080f410723c */ /* 0x040fec0000081010 */
[----:B--2---:R-:W-:-:S15]  /*a6710*/  HMMA.1688.F32.TF32 R80, R244, R136, R80 ;  /* 0x00000088f450723c */ /* 0x004fde0000081050 */
[----:B------:R-:W-:-:S08]  /*a6720*/  NOP ;  /* 0x0000000000007918 */ /* 0x000fd00000000000 */
[----:B------:R1:W-:Y:S04]  /*a6730*/  STL.64 [R1+0x160], R80 ;  /* 0x0001605001007387 */ /* 0x0003e80000100a00 */
[----:B------:R2:W-:Y:S04]  /*a6740*/  STL.64 [R1+0x168], R82 ;  /* 0x0001685201007387 */ /* 0x0005e80000100a00 */
[----:B-1----:R-:W3:Y:S04]  /*a6750*/  LDL.LU.64 R80, [R1+0x14f0] ;  /* 0x0014f00001507983 */ /* 0x002ee80000300a00 */
[----:B------:R1:W-:Y:S04]  /*a6760*/  STL.64 [R1+0x150], R76 ;  /* 0x0001504c01007387 */ /* 0x0003e80000100a00 */
[----:B------:R4:W-:Y:S04]  /*a6770*/  STL.64 [R1+0x158], R78 ;  /* 0x0001584e01007387 */ /* 0x0009e80000100a00 */
[----:B--2---:R-:W2:Y:S04]  /*a6780*/  LDL.LU.64 R82, [R1+0x14f8] ;  /* 0x0014f80001527983 */ /* 0x004ea80000300a00 */
[----:B------:R4:W-:Y:S04]  /*a6790*/  STL.64 [R1+0x140], R16 ;  /* 0x0001401001007387 */ /* 0x0009e80000100a00 */
[----:B------:R4:W-:Y:S04]  /*a67a0*/  STL.64 [R1+0x148], R18 ;  /* 0x0001481201007387 */ /* 0x0009e80000100a00 */
[----:B-1----:R-:W2:Y:S04]  /*a67b0*/  LDL.LU.64 R76, [R1+0x1510] ;  /* 0x00151000014c7983 */ /* 0x002ea80000300a00 */
[----:B----4-:R-:W4:Y:S04]  /*a67c0*/  LDL.LU.64 R78, [R1+0x1518] ;  /* 0x00151800014e7983 */ /* 0x010f280000300a00 */
[----:B------:R-:W4:Y:S04]  /*a67d0*/  LDL.LU.64 R16, [R1+0x1520] ;  /* 0x0015200001107983 */ /* 0x000f280000300a00 */
[----:B------:R-:W4:Y:S04]  /*a67e0*/  LDL.LU.64 R18, [R1+0x1528] ;  /* 0x0015280001127983 */ /* 0x000f280000300a00 */
[----:B------:R1:W-:Y:S01]  /*a67f0*/  STL.64 [R1+0xc2c8], R130 ;  /* 0x00c2c88201007387 */ /* 0x0003e20000100a00 */
[C---:B------:R-:W-:Y:S06]  /*a6800*/  HMMA.1688.F32.TF32 R96, R244.reuse, R120, R96 ;  /* 0x00000078f460723c */ /* 0x040fec0000081060 */
[C---:B-1----:R-:W-:Y:S06]  /*a6810*/  HMMA.1688.F32.TF32 R128, R244.reuse, R124, R240 ;  /* 0x0000007cf480723c */ /* 0x042fec00000810f0 */
[----:B---3--:R-:W-:Y:S01]  /*a6820*/  HMMA.1688.F32.TF32 R92, R244, R116, R92 ;  /* 0x00000074f45c723c */ /* 0x008fe2000008105c */
[----:B------:R-:W-:Y:S01]  /*a6830*/  STL.64 [R1+0xc2d0], R126 ;  /* 0x00c2d07e01007387 */ /* 0x000fe20000100a00 */
[----:B------:R-:W-:-:S03]  /*a6840*/  LOP3.LUT R249, R252, 0x20, RZ, 0x3c, !PT ;  /* 0x00000020fcf97812 */ /* 0x000fc600078e3cff */
[----:B------:R-:W-:Y:S04]  /*a6850*/  LDS R240, [R252+UR12+0x80800] ;  /* 0x0808000cfcf07984 */ /* 0x000fe80008000800 */
[----:B------:R-:W-:Y:S04]  /*a6860*/  LDS R242, [R252+UR12+0x80c00] ;  /* 0x080c000cfcf27984 */ /* 0x000fe80008000800 */
[----:B------:R-:W-:Y:S04]  /*a6870*/  LDS R241, [R249+UR12+0x80800] ;  /* 0x0808000cf9f17984 */ /* 0x000fe80008000800 */
[----:B------:R-:W-:Y:S04]  /*a6880*/  STL.64 [R1+0x130], R128 ;  /* 0x0001308001007387 */ /* 0x000fe80000100a00 */
[----:B------:R-:W-:Y:S04]  /*a6890*/  STL.64 [R1+0x138], R130 ;  /* 0x0001388201007387 */ /* 0x000fe80000100a00 */
[----:B------:R-:W-:Y:S04]  /*a68a0*/  STL.64 [R1+0xc2d8], R122 ;  /* 0x00c2d87a01007387 */ /* 0x000fe80000100a00 */
[----:B------:R1:W-:Y:S04]  /*a68b0*/  STL.64 [R1+0x120], R96 ;  /* 0x0001206001007387 */ /* 0x0003e80000100a00 */
[----:B------:R3:W-:Y:S04]  /*a68c0*/  STL.64 [R1+0x128], R98 ;  /* 0x0001286201007387 */ /* 0x0007e80000100a00 */
[----:B------:R-:W-:Y:S04]  /*a68d0*/  STL.64 [R1+0xc2e0], R118 ;  /* 0x00c2e07601007387 */ /* 0x000fe80000100a00 */
[----:B------:R3:W-:Y:S04]  /*a68e0*/  STL.64 [R1+0x110], R92 ;  /* 0x0001105c01007387 */ /* 0x0007e80000100a00 */
[----:B------:R3:W-:Y:S04]  /*a68f0*/  STL.64 [R1+0x118], R94 ;  /* 0x0001185e01007387 */ /* 0x0007e80000100a00 */
[----:B------:R-:W-:Y:S04]  /*a6900*/  STL.64 [R1+0xc2e8], R114 ;  /* 0x00c2e87201007387 */ /* 0x000fe80000100a00 */
[----:B------:R-:W3:Y:S01]  /*a6910*/  LDS R243, [R249+UR12+0x80c00] ;  /* 0x080c000cf9f37984 */ /* 0x000ee20008000800 */
[C---:B--2---:R-:W-:Y:S06]  /*a6920*/  HMMA.1688.F32.TF32 R80, R244.reuse, R112, R80 ;  /* 0x00000070f450723c */ /* 0x044fec0000081050 */
[----:B----4-:R-:W-:-:S15]  /*a6930*/  HMMA.1688.F32.TF32 R76, R244, R108, R76 ;  /* 0x0000006cf44c723c */ /* 0x010fde000008104c */
[----:B------:R-:W-:-:S02]  /*a6940*/  NOP ;  /* 0x0000000000007918 */ /* 0x000fc40000000000 */
[----:B------:R-:W-:Y:S04]  /*a6950*/  STL.64 [R1+0x100], R80 ;  /* 0x0001005001007387 */ /* 0x000fe80000100a00 */
[----:B------:R-:W-:Y:S04]  /*a6960*/  STL.64 [R1+0x108], R82 ;  /* 0x0001085201007387 */ /* 0x000fe80000100a00 */
[----:B------:R-:W-:Y:S04]  /*a6970*/  STL.64 [R1+0xc2f0], R110 ;  /* 0x00c2f06e01007387 */ /* 0x000fe80000100a00 */
[----:B------:R-:W-:Y:S04]  /*a6980*/  STL.64 [R1+0xf0], R76 ;  /* 0x0000f04c01007387 */ /* 0x000fe80000100a00 */
[----:B------:R-:W-:Y:S04]  /*a6990*/  STL.64 [R1+0xf8], R78 ;  /* 0x0000f84e01007387 */ /* 0x000fe80000100a00 */
[----:B-1----:R-:W2:Y:S04]  /*a69a0*/  LDL.LU.64 R96, [R1+0x1530] ;  /* 0x0015300001607983 */ /* 0x002ea80000300a00 */
[----:B---3--:R-:W2:Y:S01]  /*a69b0*/  LDL.LU.64 R98, [R1+0x1538] ;  /* 0x0015380001627983 */ /* 0x008ea20000300a00 */
[----:B------:R-:W-:-:S15]  /*a69c0*/  HMMA.1688.F32.TF32 R16, R244, R104, R16 ;  /* 0x00000068f410723c */ /* 0x000fde0000081010 */
[----:B------:R-:W-:-:S08]  /*a69d0*/  NOP ;  /* 0x0000000000007918 */ /* 0x000fd00000000000 */
[----:B------:R1:W-:Y:S04]  /*a69e0*/  STL.64 [R1+0xe0], R16 ;  /* 0x0000e01001007387 */ /* 0x0003e80000100a00 */
[----:B------:R3:W-:Y:S04]  /*a69f0*/  STL.64 [R1+0xe8], R18 ;  /* 0x0000e81201007387 */ /* 0x0007e80000100a00 */
[----:B------:R-:W4:Y:S04]  /*a6a00*/  LDL.LU.64 R92, [R1+0x1550] ;  /* 0x00155000015c7983 */ /* 0x000f280000300a00 */
[----:B------:R-:W4:Y:S04]  /*a6a10*/  LDL.LU.64 R94, [R1+0x1558] ;  /* 0x00155800015e7983 */ /* 0x000f280000300a00 */
[----:B-1----:R-:W4:Y:S04]  /*a6a20*/  LDL.LU.64 R16, [R1+0x1560] ;  /* 0x0015600001107983 */ /* 0x002f280000300a00 */
        /* <DEDUP_REMOVED lines=28> */
[----:B------:R-:W2:Y:S01]  /*a6bf0*/  LDL.LU.64 R92, [R1+0xc448] ;  /* 0x00c44800015c7983 */ /* 0x000ea20000300a00 */
[C---:B---3--:R-:W-:Y:S06]  /*a6c00*/  HMMA.1688.F32.TF32 R112, R244.reuse, R88, R112 ;  /* 0x00000058f470723c */ /* 0x048fec0000081070 */
[C---:B------:R-:W-:Y:S06]  /*a6c10*/  HMMA.1688.F32.TF32 R80, R244.reuse, R84, R80 ;  /* 0x00000054f450723c */ /* 0x040fec0000081050 */
[----:B--2---:R-:W-:-:S15]  /*a6c20*/  HMMA.1688.F32.TF32 R16, R244, R92, R16 ;  /* 0x0000005cf410723c */ /* 0x004fde0000081010 */
[----:B------:R-:W-:-:S08]  /*a6c30*/  NOP ;  /* 0x0000000000007918 */ /* 0x000fd00000000000 */
[----:B------:R1:W-:Y:S04]  /*a6c40*/  STL.64 [R1+0xb0], R16 ;  /* 0x0000b01001007387 */ /* 0x0003e80000100a00 */
[----:B------:R2:W-:Y:S04]  /*a6c50*/  STL.64 [R1+0xb8], R18 ;  /* 0x0000b81201007387 */ /* 0x0005e80000100a00 */
[----:B-1----:R-:W3:Y:S04]  /*a6c60*/  LDL.LU.64 R16, [R1+0x1630] ;  /* 0x0016300001107983 */ /* 0x002ee80000300a00 */
[----:B--2---:R-:W3:Y:S04]  /*a6c70*/  LDL.LU.64 R18, [R1+0x1638] ;  /* 0x0016380001127983 */ /* 0x004ee80000300a00 */
[----:B------:R1:W-:Y:S04]  /*a6c80*/  STL.64 [R1+0xa0], R112 ;  /* 0x0000a07001007387 */ /* 0x0003e80000100a00 */
[----:B------:R2:W-:Y:S04]  /*a6c90*/  STL.64 [R1+0xa8], R114 ;  /* 0x0000a87201007387 */ /* 0x0005e80000100a00 */
[----:B-1----:R-:W4:Y:S04]  /*a6ca0*/  LDL.LU.64 R112, [R1+0x1650] ;  /* 0x0016500001707983 */ /* 0x002f280000300a00 */
[----:B--2---:R-:W4:Y:S04]  /*a6cb0*/  LDL.LU.64 R114, [R1+0x1658] ;  /* 0x0016580001727983 */ /* 0x004f280000300a00 */
        /* <DEDUP_REMOVED lines=9> */
[----:B------:R-:W4:Y:S01]  /*a6d50*/  LDL.LU.64 R76, [R1+0xc428] ;  /* 0x00c42800014c7983 */ /* 0x000f220000300a00 */
[C---:B------:R-:W-:Y:S06]  /*a6d60*/  HMMA.1688.F32.TF32 R116, R244.reuse, R60, R116 ;  /* 0x0000003cf474723c */ /* 0x040fec0000081074 */
[C---:B------:R-:W-:Y:S06]  /*a6d70*/  HMMA.1688.F32.TF32 R124, R244.reuse, R68, R124 ;  /* 0x00000044f47c723c */ /* 0x040fec000008107c */
[----:B------:R-:W-:-:S12]  /*a6d80*/  HMMA.1688.F32.TF32 R120, R244, R64, R120 ;  /* 0x00000040f478723c */ /* 0x000fd80000081078 */
[----:B------:R-:W-:Y:S01]  /*a6d90*/  IMAD.MOV.U32 R193, RZ, RZ, R117 ;  /* 0x000000ffffc17224 */ /* 0x000fe200078e0075 */
[----:B------:R-:W-:Y:S01]  /*a6da0*/  MOV R192, R116 ;  /* 0x0000007400c07202 */ /* 0x000fe20000000f00 */
[----:B----4-:R-:W-:-:S15]  /*a6db0*/  HMMA.1688.F32.TF32 R128, R244, R76, R128 ;  /* 0x0000004cf480723c */ /* 0x010fde0000081080 */
[----:B------:R-:W-:-:S08]  /*a6dc0*/  NOP ;  /* 0x0000000000007918 */ /* 0x000fd00000000000 */
[----:B------:R-:W-:Y:S04]  /*a6dd0*/  STL.64 [R1+0x70], R128 ;  /* 0x0000708001007387 */ /* 0x000fe80000100a00 */
[----:B------:R1:W-:Y:S02]  /*a6de0*/  STL.64 [R1+0x78], R130 ;  /* 0x0000788201007387 */ /* 0x0003e40000100a00 */
[----:B-1----:R-:W-:Y:S02]  /*a6df0*/  HMMA.1688.F32.TF32 R128, R244, R72, R108 ;  /* 0x00000048f480723c */ /* 0x002fe4000008106c */
[----:B------:R-:W4:Y:S04]  /*a6e00*/  LDL.LU.64 R108, [R1+0x1660] ;  /* 0x00166000016c7983 */ /* 0x000f280000300a00 */
[----:B------:R-:W4:-:S15]  /*a6e10*/  LDL.LU.64 R110, [R1+0x1668] ;  /* 0x00166800016e7983 */ /* 0x000f1e0000300a00 */
[----:B------:R-:W-:-:S02]  /*a6e20*/  NOP ;  /* 0x0000000000007918 */ /* 0x000fc40000000000 */
[----:B------:R-:W-:Y:S04]  /*a6e30*/  STL.64 [R1+0x60], R128 ;  /* 0x0000608001007387 */ /* 0x000fe80000100a00 */
[----:B------:R-:W-:Y:S04]  /*a6e40*/  STL.64 [R1+0x68], R130 ;  /* 0x0000688201007387 */ /* 0x000fe80000100a00 */
[----:B------:R-:W-:Y:S04]  /*a6e50*/  STL.64 [R1+0x50], R124 ;  /* 0x0000507c01007387 */ /* 0x000fe80000100a00 */
[----:B------:R-:W-:Y:S04]  /*a6e60*/  STL.64 [R1+0x58], R126 ;  /* 0x0000587e01007387 */ /* 0x000fe80000100a00 */
[----:B------:R-:W-:Y:S04]  /*a6e70*/  STL.64 [R1+0x40], R120 ;  /* 0x0000407801007387 */ /* 0x000fe80000100a00 */
[----:B------:R-:W-:Y:S04]  /*a6e80*/  STL.64 [R1+0x48], R122 ;  /* 0x0000487a01007387 */ /* 0x000fe80000100a00 */
[----:B------:R1:W-:Y:S04]  /*a6e90*/  STL.64 [R1+0xef8], R118 ;  /* 0x000ef87601007387 */ /* 0x0003e80000100a00 */
[----:B------:R-:W-:Y:S04]  /*a6ea0*/  STL [R1+0xc0cc], R193 ;  /* 0x00c0ccc101007387 */ /* 0x000fe80000100800 */
[----:B------:R-:W-:Y:S01]  /*a6eb0*/  STL [R1+0xc0c8], R192 ;  /* 0x00c0c8c001007387 */ /* 0x000fe20000100800 */
[C---:B-1----:R-:W-:Y:S03]  /*a6ec0*/  HMMA.1688.F32.TF32 R116, R244.reuse, R32, R16 ;  /* 0x00000020f474723c */ /* 0x042fe60000081010 */
[----:B------:R-:W2:Y:S04]  /*a6ed0*/  LDL.LU.64 R16, [R1+0x1680] ;  /* 0x0016800001107983 */ /* 0x000ea80000300a00 */
[----:B------:R-:W2:Y:S01]  /*a6ee0*/  LDL.LU.64 R18, [R1+0x1688] ;  /* 0x0016880001127983 */ /* 0x000ea20000300a00 */
[----:B------:R-:W-:-:S15]  /*a6ef0*/  HMMA.1688.F32.TF32 R112, R244, R36, R112 ;  /* 0x00000024f470723c */ /* 0x000fde0000081070 */
[----:B------:R1:W-:Y:S04]  /*a6f00*/  STL.64 [R1+0xf60], R116 ;  /* 0x000f607401007387 */ /* 0x0003e80000100a00 */
[----:B------:R3:W-:Y:S05]  /*a6f10*/  STL.64 [R1+0xf68], R118 ;  /* 0x000f687601007387 */ /* 0x0007ea0000100a00 */
[----:B------:R-:W-:Y:S02]  /*a6f20*/  IMAD.MOV.U32 R189, RZ, RZ, R115 ;  /* 0x000000ffffbd7224 */ /* 0x000fe400078e0073 */
[----:B------:R-:W-:Y:S01]  /*a6f30*/  IMAD.MOV.U32 R0, RZ, RZ, R113 ;  /* 0x000000ffff007224 */ /* 0x000fe200078e0071 */
[----:B------:R3:W-:Y:S04]  /*a6f40*/  STL [R1+0xf70], R112 ;  /* 0x000f707001007387 */ /* 0x0007e80000100800 */
[----:B------:R-:W-:Y:S04]  /*a6f50*/  STL [R1+0xc0d4], R189 ;  /* 0x00c0d4bd01007387 */ /* 0x000fe80000100800 */
[----:B------:R-:W-:Y:S01]  /*a6f60*/  STL [R1+0xc0d0], R0 ;  /* 0x00c0d00001007387 */ /* 0x000fe20000100800 */
[----:B------:R-:W-:-:S03]  /*a6f70*/  MOV R248, R114 ;  /* 0x0000007200f87202 */ /* 0x000fc60000000f00 */
[----:B-1----:R-:W2:Y:S04]  /*a6f80*/  LDL.LU.64 R116, [R1+0x16a0] ;  /* 0x0016a00001747983 */ /* 0x002ea80000300a00 */
[----:B---3--:R-:W3:Y:S04]  /*a6f90*/  LDL.LU.64 R118, [R1+0x16a8] ;  /* 0x0016a80001767983 */ /* 0x008ee80000300a00 */
[----:B------:R-:W3:Y:S04]  /*a6fa0*/  LDL.LU.64 R112, [R1+0x16c0] ;  /* 0x0016c00001707983 */ /* 0x000ee80000300a00 */
[----:B------:R-:W3:Y:S04]  /*a6fb0*/  LDL.LU.64 R114, [R1+0x16c8] ;  /* 0x0016c80001727983 */ /* 0x000ee80000300a00 */
[----:B------:R-:W-:Y:S01]  /*a6fc0*/  STL.64 [R1+0xc1c0], R62 ;  /* 0x00c1c03e01007387 */ /* 0x000fe20000100a00 */
[----:B----4-:R-:W-:-:S15]  /*a6fd0*/  HMMA.1688.F32.TF32 R108, R244, R48, R108 ;  /* 0x00000030f46c723c */ /* 0x010fde000008106c */
[----:B------:R-:W-:-:S09]  /*a6fe0*/  NOP ;  /* 0x0000000000007918 */ /* 0x000fd20000000000 */
[----:B------:R-:W-:Y:S01]  /*a6ff0*/  MOV R61, R109 ;  /* 0x0000006d003d7202 */ /* 0x000fe20000000f00 */
[----:B------:R-:W-:Y:S02]  /*a7000*/  IMAD.MOV.U32 R60, RZ, RZ, R110 ;  /* 0x000000ffff3c7224 */ /* 0x000fe400078e006e */
[----:B------:R-:W-:-:S03]  /*a7010*/  IMAD.MOV.U32 R188, RZ, RZ, R108 ;  /* 0x000000ffffbc7224 */ /* 0x000fc600078e006c */
[----:B------:R1:W-:Y:S01]  /*a7020*/  STL.64 [R1+0xc1b8], R60 ;  /* 0x00c1b83c01007387 */ /* 0x0003e20000100a00 */
[----:B------:R-:W-:-:S03]  /*a7030*/  IMAD.MOV.U32 R37, RZ, RZ, R111 ;  /* 0x000000ffff257224 */ /* 0x000fc600078e006f */
[----:B------:R-:W-:Y:S04]  /*a7040*/  STL [R1+0xc0d8], R188 ;  /* 0x00c0d8bc01007387 */ /* 0x000fe80000100800 */
[----:B------:R-:W4:Y:S04]  /*a7050*/  LDL.LU.64 R108, [R1+0x16d0] ;  /* 0x0016d000016c7983 */ /* 0x000f280000300a00 */
[----:B------:R-:W4:Y:S01]  /*a7060*/  LDL.LU.64 R110, [R1+0x16d8] ;  /* 0x0016d800016e7983 */ /* 0x000f220000300a00 */
[----:B--2---:R-:W-:-:S15]  /*a7070*/  HMMA.1688.F32.TF32 R16, R244, R56, R16 ;  /* 0x00000038f410723c */ /* 0x004fde0000081010 */
[----:B------:R-:W-:-:S09]  /*a7080*/  NOP ;  /* 0x0000000000007918 */ /* 0x000fd20000000000 */
[----:B------:R-:W-:Y:S01]  /*a7090*/  MOV R36, R16 ;  /* 0x0000001000247202 */ /* 0x000fe20000000f00 */
[----:B------:R-:W-:Y:S01]  /*a70a0*/  IMAD.MOV.U32 R33, RZ, RZ, R17 ;  /* 0x000000ffff217224 */ /* 0x000fe200078e0011 */
[----:B------:R-:W-:Y:S01]  /*a70b0*/  MOV R2, R19 ;  /* 0x0000001300027202 */ /* 0x000fe20000000f00 */
[----:B------:R-:W-:Y:S01]  /*a70c0*/  IMAD.MOV.U32 R32, RZ, RZ, R18 ;  /* 0x000000ffff207224 */ /* 0x000fe200078e0012 */
[----:B------:R-:W2:Y:S04]  /*a70d0*/  LDL.LU.64 R16, [R1+0x16e0] ;  /* 0x0016e00001107983 */ /* 0x000ea80000300a00 */
[----:B------:R-:W2:Y:S04]  /*a70e0*/  LDL.LU.64 R18, [R1+0x16e8] ;  /* 0x0016e80001127983 */ /* 0x000ea80000300a00 */
[----:B-1----:R-:W2:Y:S04]  /*a70f0*/  LDL.LU.64 R60, [R1+0x16f0] ;  /* 0x0016f000013c7983 */ /* 0x002ea80000300a00 */
[----:B------:R-:W2:Y:S04]  /*a7100*/  LDL.LU.64 R62, [R1+0x16f8] ;  /* 0x0016f800013e7983 */ /* 0x000ea80000300a00 */
[----:B------:R-:W-:Y:S04]  /*a7110*/  STL.64 [R1+0xc200], R34 ;  /* 0x00c2002201007387 */ /* 0x000fe80000100a00 */
[----:B------:R1:W-:Y:S01]  /*a7120*/  STL.64 [R1+0xc1f8], R32 ;  /* 0x00c1f82001007387 */ /* 0x0003e20000100a00 */
[C---:B---3--:R-:W-:Y:S06]  /*a7130*/  HMMA.1688.F32.TF32 R112, R244.reuse, R52, R112 ;  /* 0x00000034f470723c */ /* 0x048fec0000081070 */
[C---:B-1----:R-:W-:Y:S01]  /*a7140*/  HMMA.1688.F32.TF32 R32, R244.reuse, R20, R116 ;  /* 0x00000014f420723c */ /* 0x042fe20000081074 */
[----:B------:R-:W-:Y:S04]  /*a7150*/  STL.64 [R1+0xc1e0], R38 ;  /* 0x00c1e02601007387 */ /* 0x000fe80000100a00 */
[----:B------:R1:W-:Y:S04]  /*a7160*/  STL.64 [R1+0xc1d8], R36 ;  /* 0x00c1d82401007387 */ /* 0x0003e80000100a00 */
[----:B------:R-:W-:Y:S04]  /*a7170*/  STL [R1+0xc0dc], R2 ;  /* 0x00c0dc0201007387 */ /* 0x000fe80000100800 */
[----:B-1----:R-:W3:Y:S04]  /*a7180*/  LDL.LU.64 R36, [R1+0x1700] ;  /* 0x0017000001247983 */ /* 0x002ee80000300a00 */
[----:B------:R-:W3:Y:S06]  /*a7190*/  LDL.LU.64 R38, [R1+0x1708] ;  /* 0x0017080001267983 */ /* 0x000eec0000300a00 */
[----:B------:R1:W-:Y:S04]  /*a71a0*/  STL.64 [R1+0xfa0], R32 ;  /* 0x000fa02001007387 */ /* 0x0003e80000100a00 */
[----:B------:R1:W-:Y:S04]  /*a71b0*/  STL.64 [R1+0xfa8], R34 ;  /* 0x000fa82201007387 */ /* 0x0003e80000100a00 */
[----:B-1----:R-:W3:Y:S04]  /*a71c0*/  LDL.LU.64 R32, [R1+0x1710] ;  /* 0x0017100001207983 */ /* 0x002ee80000300a00 */
[----:B------:R-:W-:Y:S04]  /*a71d0*/  STL.64 [R1+0xfb0], R112 ;  /* 0x000fb07001007387 */ /* 0x000fe80000100a00 */
[----:B------:R-:W-:Y:S04]  /*a71e0*/  STL.64 [R1+0xfb8], R114 ;  /* 0x000fb87201007387 */ /* 0x000fe80000100a00 */
[----:B------:R-:W3:Y:S01]  /*a71f0*/  LDL.LU.64 R34, [R1+0x1718] ;  /* 0x0017180001227983 */ /* 0x000ee20000300a00 */
[----:B----4-:R-:W-:-:S15]  /*a7200*/  HMMA.1688.F32.TF32 R108, R244, R4, R108 ;  /* 0x00000004f46c723c */ /* 0x010fde000008106c */
[----:B------:R-:W-:-:S08]  /*a7210*/  NOP ;  /* 0x0000000000007918 */ /* 0x000fd00000000000 */
[----:B------:R-:W-:Y:S01]  /*a7220*/  STL.64 [R1+0xfc0], R108 ;  /* 0x000fc06c01007387 */ /* 0x000fe20000100a00 */
[----:B--2---:R-:W-:Y:S03]  /*a7230*/  HMMA.1688.F32.TF32 R16, R244, R44, R16 ;  /* 0x0000002cf410723c */ /* 0x004fe60000081010 */
[----:B------:R-:W-:-:S15]  /*a7240*/  STL.64 [R1+0xfc8], R110 ;  /* 0x000fc86e01007387 */ /* 0x000fde0000100a00 */
[----:B------:R-:W-:-:S05]  /*a7250*/  NOP ;  /* 0x0000000000007918 */ /* 0x000fca0000000000 */
[----:B------:R1:W-:Y:S01]  /*a7260*/  STL.64 [R1+0xfd8], R18 ;  /* 0x000fd81201007387 */ /* 0x0003e20000100a00 */
[----:B------:R-:W-:Y:S02]  /*a7270*/  IMAD.MOV.U32 R196, RZ, RZ, R16 ;  /* 0x000000ffffc47224 */ /* 0x000fe400078e0010 */
[----:B------:R-:W-:Y:S02]  /*a7280*/  IMAD.MOV.U32 R197, RZ, RZ, R17 ;  /* 0x000000ffffc57224 */ /* 0x000fe400078e0011 */
[----:B------:R-:W2:Y:S04]  /*a7290*/  LDL.LU.64 R16, [R1+0x1720] ;  /* 0x0017200001107983 */ /* 0x000ea80000300a00 */
[----:B-1----:R-:W2:Y:S01]  /*a72a0*/  LDL.LU.64 R18, [R1+0x1728] ;  /* 0x0017280001127983 */ /* 0x002ea20000300a00 */
[C---:B------:R-:W-:Y:S06]  /*a72b0*/  HMMA.1688.F32.TF32 R60, R244.reuse, R40, R60 ;  /* 0x00000028f43c723c */ /* 0x040fec000008103c */
[----:B---3--:R-:W-:Y:S01]  /*a72c0*/  HMMA.1688.F32.TF32 R36, R244, R12, R36 ;  /* 0x0000000cf424723c */ /* 0x008fe20000081024 */
[----:B------:R-:W-:Y:S04]  /*a72d0*/  STL [R1+0xbce4], R197 ;  /* 0x00bce4c501007387 */ /* 0x000fe80000100800 */
[----:B------:R1:W-:-:S13]  /*a72e0*/  STL [R1+0xbce0], R196 ;  /* 0x00bce0c401007387 */ /* 0x0003da0000100800 */
[----:B------:R-:W-:Y:S01]  /*a72f0*/  IMAD.MOV.U32 R201, RZ, RZ, R61 ;  /* 0x000000ffffc97224 */ /* 0x000fe200078e003d */
[----:B------:R-:W-:Y:S01]  /*a7300*/  MOV R200, R60 ;  /* 0x0000003c00c87202 */ /* 0x000fe20000000f00 */
[----:B------:R-:W-:Y:S04]  /*a7310*/  HMMA.1688.F32.TF32 R32, R244, R28, R32 ;  /* 0x0000001cf420723c */ /* 0x000fe80000081020 */
[----:B------:R-:W-:Y:S01]  /*a7320*/  MOV R205, R37 ;  /* 0x0000002500cd7202 */ /* 0x000fe20000000f00 */
[----:B------:R-:W-:Y:S01]  /*a7330*/  STL.64 [R1+0xfe8], R62 ;  /* 0x000fe83e01007387 */ /* 0x000fe20000100a00 */
[----:B------:R-:W-:-:S03]  /*a7340*/  IMAD.MOV.U32 R204, RZ, RZ, R36 ;  /* 0x000000ffffcc7224 */ /* 0x000fc600078e0024 */
[----:B------:R-:W-:Y:S04]  /*a7350*/  STL [R1+0xbcf4], R201 ;  /* 0x00bcf4c901007387 */ /* 0x000fe80000100800 */
[----:B------:R-:W-:Y:S04]  /*a7360*/  STL [R1+0xbcf0], R200 ;  /* 0x00bcf0c801007387 */ /* 0x000fe80000100800 */
[----:B------:R3:W-:Y:S04]  /*a7370*/  STL.64 [R1+0xff8], R38 ;  /* 0x000ff82601007387 */ /* 0x0007e80000100a00 */
[----:B------:R4:W-:Y:S04]  /*a7380*/  STL [R1+0xbcec], R205 ;  /* 0x00bceccd01007387 */ /* 0x0009e80000100800 */
[----:B------:R4:W-:Y:S01]  /*a7390*/  STL [R1+0xbce8], R204 ;  /* 0x00bce8cc01007387 */ /* 0x0009e20000100800 */
[----:B-1----:R-:W-:Y:S01]  /*a73a0*/  IMAD.MOV.U32 R196, RZ, RZ, R35 ;  /* 0x000000ffffc47224 */ /* 0x002fe200078e0023 */
[----:B------:R-:W-:-:S02]  /*a73b0*/  MOV R197, R34 ;  /* 0x0000002200c57202 */ /* 0x000fc40000000f00 */
[----:B------:R-:W4:Y:S01]  /*a73c0*/  LDL.LU R36, [R1+0xf50] ;  /* 0x000f500001247983 */ /* 0x000f220000300800 */
[----:B------:R-:W-:-:S03]  /*a73d0*/  IMAD.MOV.U32 R209, RZ, RZ, R33 ;  /* 0x000000ffffd17224 */ /* 0x000fc600078e0021 */
[----:B------:R-:W4:Y:S01]  /*a73e0*/  LDL.LU R37, [R1+0xf54] ;  /* 0x000f540001257983 */ /* 0x000f220000300800 */
[----:B------:R-:W-:-:S03]  /*a73f0*/  IMAD.MOV.U32 R208, RZ, RZ, R32 ;  /* 0x000000ffffd07224 */ /* 0x000fc600078e0020 */
[----:B---3--:R-:W3:Y:S04]  /*a7400*/  LDL.LU R38, [R1+0xf58] ;  /* 0x000f580001267983 */ /* 0x008ee80000300800 */
[----:B------:R-:W3:Y:S04]  /*a7410*/  LDL.LU R39, [R1+0xf5c] ;  /* 0x000f5c0001277983 */ /* 0x000ee80000300800 */
[----:B------:R-:W3:Y:S04]  /*a7420*/  LDL.64 R130, [R1+0x38] ;  /* 0x0000380001827983 */ /* 0x000ee80000100a00 */
        /* <DEDUP_REMOVED lines=8> */
[----:B----4-:R-:W-:Y:S01]  /*a74b0*/  IMAD.MOV.U32 R205, RZ, RZ, R18 ;  /* 0x000000ffffcd7224 */ /* 0x010fe200078e0012 */
[----:B------:R-:W2:Y:S01]  /*a74c0*/  LDL.LU.64 R16, [R1+0x1730] ;  /* 0x0017300001107983 */ /* 0x000ea20000300a00 */
[----:B------:R-:W-:-:S03]  /*a74d0*/  IMAD.MOV.U32 R204, RZ, RZ, R19 ;  /* 0x000000ffffcc7224 */ /* 0x000fc600078e0013 */
[----:B------:R-:W2:Y:S04]  /*a74e0*/  LDL.LU.64 R18, [R1+0x1738] ;  /* 0x0017380001127983 */ /* 0x000ea80000300a00 */
[----:B------:R-:W4:Y:S04]  /*a74f0*/  LDL.LU R32, [R1+0xf40] ;  /* 0x000f400001207983 */ /* 0x000f280000300800 */
[----:B------:R-:W4:Y:S04]  /*a7500*/  LDL.LU R33, [R1+0xf44] ;  /* 0x000f440001217983 */ /* 0x000f280000300800 */
[----:B------:R-:W4:Y:S04]  /*a7510*/  LDL.LU R34, [R1+0xf48] ;  /* 0x000f480001227983 */ /* 0x000f280000300800 */
[----:B------:R-:W4:Y:S04]  /*a7520*/  LDL.LU R35, [R1+0xf4c] ;  /* 0x000f4c0001237983 */ /* 0x000f280000300800 */
[----:B------:R-:W4:Y:S04]  /*a7530*/  LDL.LU.64 R124, [R1+0x1740] ;  /* 0x00174000017c7983 */ /* 0x000f280000300a00 */
[----:B------:R-:W4:Y:S04]  /*a7540*/  LDL.LU.64 R126, [R1+0x1748] ;  /* 0x00174800017e7983 */ /* 0x000f280000300a00 */
[----:B------:R-:W4:Y:S04]  /*a7550*/  LDL.64 R62, [R1+0x28] ;  /* 0x00002800013e7983 */ /* 0x000f280000100a00 */
[----:B------:R-:W4:Y:S04]  /*a7560*/  LDL.LU R108, [R1+0xf30] ;  /* 0x000f3000016c7983 */ /* 0x000f280000300800 */
[----:B------:R-:W4:Y:S04]  /*a7570*/  LDL.LU R109, [R1+0xf34] ;  /* 0x000f3400016d7983 */ /* 0x000f280000300800 */
[----:B------:R-:W4:Y:S04]  /*a7580*/  LDL.LU R110, [R1+0xf38] ;  /* 0x000f3800016e7983 */ /* 0x000f280000300800 */
[----:B------:R-:W4:Y:S04]  /*a7590*/  LDL.LU R111, [R1+0xf3c] ;  /* 0x000f3c00016f7983 */ /* 0x000f280000300800 */
[----:B------:R-:W4:Y:S04]  /*a75a0*/  LDL.64 R114, [R1+0x18] ;  /* 0x0000180001727983 */ /* 0x000f280000100a00 */
[----:B------:R-:W4:Y:S04]  /*a75b0*/  LDL.LU R116, [R1+0xf20] ;  /* 0x000f200001747983 */ /* 0x000f280000300800 */
[----:B------:R-:W4:Y:S04]  /*a75c0*/  LDL.LU R117, [R1+0xf24] ;  /* 0x000f240001757983 */ /* 0x000f280000300800 */
[----:B------:R-:W4:Y:S04]  /*a75d0*/  LDL.LU R118, [R1+0xf28] ;  /* 0x000f280001767983 */ /* 0x000f280000300800 */
[----:B------:R-:W4:Y:S04]  /*a75e0*/  LDL.LU R119, [R1+0xf2c] ;  /* 0x000f2c0001777983 */ /* 0x000f280000300800 */
[----:B------:R-:W4:Y:S01]  /*a75f0*/  LDL.64 R122, [R1+0x8] ;  /* 0x00000800017a7983 */ /* 0x000f220000100a00 */
[----:B--2---:R-:W-:-:S15]  /*a7600*/  HMMA.1688.F32.TF32 R16, R244, R8, R16 ;  /* 0x00000008f410723c */ /* 0x004fde0000081010 */
[----:B------:R-:W-:-:S09]  /*a7610*/  NOP ;  /* 0x0000000000007918 */ /* 0x000fd20000000000 */
[----:B------:R-:W-:Y:S01]  /*a7620*/  IMAD.MOV.U32 R201, RZ, RZ, R18 ;  /* 0x000000ffffc97224 */ /* 0x000fe200078e0012 */
[----:B------:R-:W-:Y:S01]  /*a7630*/  MOV R200, R19 ;  /* 0x0000001300c87202 */ /* 0x000fe20000000f00 */
[----:B------:R-:W-:Y:S01]  /*a7640*/  IMAD.MOV.U32 R217, RZ, RZ, R17 ;  /* 0x000000ffffd97224 */ /* 0x000fe200078e0011 */
[----:B------:R-:W-:Y:S01]  /*a7650*/  MOV R216, R16 ;  /* 0x0000001000d87202 */ /* 0x000fe20000000f00 */
[----:B------:R-:W2:Y:S04]  /*a7660*/  LDL.LU.64 R18, [R1+0xc420] ;  /* 0x00c4200001127983 */ /* 0x000ea80000300a00 */
[----:B------:R-:W2:Y:S01]  /*a7670*/  LDL.LU.64 R16, [R1+0xc418] ;  /* 0x00c4180001107983 */ /* 0x000ea20000300a00 */
[C---:B---3--:R-:W-:Y:S06]  /*a7680*/  HMMA.1688.F32.TF32 R36, R240.reuse, R130, R36 ;  /* 0x00000082f024723c */ /* 0x048fec0000081024 */
[----:B------:R-:W-:Y:S01]  /*a7690*/  MOV R193, R130 ;  /* 0x0000008200c17202 */ /* 0x000fe20000000f00 */
[----:B------:R-:W-:Y:S01]  /*a76a0*/  IMAD.MOV.U32 R192, RZ, RZ, R131 ;  /* 0x000000ffffc07224 */ /* 0x000fe200078e0083 */
[----:B------:R-:W-:Y:S01]  /*a76b0*/  MOV R130, R250 ;  /* 0x000000fa00827202 */ /* 0x000fe20000000f00 */
[----:B------:R-:W-:Y:S01]  /*a76c0*/  IMAD.MOV.U32 R131, RZ, RZ, R251 ;  /* 0x000000ffff837224 */ /* 0x000fe200078e00fb */
[----:B----4-:R-:W-:Y:S06]  /*a76d0*/  HMMA.1688.F32.TF32 R32, R240, R62, R32 ;  /* 0x0000003ef020723c */ /* 0x010fec0000081020 */
[----:B--2---:R-:W-:-:S15]  /*a76e0*/  HMMA.1688.F32.TF32 R124, R244, R16, R124 ;  /* 0x00000010f47c723c */ /* 0x004fde000008107c */
[----:B------:R-:W-:-:S08]  /*a76f0*/  NOP ;  /* 0x0000000000007918 */ /* 0x000fd00000000000 */
[----:B------:R1:W-:Y:S01]  /*a7700*/  STL.64 [R1+0x1028], R126 ;  /* 0x0010287e01007387 */ /* 0x0003e20000100a00 */
[----:B------:R-:W-:Y:S02]  /*a7710*/  IMAD.MOV.U32 R220, RZ, RZ, R124 ;  /* 0x000000ffffdc7224 */ /* 0x000fe400078e007c */
[----:B------:R-:W-:Y:S01]  /*a7720*/  IMAD.MOV.U32 R221, RZ, RZ, R125 ;  /* 0x000000ffffdd7224 */ /* 0x000fe200078e007d */
[----:B------:R-:W2:Y:S04]  /*a7730*/  LDL.LU R124, [R1+0xf10] ;  /* 0x000f1000017c7983 */ /* 0x000ea80000300800 */
[----:B------:R-:W2:Y:S04]  /*a7740*/  LDL.LU R125, [R1+0xf14] ;  /* 0x000f1400017d7983 */ /* 0x000ea80000300800 */
[----:B-1----:R-:W2:Y:S04]  /*a7750*/  LDL.LU R126, [R1+0xf18] ;  /* 0x000f1800017e7983 */ /* 0x002ea80000300800 */
[----:B------:R-:W2:Y:S04]  /*a7760*/  LDL.LU R127, [R1+0xf1c] ;  /* 0x000f1c00017f7983 */ /* 0x000ea80000300800 */
[----:B------:R-:W3:Y:S04]  /*a7770*/  LDL.LU R128, [R1+0xf00] ;  /* 0x000f000001807983 */ /* 0x000ee80000300800 */
[----:B------:R-:W3:Y:S04]  /*a7780*/  LDL.LU R129, [R1+0xf04] ;  /* 0x000f040001817983 */ /* 0x000ee80000300800 */
[----:B------:R-:W2:Y:S04]  /*a7790*/  LDL.LU R250, [R1+0xc414] ;  /* 0x00c4140001fa7983 */ /* 0x000ea80000300800 */
[----:B------:R-:W2:Y:S01]  /*a77a0*/  LDL.LU R251, [R1+0xc410] ;  /* 0x00c4100001fb7983 */ /* 0x000ea20000300800 */
[----:B------:R-:W-:-:S02]  /*a77b0*/  IMAD.MOV.U32 R228, RZ, RZ, R32 ;  /* 0x000000ffffe47224 */ /* 0x000fc400078e0020 */
[----:B------:R-:W-:Y:S01]  /*a77c0*/  IMAD.MOV.U32 R229, RZ, RZ, R33 ;  /* 0x000000ffffe57224 */ /* 0x000fe200078e0021 */
[----:B------:R1:W-:Y:S02]  /*a77d0*/  STL.64 [R1+0xf48], R34 ;  /* 0x000f482201007387 */ /* 0x0003e40000100a00 */
[----:B-1----:R-:W-:-:S15]  /*a77e0*/  HMMA.1688.F32.TF32 R32, R240, R114, R108 ;  /* 0x00000072f020723c */ /* 0x002fde000008106c */
[----:B------:R-:W-:-:S08]  /*a77f0*/  NOP ;  /* 0x0000000000007918 */ /* 0x000fd00000000000 */
[----:B------:R1:W-:Y:S01]  /*a7800*/  STL.64 [R1+0xf38], R34 ;  /* 0x000f382201007387 */ /* 0x0003e20000100a00 */
[----:B------:R-:W-:Y:S01]  /*a7810*/  IMAD.MOV.U32 R236, RZ, RZ, R32 ;  /* 0x000000ffffec7224 */ /* 0x000fe200078e0020 */
[----:B------:R-:W-:Y:S02]  /*a7820*/  MOV R237, R33 ;  /* 0x0000002100ed7202 */ /* 0x000fe40000000f00 */
[----:B-1----:R-:W-:-:S15]  /*a7830*/  HMMA.1688.F32.TF32 R32, R240, R122, R116 ;  /* 0x0000007af020723c */ /* 0x002fde0000081074 */
[----:B------:R-:W-:-:S08]  /*a7840*/  NOP ;  /* 0x0000000000007918 */ /* 0x000fd00000000000 */
[----:B------:R2:W-:Y:S01]  /*a7850*/  STL.64 [R1+0xf20], R32 ;  /* 0x000f202001007387 */ /* 0x0005e20000100a00 */
[----:B------:R-:W-:Y:S01]  /*a7860*/  MOV R49, R34 ;  /* 0x0000002200317202 */ /* 0x000fe20000000f00 */
[----:B------:R-:W-:Y:S02]  /*a7870*/  IMAD.MOV.U32 R48, RZ, RZ, R35 ;  /* 0x000000ffff307224 */ /* 0x000fe400078e0023 */
[----:B------:R-:W4:Y:S04]  /*a7880*/  LDL.LU R108, [R1+0xee0] ;  /* 0x000ee000016c7983 */ /* 0x000f280000300800 */
[----:B------:R-:W4:Y:S04]  /*a7890*/  LDL.LU R109, [R1+0xee4] ;  /* 0x000ee400016d7983 */ /* 0x000f280000300800 */
[----:B------:R-:W4:Y:S04]  /*a78a0*/  LDL.LU R110, [R1+0xee8] ;  /* 0x000ee800016e7983 */ /* 0x000f280000300800 */
[----:B------:R-:W4:Y:S01]  /*a78b0*/  LDL.LU R111, [R1+0xeec] ;  /* 0x000eec00016f7983 */ /* 0x000f220000300800 */
[----:B------:R-:W-:-:S03]  /*a78c0*/  MOV R2, R114 ;  /* 0x0000007200027202 */ /* 0x000fc60000000f00 */
[----:B------:R-:W-:Y:S01]  /*a78d0*/  STL.64 [R1+0xc100], R50 ;  /* 0x00c1003201007387 */ /* 0x000fe20000100a00 */
[----:B------:R-:W-:-:S03]  /*a78e0*/  IMAD.MOV.U32 R188, RZ, RZ, R115 ;  /* 0x000000ffffbc7224 */ /* 0x000fc600078e0073 */
[----:B------:R-:W-:Y:S01]  /*a78f0*/  STL.64 [R1+0xc0f8], R48 ;  /* 0x00c0f83001007387 */ /* 0x000fe20000100a00 */
[----:B------:R-:W-:Y:S02]  /*a7900*/  IMAD.MOV.U32 R114, RZ, RZ, R238 ;  /* 0x000000ffff727224 */ /* 0x000fe400078e00ee */
[----:B------:R-:W-:Y:S01]  /*a7910*/  IMAD.MOV.U32 R115, RZ, RZ, R239 ;  /* 0x000000ffff737224 */ /* 0x000fe200078e00ef */
[----:B--2---:R-:W-:-:S15]  /*a7920*/  HMMA.1688.F32.TF32 R32, R240, R250, R124 ;  /* 0x000000faf020723c */ /* 0x004fde000008107c */
[----:B------:R-:W-:-:S08]  /*a7930*/  NOP ;  /* 0x0000000000007918 */ /* 0x000fd00000000000 */
[----:B------:R3:W-:Y:S04]  /*a7940*/  STL.64 [R1+0xf18], R34 ;  /* 0x000f182201007387 */ /* 0x0007e80000100a00 */
[----:B------:R-:W2:Y:S04]  /*a7950*/  LDL.LU R112, [R1+0xed0] ;  /* 0x000ed00001707983 */ /* 0x000ea80000300800 */
[----:B------:R-:W2:Y:S04]  /*a7960*/  LDL.LU R113, [R1+0xed4] ;  /* 0x000ed40001717983 */ /* 0x000ea80000300800 */
[----:B------:R-:W3:Y:S04]  /*a7970*/  LDL.LU R238, [R1+0xc40c] ;  /* 0x00c40c0001ee7983 */ /* 0x000ee80000300800 */
[----:B------:R-:W3:Y:S04]  /*a7980*/  LDL.LU R239, [R1+0xc408] ;  /* 0x00c4080001ef7983 */ /* 0x000ee80000300800 */
[----:B------:R-:W2:Y:S04]  /*a7990*/  LDL.LU R116, [R1+0x9a0] ;  /* 0x0009a00001747983 */ /* 0x000ea80000300800 */
[----:B------:R-:W2:Y:S01]  /*a79a0*/  LDL.LU R117, [R1+0x9a4] ;  /* 0x0009a40001757983 */ /* 0x000ea20000300800 */
[----:B------:R-:W-:-:S03]  /*a79b0*/  IMAD.MOV.U32 R120, RZ, RZ, R214 ;  /* 0x000000ffff787224 */ /* 0x000fc600078e00d6 */
[----:B------:R-:W2:Y:S01]  /*a79c0*/  LDL.LU R118, [R1+0x9a8] ;  /* 0x0009a80001767983 */ /* 0x000ea20000300800 */
[----:B------:R-:W-:-:S03]  /*a79d0*/  IMAD.MOV.U32 R196, RZ, RZ, R122 ;  /* 0x000000ffffc47224 */ /* 0x000fc600078e007a */
[----:B------:R-:W2:Y:S01]  /*a79e0*/  LDL.LU R119, [R1+0x9ac] ;  /* 0x0009ac0001777983 */ /* 0x000ea20000300800 */
[----:B------:R-:W-:-:S03]  /*a79f0*/  IMAD.MOV.U32 R121, RZ, RZ, R215 ;  /* 0x000000ffff797224 */ /* 0x000fc600078e00d7 */
[----:B------:R-:W-:Y:S01]  /*a7a00*/  STL.64 [R1+0xc0b0], R250 ;  /* 0x00c0b0fa01007387 */ /* 0x000fe20000100a00 */
[----:B------:R-:W-:Y:S01]  /*a7a10*/  IMAD.MOV.U32 R197, RZ, RZ, R123 ;  /* 0x000000ffffc57224 */ /* 0x000fe200078e007b */
[----:B------:R-:W-:Y:S02]  /*a7a20*/  MOV R122, R218 ;  /* 0x000000da007a7202 */ /* 0x000fe40000000f00 */
[----:B------:R1:W-:Y:S01]  /*a7a30*/  STL.64 [R1+0xc0a8], R248 ;  /* 0x00c0a8f801007387 */ /* 0x0003e20000100a00 */
[----:B------:R-:W-:-:S03]  /*a7a40*/  IMAD.MOV.U32 R123, RZ, RZ, R219 ;  /* 0x000000ffff7b7224 */ /* 0x000fc600078e00db */
[----:B------:R-:W2:Y:S01]  /*a7a50*/  LDL.LU R214, [R1+0xc404] ;  /* 0x00c4040001d67983 */ /* 0x000ea20000300800 */
[----:B------:R-:W-:-:S03]  /*a7a60*/  IMAD.MOV.U32 R124, RZ, RZ, R222 ;  /* 0x000000ffff7c7224 */ /* 0x000fc600078e00de */
[----:B------:R-:W2:Y:S01]  /*a7a70*/  LDL.LU R215, [R1+0xc400] ;  /* 0x00c4000001d77983 */ /* 0x000ea20000300800 */
[----:B------:R-:W-:-:S03]  /*a7a80*/  MOV R125, R223 ;  /* 0x000000df007d7202 */ /* 0x000fc60000000f00 */
[----:B------:R-:W2:Y:S01]  /*a7a90*/  LDL.LU R218, [R1+0xc3fc] ;  /* 0x00c3fc0001da7983 */ /* 0x000ea20000300800 */
[----:B------:R-:W-:Y:S01]  /*a7aa0*/  IMAD.MOV.U32 R232, RZ, RZ, R32 ;  /* 0x000000ffffe87224 */ /* 0x000fe200078e0020 */
[----:B------:R-:W-:Y:S02]  /*a7ab0*/  MOV R233, R33 ;  /* 0x0000002100e97202 */ /* 0x000fe40000000f00 */
[----:B------:R-:W2:Y:S01]  /*a7ac0*/  LDL.LU R219, [R1+0xc3f8] ;  /* 0x00c3f80001db7983 */ /* 0x000ea20000300800 */
[----:B------:R-:W-:-:S03]  /*a7ad0*/  IMAD.MOV.U32 R126, RZ, RZ, R234 ;  /* 0x000000ffff7e7224 */ /* 0x000fc600078e00ea */
[----:B------:R-:W2:Y:S01]  /*a7ae0*/  LDL.LU R222, [R1+0xc3f4] ;  /* 0x00c3f40001de7983 */ /* 0x000ea20000300800 */
[----:B------:R-:W-:-:S03]  /*a7af0*/  IMAD.MOV.U32 R127, RZ, RZ, R235 ;  /* 0x000000ffff7f7224 */ /* 0x000fc600078e00eb */
[----:B------:R-:W2:Y:S04]  /*a7b00*/  LDL.LU R223, [R1+0xc3f0] ;  /* 0x00c3f00001df7983 */ /* 0x000ea80000300800 */
[----:B------:R-:W4:Y:S04]  /*a7b10*/  LDL.LU R234, [R1+0xc3ec] ;  /* 0x00c3ec0001ea7983 */ /* 0x000f280000300800 */
[----:B------:R-:W4:Y:S01]  /*a7b20*/  LDL.LU R235, [R1+0xc3e8] ;  /* 0x00c3e80001eb7983 */ /* 0x000f220000300800 */
[----:B---3--:R-:W-:Y:S07]  /*a7b30*/  HMMA.1688.F32.TF32 R32, R240, R238, R128 ;  /* 0x000000eef020723c */ /* 0x008fee0000081080 */
[----:B------:R-:W-:Y:S01]  /*a7b40*/  MOV R128, R226 ;  /* 0x000000e200807202 */ /* 0x000fe20000000f00 */
[----:B------:R-:W-:Y:S01]  /*a7b50*/  IMAD.MOV.U32 R129, RZ, RZ, R230 ;  /* 0x000000ffff817224 */ /* 0x000fe200078e00e6 */
[----:B------:R-:W3:Y:S01]  /*a7b60*/  LDL.LU R226, [R1+0xc3e4] ;  /* 0x00c3e40001e27983 */ /* 0x000ee20000300800 */
[----:B------:R-:W-:Y:S01]  /*a7b70*/  IMAD.MOV.U32 R130, RZ, RZ, R231 ;  /* 0x000000ffff827224 */ /* 0x000fe200078e00e7 */
[----:B------:R-:W-:-:S02]  /*a7b80*/  MOV R131, R227 ;  /* 0x000000e300837202 */ /* 0x000fc40000000f00 */
[----:B------:R-:W2:Y:S04]  /*a7b90*/  LDL.LU R230, [R1+0xc3e0] ;  /* 0x00c3e00001e67983 */ /* 0x000ea80000300800 */
[----:B------:R-:W2:Y:S04]  /*a7ba0*/  LDL.LU R231, [R1+0xc3dc] ;  /* 0x00c3dc0001e77983 */ /* 0x000ea80000300800 */
[----:B------:R-:W3:Y:S01]  /*a7bb0*/  LDL.LU R227, [R1+0xc3d8] ;  /* 0x00c3d80001e37983 */ /* 0x000ee20000300800 */
[----:B------:R-:W-:Y:S01]  /*a7bc0*/  IMAD.MOV.U32 R224, RZ, RZ, R36 ;  /* 0x000000ffffe07224 */ /* 0x000fe200078e0024 */
[----:B------:R-:W-:-:S02]  /*a7bd0*/  MOV R225, R37 ;  /* 0x0000002500e17202 */ /* 0x000fc40000000f00 */
[----:B------:R-:W-:Y:S04]  /*a7be0*/  STL.64 [R1+0xc0c0], R238 ;  /* 0x00c0c0ee01007387 */ /* 0x000fe80000100a00 */
[----:B------:R-:W-:Y:S01]  /*a7bf0*/  STL.64 [R1+0xc0b8], R236 ;  /* 0x00c0b8ec01007387 */ /* 0x000fe20000100a00 */
[----:B-1----:R-:W-:Y:S01]  /*a7c00*/  IMAD.MOV.U32 R248, RZ, RZ, R143 ;  /* 0x000000fffff87224 */ /* 0x002fe200078e008f */
[----:B------:R-:W-:Y:S01]  /*a7c10*/  MOV R250, R154 ;  /* 0x0000009a00fa7202 */ /* 0x000fe20000000f00 */
[----:B------:R-:W-:Y:S02]  /*a7c20*/  IMAD.MOV.U32 R249, RZ, RZ, R142 ;  /* 0x000000fffff97224 */ /* 0x000fe400078e008e */
[----:B------:R-:W-:Y:S01]  /*a7c30*/  IMAD.MOV.U32 R251, RZ, RZ, R155 ;  /* 0x000000fffffb7224 */ /* 0x000fe200078e009b */
[----:B----4-:R-:W-:Y:S04]  /*a7c40*/  STL.64 [R1+0xc210], R234 ;  /* 0x00c210ea01007387 */ /* 0x010fe80000100a00 */
[----:B------:R-:W-:Y:S04]  /*a7c50*/  STL.64 [R1+0xc208], R232 ;  /* 0x00c208e801007387 */ /* 0x000fe80000100a00 */
[----:B--2---:R1:W-:Y:S04]  /*a7c60*/  STL.64 [R1+0xc220], R230 ;  /* 0x00c220e601007387 */ /* 0x0043e80000100a00 */
[----:B------:R2:W-:Y:S04]  /*a7c70*/  STL.64 [R1+0xc218], R228 ;  /* 0x00c218e401007387 */ /* 0x0005e80000100a00 */
[----:B---3--:R-:W-:Y:S04]  /*a7c80*/  STL.64 [R1+0xc230], R226 ;  /* 0x00c230e201007387 */ /* 0x008fe80000100a00 */
[----:B------:R3:W-:Y:S04]  /*a7c90*/  STL.64 [R1+0xc228], R224 ;  /* 0x00c228e001007387 */ /* 0x0007e80000100a00 */
[----:B------:R-:W1:Y:S04]  /*a7ca0*/  LDL.LU R143, [R1+0xc3d4] ;  /* 0x00c3d400018f7983 */ /* 0x000e680000300800 */
[----:B------:R-:W4:Y:S04]  /*a7cb0*/  LDL.LU R142, [R1+0xc3d0] ;  /* 0x00c3d000018e7983 */ /* 0x000f280000300800 */
[----:B------:R-:W2:Y:S04]  /*a7cc0*/  LDL.LU R154, [R1+0xc3cc] ;  /* 0x00c3cc00019a7983 */ /* 0x000ea80000300800 */
[----:B------:R-:W3:Y:S01]  /*a7cd0*/  LDL.LU R155, [R1+0xc3c8] ;  /* 0x00c3c800019b7983 */ /* 0x000ee20000300800 */
[----:B------:R-:W-:Y:S01]  /*a7ce0*/  MOV R185, R32 ;  /* 0x0000002000b97202 */ /* 0x000fe20000000f00 */
[----:B------:R-:W-:Y:S01]  /*a7cf0*/  IMAD.MOV.U32 R184, RZ, RZ, R33 ;  /* 0x000000ffffb87224 */ /* 0x000fe200078e0021 */
[----:B------:R-:W-:Y:S01]  /*a7d00*/  MOV R180, R35 ;  /* 0x0000002300b47202 */ /* 0x000fe20000000f00 */
[----:B------:R-:W-:-:S02]  /*a7d10*/  IMAD.MOV.U32 R181, RZ, RZ, R34 ;  /* 0x000000ffffb57224 */ /* 0x000fc400078e0022 */
[----:B------:R-:W-:Y:S01]  /*a7d20*/  HMMA.1688.F32.TF32 R32, R240, R234, R108 ;  /* 0x000000eaf020723c */ /* 0x000fe2000008106c */
[----:B------:R-:W-:Y:S01]  /*a7d30*/  IMAD.MOV.U32 R60, RZ, RZ, R158 ;  /* 0x000000ffff3c7224 */ /* 0x000fe200078e009e */
[----:B------:R-:W-:Y:S01]  /*a7d40*/  MOV R61, R159 ;  /* 0x0000009f003d7202 */ /* 0x000fe20000000f00 */
[----:B------:R-:W-:Y:S01]  /*a7d50*/  IMAD.MOV.U32 R189, RZ, RZ, R62 ;  /* 0x000000ffffbd7224 */ /* 0x000fe200078e003e */
[----:B------:R-:W3:Y:S01]  /*a7d60*/  LDL.LU R158, [R1+0xc3c4] ;  /* 0x00c3c400019e7983 */ /* 0x000ee20000300800 */
[----:B------:R-:W-:Y:S01]  /*a7d70*/  MOV R0, R63 ;  /* 0x0000003f00007202 */ /* 0x000fe20000000f00 */
[----:B------:R-:W-:Y:S02]  /*a7d80*/  IMAD.MOV.U32 R62, RZ, RZ, R163 ;  /* 0x000000ffff3e7224 */ /* 0x000fe400078e00a3 */
[----:B------:R-:W3:Y:S01]  /*a7d90*/  LDL.LU R159, [R1+0xc3c0] ;  /* 0x00c3c000019f7983 */ /* 0x000ee20000300800 */
[----:B------:R-:W-:-:S03]  /*a7da0*/  IMAD.MOV.U32 R63, RZ, RZ, R162 ;  /* 0x000000ffff3f7224 */ /* 0x000fc600078e00a2 */
[----:B------:R-:W3:Y:S04]  /*a7db0*/  LDL.LU R163, [R1+0xc3bc] ;  /* 0x00c3bc0001a37983 */ /* 0x000ee80000300800 */
[----:B------:R-:W3:Y:S08]  /*a7dc0*/  LDL.LU R162, [R1+0xc3b8] ;  /* 0x00c3b80001a27983 */ /* 0x000ef00000300800 */
[----:B------:R-:W-:Y:S01]  /*a7dd0*/  IMAD.MOV.U32 R177, RZ, RZ, R32 ;  /* 0x000000ffffb17224 */ /* 0x000fe200078e0020 */
[----:B------:R-:W-:Y:S01]  /*a7de0*/  MOV R173, R34 ;  /* 0x0000002200ad7202 */ /* 0x000fe20000000f00 */
[----:B------:R-:W-:-:S02]  /*a7df0*/  IMAD.MOV.U32 R176, RZ, RZ, R33 ;  /* 0x000000ffffb07224 */ /* 0x000fc400078e0021 */
[----:B------:R-:W-:Y:S02]  /*a7e00*/  IMAD.MOV.U32 R172, RZ, RZ, R35 ;  /* 0x000000ffffac7224 */ /* 0x000fe400078e0023 */
[----:B------:R-:W-:-:S15]  /*a7e10*/  HMMA.1688.F32.TF32 R32, R240, R230, R112 ;  /* 0x000000e6f020723c */ /* 0x000fde0000081070 */
[----:B------:R-:W-:-:S09]  /*a7e20*/  NOP ;  /* 0x0000000000007918 */ /* 0x000fd20000000000 */
[----:B------:R-:W-:Y:S01]  /*a7e30*/  IMAD.MOV.U32 R169, RZ, RZ, R32 ;  /* 0x000000ffffa97224 */ /* 0x000fe200078e0020 */
[----:B------:R-:W-:Y:S01]  /*a7e40*/  MOV R168, R33 ;  /* 0x0000002100a87202 */ /* 0x000fe20000000f00 */
[----:B------:R-:W-:Y:S02]  /*a7e50*/  IMAD.MOV.U32 R165, RZ, RZ, R34 ;  /* 0x000000ffffa57224 */ /* 0x000fe400078e0022 */
[----:B------:R-:W-:Y:S01]  /*a7e60*/  IMAD.MOV.U32 R164, RZ, RZ, R35 ;  /* 0x000000ffffa47224 */ /* 0x000fe200078e0023 */
[----:B-1----:R-:W-:Y:S01]  /*a7e70*/  MOV R231, R143 ;  /* 0x0000008f00e77202 */ /* 0x002fe20000000f00 */
[----:B----4-:R-:W-:Y:S01]  /*a7e80*/  IMAD.MOV.U32 R230, RZ, RZ, R142 ;  /* 0x000000ffffe67224 */ /* 0x010fe200078e008e */
[----:B--2---:R-:W-:Y:S02]  /*a7e90*/  MOV R228, R154 ;  /* 0x0000009a00e47202 */ /* 0x004fe40000000f00 */
[----:B------:R-:W2:Y:S01]  /*a7ea0*/  LDL.LU R154, [R1+0xc3b4] ;  /* 0x00c3b400019a7983 */ /* 0x000ea20000300800 */
[----:B---3--:R-:W-:-:S03]  /*a7eb0*/  IMAD.MOV.U32 R229, RZ, RZ, R155 ;  /* 0x000000ffffe57224 */ /* 0x008fc600078e009b */
[----:B------:R-:W3:Y:S04]  /*a7ec0*/  LDL.LU R155, [R1+0xc3b0] ;  /* 0x00c3b000019b7983 */ /* 0x000ee80000300800 */
[----:B------:R-:W4:Y:S04]  /*a7ed0*/  LDL.LU R142, [R1+0xc3ac] ;  /* 0x00c3ac00018e7983 */ /* 0x000f280000300800 */
[----:B------:R-:W4:Y:S01]  /*a7ee0*/  LDL.LU R143, [R1+0xc3a8] ;  /* 0x00c3a800018f7983 */ /* 0x000f220000300800 */
[----:B------:R-:W-:-:S15]  /*a7ef0*/  HMMA.1688.F32.TF32 R32, R240, R226, R116 ;  /* 0x000000e2f020723c */ /* 0x000fde0000081074 */
[----:B------:R-:W-:-:S09]  /*a7f00*/  NOP ;  /* 0x0000000000007918 */ /* 0x000fd20000000000 */
[----:B------:R-:W-:Y:S01]  /*a7f10*/  MOV R137, R32 ;  /* 0x0000002000897202 */ /* 0x000fe20000000f00 */
[----:B------:R-:W-:Y:S01]  /*a7f20*/  IMAD.MOV.U32 R136, RZ, RZ, R33 ;  /* 0x000000ffff887224 */ /* 0x000fe200078e0021 */
[----:B------:R-:W-:Y:S01]  /*a7f30*/  MOV R132, R35 ;  /* 0x0000002300847202 */ /* 0x000fe20000000f00 */
[----:B------:R-:W-:Y:S02]  /*a7f40*/  IMAD.MOV.U32 R133, RZ, RZ, R34 ;  /* 0x000000ffff857224 */ /* 0x000fe400078e0022 */
[----:B------:R-:W-:Y:S01]  /*a7f50*/  HMMA.1688.F32.TF32 R32, R240, R222, R120 ;  /* 0x000000def020723c */ /* 0x000fe20000081078 */
[----:B------:R-:W-:Y:S01]  /*a7f60*/  IMAD.MOV.U32 R224, RZ, RZ, R163 ;  /* 0x000000ffffe07224 */ /* 0x000fe200078e00a3 */
[----:B------:R-:W-:Y:S01]  /*a7f70*/  MOV R226, R159 ;  /* 0x0000009f00e27202 */ /* 0x000fe20000000f00 */
[----:B------:R-:W4:-:S15]  /*a7f80*/  LDL.LU R163, [R1+0xc3a4] ;  /* 0x00c3a40001a37983 */ /* 0x000f1e0000300800 */
[----:B------:R-:W-:-:S06]  /*a7f90*/  NOP ;  /* 0x0000000000007918 */ /* 0x000fcc0000000000 */
[----:B------:R-:W-:Y:S01]  /*a7fa0*/  IMAD.MOV.U32 R145, RZ, RZ, R32 ;  /* 0x000000ffff917224 */ /* 0x000fe200078e0020 */
[----:B------:R-:W-:Y:S01]  /*a7fb0*/  MOV R141, R34 ;  /* 0x00000022008d7202 */ /* 0x000fe20000000f00 */
[----:B------:R-:W-:Y:S02]  /*a7fc0*/  IMAD.MOV.U32 R144, RZ, RZ, R33 ;  /* 0x000000ffff907224 */ /* 0x000fe400078e0021 */
[----:B------:R-:W-:Y:S02]  /*a7fd0*/  IMAD.MOV.U32 R140, RZ, RZ, R35 ;  /* 0x000000ffff8c7224 */ /* 0x000fe400078e0023 */
[----:B------:R-:W-:Y:S01]  /*a7fe0*/  HMMA.1688.F32.TF32 R32, R240, R218, R124 ;  /* 0x000000daf020723c */ /* 0x000fe2000008107c */
[----:B------:R-:W-:Y:S02]  /*a7ff0*/  IMAD.MOV.U32 R225, RZ, RZ, R162 ;  /* 0x000000ffffe17224 */ /* 0x000fe400078e00a2 */
[----:B------:R-:W4:Y:S01]  /*a8000*/  LDL.LU R162, [R1+0xc3a0] ;  /* 0x00c3a00001a27983 */ /* 0x000f220000300800 */
[----:B------:R-:W-:-:S03]  /*a8010*/  IMAD.MOV.U32 R227, RZ, RZ, R158 ;  /* 0x000000ffffe37224 */ /* 0x000fc600078e009e */
[----:B------:R-:W4:Y:S04]  /*a8020*/  LDL.LU R159, [R1+0xc39c] ;  /* 0x00c39c00019f7983 */ /* 0x000f280000300800 */
[----:B------:R-:W4:-:S13]  /*a8030*/  LDL.LU R158, [R1+0xc398] ;  /* 0x00c39800019e7983 */ /* 0x000f1a0000300800 */
[----:B------:R-:W-:Y:S01]  /*a8040*/  IMAD.MOV.U32 R153, RZ, RZ, R32 ;  /* 0x000000ffff997224 */ /* 0x000fe200078e0020 */
[----:B------:R-:W-:Y:S01]  /*a8050*/  MOV R152, R33 ;  /* 0x0000002100987202 */ /* 0x000fe20000000f00 */
[----:B------:R-:W-:Y:S02]  /*a8060*/  IMAD.MOV.U32 R149, RZ, RZ, R34 ;  /* 0x000000ffff957224 */ /* 0x000fe400078e0022 */
[----:B------:R-:W-:Y:S02]  /*a8070*/  IMAD.MOV.U32 R148, RZ, RZ, R35 ;  /* 0x000000ffff947224 */ /* 0x000fe400078e0023 */
[----:B------:R-:W-:Y:S07]  /*a8080*/  HMMA.1688.F32.TF32 R32, R240, R214, R128 ;  /* 0x000000d6f020723c */ /* 0x000fee0000081080 */
[----:B--2---:R-:W-:-:S02]  /*a8090*/  IMAD.MOV.U32 R131, RZ, RZ, R154 ;  /* 0x000000ffff837224 */ /* 0x004fc400078e009a */
[----:B---3--:R-:W-:Y:S02]  /*a80a0*/  IMAD.MOV.U32 R130, RZ, RZ, R155 ;  /* 0x000000ffff827224 */ /* 0x008fe400078e009b */
[----:B----4-:R-:W-:Y:S02]  /*a80b0*/  IMAD.MOV.U32 R128, RZ, RZ, R142 ;  /* 0x000000ffff807224 */ /* 0x010fe400078e008e */
[----:B------:R-:W2:Y:S01]  /*a80c0*/  LDL.LU R142, [R1+0xc394] ;  /* 0x00c39400018e7983 */ /* 0x000ea20000300800 */
[----:B------:R-:W-:-:S03]  /*a80d0*/  MOV R129, R143 ;  /* 0x0000008f00817202 */ /* 0x000fc60000000f00 */
[----:B------:R-:W3:Y:S04]  /*a80e0*/  LDL.LU R143, [R1+0xc390] ;  /* 0x00c39000018f7983 */ /* 0x000ee80000300800 */
[----:B------:R-:W4:Y:S04]  /*a80f0*/  LDL.LU R155, [R1+0xc38c] ;  /* 0x00c38c00019b7983 */ /* 0x000f280000300800 */
[----:B------:R-:W4:Y:S04]  /*a8100*/  LDL.LU R154, [R1+0xc388] ;  /* 0x00c38800019a7983 */ /* 0x000f280000300800 */
[----:B------:R-:W4:Y:S04]  /*a8110*/  LDL.LU R120, [R1+0x910] ;  /* 0x0009100001787983 */ /* 0x000f280000300800 */
[----:B------:R-:W4:Y:S04]  /*a8120*/  LDL.LU R121, [R1+0x914] ;  /* 0x0009140001797983 */ /* 0x000f280000300800 */
[----:B------:R-:W4:Y:S04]  /*a8130*/  LDL.LU R122, [R1+0x918] ;  /* 0x00091800017a7983 */ /* 0x000f280000300800 */
[----:B------:R-:W4:Y:S01]  /*a8140*/  LDL.LU R123, [R1+0x91c] ;  /* 0x00091c00017b7983 */ /* 0x000f220000300800 */
[----:B--2---:R-:W-:Y:S01]  /*a8150*/  MOV R119, R142 ;  /* 0x0000008e00777202 */ /* 0x004fe20000000f00 */
[----:B---3--:R-:W-:Y:S01]  /*a8160*/  IMAD.MOV.U32 R118, RZ, RZ, R143 ;  /* 0x000000ffff767224 */ /* 0x008fe200078e008f */
[----:B----4-:R-:W-:-:S02]  /*a8170*/  MOV R116, R155 ;  /* 0x0000009b00747202 */ /* 0x010fc40000000f00 */
[----:B------:R-:W2:Y:S01]  /*a8180*/  LDL.LU R155, [R1+0xc384] ;  /* 0x00c38400019b7983 */ /* 0x000ea20000300800 */
[----:B------:R-:W-:-:S03]  /*a8190*/  IMAD.MOV.U32 R117, RZ, RZ, R154 ;  /* 0x000000ffff757224 */ /* 0x000fc600078e009a */
[----:B------:R-:W3:Y:S04]  /*a81a0*/  LDL.LU R154, [R1+0xc380] ;  /* 0x00c38000019a7983 */ /* 0x000ee80000300800 */
[----:B------:R-:W4:Y:S04]  /*a81b0*/  LDL.LU R143, [R1+0xc37c] ;  /* 0x00c37c00018f7983 */ /* 0x000f280000300800 */
[----:B------:R-:W4:Y:S01]  /*a81c0*/  LDL.LU R142, [R1+0xc378] ;  /* 0x00c37800018e7983 */ /* 0x000f220000300800 */
[----:B------:R-:W-:-:S03]  /*a81d0*/  IMAD.MOV.U32 R209, RZ, RZ, R38 ;  /* 0x000000ffffd17224 */ /* 0x000fc600078e0026 */
[----:B------:R-:W4:Y:S01]  /*a81e0*/  LDL.LU R36, [R1+0x960] ;  /* 0x0009600001247983 */ /* 0x000f220000300800 */
[----:B------:R-:W-:Y:S01]  /*a81f0*/  IMAD.MOV.U32 R208, RZ, RZ, R39 ;  /* 0x000000ffffd07224 */ /* 0x000fe200078e0027 */
[----:B------:R-:W-:Y:S02]  /*a8200*/  MOV R161, R32 ;  /* 0x0000002000a17202 */ /* 0x000fe40000000f00 */
[----:B------:R-:W4:Y:S01]  /*a8210*/  LDL.LU R37, [R1+0x964] ;  /* 0x0009640001257983 */ /* 0x000f220000300800 */
[----:B------:R-:W-:-:S03]  /*a8220*/  IMAD.MOV.U32 R160, RZ, RZ, R33 ;  /* 0x000000ffffa07224 */ /* 0x000fc600078e0021 */
[----:B------:R-:W4:Y:S01]  /*a8230*/  LDL.LU R38, [R1+0x968] ;  /* 0x0009680001267983 */ /* 0x000f220000300800 */
[----:B------:R-:W-:-:S03]  /*a8240*/  IMAD.MOV.U32 R157, RZ, RZ, R34 ;  /* 0x000000ffff9d7224 */ /* 0x000fc600078e0022 */
[----:B------:R-:W4:Y:S01]  /*a8250*/  LDL.LU R39, [R1+0x96c] ;  /* 0x00096c0001277983 */ /* 0x000f220000300800 */
[----:B------:R-:W-:-:S03]  /*a8260*/  MOV R156, R35 ;  /* 0x00000023009c7202 */ /* 0x000fc60000000f00 */
        /* <DEDUP_REMOVED lines=8> */
[----:B------:R-:W-:Y:S01]  /*a82f0*/  IMAD.MOV.U32 R124, RZ, RZ, R158 ;  /* 0x000000ffff7c7224 */ /* 0x000fe200078e009e */
[----:B------:R-:W-:Y:S01]  /*a8300*/  MOV R125, R159 ;  /* 0x0000009f007d7202 */ /* 0x000fe20000000f00 */
[----:B------:R-:W-:Y:S01]  /*a8310*/  IMAD.MOV.U32 R126, RZ, RZ, R162 ;  /* 0x000000ffff7e7224 */ /* 0x000fe200078e00a2 */
[----:B------:R-:W-:Y:S01]  /*a8320*/  MOV R232, R166 ;  /* 0x000000a600e87202 */ /* 0x000fe20000000f00 */
[----:B------:R-:W-:-:S02]  /*a8330*/  IMAD.MOV.U32 R127, RZ, RZ, R163 ;  /* 0x000000ffff7f7224 */ /* 0x000fc400078e00a3 */
[----:B------:R-:W-:Y:S01]  /*a8340*/  IMAD.MOV.U32 R233, RZ, RZ, R167 ;  /* 0x000000ffffe97224 */ /* 0x000fe200078e00a7 */
[----:B------:R-:W-:Y:S01]  /*a8350*/  MOV R235, R171 ;  /* 0x000000ab00eb7202 */ /* 0x000fe20000000f00 */
[----:B------:R-:W-:Y:S02]  /*a8360*/  IMAD.MOV.U32 R234, RZ, RZ, R170 ;  /* 0x000000ffffea7224 */ /* 0x000fe400078e00aa */
[----:B------:R-:W-:Y:S01]  /*a8370*/  IMAD.MOV.U32 R236, RZ, RZ, R174 ;  /* 0x000000ffffec7224 */ /* 0x000fe200078e00ae */
[----:B------:R-:W-:Y:S01]  /*a8380*/  MOV R238, R178 ;  /* 0x000000b200ee7202 */ /* 0x000fe20000000f00 */
[----:B------:R-:W-:Y:S02]  /*a8390*/  IMAD.MOV.U32 R237, RZ, RZ, R175 ;  /* 0x000000ffffed7224 */ /* 0x000fe400078e00af */
        /* <DEDUP_REMOVED lines=9> */
[----:B--2---:R-:W-:Y:S01]  /*a8430*/  IMAD.MOV.U32 R111, RZ, RZ, R155 ;  /* 0x000000ffff6f7224 */ /* 0x004fe200078e009b */
[----:B---3--:R-:W-:Y:S01]  /*a8440*/  MOV R110, R154 ;  /* 0x0000009a006e7202 */ /* 0x008fe20000000f00 */
[----:B----4-:R-:W-:-:S02]  /*a8450*/  IMAD.MOV.U32 R109, RZ, RZ, R143 ;  /* 0x000000ffff6d7224 */ /* 0x010fc400078e008f */
[----:B------:R-:W-:Y:S02]  /*a8460*/  IMAD.MOV.U32 R108, RZ, RZ, R142 ;  /* 0x000000ffff6c7224 */ /* 0x000fe400078e008e */
[----:B------:R-:W2:Y:S04]  /*a8470*/  LDL.LU R142, [R1+0xc374] ;  /* 0x00c37400018e7983 */ /* 0x000ea80000300800 */
[----:B------:R-:W2:Y:S04]  /*a8480*/  LDL.LU R143, [R1+0xc370] ;  /* 0x00c37000018f7983 */ /* 0x000ea80000300800 */
[----:B------:R-:W3:Y:S04]  /*a8490*/  LDL.LU R154, [R1+0xc36c] ;  /* 0x00c36c00019a7983 */ /* 0x000ee80000300800 */
[----:B------:R-:W3:Y:S04]  /*a84a0*/  LDL.LU R155, [R1+0xc368] ;  /* 0x00c36800019b7983 */ /* 0x000ee80000300800 */
[----:B------:R-:W4:Y:S04]  /*a84b0*/  LDL.LU R158, [R1+0xc364] ;  /* 0x00c36400019e7983 */ /* 0x000f280000300800 */
[----:B------:R-:W4:Y:S04]  /*a84c0*/  LDL.LU R159, [R1+0xc360] ;  /* 0x00c36000019f7983 */ /* 0x000f280000300800 */
[----:B------:R-:W2:Y:S04]  /*a84d0*/  LDL.LU R162, [R1+0xc35c] ;  /* 0x00c35c0001a27983 */ /* 0x000ea80000300800 */
[----:B------:R-:W2:Y:S04]  /*a84e0*/  LDL.LU R163, [R1+0xc358] ;  /* 0x00c3580001a37983 */ /* 0x000ea80000300800 */
[----:B------:R-:W4:Y:S04]  /*a84f0*/  LDL.LU R166, [R1+0xc354] ;  /* 0x00c3540001a67983 */ /* 0x000f280000300800 */
[----:B------:R-:W4:Y:S04]  /*a8500*/  LDL.LU R167, [R1+0xc350] ;  /* 0x00c3500001a77983 */ /* 0x000f280000300800 */
[----:B------:R-:W2:Y:S04]  /*a8510*/  LDL.LU R170, [R1+0xc34c] ;  /* 0x00c34c0001aa7983 */ /* 0x000ea80000300800 */
[----:B------:R-:W2:Y:S04]  /*a8520*/  LDL.LU R171, [R1+0xc348] ;  /* 0x00c3480001ab7983 */ /* 0x000ea80000300800 */
[----:B------:R-:W4:Y:S04]  /*a8530*/  LDL.LU R174, [R1+0xc344] ;  /* 0x00c3440001ae7983 */ /* 0x000f280000300800 */
[----:B------:R-:W4:Y:S04]  /*a8540*/  LDL.LU R175, [R1+0xc340] ;  /* 0x00c3400001af7983 */ /* 0x000f280000300800 */
[----:B------:R-:W3:Y:S04]  /*a8550*/  LDL.LU R178, [R1+0xc33c] ;  /* 0x00c33c0001b27983 */ /* 0x000ee80000300800 */
[----:B------:R-:W3:Y:S04]  /*a8560*/  LDL.LU R179, [R1+0xc338] ;  /* 0x00c3380001b37983 */ /* 0x000ee80000300800 */
[----:B------:R-:W2:Y:S04]  /*a8570*/  LDL.LU R182, [R1+0xc334] ;  /* 0x00c3340001b67983 */ /* 0x000ea80000300800 */
[----:B------:R-:W4:Y:S04]  /*a8580*/  LDL.LU R210, [R1+0xc330] ;  /* 0x00c3300001d27983 */ /* 0x000f280000300800 */
[----:B------:R-:W4:Y:S04]  /*a8590*/  LDL.LU R211, [R1+0xc32c] ;  /* 0x00c32c0001d37983 */ /* 0x000f280000300800 */
[----:B------:R-:W2:Y:S04]  /*a85a0*/  LDL.LU R183, [R1+0xc328] ;  /* 0x00c3280001b77983 */ /* 0x000ea80000300800 */
[----:B------:R-:W3:Y:S04]  /*a85b0*/  LDL.LU R186, [R1+0xc324] ;  /* 0x00c3240001ba7983 */ /* 0x000ee80000300800 */
[----:B------:R-:W3:Y:S04]  /*a85c0*/  LDL.LU R187, [R1+0xc320] ;  /* 0x00c3200001bb7983 */ /* 0x000ee80000300800 */
[----:B------:R-:W2:Y:S04]  /*a85d0*/  LDL.LU R206, [R1+0xc31c] ;  /* 0x00c31c0001ce7983 */ /* 0x000ea80000300800 */
[----:B------:R-:W2:Y:S01]  /*a85e0*/  LDL.LU R207, [R1+0xc318] ;  /* 0x00c3180001cf7983 */ /* 0x000ea20000300800 */
[C---:B----4-:R-:W-:Y:S06]  /*a85f0*/  HMMA.1688.F32.TF32 R36, R240.reuse, R210, R36 ;  /* 0x000000d2f024723c */ /* 0x050fec0000081024 */
[----:B--2---:R-:W-:-:S15]  /*a8600*/  HMMA.1688.F32.TF32 R32, R240, R206, R32 ;  /* 0x000000cef020723c */ /* 0x004fde0000081020 */
[----:B------:R-:W-:-:S02]  /*a8610*/  NOP ;  /* 0x0000000000007918 */ /* 0x000fc40000000000 */
[----:B------:R1:W-:Y:S04]  /*a8620*/  STL.64 [R1+0x10e0], R36 ;  /* 0x0010e02401007387 */ /* 0x0003e80000100a00 */
[----:B------:R2:W-:Y:S01]  /*a8630*/  STL.64 [R1+0x10e8], R38 ;  /* 0x0010e82601007387 */ /* 0x0005e20000100a00 */
[----:B-1----:R-:W-:-:S03]  /*a8640*/  IMAD.MOV.U32 R36, RZ, RZ, R190 ;  /* 0x000000ffff247224 */ /* 0x002fc600078e00be */
[----:B------:R-:W4:Y:S01]  /*a8650*/  LDL.LU R190, [R1+0xc314] ;  /* 0x00c3140001be7983 */ /* 0x000f220000300800 */
[----:B------:R-:W-:Y:S01]  /*a8660*/  IMAD.MOV.U32 R37, RZ, RZ, R198 ;  /* 0x000000ffff257224 */ /* 0x000fe200078e00c6 */
[----:B--2---:R-:W-:Y:S01]  /*a8670*/  MOV R38, R202 ;  /* 0x000000ca00267202 */ /* 0x004fe20000000f00 */
[----:B------:R-:W-:Y:S01]  /*a8680*/  IMAD.MOV.U32 R39, RZ, RZ, R203 ;  /* 0x000000ffff277224 */ /* 0x000fe200078e00cb */
[----:B------:R-:W2:Y:S04]  /*a8690*/  LDL.LU R198, [R1+0xc310] ;  /* 0x00c3100001c67983 */ /* 0x000ea80000300800 */
[----:B------:R-:W4:Y:S04]  /*a86a0*/  LDL.LU R202, [R1+0xc30c] ;  /* 0x00c30c0001ca7983 */ /* 0x000f280000300800 */
[----:B------:R-:W4:Y:S04]  /*a86b0*/  LDL.LU R203, [R1+0xc308] ;  /* 0x00c3080001cb7983 */ /* 0x000f280000300800 */
[----:B------:R1:W-:Y:S04]  /*a86c0*/  STL.64 [R1+0x10d0], R32 ;  /* 0x0010d02001007387 */ /* 0x0003e80000100a00 */
[----:B------:R3:W-:Y:S01]  /*a86d0*/  STL.64 [R1+0x10d8], R34 ;  /* 0x0010d82201007387 */ /* 0x0007e20000100a00 */
[----:B-1----:R-:W-:Y:S01]  /*a86e0*/  IMAD.MOV.U32 R32, RZ, RZ, R199 ;  /* 0x000000ffff207224 */ /* 0x002fe200078e00c7 */
[----:B------:R-:W-:-:S02]  /*a86f0*/  MOV R33, R194 ;  /* 0x000000c200217202 */ /* 0x000fc40000000f00 */
[----:B------:R-:W2:Y:S01]  /*a8700*/  LDL.LU R199, [R1+0xc304] ;  /* 0x00c3040001c77983 */ /* 0x000ea20000300800 */
[----:B---3--:R-:W-:-:S03]  /*a8710*/  IMAD.MOV.U32 R34, RZ, RZ, R195 ;  /* 0x000000ffff227224 */ /* 0x008fc600078e00c3 */
[----:B------:R-:W3:Y:S01]  /*a8720*/  LDL.LU R194, [R1+0xc300] ;  /* 0x00c3000001c27983 */ /* 0x000ee20000300800 */
[----:B------:R-:W-:-:S03]  /*a8730*/  IMAD.MOV.U32 R35, RZ, RZ, R191 ;  /* 0x000000ffff237224 */ /* 0x000fc600078e00bf */
[----:B------:R-:W3:Y:S04]  /*a8740*/  LDL.LU R195, [R1+0xc2fc] ;  /* 0x00c2fc0001c37983 */ /* 0x000ee80000300800 */
[----:B------:R-:W3:Y:S01]  /*a8750*/  LDL.LU R191, [R1+0xc2f8] ;  /* 0x00c2f80001bf7983 */ /* 0x000ee20000300800 */
[C---:B------:R-:W-:Y:S06]  /*a8760*/  HMMA.1688.F32.TF32 R124, R240.reuse, R186, R124 ;  /* 0x000000baf07c723c */ /* 0x040fec000008107c */
[C---:B------:R-:W-:Y:S06]  /*a8770*/  HMMA.1688.F32.TF32 R128, R240.reuse, R182, R128 ;  /* 0x000000b6f080723c */ /* 0x040fec0000081080 */
[C---:B------:R-:W-:Y:S06]  /*a8780*/  HMMA.1688.F32.TF32 R224, R240.reuse, R178, R224 ;  /* 0x000000b2f0e0723c */ /* 0x040fec00000810e0 */
[C---:B------:R-:W-:Y:S06]  /*a8790*/  HMMA.1688.F32.TF32 R48, R240.reuse, R154, R48 ;  /* 0x0000009af030723c */ /* 0x040fec0000081030 */
[C---:B----4-:R-:W-:Y:S06]  /*a87a0*/  HMMA.1688.F32.TF32 R108, R240.reuse, R202, R108 ;  /* 0x000000caf06c723c */ /* 0x050fec000008106c */
[C---:B--2---:R-:W-:Y:S06]  /*a87b0*/  HMMA.1688.F32.TF32 R112, R240.reuse, R198, R112 ;  /* 0x000000c6f070723c */ /* 0x044fec0000081070 */
[C---:B---3--:R-:W-:Y:S06]  /*a87c0*/  HMMA.1688.F32.TF32 R116, R240.reuse, R194, R116 ;  /* 0x000000c2f074723c */ /* 0x048fec0000081074 */
[C---:B------:R-:W-:Y:S05]  /*a87d0*/  HMMA.1688.F32.TF32 R120, R240.reuse, R190, R120 ;  /* 0x000000bef078723c */ /* 0x040fea0000081078 */
[----:B------:R-:W-:Y:S04]  /*a87e0*/  STL.64 [R1+0x10c0], R108 ;  /* 0x0010c06c01007387 */ /* 0x000fe80000100a00 */
[----:B------:R1:W-:Y:S04]  /*a87f0*/  STL.64 [R1+0x10c8], R110 ;  /* 0x0010c86e01007387 */ /* 0x0003e80000100a00 */
[----:B-1----:R-:W2:Y:S04]  /*a8800*/  LDL.LU.64 R110, [R1+0xc2f0] ;  /* 0x00c2f000016e7983 */ /* 0x002ea80000300a00 */
[----:B------:R-:W-:Y:S04]  /*a8810*/  STL.64 [R1+0x10b0], R112 ;  /* 0x0010b07001007387 */ /* 0x000fe80000100a00 */
[----:B------:R1:W-:Y:S04]  /*a8820*/  STL.64 [R1+0x10b8], R114 ;  /* 0x0010b87201007387 */ /* 0x0003e80000100a00 */
[----:B-1----:R-:W3:Y:S04]  /*a8830*/  LDL.LU.64 R114, [R1+0xc2e8] ;  /* 0x00c2e80001727983 */ /* 0x002ee80000300a00 */
[----:B------:R-:W-:Y:S04]  /*a8840*/  STL.64 [R1+0x10a0], R116 ;  /* 0x0010a07401007387 */ /* 0x000fe80000100a00 */
[----:B------:R1:W-:Y:S04]  /*a8850*/  STL.64 [R1+0x10a8], R118 ;  /* 0x0010a87601007387 */ /* 0x0003e80000100a00 */
[----:B-1----:R-:W4:Y:S04]  /*a8860*/  LDL.LU.64 R118, [R1+0xc2e0] ;  /* 0x00c2e00001767983 */ /* 0x002f280000300a00 */
        /* <DEDUP_REMOVED lines=8> */
[----:B-1----:R-:W2:Y:S04]  /*a88f0*/  LDL.LU.64 R130, [R1+0xc2c8] ;  /* 0x00c2c80001827983 */ /* 0x002ea80000300a00 */
[----:B------:R-:W-:Y:S04]  /*a8900*/  STL.64 [R1+0x1060], R224 ;  /* 0x001060e001007387 */ /* 0x000fe80000100a00 */
[----:B------:R1:W-:Y:S02]  /*a8910*/  STL.64 [R1+0x1068], R226 ;  /* 0x001068e201007387 */ /* 0x0003e40000100a00 */
[C---:B-1----:R-:W-:Y:S06]  /*a8920*/  HMMA.1688.F32.TF32 R224, R240.reuse, R174, R228 ;  /* 0x000000aef0e0723c */ /* 0x042fec00000810e4 */
[----:B------:R-:W-:-:S15]  /*a8930*/  HMMA.1688.F32.TF32 R228, R240, R170, R232 ;  /* 0x000000aaf0e4723c */ /* 0x000fde00000810e8 */
[----:B------:R-:W-:-:S02]  /*a8940*/  NOP ;  /* 0x0000000000007918 */ /* 0x000fc40000000000 */
[----:B------:R-:W-:Y:S04]  /*a8950*/  STL.64 [R1+0x1050], R224 ;  /* 0x001050e001007387 */ /* 0x000fe80000100a00 */
[----:B------:R1:W-:Y:S02]  /*a8960*/  STL.64 [R1+0x1058], R226 ;  /* 0x001058e201007387 */ /* 0x0003e40000100a00 */
[----:B-1----:R-:W-:Y:S02]  /*a8970*/  HMMA.1688.F32.TF32 R224, R240, R166, R60 ;  /* 0x000000a6f0e0723c */ /* 0x002fe4000008103c */
[----:B------:R-:W-:Y:S04]  /*a8980*/  STL.64 [R1+0x1040], R228 ;  /* 0x001040e401007387 */ /* 0x000fe80000100a00 */
[----:B------:R1:W-:Y:S01]  /*a8990*/  STL.64 [R1+0x1048], R230 ;  /* 0x001048e601007387 */ /* 0x0003e20000100a00 */
[----:B------:R-:W-:-:S03]  /*a89a0*/  MOV R60, R146 ;  /* 0x00000092003c7202 */ /* 0x000fc60000000f00 */
[----:B------:R-:W4:Y:S01]  /*a89b0*/  LDL.LU R146, [R1+0xc2c0] ;  /* 0x00c2c00001927983 */ /* 0x000f220000300800 */
[----:B-1----:R-:W-:-:S12]  /*a89c0*/  HMMA.1688.F32.TF32 R228, R240, R162, R236 ;  /* 0x000000a2f0e4723c */ /* 0x002fd800000810ec */
[----:B------:R-:W-:Y:S04]  /*a89d0*/  STL.64 [R1+0x9a0], R224 ;  /* 0x0009a0e001007387 */ /* 0x000fe80000100a00 */
[----:B------:R1:W-:Y:S02]  /*a89e0*/  STL.64 [R1+0x9a8], R226 ;  /* 0x0009a8e201007387 */ /* 0x0003e40000100a00 */
[----:B-1----:R-:W-:Y:S01]  /*a89f0*/  HMMA.1688.F32.TF32 R224, R240, R158, R248 ;  /* 0x0000009ef0e0723c */ /* 0x002fe200000810f8 */
[----:B------:R-:W-:Y:S01]  /*a8a00*/  IMAD.MOV.U32 R61, RZ, RZ, R147 ;  /* 0x000000ffff3d7224 */ /* 0x000fe200078e0093 */
[----:B------:R-:W-:Y:S01]  /*a8a10*/  MOV R63, R151 ;  /* 0x00000097003f7202 */ /* 0x000fe20000000f00 */
[----:B------:R-:W4:Y:S01]  /*a8a20*/  LDL.LU R147, [R1+0xc2bc] ;  /* 0x00c2bc0001937983 */ /* 0x000f220000300800 */
[----:B------:R-:W-:-:S03]  /*a8a30*/  IMAD.MOV.U32 R62, RZ, RZ, R150 ;  /* 0x000000ffff3e7224 */ /* 0x000fc600078e0096 */
[----:B------:R-:W3:Y:S04]  /*a8a40*/  LDL.LU R150, [R1+0xc2b8] ;  /* 0x00c2b80001967983 */ /* 0x000ee80000300800 */
[----:B------:R-:W3:Y:S04]  /*a8a50*/  LDL.LU R151, [R1+0xc2b4] ;  /* 0x00c2b40001977983 */ /* 0x000ee80000300800 */
[----:B------:R-:W-:Y:S04]  /*a8a60*/  STL.64 [R1+0x980], R228 ;  /* 0x000980e401007387 */ /* 0x000fe80000100a00 */
[----:B------:R-:W-:Y:S01]  /*a8a70*/  STL.64 [R1+0x988], R230 ;  /* 0x000988e601007387 */ /* 0x000fe20000100a00 */
[----:B------:R-:W-:-:S03]  /*a8a80*/  IMAD.MOV.U32 R237, RZ, RZ, R138 ;  /* 0x000000ffffed7224 */ /* 0x000fc600078e008a */
[----:B------:R-:W-:Y:S01]  /*a8a90*/  STL.64 [R1+0x960], R224 ;  /* 0x000960e001007387 */ /* 0x000fe20000100a00 */
[----:B------:R-:W-:-:S03]  /*a8aa0*/  IMAD.MOV.U32 R238, RZ, RZ, R139 ;  /* 0x000000ffffee7224 */ /* 0x000fc600078e008b */
[----:B------:R-:W-:Y:S04]  /*a8ab0*/  STL.64 [R1+0x968], R226 ;  /* 0x000968e201007387 */ /* 0x000fe80000100a00 */
[----:B------:R3:W-:Y:S04]  /*a8ac0*/  STL [R1+0x948], R50 ;  /* 0x0009483201007387 */ /* 0x0007e80000100800 */
[----:B------:R-:W2:Y:S04]  /*a8ad0*/  LDL.LU R236, [R1+0xeb0] ;  /* 0x000eb00001ec7983 */ /* 0x000ea80000300800 */
[----:B------:R-:W2:Y:S04]  /*a8ae0*/  LDL.LU R138, [R1+0xc2b0] ;  /* 0x00c2b000018a7983 */ /* 0x000ea80000300800 */
[----:B------:R-:W2:Y:S01]  /*a8af0*/  LDL.LU R139, [R1+0xc2ac] ;  /* 0x00c2ac00018b7983 */ /* 0x000ea20000300800 */
[----:B------:R-:W-:Y:S03]  /*a8b00*/  HMMA.1688.F32.TF32 R32, R240, R142, R32 ;  /* 0x0000008ef020723c */ /* 0x000fe60000081020 */
[----:B------:R-:W2:Y:S04]  /*a8b10*/  LDL.LU R239, [R1+0xebc] ;  /* 0x000ebc0001ef7983 */ /* 0x000ea80000300800 */
[----:B------:R-:W2:Y:S01]  /*a8b20*/  LDL.LU R232, [R1+0xec0] ;  /* 0x000ec00001e87983 */ /* 0x000ea20000300800 */
[----:B------:R-:W-:-:S03]  /*a8b30*/  IMAD.MOV.U32 R124, RZ, RZ, R48 ;  /* 0x000000ffff7c7224 */ /* 0x000fc600078e0030 */
[----:B------:R-:W2:Y:S01]  /*a8b40*/  LDL.LU R233, [R1+0xec4] ;  /* 0x000ec40001e97983 */ /* 0x000ea20000300800 */
[----:B------:R-:W-:Y:S01]  /*a8b50*/  IMAD.MOV.U32 R125, RZ, RZ, R49 ;  /* 0x000000ffff7d7224 */ /* 0x000fe200078e0031 */
[----:B------:R-:W-:Y:S02]  /*a8b60*/  MOV R128, R51 ;  /* 0x0000003300807202 */ /* 0x000fe40000000f00 */
[----:B------:R-:W2:Y:S04]  /*a8b70*/  LDL.LU R234, [R1+0xec8] ;  /* 0x000ec80001ea7983 */ /* 0x000ea80000300800 */
[----:B------:R-:W2:Y:S04]  /*a8b80*/  LDL.LU R235, [R1+0xecc] ;  /* 0x000ecc0001eb7983 */ /* 0x000ea80000300800 */
[----:B------:R-:W2:Y:S01]  /*a8b90*/  LDL.LU R248, [R1+0xea0] ;  /* 0x000ea00001f87983 */ /* 0x000ea20000300800 */
[----:B------:R-:W-:Y:S01]  /*a8ba0*/  MOV R89, R32 ;  /* 0x0000002000597202 */ /* 0x000fe20000000f00 */
[----:B------:R-:W-:Y:S01]  /*a8bb0*/  IMAD.MOV.U32 R88, RZ, RZ, R33 ;  /* 0x000000ffff587224 */ /* 0x000fe200078e0021 */
[----:B------:R-:W-:Y:S01]  /*a8bc0*/  MOV R84, R35 ;  /* 0x0000002300547202 */ /* 0x000fe20000000f00 */
[----:B------:R-:W-:Y:S01]  /*a8bd0*/  IMAD.MOV.U32 R85, RZ, RZ, R34 ;  /* 0x000000ffff557224 */ /* 0x000fe200078e0022 */
[----:B------:R-:W2:Y:S04]  /*a8be0*/  LDL.LU R249, [R1+0xea4] ;  /* 0x000ea40001f97983 */ /* 0x000ea80000300800 */
[----:B------:R-:W2:Y:S04]  /*a8bf0*/  LDL.LU R250, [R1+0xea8] ;  /* 0x000ea80001fa7983 */ /* 0x000ea80000300800 */
[----:B------:R-:W2:Y:S01]  /*a8c00*/  LDL.LU R251, [R1+0xeac] ;  /* 0x000eac0001fb7983 */ /* 0x000ea20000300800 */
[----:B---3--:R-:W-:Y:S01]  /*a8c10*/  HMMA.1688.F32.TF32 R48, R240, R150, R244 ;  /* 0x00000096f030723c */ /* 0x008fe200000810f4 */
[----:B------:R-:W-:-:S02]  /*a8c20*/  LOP3.LUT R129, R252, 0x60, RZ, 0x3c, !PT ;  /* 0x00000060fc817812 */ /* 0x000fc400078e3cff */
[----:B------:R-:W-:Y:S03]  /*a8c30*/  LDS R244, [R3+UR12+0x80800] ;  /* 0x0808000c03f47984 */ /* 0x000fe60008000800 */
[C---:B----4-:R-:W-:Y:S01]  /*a8c40*/  HMMA.1688.F32.TF32 R36, R240.reuse, R146, R36 ;  /* 0x00000092f024723c */ /* 0x050fe20000081024 */
[----:B------:R-:W-:Y:S04]  /*a8c50*/  LDS R246, [R3+UR12+0x80c00] ;  /* 0x080c000c03f67984 */ /* 0x000fe80008000800 */
[----:B------:R-:W-:Y:S04]  /*a8c60*/  LDS R245, [R129+UR12+0x80800] ;  /* 0x0808000c81f57984 */ /* 0x000fe80008000800 */
[----:B------:R-:W1:Y:S01]  /*a8c70*/  LDS R247, [R129+UR12+0x80c00] ;  /* 0x080c000c81f77984 */ /* 0x000e620008000800 */
[----:B--2---:R-:W-:Y:S03]  /*a8c80*/  HMMA.1688.F32.TF32 R32, R240, R138, R60 ;  /* 0x0000008af020723c */ /* 0x004fe6000008103c */
[----:B------:R-:W2:Y:S04]  /*a8c90*/  LDL.LU R60, [R1+0xe90] ;  /* 0x000e9000013c7983 */ /* 0x000ea80000300800 */
[----:B------:R-:W2:Y:S04]  /*a8ca0*/  LDL.LU R61, [R1+0xe94] ;  /* 0x000e9400013d7983 */ /* 0x000ea80000300800 */
[----:B------:R-:W2:Y:S04]  /*a8cb0*/  LDL.LU R62, [R1+0xe98] ;  /* 0x000e9800013e7983 */ /* 0x000ea80000300800 */
[----:B------:R-:W2:Y:S09]  /*a8cc0*/  LDL.LU R63, [R1+0xe9c] ;  /* 0x000e9c00013f7983 */ /* 0x000eb20000300800 */
[----:B------:R-:W-:Y:S01]  /*a8cd0*/  MOV R81, R32 ;  /* 0x0000002000517202 */ /* 0x000fe20000000f00 */
[----:B------:R-:W-:-:S02]  /*a8ce0*/  IMAD.MOV.U32 R80, RZ, RZ, R33 ;  /* 0x000000ffff507224 */ /* 0x000fc400078e0021 */
[----:B------:R-:W-:Y:S02]  /*a8cf0*/  IMAD.MOV.U32 R32, RZ, RZ, R126 ;  /* 0x000000ffff207224 */ /* 0x000fe400078e007e */
[----:B------:R-:W3:Y:S01]  /*a8d00*/  LDL.LU R126, [R1+0xc2a8] ;  /* 0x00c2a800017e7983 */ /* 0x000ee20000300800 */
[----:B------:R-:W-:-:S03]  /*a8d10*/  IMAD.MOV.U32 R33, RZ, RZ, R134 ;  /* 0x000000ffff217224 */ /* 0x000fc600078e0086 */
[----:B------:R-:W4:Y:S01]  /*a8d20*/  LDL.LU R134, [R1+0xc2a4] ;  /* 0x00c2a40001867983 */ /* 0x000f220000300800 */
[----:B------:R-:W-:Y:S01]  /*a8d30*/  IMAD.MOV.U32 R77, RZ, RZ, R34 ;  /* 0x000000ffff4d7224 */ /* 0x000fe200078e0022 */
[----:B------:R-:W-:Y:S01]  /*a8d40*/  MOV R76, R35 ;  /* 0x00000023004c7202 */ /* 0x000fe20000000f00 */
[----:B------:R-:W-:Y:S01]  /*a8d50*/  IMAD.MOV.U32 R92, RZ, RZ, R48 ;  /* 0x000000ffff5c7224 */ /* 0x000fe200078e0030 */
[----:B------:R-:W-:Y:S01]  /*a8d60*/  MOV R34, R118 ;  /* 0x0000007600227202 */ /* 0x000fe20000000f00 */
[----:B------:R-:W-:Y:S01]  /*a8d70*/  IMAD.MOV.U32 R35, RZ, RZ, R119 ;  /* 0x000000ffff237224 */ /* 0x000fe200078e0077 */
[----:B------:R-:W2:Y:S01]  /*a8d80*/  LDL.LU R118, [R1+0xc2a0] ;  /* 0x00c2a00001767983 */ /* 0x000ea20000300800 */
[----:B------:R-:W-:Y:S01]  /*a8d90*/  IMAD.MOV.U32 R93, RZ, RZ, R49 ;  /* 0x000000ffff5d7224 */ /* 0x000fe200078e0031 */
[----:B------:R-:W-:Y:S01]  /*a8da0*/  MOV R49, R123 ;  /* 0x0000007b00317202 */ /* 0x000fe20000000f00 */
[----:B------:R-:W-:Y:S01]  /*a8db0*/  IMAD.MOV.U32 R48, RZ, RZ, R122 ;  /* 0x000000ffff307224 */ /* 0x000fe200078e007a */
[----:B------:R-:W2:Y:S04]  /*a8dc0*/  LDL.LU R119, [R1+0xc29c] ;  /* 0x00c29c0001777983 */ /* 0x000ea80000300800 */
[----:B------:R-:W2:Y:S04]  /*a8dd0*/  LDL.LU R122, [R1+0xc298] ;  /* 0x00c29800017a7983 */ /* 0x000ea80000300800 */
[----:B------:R-:W2:Y:S01]  /*a8de0*/  LDL.LU R123, [R1+0xc294] ;  /* 0x00c29400017b7983 */ /* 0x000ea20000300800 */
[----:B------:R-:W-:Y:S01]  /*a8df0*/  MOV R113, R50 ;  /* 0x0000003200717202 */ /* 0x000fe20000000f00 */
[----:B------:R-:W-:-:S02]  /*a8e00*/  IMAD.MOV.U32 R112, RZ, RZ, R51 ;  /* 0x000000ffff707224 */ /* 0x000fc400078e0033 */
[----:B------:R-:W-:Y:S01]  /*a8e10*/  IMAD.MOV.U32 R96, RZ, RZ, R36 ;  /* 0x000000ffff607224 */ /* 0x000fe200078e0024 */
[----:B------:R-:W-:Y:S01]  /*a8e20*/  MOV R36, R135 ;  /* 0x0000008700247202 */ /* 0x000fe20000000f00 */
[----:B------:R-:W-:Y:S01]  /*a8e30*/  IMAD.MOV.U32 R101, RZ, RZ, R38 ;  /* 0x000000ffff657224 */ /* 0x000fe200078e0026 */
[----:B------:R-:W-:Y:S01]  /*a8e40*/  MOV R97, R37 ;  /* 0x0000002500617202 */ /* 0x000fe20000000f00 */
[----:B------:R-:W-:Y:S02]  /*a8e50*/  IMAD.MOV.U32 R37, RZ, RZ, R130 ;  /* 0x000000ffff257224 */ /* 0x000fe400078e0082 */
[----:B------:R-:W-:Y:S02]  /*a8e60*/  IMAD.MOV.U32 R38, RZ, RZ, R131 ;  /* 0x000000ffff267224 */ /* 0x000fe400078e0083 */
[----:B------:R-:W-:Y:S01]  /*a8e70*/  IMAD.MOV.U32 R100, RZ, RZ, R39 ;  /* 0x000000ffff647224 */ /* 0x000fe200078e0027 */
[----:B------:R-:W-:Y:S01]  /*a8e80*/  MOV R39, R127 ;  /* 0x0000007f00277202 */ /* 0x000fe20000000f00 */
[----:B---3--:R-:W-:-:S02]  /*a8e90*/  IMAD.MOV.U32 R50, RZ, RZ, R126 ;  /* 0x000000ffff327224 */ /* 0x008fc400078e007e */
[----:B------:R-:W3:Y:S01]  /*a8ea0*/  LDL.LU R126, [R1+0xc290] ;  /* 0x00c29000017e7983 */ /* 0x000ee20000300800 */
[----:B----4-:R-:W-:-:S03]  /*a8eb0*/  IMAD.MOV.U32 R51, RZ, RZ, R134 ;  /* 0x000000ffff337224 */ /* 0x010fc600078e0086 */
[----:B------:R-:W4:Y:S04]  /*a8ec0*/  LDL.LU R134, [R1+0xc28c] ;  /* 0x00c28c0001867983 */ /* 0x000f280000300800 */
[----:B------:R-:W4:Y:S04]  /*a8ed0*/  LDL.LU R135, [R1+0xc288] ;  /* 0x00c2880001877983 */ /* 0x000f280000300800 */
[----:B------:R-:W3:Y:S04]  /*a8ee0*/  LDL.LU R130, [R1+0xc284] ;  /* 0x00c2840001827983 */ /* 0x000ee80000300800 */
[----:B------:R-:W3:Y:S01]  /*a8ef0*/  LDL.LU R131, [R1+0xc280] ;  /* 0x00c2800001837983 */ /* 0x000ee20000300800 */
[----:B--2---:R-:W-:Y:S03]  /*a8f00*/  HMMA.1688.F32.TF32 R60, R240, R122, R60 ;  /* 0x0000007af03c723c */ /* 0x004fe6000008103c */
[----:B------:R-:W2:-:S15]  /*a8f10*/  LDL.LU R127, [R1+0xc27c] ;  /* 0x00c27c00017f7983 */ /* 0x000e9e0000300800 */
[----:B------:R-:W-:-:S06]  /*a8f20*/  NOP ;  /* 0x0000000000007918 */ /* 0x000fcc0000000000 */
[----:B------:R-:W-:Y:S01]  /*a8f30*/  IMAD.MOV.U32 R65, RZ, RZ, R60 ;  /* 0x000000ffff417224 */ /* 0x000fe200078e003c */
[----:B------:R-:W-:Y:S01]  /*a8f40*/  MOV R57, R62 ;  /* 0x0000003e00397202 */ /* 0x000fe20000000f00 */
[----:B------:R-:W-:Y:S01]  /*a8f50*/  IMAD.MOV.U32 R60, RZ, RZ, R115 ;  /* 0x000000ffff3c7224 */ /* 0x000fe200078e0073 */
[----:B------:R-:W-:Y:S01]  /*a8f60*/  MOV R62, R110 ;  /* 0x0000006e003e7202 */ /* 0x000fe20000000f00 */
[----:B------:R-:W-:Y:S01]  /*a8f70*/  IMAD.MOV.U32 R64, RZ, RZ, R61 ;  /* 0x000000ffff407224 */ /* 0x000fe200078e003d */
[----:B------:R-:W2:Y:S01]  /*a8f80*/  LDL.LU R115, [R1+0xc278] ;  /* 0x00c2780001737983 */ /* 0x000ea20000300800 */
[----:B------:R-:W-:Y:S02]  /*a8f90*/  IMAD.MOV.U32 R56, RZ, RZ, R63 ;  /* 0x000000ffff387224 */ /* 0x000fe400078e003f */
[----:B------:R-:W-:Y:S01]  /*a8fa0*/  IMAD.MOV.U32 R63, RZ, RZ, R111 ;  /* 0x000000ffff3f7224 */ /* 0x000fe200078e006f */
[----:B------:R-:W2:Y:S04]  /*a8fb0*/  LDL.LU R61, [R1+0xe54] ;  /* 0x000e5400013d7983 */ /* 0x000ea80000300800 */
[----:B------:R-:W2:Y:S04]  /*a8fc0*/  LDL.LU R110, [R1+0xc274] ;  /* 0x00c27400016e7983 */ /* 0x000ea80000300800 */
[----:B------:R-:W2:Y:S01]  /*a8fd0*/  LDL.LU R111, [R1+0xc270] ;  /* 0x00c27000016f7983 */ /* 0x000ea20000300800 */
[----:B----4-:R-:W-:-:S15]  /*a8fe0*/  HMMA.1688.F32.TF32 R224, R240, R134, R232 ;  /* 0x00000086f0e0723c */ /* 0x010fde00000810e8 */
[----:B------:R-:W-:-:S09]  /*a8ff0*/  NOP ;  /* 0x0000000000007918 */ /* 0x000fd20000000000 */
[----:B------:R-:W-:Y:S01]  /*a9000*/  IMAD.MOV.U32 R108, RZ, RZ, R224 ;  /* 0x000000ffff6c7224 */ /* 0x000fe200078e00e0 */
[----:B------:R-:W-:Y:S01]  /*a9010*/  MOV R105, R226 ;  /* 0x000000e200697202 */ /* 0x000fe20000000f00 */
[----:B------:R-:W-:Y:S02]  /*a9020*/  IMAD.MOV.U32 R109, RZ, RZ, R225 ;  /* 0x000000ffff6d7224 */ /* 0x000fe400078e00e1 */
[----:B------:R-:W-:Y:S02]  /*a9030*/  IMAD.MOV.U32 R104, RZ, RZ, R227 ;  /* 0x000000ffff687224 */ /* 0x000fe400078e00e3 */
[C---:B---3--:R-:W-:Y:S06]  /*a9040*/  HMMA.1688.F32.TF32 R224, R240.reuse, R130, R236 ;  /* 0x00000082f0e0723c */ /* 0x048fec00000810ec */
[----:B--2---:R-:W-:-:S15]  /*a9050*/  HMMA.1688.F32.TF32 R32, R240, R110, R32 ;  /* 0x0000006ef020723c */ /* 0x004fde0000081020 */
[----:B------:R-:W-:-:S03]  /*a9060*/  NOP ;  /* 0x0000000000007918 */ /* 0x000fc60000000000 */
[----:B------:R-:W-:Y:S01]  /*a9070*/  IMAD.MOV.U32 R73, RZ, RZ, R224 ;  /* 0x000000ffff497224 */ /* 0x000fe200078e00e0 */
[----:B------:R-:W-:Y:S01]  /*a9080*/  MOV R72, R225 ;  /* 0x000000e100487202 */ /* 0x000fe20000000f00 */
[----:B------:R-:W-:Y:S02]  /*a9090*/  IMAD.MOV.U32 R69, RZ, RZ, R226 ;  /* 0x000000ffff457224 */ /* 0x000fe400078e00e2 */
[----:B------:R-:W-:Y:S02]  /*a90a0*/  IMAD.MOV.U32 R68, RZ, RZ, R227 ;  /* 0x000000ffff447224 */ /* 0x000fe400078e00e3 */
[----:B------:R-:W-:Y:S01]  /*a90b0*/  HMMA.1688.F32.TF32 R224, R240, R126, R248 ;  /* 0x0000007ef0e0723c */ /* 0x000fe200000810f8 */
[----:B------:R-:W-:Y:S01]  /*a90c0*/  IMAD.MOV.U32 R233, RZ, RZ, R106 ;  /* 0x000000ffffe97224 */ /* 0x000fe200078e006a */
[----:B------:R-:W-:Y:S01]  /*a90d0*/  MOV R234, R107 ;  /* 0x0000006b00ea7202 */ /* 0x000fe20000000f00 */
[----:B------:R-:W-:Y:S01]  /*a90e0*/  IMAD.MOV.U32 R17, RZ, RZ, R32 ;  /* 0x000000ffff117224 */ /* 0x000fe200078e0020 */
[----:B------:R-:W-:Y:S01]  /*a90f0*/  MOV R13, R34 ;  /* 0x00000022000d7202 */ /* 0x000fe20000000f00 */
[----:B------:R-:W-:Y:S01]  /*a9100*/  IMAD.MOV.U32 R16, RZ, RZ, R33 ;  /* 0x000000ffff107224 */ /* 0x000fe200078e0021 */
[----:B------:R-:W2:Y:S01]  /*a9110*/  LDL.LU R32, [R1+0xe10] ;  /* 0x000e100001207983 */ /* 0x000ea20000300800 */
[----:B------:R-:W-:-:S03]  /*a9120*/  IMAD.MOV.U32 R12, RZ, RZ, R35 ;  /* 0x000000ffff0c7224 */ /* 0x000fc600078e0023 */
[----:B------:R-:W2:-:S14]  /*a9130*/  LDL.LU R33, [R1+0xe14] ;  /* 0x000e140001217983 */ /* 0x000e9c0000300800 */
[----:B------:R-:W-:Y:S01]  /*a9140*/  MOV R116, R224 ;  /* 0x000000e000747202 */ /* 0x000fe20000000f00 */
[----:B------:R-:W-:Y:S01]  /*a9150*/  IMAD.MOV.U32 R117, RZ, RZ, R225 ;  /* 0x000000ffff757224 */ /* 0x000fe200078e00e1 */
[----:B------:R-:W2:Y:S01]  /*a9160*/  LDL.LU R34, [R1+0xe18] ;  /* 0x000e180001227983 */ /* 0x000ea20000300800 */
[----:B------:R-:W-:-:S03]  /*a9170*/  IMAD.MOV.U32 R121, RZ, RZ, R226 ;  /* 0x000000ffff797224 */ /* 0x000fc600078e00e2 */
[----:B------:R-:W2:Y:S01]  /*a9180*/  LDL.LU R35, [R1+0xe1c] ;  /* 0x000e1c0001237983 */ /* 0x000ea20000300800 */
[----:B------:R-:W-:-:S03]  /*a9190*/  MOV R120, R227 ;  /* 0x000000e300787202 */ /* 0x000fc60000000f00 */
[----:B------:R-:W3:Y:S04]  /*a91a0*/  LDL.LU R224, [R1+0xe40] ;  /* 0x000e400001e07983 */ /* 0x000ee80000300800 */
[----:B------:R-:W3:Y:S04]  /*a91b0*/  LDL.LU R225, [R1+0xe44] ;  /* 0x000e440001e17983 */ /* 0x000ee80000300800 */
[----:B------:R-:W3:Y:S04]  /*a91c0*/  LDL.LU R226, [R1+0xe48] ;  /* 0x000e480001e27983 */ /* 0x000ee80000300800 */
[----:B------:R-:W3:Y:S04]  /*a91d0*/  LDL.LU R227, [R1+0xe4c] ;  /* 0x000e4c0001e37983 */ /* 0x000ee80000300800 */
[----:B------:R-:W4:Y:S04]  /*a91e0*/  LDL.LU R232, [R1+0xe20] ;  /* 0x000e200001e87983 */ /* 0x000f280000300800 */
[----:B------:R-:W2:Y:S04]  /*a91f0*/  LDL.LU R106, [R1+0xc26c] ;  /* 0x00c26c00016a7983 */ /* 0x000ea80000300800 */
[----:B------:R-:W2:Y:S01]  /*a9200*/  LDL.LU R107, [R1+0xc268] ;  /* 0x00c26800016b7983 */ /* 0x000ea20000300800 */
[C---:B------:R-:W-:Y:S03]  /*a9210*/  HMMA.1688.F32.TF32 R36, R240.reuse, R114, R36 ;  /* 0x00000072f024723c */ /* 0x040fe60000081024 */
[----:B------:R-:W4:Y:S03]  /*a9220*/  LDL.LU R235, [R1+0xe2c] ;  /* 0x000e2c0001eb7983 */ /* 0x000f260000300800 */
[----:B------:R-:W-:Y:S01]  /*a9230*/  HMMA.1688.F32.TF32 R48, R240, R118, R48 ;  /* 0x00000076f030723c */ /* 0x000fe20000081030 */
[----:B------:R-:W4:Y:S04]  /*a9240*/  LDL.LU R228, [R1+0xe30] ;  /* 0x000e300001e47983 */ /* 0x000f280000300800 */
[----:B------:R-:W4:Y:S04]  /*a9250*/  LDL.LU R229, [R1+0xe34] ;  /* 0x000e340001e57983 */ /* 0x000f280000300800 */
[----:B------:R-:W4:Y:S04]  /*a9260*/  LDL.LU R230, [R1+0xe38] ;  /* 0x000e380001e67983 */ /* 0x000f280000300800 */
[----:B------:R-:W4:Y:S05]  /*a9270*/  LDL.LU R231, [R1+0xe3c] ;  /* 0x000e3c0001e77983 */ /* 0x000f2a0000300800 */
[----:B------:R-:W-:Y:S01]  /*a9280*/  MOV R9, R36 ;  /* 0x0000002400097202 */ /* 0x000fe20000000f00 */
        /* <DEDUP_REMOVED lines=8> */
[----:B------:R-:W-:Y:S02]  /*a9310*/  IMAD.MOV.U32 R249, RZ, RZ, R102 ;  /* 0x000000fffff97224 */ /* 0x000fe400078e0066 */
[----:B------:R-:W-:Y:S01]  /*a9320*/  IMAD.MOV.U32 R250, RZ, RZ, R103 ;  /* 0x000000fffffa7224 */ /* 0x000fe200078e0067 */
[----:B------:R-:W-:Y:S01]  /*a9330*/  MOV R251, R91 ;  /* 0x0000005b00fb7202 */ /* 0x000fe20000000f00 */
[----:B------:R-:W-:Y:S01]  /*a9340*/  IMAD.MOV.U32 R53, RZ, RZ, R48 ;  /* 0x000000ffff357224 */ /* 0x000fe200078e0030 */
[----:B------:R-:W-:Y:S01]  /*a9350*/  MOV R52, R49 ;  /* 0x0000003100347202 */ /* 0x000fe20000000f00 */
[----:B------:R-:W-:-:S02]  /*a9360*/  IMAD.MOV.U32 R48, RZ, RZ, R98 ;  /* 0x000000ffff307224 */ /* 0x000fc400078e0062 */
[----:B------:R-:W-:Y:S02]  /*a9370*/  IMAD.MOV.U32 R49, RZ, RZ, R99 ;  /* 0x000000ffff317224 */ /* 0x000fe400078e0063 */
[----:B------:R-:W-:Y:S01]  /*a9380*/  IMAD.MOV.U32 R45, RZ, RZ, R50 ;  /* 0x000000ffff2d7224 */ /* 0x000fe200078e0032 */
[----:B------:R-:W-:Y:S01]  /*a9390*/  MOV R50, R94 ;  /* 0x0000005e00327202 */ /* 0x000fe20000000f00 */
[----:B------:R-:W-:Y:S02]  /*a93a0*/  IMAD.MOV.U32 R44, RZ, RZ, R51 ;  /* 0x000000ffff2c7224 */ /* 0x000fe400078e0033 */
[----:B------:R-:W-:Y:S01]  /*a93b0*/  IMAD.MOV.U32 R51, RZ, RZ, R95 ;  /* 0x000000ffff337224 */ /* 0x000fe200078e005f */
[----:B--2---:R-:W-:-:S15]  /*a93c0*/  HMMA.1688.F32.TF32 R36, R240, R106, R60 ;  /* 0x0000006af024723c */ /* 0x004fde000008103c */
[----:B------:R-:W-:-:S09]  /*a93d0*/  NOP ;  /* 0x0000000000007918 */ /* 0x000fd20000000000 */
[----:B------:R-:W-:Y:S01]  /*a93e0*/  IMAD.MOV.U32 R25, RZ, RZ, R36 ;  /* 0x000000ffff197224 */ /* 0x000fe200078e0024 */
[----:B------:R-:W-:Y:S01]  /*a93f0*/  MOV R21, R38 ;  /* 0x0000002600157202 */ /* 0x000fe20000000f00 */
[----:B------:R-:W-:Y:S01]  /*a9400*/  IMAD.MOV.U32 R24, RZ, RZ, R37 ;  /* 0x000000ffff187224 */ /* 0x000fe200078e0025 */
[----:B------:R-:W2:Y:S01]  /*a9410*/  LDL.LU R36, [R1+0xe00] ;  /* 0x000e000001247983 */ /* 0x000ea20000300800 */
[----:B------:R-:W-:-:S03]  /*a9420*/  IMAD.MOV.U32 R20, RZ, RZ, R39 ;  /* 0x000000ffff147224 */ /* 0x000fc600078e0027 */
        /* <DEDUP_REMOVED lines=12> */
[----:B------:R-:W3:Y:S04]  /*a94f0*/  LDL.LU R102, [R1+0xc250] ;  /* 0x00c2500001667983 */ /* 0x000ee80000300800 */
[----:B------:R-:W3:Y:S04]  /*a9500*/  LDL.LU R103, [R1+0xc24c] ;  /* 0x00c24c0001677983 */ /* 0x000ee80000300800 */
[----:B------:R-:W2:Y:S04]  /*a9510*/  LDL.LU R91, [R1+0xc248] ;  /* 0x00c24800015b7983 */ /* 0x000ea80000300800 */
[----:B------:R-:W4:Y:S04]  /*a9520*/  LDL.LU R98, [R1+0xc244] ;  /* 0x00c2440001627983 */ /* 0x000f280000300800 */
[----:B------:R-:W4:Y:S04]  /*a9530*/  LDL.LU R99, [R1+0xc240] ;  /* 0x00c2400001637983 */ /* 0x000f280000300800 */
[----:B------:R-:W2:Y:S04]  /*a9540*/  LDL.LU R94, [R1+0xc23c] ;  /* 0x00c23c00015e7983 */ /* 0x000ea80000300800 */
[----:B------:R-:W2:Y:S01]  /*a9550*/  LDL.LU R95, [R1+0xc238] ;  /* 0x00c23800015f7983 */ /* 0x000ea20000300800 */
[C---:B---3--:R-:W-:Y:S06]  /*a9560*/  HMMA.1688.F32.TF32 R224, R240.reuse, R102, R224 ;  /* 0x00000066f0e0723c */ /* 0x048fec00000810e0 */
[C---:B----4-:R-:W-:Y:S06]  /*a9570*/  HMMA.1688.F32.TF32 R228, R240.reuse, R98, R228 ;  /* 0x00000062f0e4723c */ /* 0x050fec00000810e4 */
[C---:B--2---:R-:W-:Y:S06]  /*a9580*/  HMMA.1688.F32.TF32 R232, R240.reuse, R94, R232 ;  /* 0x0000005ef0e8723c */ /* 0x044fec00000810e8 */
[----:B------:R-:W-:Y:S06]  /*a9590*/  HMMA.1688.F32.TF32 R32, R240, R90, R32 ;  /* 0x0000005af020723c */ /* 0x000fec0000081020 */
[----:B------:R-:W-:Y:S01]  /*a95a0*/  IMAD.MOV.U32 R29, RZ, RZ, R226 ;  /* 0x000000ffff1d7224 */ /* 0x000fe200078e00e2 */
[----:B------:R-:W-:Y:S01]  /*a95b0*/  MOV R40, R225 ;  /* 0x000000e100287202 */ /* 0x000fe20000000f00 */
[----:B------:R-:W-:-:S02]  /*a95c0*/  IMAD.MOV.U32 R28, RZ, RZ, R227 ;  /* 0x000000ffff1c7224 */ /* 0x000fc400078e00e3 */
[----:B------:R-:W-:Y:S01]  /*a95d0*/  IMAD.MOV.U32 R41, RZ, RZ, R224 ;  /* 0x000000ffff297224 */ /* 0x000fe200078e00e0 */
[----:B------:R-:W2:Y:S04]  /*a95e0*/  LDL.LU.64 R226, [R1+0xc230] ;  /* 0x00c2300001e27983 */ /* 0x000ea80000300a00 */
[----:B------:R-:W3:Y:S04]  /*a95f0*/  LDL.LU.64 R224, [R1+0xc228] ;  /* 0x00c2280001e07983 */ /* 0x000ee80000300a00 */
[----:B------:R-:W-:Y:S04]  /*a9600*/  STL.64 [R1+0x1a70], R228 ;  /* 0x001a70e401007387 */ /* 0x000fe80000100a00 */
[----:B------:R4:W-:Y:S04]  /*a9610*/  STL.64 [R1+0x1a78], R230 ;  /* 0x001a78e601007387 */ /* 0x0009e80000100a00 */
[----:B----4-:R-:W4:Y:S04]  /*a9620*/  LDL.LU.64 R230, [R1+0xc220] ;  /* 0x00c2200001e67983 */ /* 0x010f280000300a00 */
[----:B------:R-:W2:Y:S04]  /*a9630*/  LDL.LU.64 R228, [R1+0xc218] ;  /* 0x00c2180001e47983 */ /* 0x000ea80000300a00 */
[----:B------:R-:W-:Y:S04]  /*a9640*/  STL.64 [R1+0x1a60], R232 ;  /* 0x001a60e801007387 */ /* 0x000fe80000100a00 */
[----:B------:R1:W-:Y:S04]  /*a9650*/  STL.64 [R1+0x1a68], R234 ;  /* 0x001a68ea01007387 */ /* 0x0003e80000100a00 */
[----:B-1----:R-:W3:Y:S04]  /*a9660*/  LDL.LU.64 R234, [R1+0xc210] ;  /* 0x00c2100001ea7983 */ /* 0x002ee80000300a00 */
[----:B------:R-:W4:Y:S04]  /*a9670*/  LDL.LU.64 R232, [R1+0xc208] ;  /* 0x00c2080001e87983 */ /* 0x000f280000300a00 */
[----:B------:R-:W-:Y:S04]  /*a9680*/  STL.64 [R1+0x1a50], R32 ;  /* 0x001a502001007387 */ /* 0x000fe80000100a00 */
[----:B------:R1:W-:Y:S04]  /*a9690*/  STL.64 [R1+0x1a58], R34 ;  /* 0x001a582201007387 */ /* 0x0003e80000100a00 */
[----:B-1----:R-:W2:Y:S04]  /*a96a0*/  LDL.LU.64 R34, [R1+0xc200] ;  /* 0x00c2000001227983 */ /* 0x002ea80000300a00 */
[----:B------:R-:W3:Y:S04]  /*a96b0*/  LDL.LU.64 R32, [R1+0xc1f8] ;  /* 0x00c1f80001207983 */ /* 0x000ee80000300a00 */
[----:B------:R1:W-:Y:S04]  /*a96c0*/  STL.64 [R1+0xc0a0], R90 ;  /* 0x00c0a05a01007387 */ /* 0x0003e80000100a00 */
[----:B------:R2:W-:Y:S01]  /*a96d0*/  STL.64 [R1+0xc098], R88 ;  /* 0x00c0985801007387 */ /* 0x0005e20000100a00 */
[----:B-1----:R-:W-:Y:S01]  /*a96e0*/  IMAD.MOV.U32 R90, RZ, RZ, R82 ;  /* 0x000000ffff5a7224 */ /* 0x002fe200078e0052 */
[----:B------:R-:W-:Y:S01]  /*a96f0*/  MOV R91, R83 ;  /* 0x00000053005b7202 */ /* 0x000fe20000000f00 */
[----:B------:R-:W-:Y:S01]  /*a9700*/  HMMA.1688.F32.TF32 R36, R240, R86, R36 ;  /* 0x00000056f024723c */ /* 0x000fe20000081024 */
[----:B--2---:R-:W-:Y:S01]  /*a9710*/  MOV R88, R34 ;  /* 0x0000002200587202 */ /* 0x004fe20000000f00 */
[----:B------:R-:W-:Y:S01]  /*a9720*/  IMAD.MOV.U32 R89, RZ, RZ, R35 ;  /* 0x000000ffff597224 */ /* 0x000fe200078e0023 */
[----:B------:R-:W2:Y:S04]  /*a9730*/  LDL.LU R34, [R1+0xc1f4] ;  /* 0x00c1f40001227983 */ /* 0x000ea80000300800 */
[----:B------:R-:W2:Y:S04]  /*a9740*/  LDL.LU R35, [R1+0xc1f0] ;  /* 0x00c1f00001237983 */ /* 0x000ea80000300800 */
[----:B------:R-:W4:Y:S04]  /*a9750*/  LDL.LU R82, [R1+0xc1ec] ;  /* 0x00c1ec0001527983 */ /* 0x000f280000300800 */
[----:B------:R-:W4:Y:S08]  /*a9760*/  LDL.LU R83, [R1+0xc1e8] ;  /* 0x00c1e80001537983 */ /* 0x000f300000300800 */
[----:B------:R-:W-:Y:S04]  /*a9770*/  STL.64 [R1+0x1a40], R36 ;  /* 0x001a402401007387 */ /* 0x000fe80000100a00 */
[----:B------:R1:W-:Y:S04]  /*a9780*/  STL.64 [R1+0x1a48], R38 ;  /* 0x001a482601007387 */ /* 0x0003e80000100a00 */
[----:B-1----:R-:W3:Y:S04]  /*a9790*/  LDL.LU.64 R38, [R1+0xc1e0] ;  /* 0x00c1e00001267983 */ /* 0x002ee80000300a00 */
[----:B------:R-:W3:Y:S04]  /*a97a0*/  LDL.LU.64 R36, [R1+0xc1d8] ;  /* 0x00c1d80001247983 */ /* 0x000ee80000300a00 */
[----:B------:R1:W-:Y:S04]  /*a97b0*/  STL.64 [R1+0xc090], R86 ;  /* 0x00c0905601007387 */ /* 0x0003e80000100a00 */
[----:B------:R1:W-:Y:S02]  /*a97c0*/  STL.64 [R1+0xc088], R84 ;  /* 0x00c0885401007387 */ /* 0x0003e40000100a00 */
[----:B-1----:R-:W-:Y:S01]  /*a97d0*/  MOV R86, R78 ;  /* 0x0000004e00567202 */ /* 0x002fe20000000f00 */
[----:B------:R-:W-:-:S02]  /*a97e0*/  IMAD.MOV.U32 R87, RZ, RZ, R79 ;  /* 0x000000ffff577224 */ /* 0x000fc400078e004f */
[----:B------:R-:W-:Y:S02]  /*a97f0*/  IMAD.MOV.U32 R84, RZ, RZ, R66 ;  /* 0x000000ffff547224 */ /* 0x000fe400078e0042 */
[----:B------:R-:W3:Y:S01]  /*a9800*/  LDL.LU R66, [R1+0xc1d4] ;  /* 0x00c1d40001427983 */ /* 0x000ee20000300800 */
[----:B------:R-:W-:-:S03]  /*a9810*/  IMAD.MOV.U32 R85, RZ, RZ, R74 ;  /* 0x000000ffff557224 */ /* 0x000fc600078e004a */
[----:B------:R-:W3:Y:S04]  /*a9820*/  LDL.LU R74, [R1+0xc1d0] ;  /* 0x00c1d000014a7983 */ /* 0x000ee80000300800 */
[----:B------:R-:W2:Y:S04]  /*a9830*/  LDL.LU R78, [R1+0xc1cc] ;  /* 0x00c1cc00014e7983 */ /* 0x000ea80000300800 */
[----:B------:R-:W2:Y:S01]  /*a9840*/  LDL.LU R79, [R1+0xc1c8] ;  /* 0x00c1c800014f7983 */ /* 0x000ea20000300800 */
[----:B----4-:R-:W-:-:S15]  /*a9850*/  HMMA.1688.F32.TF32 R60, R240, R82, R60 ;  /* 0x00000052f03c723c */ /* 0x010fde000008103c */
[----:B------:R-:W-:-:S08]  /*a9860*/  NOP ;  /* 0x0000000000007918 */ /* 0x000fd00000000000 */
[----:B------:R-:W-:Y:S04]  /*a9870*/  STL.64 [R1+0x1a30], R60 ;  /* 0x001a303c01007387 */ /* 0x000fe80000100a00 */
[----:B------:R1:W-:Y:S04]  /*a9880*/  STL.64 [R1+0x1a38], R62 ;  /* 0x001a383e01007387 */ /* 0x0003e80000100a00 */
[----:B-1----:R-:W4:Y:S04]  /*a9890*/  LDL.LU.64 R62, [R1+0xc1c0] ;  /* 0x00c1c000013e7983 */ /* 0x002f280000300a00 */
[----:B------:R-:W4:Y:S04]  /*a98a0*/  LDL.LU.64 R60, [R1+0xc1b8] ;  /* 0x00c1b800013c7983 */ /* 0x000f280000300a00 */
[----:B------:R1:W-:Y:S04]  /*a98b0*/  STL.64 [R1+0xc080], R82 ;  /* 0x00c0805201007387 */ /* 0x0003e80000100a00 */
[----:B------:R3:W-:Y:S01]  /*a98c0*/  STL.64 [R1+0xc078], R80 ;  /* 0x00c0785001007387 */ /* 0x0007e20000100a00 */
[----:B-1----:R-:W-:-:S02]  /*a98d0*/  IMAD.MOV.U32 R82, RZ, RZ, R70 ;  /* 0x000000ffff527224 */ /* 0x002fc400078e0046 */
[----:B---3--:R-:W-:Y:S01]  /*a98e0*/  IMAD.MOV.U32 R80, RZ, RZ, R75 ;  /* 0x000000ffff507224 */ /* 0x008fe200078e004b */
[----:B------:R-:W-:Y:S01]  /*a98f0*/  MOV R81, R67 ;  /* 0x0000004300517202 */ /* 0x000fe20000000f00 */
[----:B------:R-:W3:Y:S01]  /*a9900*/  LDL.LU R75, [R1+0xc1b4] ;  /* 0x00c1b400014b7983 */ /* 0x000ee20000300800 */
[----:B------:R-:W-:-:S03]  /*a9910*/  IMAD.MOV.U32 R83, RZ, RZ, R71 ;  /* 0x000000ffff537224 */ /* 0x000fc600078e0047 */
[----:B------:R-:W4:Y:S04]  /*a9920*/  LDL.LU R67, [R1+0xc1b0] ;  /* 0x00c1b00001437983 */ /* 0x000f280000300800 */
[----:B------:R-:W4:Y:S04]  /*a9930*/  LDL.LU R70, [R1+0xc1ac] ;  /* 0x00c1ac0001467983 */ /* 0x000f280000300800 */
[----:B------:R-:W4:Y:S01]  /*a9940*/  LDL.LU R71, [R1+0xc1a8] ;  /* 0x00c1a80001477983 */ /* 0x000f220000300800 */
[----:B--2---:R-:W-:Y:S06]  /*a9950*/  HMMA.1688.F32.TF32 R80, R240, R78, R80 ;  /* 0x0000004ef050723c */ /* 0x004fec0000081050 */
[----:B------:R-:W-:Y:S04]  /*a9960*/  STL.64 [R1+0xc070], R78 ;  /* 0x00c0704e01007387 */ /* 0x000fe80000100a00 */
[----:B------:R3:W-:-:S13]  /*a9970*/  STL.64 [R1+0xc068], R76 ;  /* 0x00c0684c01007387 */ /* 0x0007da0000100a00 */
[----:B------:R-:W-:Y:S04]  /*a9980*/  STL.64 [R1+0x1a20], R80 ;  /* 0x001a205001007387 */ /* 0x000fe80000100a00 */
[----:B------:R-:W-:Y:S01]  /*a9990*/  STL.64 [R1+0x1a28], R82 ;  /* 0x001a285201007387 */ /* 0x000fe20000100a00 */
[C---:B------:R-:W-:Y:S06]  /*a99a0*/  HMMA.1688.F32.TF32 R48, R240.reuse, R34, R48 ;  /* 0x00000022f030723c */ /* 0x040fec0000081030 */
[C---:B---3--:R-:W-:Y:S06]  /*a99b0*/  HMMA.1688.F32.TF32 R76, R240.reuse, R74, R84 ;  /* 0x0000004af04c723c */ /* 0x048fec0000081054 */
[----:B------:R-:W-:Y:S04]  /*a99c0*/  STL.64 [R1+0xc060], R74 ;  /* 0x00c0604a01007387 */ /* 0x000fe80000100a00 */
[----:B------:R4:W-:Y:S02]  /*a99d0*/  STL.64 [R1+0xc058], R72 ;  /* 0x00c0584801007387 */ /* 0x0009e40000100a00 */
[C---:B----4-:R-:W-:Y:S11]  /*a99e0*/  HMMA.1688.F32.TF32 R72, R240.reuse, R70, R88 ;  /* 0x00000046f048723c */ /* 0x050ff60000081058 */
[----:B------:R-:W-:Y:S04]  /*a99f0*/  STL.64 [R1+0x1a10], R76 ;  /* 0x001a104c01007387 */ /* 0x000fe80000100a00 */
[----:B------:R-:W-:Y:S04]  /*a9a00*/  STL.64 [R1+0x1a18], R78 ;  /* 0x001a184e01007387 */ /* 0x000fe80000100a00 */
[----:B------:R-:W-:Y:S04]  /*a9a10*/  STL.64 [R1+0xc050], R70 ;  /* 0x00c0504601007387 */ /* 0x000fe80000100a00 */
[----:B------:R1:W-:Y:S04]  /*a9a20*/  STL.64 [R1+0xc048], R68 ;  /* 0x00c0484401007387 */ /* 0x0003e80000100a00 */
[----:B------:R-:W-:Y:S04]  /*a9a30*/  STL.64 [R1+0x1a00], R72 ;  /* 0x001a004801007387 */ /* 0x000fe80000100a00 */
[----:B------:R-:W-:Y:S01]  /*a9a40*/  STL.64 [R1+0x1a08], R74 ;  /* 0x001a084a01007387 */ /* 0x000fe20000100a00 */
[C---:B-1----:R-:W-:Y:S06]  /*a9a50*/  HMMA.1688.F32.TF32 R68, R240.reuse, R66, R236 ;  /* 0x00000042f044723c */ /* 0x042fec00000810ec */
[----:B------:R-:W-:Y:S04]  /*a9a60*/  STL.64 [R1+0xc040], R66 ;  /* 0x00c0404201007387 */ /* 0x000fe80000100a00 */
[----:B------:R1:W-:Y:S02]  /*a9a70*/  STL.64 [R1+0xc038], R64 ;  /* 0x00c0384001007387 */ /* 0x0003e40000100a00 */
[----:B-1----:R-:W-:Y:S11]  /*a9a80*/  HMMA.1688.F32.TF32 R64, R240, R62, R248 ;  /* 0x0000003ef040723c */ /* 0x002ff600000810f8 */
[----:B------:R-:W-:Y:S04]  /*a9a90*/  STL.64 [R1+0x19f0], R68 ;  /* 0x0019f04401007387 */ /* 0x000fe80000100a00 */
[----:B------:R1:W-:Y:S01]  /*a9aa0*/  STL.64 [R1+0x19f8], R70 ;  /* 0x0019f84601007387 */ /* 0x0003e20000100a00 */
[----:B------:R-:W-:-:S03]  /*a9ab0*/  MOV R248, R11 ;  /* 0x0000000b00f87202 */ /* 0x000fc60000000f00 */
[----:B------:R-:W-:Y:S04]  /*a9ac0*/  STL.64 [R1+0xc030], R62 ;  /* 0x00c0303e01007387 */ /* 0x000fe80000100a00 */
[----:B------:R-:W-:Y:S01]  /*a9ad0*/  STL.64 [R1+0xc028], R60 ;  /* 0x00c0283c01007387 */ /* 0x000fe20000100a00 */
[----:B------:R-:W-:-:S03]  /*a9ae0*/  IMAD.MOV.U32 R249, RZ, RZ, R10 ;  /* 0x000000fffff97224 */ /* 0x000fc600078e000a */
[----:B------:R-:W-:Y:S04]  /*a9af0*/  STL.64 [R1+0x19e0], R64 ;  /* 0x0019e04001007387 */ /* 0x000fe80000100a00 */
[----:B------:R-:W-:Y:S01]  /*a9b00*/  STL.64 [R1+0x19e8], R66 ;  /* 0x0019e84201007387 */ /* 0x000fe20000100a00 */
[----:B------:R-:W-:-:S03]  /*a9b10*/  IMAD.MOV.U32 R250, RZ, RZ, R19 ;  /* 0x000000fffffa7224 */ /* 0x000fc600078e0013 */
[----:B------:R-:W2:Y:S01]  /*a9b20*/  LDL.LU R11, [R1+0xc1a4] ;  /* 0x00c1a400010b7983 */ /* 0x000ea20000300800 */
[----:B------:R-:W-:-:S03]  /*a9b30*/  MOV R251, R18 ;  /* 0x0000001200fb7202 */ /* 0x000fc60000000f00 */
[----:B------:R3:W-:Y:S01]  /*a9b40*/  STL.64 [R1+0x19d0], R48 ;  /* 0x0019d03001007387 */ /* 0x0007e20000100a00 */
[----:B------:R-:W-:-:S03]  /*a9b50*/  IMAD.MOV.U32 R236, RZ, RZ, R6 ;  /* 0x000000ffffec7224 */ /* 0x000fc600078e0006 */
[----:B------:R4:W-:Y:S01]  /*a9b60*/  STL.64 [R1+0x19d8], R50 ;  /* 0x0019d83201007387 */ /* 0x0009e20000100a00 */
[----:B------:R-:W-:-:S03]  /*a9b70*/  IMAD.MOV.U32 R237, RZ, RZ, R7 ;  /* 0x000000ffffed7224 */ /* 0x000fc600078e0007 */
[----:B------:R-:W4:Y:S01]  /*a9b80*/  LDL.LU R10, [R1+0xc1a0] ;  /* 0x00c1a000010a7983 */ /* 0x000f220000300800 */
[----:B------:R-:W-:-:S03]  /*a9b90*/  MOV R238, R58 ;  /* 0x0000003a00ee7202 */ /* 0x000fc60000000f00 */
[----:B------:R-:W4:Y:S01]  /*a9ba0*/  LDL.LU R19, [R1+0xc19c] ;  /* 0x00c19c0001137983 */ /* 0x000f220000300800 */
[----:B------:R-:W-:-:S03]  /*a9bb0*/  IMAD.MOV.U32 R239, RZ, RZ, R54 ;  /* 0x000000ffffef7224 */ /* 0x000fc600078e0036 */
[----:B------:R-:W4:Y:S04]  /*a9bc0*/  LDL.LU R18, [R1+0xc198] ;  /* 0x00c1980001127983 */ /* 0x000f280000300800 */
[----:B------:R-:W1:Y:S04]  /*a9bd0*/  LDL.LU R6, [R1+0xc194] ;  /* 0x00c1940001067983 */ /* 0x000e680000300800 */
[----:B------:R-:W3:Y:S04]  /*a9be0*/  LDL.LU R7, [R1+0xc190] ;  /* 0x00c1900001077983 */ /* 0x000ee80000300800 */
[----:B------:R-:W4:Y:S04]  /*a9bf0*/  LDL.LU R58, [R1+0xc18c] ;  /* 0x00c18c00013a7983 */ /* 0x000f280000300800 */
[----:B------:R-:W4:Y:S01]  /*a9c00*/  LDL.LU R54, [R1+0xc188] ;  /* 0x00c1880001367983 */ /* 0x000f220000300800 */
[----:B------:R-:W-:Y:S01]  /*a9c10*/  IMAD.MOV.U32 R84, RZ, RZ, R59 ;  /* 0x000000ffff547224 */ /* 0x000fe200078e003b */
[----:B------:R-:W-:Y:S01]  /*a9c20*/  MOV R85, R55 ;  /* 0x0000003700557202 */ /* 0x000fe20000000f00 */
[----:B------:R-:W-:Y:S01]  /*a9c30*/  IMAD.MOV.U32 R86, RZ, RZ, R22 ;  /* 0x000000ffff567224 */ /* 0x000fe200078e0016 */
[----:B------:R-:W4:Y:S01]  /*a9c40*/  LDL.LU R59, [R1+0xc184] ;  /* 0x00c18400013b7983 */ /* 0x000f220000300800 */
[----:B------:R-:W-:-:S03]  /*a9c50*/  IMAD.MOV.U32 R87, RZ, RZ, R23 ;  /* 0x000000ffff577224 */ /* 0x000fc600078e0017 */
[----:B------:R-:W4:Y:S04]  /*a9c60*/  LDL.LU R55, [R1+0xc180] ;  /* 0x00c1800001377983 */ /* 0x000f280000300800 */
[----:B------:R-:W4:Y:S04]  /*a9c70*/  LDL.LU R22, [R1+0xc17c] ;  /* 0x00c17c0001167983 */ /* 0x000f280000300800 */
[----:B------:R-:W4:Y:S01]  /*a9c80*/  LDL.LU R23, [R1+0xc178] ;  /* 0x00c1780001177983 */ /* 0x000f220000300800 */
        /* <DEDUP_REMOVED lines=10> */
[----:B------:R-:W-:Y:S02]  /*a9d30*/  IMAD.MOV.U32 R90, RZ, RZ, R38 ;  /* 0x000000ffff5a7224 */ /* 0x000fe400078e0026 */
[----:B------:R-:W-:-:S02]  /*a9d40*/  IMAD.MOV.U32 R91, RZ, RZ, R39 ;  /* 0x000000ffff5b7224 */ /* 0x000fc400078e0027 */
[----:B--2---:R-:W-:Y:S01]  /*a9d50*/  IMAD.MOV.U32 R75, RZ, RZ, R11 ;  /* 0x000000ffff4b7224 */ /* 0x004fe200078e000b */
[----:B-1----:R-:W-:Y:S01]  /*a9d60*/  MOV R71, R6 ;  /* 0x0000000600477202 */ /* 0x002fe20000000f00 */
[----:B---3--:R-:W-:Y:S01]  /*a9d70*/  IMAD.MOV.U32 R70, RZ, RZ, R7 ;  /* 0x000000ffff467224 */ /* 0x008fe200078e0007 */
[----:B----4-:R-:W-:Y:S02]  /*a9d80*/  MOV R68, R58 ;  /* 0x0000003a00447202 */ /* 0x010fe40000000f00 */
[----:B------:R-:W2:Y:S01]  /*a9d90*/  LDL.LU R58, [R1+0xc174] ;  /* 0x00c17400013a7983 */ /* 0x000ea20000300800 */
[----:B------:R-:W-:-:S03]  /*a9da0*/  IMAD.MOV.U32 R69, RZ, RZ, R54 ;  /* 0x000000ffff457224 */ /* 0x000fc600078e0036 */
[----:B------:R-:W3:Y:S04]  /*a9db0*/  LDL.LU R54, [R1+0xc170] ;  /* 0x00c1700001367983 */ /* 0x000ee80000300800 */
[----:B------:R-:W4:Y:S04]  /*a9dc0*/  LDL.LU R7, [R1+0xc16c] ;  /* 0x00c16c0001077983 */ /* 0x000f280000300800 */
[----:B------:R-:W4:Y:S04]  /*a9dd0*/  LDL.LU R6, [R1+0xc168] ;  /* 0x00c1680001067983 */ /* 0x000f280000300800 */
[----:B------:R-:W4:Y:S04]  /*a9de0*/  LDL.LU R48, [R1+0xd80] ;  /* 0x000d800001307983 */ /* 0x000f280000300800 */
[----:B------:R-:W4:Y:S04]  /*a9df0*/  LDL.LU R49, [R1+0xd84] ;  /* 0x000d840001317983 */ /* 0x000f280000300800 */
[----:B------:R-:W4:Y:S04]  /*a9e00*/  LDL.LU R50, [R1+0xd88] ;  /* 0x000d880001327983 */ /* 0x000f280000300800 */
[----:B------:R-:W4:Y:S01]  /*a9e10*/  LDL.LU R51, [R1+0xd8c] ;  /* 0x000d8c0001337983 */ /* 0x000f220000300800 */
[----:B------:R-:W-:-:S03]  /*a9e20*/  IMAD.MOV.U32 R64, RZ, RZ, R23 ;  /* 0x000000ffff407224 */ /* 0x000fc600078e0017 */
[----:B------:R-:W4:Y:S01]  /*a9e30*/  LDL.LU R60, [R1+0xd50] ;  /* 0x000d5000013c7983 */ /* 0x000f220000300800 */
[----:B------:R-:W-:-:S03]  /*a9e40*/  IMAD.MOV.U32 R65, RZ, RZ, R22 ;  /* 0x000000ffff417224 */ /* 0x000fc600078e0016 */
[----:B------:R-:W4:Y:S01]  /*a9e50*/  LDL.LU R61, [R1+0xd54] ;  /* 0x000d5400013d7983 */ /* 0x000f220000300800 */
[----:B------:R-:W-:-:S03]  /*a9e60*/  MOV R66, R55 ;  /* 0x0000003700427202 */ /* 0x000fc60000000f00 */
        /* <DEDUP_REMOVED lines=26> */
[----:B------:R2:W-:Y:S04]  /*aa010*/  STL.64 [R1+0xc020], R34 ;  /* 0x00c0202201007387 */ /* 0x0005e80000100a00 */
[----:B------:R4:W-:Y:S01]  /*aa020*/  STL.64 [R1+0xc018], R32 ;  /* 0x00c0182001007387 */ /* 0x0009e20000100a00 */
[----:B--2---:R-:W-:Y:S01]  /*aa030*/  MOV R35, R58 ;  /* 0x0000003a00237202 */ /* 0x004fe20000000f00 */
[----:B---3--:R-:W-:-:S02]  /*aa040*/  IMAD.MOV.U32 R34, RZ, RZ, R54 ;  /* 0x000000ffff227224 */ /* 0x008fc400078e0036 */
[----:B----4-:R-:W-:Y:S01]  /*aa050*/  IMAD.MOV.U32 R33, RZ, RZ, R7 ;  /* 0x000000ffff217224 */ /* 0x010fe200078e0007 */
[----:B------:R-:W-:Y:S02]  /*aa060*/  MOV R32, R6 ;  /* 0x0000000600207202 */ /* 0x000fe40000000f00 */
[----:B------:R-:W2:Y:S04]  /*aa070*/  LDL.LU R6, [R1+0xc114] ;  /* 0x00c1140001067983 */ /* 0x000ea80000300800 */
[----:B------:R-:W2:Y:S04]  /*aa080*/  LDL.LU R7, [R1+0xc110] ;  /* 0x00c1100001077983 */ /* 0x000ea80000300800 */
[----:B------:R-:W3:Y:S04]  /*aa090*/  LDL.LU R54, [R1+0xc10c] ;  /* 0x00c10c0001367983 */ /* 0x000ee80000300800 */
[----:B------:R-:W4:Y:S01]  /*aa0a0*/  LDL.LU R58, [R1+0xc108] ;  /* 0x00c10800013a7983 */ /* 0x000f220000300800 */
[----:B------:R-:W-:-:S15]  /*aa0b0*/  HMMA.1688.F32.TF32 R48, R240, R38, R48 ;  /* 0x00000026f030723c */ /* 0x000fde0000081030 */
[----:B------:R-:W-:-:S08]  /*aa0c0*/  NOP ;  /* 0x0000000000007918 */ /* 0x000fd00000000000 */
[----:B------:R-:W-:Y:S04]  /*aa0d0*/  STL.64 [R1+0x19c0], R48 ;  /* 0x0019c03001007387 */ /* 0x000fe80000100a00 */
[----:B------:R1:W-:Y:S04]  /*aa0e0*/  STL.64 [R1+0x19c8], R50 ;  /* 0x0019c83201007387 */ /* 0x0003e80000100a00 */
[----:B-1----:R-:W2:Y:S04]  /*aa0f0*/  LDL.LU.64 R50, [R1+0xc100] ;  /* 0x00c1000001327983 */ /* 0x002ea80000300a00 */
[----:B------:R-:W3:Y:S04]  /*aa100*/  LDL.LU.64 R48, [R1+0xc0f8] ;  /* 0x00c0f80001307983 */ /* 0x000ee80000300a00 */
[----:B------:R-:W-:Y:S04]  /*aa110*/  STL.64 [R1+0xc010], R38 ;  /* 0x00c0102601007387 */ /* 0x000fe80000100a00 */
[----:B------:R1:W-:Y:S02]  /*aa120*/  STL.64 [R1+0xc008], R36 ;  /* 0x00c0082401007387 */ /* 0x0003e40000100a00 */
[----:B-1----:R-:W-:-:S02]  /*aa130*/  IMAD.MOV.U32 R36, RZ, RZ, R59 ;  /* 0x000000ffff247224 */ /* 0x002fc400078e003b */
[----:B------:R-:W4:Y:S01]  /*aa140*/  LDL.LU R59, [R1+0xc0f4] ;  /* 0x00c0f400013b7983 */ /* 0x000f220000300800 */
[----:B------:R-:W-:Y:S01]  /*aa150*/  IMAD.MOV.U32 R37, RZ, RZ, R55 ;  /* 0x000000ffff257224 */ /* 0x000fe200078e0037 */
[----:B------:R-:W-:Y:S01]  /*aa160*/  MOV R38, R22 ;  /* 0x0000001600267202 */ /* 0x000fe20000000f00 */
[----:B------:R-:W-:Y:S01]  /*aa170*/  IMAD.MOV.U32 R39, RZ, RZ, R23 ;  /* 0x000000ffff277224 */ /* 0x000fe200078e0017 */
[----:B------:R-:W4:Y:S04]  /*aa180*/  LDL.LU R55, [R1+0xc0f0] ;  /* 0x00c0f00001377983 */ /* 0x000f280000300800 */
[----:B------:R-:W4:Y:S04]  /*aa190*/  LDL.LU R22, [R1+0xc0ec] ;  /* 0x00c0ec0001167983 */ /* 0x000f280000300800 */
[----:B------:R-:W4:Y:S01]  /*aa1a0*/  LDL.LU R23, [R1+0xc0e8] ;  /* 0x00c0e80001177983 */ /* 0x000f220000300800 */
[C---:B--2---:R-:W-:Y:S06]  /*aa1b0*/  HMMA.1688.F32.TF32 R36, R240.reuse, R50, R36 ;  /* 0x00000032f024723c */ /* 0x044fec0000081024 */
[----:B------:R-:W-:Y:S04]  /*aa1c0*/  STL.64 [R1+0xc000], R50 ;  /* 0x00c0003201007387 */ /* 0x000fe80000100a00 */
[----:B---3--:R-:W-:Y:S01]  /*aa1d0*/  STL.64 [R1+0xbff8], R48 ;  /* 0x00bff83001007387 */ /* 0x008fe20000100a00 */
[----:B----4-:R-:W-:-:S12]  /*aa1e0*/  HMMA.1688.F32.TF32 R32, R240, R58, R32 ;  /* 0x0000003af020723c */ /* 0x010fd80000081020 */
[----:B------:R-:W-:Y:S04]  /*aa1f0*/  STL.64 [R1+0x19b0], R36 ;  /* 0x0019b02401007387 */ /* 0x000fe80000100a00 */
[----:B------:R-:W-:Y:S04]  /*aa200*/  STL.64 [R1+0x19b8], R38 ;  /* 0x0019b82601007387 */ /* 0x000fe80000100a00 */
[----:B------:R-:W-:Y:S04]  /*aa210*/  STL.64 [R1+0xbff0], R58 ;  /* 0x00bff03a01007387 */ /* 0x000fe80000100a00 */
[----:B------:R-:W-:Y:S04]  /*aa220*/  STL.64 [R1+0xbfe8], R56 ;  /* 0x00bfe83801007387 */ /* 0x000fe80000100a00 */
[----:B------:R-:W-:Y:S04]  /*aa230*/  STL.64 [R1+0x19a0], R32 ;  /* 0x0019a02001007387 */ /* 0x000fe80000100a00 */
[----:B------:R1:W-:Y:S04]  /*aa240*/  STL.64 [R1+0x19a8], R34 ;  /* 0x0019a82201007387 */ /* 0x0003e80000100a00 */
[----:B------:R-:W-:Y:S04]  /*aa250*/  STL.64 [R1+0xbfe0], R22 ;  /* 0x00bfe01601007387 */ /* 0x000fe80000100a00 */
[----:B------:R2:W-:Y:S01]  /*aa260*/  STL.64 [R1+0xbfd8], R20 ;  /* 0x00bfd81401007387 */ /* 0x0005e20000100a00 */
[C---:B-1----:R-:W-:Y:S06]  /*aa270*/  HMMA.1688.F32.TF32 R32, R240.reuse, R22, R60 ;  /* 0x00000016f020723c */ /* 0x042fec000008103c */
[----:B--2---:R-:W-:-:S15]  /*aa280*/  HMMA.1688.F32.TF32 R20, R240, R54, R64 ;  /* 0x00000036f014723c */ /* 0x004fde0000081040 */
[----:B------:R-:W-:-:S02]  /*aa290*/  NOP ;  /* 0x0000000000007918 */ /* 0x000fc40000000000 */
        /* <DEDUP_REMOVED lines=16> */
[----:B------:R1:W-:Y:S02]  /*aa3a0*/  STL.64 [R1+0x1968], R6 ;  /* 0x0019680601007387 */ /* 0x0003e40000100a00 */
[----:B-1----:R-:W-:Y:S06]  /*aa3b0*/  HMMA.1688.F32.TF32 R4, R240, R42, R76 ;  /* 0x0000002af004723c */ /* 0x002fec000008104c */
[----:B------:R-:W-:Y:S04]  /*aa3c0*/  STL.64 [R1+0xbfa0], R42 ;  /* 0x00bfa02a01007387 */ /* 0x000fe80000100a00 */
[----:B------:R-:W-:-:S13]  /*aa3d0*/  STL.64 [R1+0xbf98], R40 ;  /* 0x00bf982801007387 */ /* 0x000fda0000100a00 */
[----:B------:R-:W-:Y:S04]  /*aa3e0*/  STL.64 [R1+0x1950], R4 ;  /* 0x0019500401007387 */ /* 0x000fe80000100a00 */
[----:B------:R1:W-:Y:S02]  /*aa3f0*/  STL.64 [R1+0x1958], R6 ;  /* 0x0019580601007387 */ /* 0x0003e40000100a00 */
[----:B-1----:R-:W-:Y:S06]  /*aa400*/  HMMA.1688.F32.TF32 R4, R240, R14, R80 ;  /* 0x0000000ef004723c */ /* 0x002fec0000081050 */
[----:B------:R-:W-:Y:S04]  /*aa410*/  STL.64 [R1+0xbf90], R14 ;  /* 0x00bf900e01007387 */ /* 0x000fe80000100a00 */
[----:B------:R-:W-:-:S13]  /*aa420*/  STL.64 [R1+0xbf88], R12 ;  /* 0x00bf880c01007387 */ /* 0x000fda0000100a00 */
[----:B------:R-:W-:Y:S04]  /*aa430*/  STL.64 [R1+0x1940], R4 ;  /* 0x0019400401007387 */ /* 0x000fe80000100a00 */
[----:B------:R1:W-:Y:S02]  /*aa440*/  STL.64 [R1+0x1948], R6 ;  /* 0x0019480601007387 */ /* 0x0003e40000100a00 */
[C---:B-1----:R-:W-:Y:S06]  /*aa450*/  HMMA.1688.F32.TF32 R4, R240.reuse, R30, R84 ;  /* 0x0000001ef004723c */ /* 0x042fec0000081054 */
[C---:B------:R-:W-:Y:S06]  /*aa460*/  HMMA.1688.F32.TF32 R20, R240.reuse, R26, R88 ;  /* 0x0000001af014723c */ /* 0x040fec0000081058 */
[C---:B------:R-:W-:Y:S11]  /*aa470*/  HMMA.1688.F32.TF32 R12, R240.reuse, R10, R236 ;  /* 0x0000000af00c723c */ /* 0x040ff600000810ec */
[----:B------:R-:W-:Y:S04]  /*aa480*/  STL.64 [R1+0x1930], R4 ;  /* 0x0019300401007387 */ /* 0x000fe80000100a00 */
[----:B------:R1:W-:Y:S02]  /*aa490*/  STL.64 [R1+0x1938], R6 ;  /* 0x0019380601007387 */ /* 0x0003e40000100a00 */
[----:B-1----:R-:W-:Y:S02]  /*aa4a0*/  HMMA.1688.F32.TF32 R4, R240, R18, R248 ;  /* 0x00000012f004723c */ /* 0x002fe400000810f8 */
[----:B------:R1:W-:Y:S04]  /*aa4b0*/  STL.64 [R1+0x1920], R20 ;  /* 0x0019201401007387 */ /* 0x0003e80000100a00 */
[----:B------:R2:W-:Y:S04]  /*aa4c0*/  STL.64 [R1+0x1928], R22 ;  /* 0x0019281601007387 */ /* 0x0005e80000100a00 */
[----:B------:R-:W3:Y:S04]  /*aa4d0*/  LDL.LU R80, [R1+0x740] ;  /* 0x0007400001507983 */ /* 0x000ee80000300800 */
[----:B------:R-:W-:Y:S04]  /*aa4e0*/  STL.64 [R1+0x1910], R12 ;  /* 0x0019100c01007387 */ /* 0x000fe80000100a00 */
[----:B------:R-:W-:Y:S05]  /*aa4f0*/  STL.64 [R1+0x1918], R14 ;  /* 0x0019180e01007387 */ /* 0x000fea0000100a00 */
[----:B------:R4:W-:Y:S04]  /*aa500*/  STL.64 [R1+0x1550], R4 ;  /* 0x0015500401007387 */ /* 0x0009e80000100a00 */
[----:B------:R4:W-:Y:S04]  /*aa510*/  STL.64 [R1+0x1558], R6 ;  /* 0x0015580601007387 */ /* 0x0009e80000100a00 */
        /* <DEDUP_REMOVED lines=19> */
[----:B------:R-:W-:-:S03]  /*aa650*/  IMAD.MOV.U32 R54, RZ, RZ, R196 ;  /* 0x000000ffff367224 */ /* 0x000fc600078e00c4 */
[----:B-1----:R-:W3:Y:S01]  /*aa660*/  LDL.LU R20, [R1+0x7e0] ;  /* 0x0007e00001147983 */ /* 0x002ee20000300800 */
[----:B------:R-:W-:-:S03]  /*aa670*/  MOV R55, R197 ;  /* 0x000000c500377202 */ /* 0x000fc60000000f00 */
[----:B------:R-:W3:Y:S04]  /*aa680*/  LDL.LU R21, [R1+0x7e4] ;  /* 0x0007e40001157983 */ /* 0x000ee80000300800 */
[----:B--2---:R-:W2:Y:S04]  /*aa690*/  LDL.LU R22, [R1+0x7e8] ;  /* 0x0007e80001167983 */ /* 0x004ea80000300800 */
[----:B------:R-:W2:Y:S04]  /*aa6a0*/  LDL.LU R23, [R1+0x7ec] ;  /* 0x0007ec0001177983 */ /* 0x000ea80000300800 */
[----:B------:R-:W2:Y:S04]  /*aa6b0*/  LDL.LU R196, [R1+0xc0e4] ;  /* 0x00c0e40001c47983 */ /* 0x000ea80000300800 */
[----:B------:R-:W2:Y:S01]  /*aa6c0*/  LDL.LU R197, [R1+0xc0e0] ;  /* 0x00c0e00001c57983 */ /* 0x000ea20000300800 */
[----:B------:R-:W-:-:S03]  /*aa6d0*/  IMAD.MOV.U32 R46, RZ, RZ, R2 ;  /* 0x000000ffff2e7224 */ /* 0x000fc600078e0002 */
[----:B----4-:R-:W4:Y:S01]  /*aa6e0*/  LDL.LU R4, [R1+0x7f0] ;  /* 0x0007f00001047983 */ /* 0x010f220000300800 */
[----:B------:R-:W-:-:S03]  /*aa6f0*/  IMAD.MOV.U32 R47, RZ, RZ, R188 ;  /* 0x000000ffff2f7224 */ /* 0x000fc600078e00bc */
[----:B------:R-:W4:Y:S01]  /*aa700*/  LDL.LU R5, [R1+0x7f4] ;  /* 0x0007f40001057983 */ /* 0x000f220000300800 */
[----:B------:R-:W-:-:S03]  /*aa710*/  MOV R14, R189 ;  /* 0x000000bd000e7202 */ /* 0x000fc60000000f00 */
[----:B------:R-:W4:Y:S01]  /*aa720*/  LDL.LU R6, [R1+0x7f8] ;  /* 0x0007f80001067983 */ /* 0x000f220000300800 */
[----:B------:R-:W-:-:S03]  /*aa730*/  IMAD.MOV.U32 R15, RZ, RZ, R0 ;  /* 0x000000ffff0f7224 */ /* 0x000fc600078e0000 */
[----:B------:R-:W4:Y:S04]  /*aa740*/  LDL.LU R7, [R1+0x7fc] ;  /* 0x0007fc0001077983 */ /* 0x000f280000300800 */
[----:B------:R-:W2:Y:S04]  /*aa750*/  LDL.LU R2, [R1+0xc0dc] ;  /* 0x00c0dc0001027983 */ /* 0x000ea80000300800 */
[----:B------:R-:W2:Y:S04]  /*aa760*/  LDL.LU R188, [R1+0xc0d8] ;  /* 0x00c0d80001bc7983 */ /* 0x000ea80000300800 */
[----:B------:R-:W2:Y:S04]  /*aa770*/  LDL.LU R189, [R1+0xc0d4] ;  /* 0x00c0d40001bd7983 */ /* 0x000ea80000300800 */
[----:B------:R-:W2:Y:S01]  /*aa780*/  LDL.LU R0, [R1+0xc0d0] ;  /* 0x00c0d00001007983 */ /* 0x000ea20000300800 */
[----:B------:R-:W-:-:S03]  /*aa790*/  IMAD.MOV.U32 R250, RZ, RZ, R193 ;  /* 0x000000fffffa7224 */ /* 0x000fc600078e00c1 */
[----:B------:R-:W3:Y:S01]  /*aa7a0*/  LDL.LU R240, [R1+0x810] ;  /* 0x0008100001f07983 */ /* 0x000ee20000300800 */
[----:B------:R-:W-:-:S03]  /*aa7b0*/  MOV R251, R192 ;  /* 0x000000c000fb7202 */ /* 0x000fc60000000f00 */
[----:B------:R-:W3:Y:S04]  /*aa7c0*/  LDL.LU R241, [R1+0x814] ;  /* 0x0008140001f17983 */ /* 0x000ee80000300800 */
[----:B------:R-:W3:Y:S04]  /*aa7d0*/  LDL.LU R242, [R1+0x818] ;  /* 0x0008180001f27983 */ /* 0x000ee80000300800 */
[----:B------:R-:W3:Y:S04]  /*aa7e0*/  LDL.LU R243, [R1+0x81c] ;  /* 0x00081c0001f37983 */ /* 0x000ee80000300800 */
[----:B------:R-:W2:Y:S04]  /*aa7f0*/  LDL.LU R193, [R1+0xc0cc] ;  /* 0x00c0cc0001c17983 */ /* 0x000ea80000300800 */
[----:B------:R-:W2:Y:S04]  /*aa800*/  LDL.LU R192, [R1+0xc0c8] ;  /* 0x00c0c80001c07983 */ /* 0x000ea80000300800 */
[----:B------:R-:W4:Y:S04]  /*aa810*/  LDL.LU R236, [R1+0x820] ;  /* 0x0008200001ec7983 */ /* 0x000f280000300800 */
[----:B------:R-:W4:Y:S04]  /*aa820*/  LDL.LU R237, [R1+0x824] ;  /* 0x0008240001ed7983 */ /* 0x000f280000300800 */
[----:B------:R-:W4:Y:S04]  /*aa830*/  LDL.LU R238, [R1+0x828] ;  /* 0x0008280001ee7983 */ /* 0x000f280000300800 */
[----:B------:R-:W4:Y:S04]  /*aa840*/  LDL.LU R239, [R1+0x82c] ;  /* 0x00082c0001ef7983 */ /* 0x000f280000300800 */
        /* <DEDUP_REMOVED lines=32> */
[----:B----4-:R-:W-:Y:S03]  /*aaa50*/  HMMA.1688.F32.TF32 R248, R244, R250, R236 ;  /* 0x000000faf4f8723c */ /* 0x010fe600000810ec */
[----:B------:R-:W4:Y:S04]  /*aaa60*/  LDL.LU.64 R238, [R1+0xc0c0] ;  /* 0x00c0c00001ee7983 */ /* 0x000f280000300a00 */
[----:B------:R-:W4:-:S15]  /*aaa70*/  LDL.LU.64 R236, [R1+0xc0b8] ;  /* 0x00c0b80001ec7983 */ /* 0x000f1e0000300a00 */
[----:B------:R-:W-:-:S01]  /*aaa80*/  NOP ;  /* 0x0000000000007918 */ /* 0x000fc20000000000 */
[----:B------:R-:W-:Y:S04]  /*aaa90*/  STL.64 [R1+0x1540], R248 ;  /* 0x001540f801007387 */ /* 0x000fe80000100a00 */
[----:B------:R1:W-:Y:S04]  /*aaaa0*/  STL.64 [R1+0x1548], R250 ;  /* 0x001548fa01007387 */ /* 0x0003e80000100a00 */
[----:B-1----:R-:W4:Y:S01]  /*aaab0*/  LDL.LU.64 R250, [R1+0xc0b0] ;  /* 0x00c0b00001fa7983 */ /* 0x002f220000300a00 */
[C---:B---3--:R-:W-:Y:S03]  /*aaac0*/  HMMA.1688.F32.TF32 R12, R244.reuse, R14, R240 ;  /* 0x0000000ef40c723c */ /* 0x048fe600000810f0 */
[----:B------:R-:W3:Y:S03]  /*aaad0*/  LDL.LU.64 R248, [R1+0xc0a8] ;  /* 0x00c0a80001f87983 */ /* 0x000ee60000300a00 */
[C---:B--2---:R-:W-:Y:S06]  /*aaae0*/  HMMA.1688.F32.TF32 R44, R244.reuse, R46, R40 ;  /* 0x0000002ef42c723c */ /* 0x044fec0000081028 */
[C---:B------:R-:W-:Y:S11]  /*aaaf0*/  HMMA.1688.F32.TF32 R40, R244.reuse, R54, R4 ;  /* 0x00000036f428723c */ /* 0x040ff60000081004 */
[----:B------:R-:W-:Y:S04]  /*aab00*/  STL.64 [R1+0x1530], R12 ;  /* 0x0015300c01007387 */ /* 0x000fe80000100a00 */
[----:B------:R1:W-:Y:S04]  /*aab10*/  STL.64 [R1+0x1538], R14 ;  /* 0x0015380e01007387 */ /* 0x0003e80000100a00 */
[----:B------:R-:W-:Y:S04]  /*aab20*/  STL.64 [R1+0x1520], R44 ;  /* 0x0015202c01007387 */ /* 0x000fe80000100a00 */
[----:B------:R-:W-:Y:S04]  /*aab30*/  STL.64 [R1+0x1528], R46 ;  /* 0x0015282e01007387 */ /* 0x000fe80000100a00 */
[----:B------:R-:W-:Y:S04]  /*aab40*/  STL.64 [R1+0x1510], R40 ;  /* 0x0015102801007387 */ /* 0x000fe80000100a00 */
[----:B------:R-:W-:Y:S01]  /*aab50*/  STL.64 [R1+0x1518], R42 ;  /* 0x0015182a01007387 */ /* 0x000fe20000100a00 */
[C---:B----4-:R-:W-:Y:S06]  /*aab60*/  HMMA.1688.F32.TF32 R4, R244.reuse, R238, R56 ;  /* 0x000000eef404723c */ /* 0x050fec0000081038 */
[----:B------:R-:W-:Y:S01]  /*aab70*/  STL.64 [R1+0xbf50], R238 ;  /* 0x00bf50ee01007387 */ /* 0x000fe20000100a00 */
[----:B-1----:R-:W-:-:S15]  /*aab80*/  HMMA.1688.F32.TF32 R12, R244, R250, R20 ;  /* 0x000000faf40c723c */ /* 0x002fde0000081014 */
[----:B------:R-:W-:-:S08]  /*aab90*/  NOP ;  /* 0x0000000000007918 */ /* 0x000fd00000000000 */
        /* <DEDUP_REMOVED lines=21> */
[----:B------:R-:W-:Y:S04]  /*aacf0*/  STL.64 [R1+0xbf80], R222 ;  /* 0x00bf80de01007387 */ /* 0x000fe80000100a00 */
[----:B------:R-:W-:Y:S01]  /*aad00*/  STL.64 [R1+0xbf78], R220 ;  /* 0x00bf78dc01007387 */ /* 0x000fe20000100a00 */
[----:B------:R-:W-:-:S12]  /*aad10*/  HMMA.1688.F32.TF32 R12, R244, R218, R64 ;  /* 0x000000daf40c723c */ /* 0x000fd80000081040 */
[----:B------:R-:W-:Y:S04]  /*aad20*/  STL.64 [R1+0x14b0], R4 ;  /* 0x0014b00401007387 */ /* 0x000fe80000100a00 */
[----:B------:R1:W-:Y:S02]  /*aad30*/  STL.64 [R1+0x14b8], R6 ;  /* 0x0014b80601007387 */ /* 0x0003e40000100a00 */
[C---:B-1----:R-:W-:Y:S05]  /*aad40*/  HMMA.1688.F32.TF32 R4, R244.reuse, R214, R68 ;  /* 0x000000d6f404723c */ /* 0x042fea0000081044 */
[----:B------:R-:W-:Y:S01]  /*aad50*/  STL.64 [R1+0x14a0], R12 ;  /* 0x0014a00c01007387 */ /* 0x000fe20000100a00 */
[C---:B------:R-:W-:Y:S03]  /*aad60*/  HMMA.1688.F32.TF32 R20, R244.reuse, R210, R72 ;  /* 0x000000d2f414723c */ /* 0x040fe60000081048 */
[----:B------:R1:W-:Y:S03]  /*aad70*/  STL.64 [R1+0x14a8], R14 ;  /* 0x0014a80e01007387 */ /* 0x0003e60000100a00 */
[C---:B-1----:R-:W-:Y:S11]  /*aad80*/  HMMA.1688.F32.TF32 R12, R244.reuse, R206, R76 ;  /* 0x000000cef40c723c */ /* 0x042ff6000008104c */
        /* <DEDUP_REMOVED lines=16> */
[----:B-1----:R-:W-:Y:S02]  /*aae90*/  HMMA.1688.F32.TF32 R4, R244, R194, R88 ;  /* 0x000000c2f404723c */ /* 0x002fe40000081058 */
[----:B------:R-:W2:-:S15]  /*aaea0*/  LDL.LU R88, [R1+0xc30] ;  /* 0x000c300001587983 */ /* 0x000e9e0000300800 */
[----:B------:R-:W-:-:S06]  /*aaeb0*/  NOP ;  /* 0x0000000000007918 */ /* 0x000fcc0000000000 */
[----:B------:R1:W-:Y:S04]  /*aaec0*/  STL.64 [R1+0xe40], R4 ;  /* 0x000e400401007387 */ /* 0x0003e80000100a00 */
[----:B------:R4:W-:Y:S04]  /*aaed0*/  STL.64 [R1+0xe48], R6 ;  /* 0x000e480601007387 */ /* 0x0009e80000100a00 */
        /* <DEDUP_REMOVED lines=33> */
[----:B------:R-:W3:Y:S04]  /*ab0f0*/  LDL.LU R22, [R1+0x668] ;  /* 0x0006680001167983 */ /* 0x000ee80000300800 */
[----:B------:R-:W3:Y:S04]  /*ab100*/  LDL.LU R23, [R1+0x66c] ;  /* 0x00066c0001177983 */ /* 0x000ee80000300800 */
[----:B-1----:R-:W2:Y:S04]  /*ab110*/  LDL.LU R4, [R1+0x680] ;  /* 0x0006800001047983 */ /* 0x002ea80000300800 */
[----:B------:R-:W2:Y:S04]  /*ab120*/  LDL.LU R5, [R1+0x684] ;  /* 0x0006840001057983 */ /* 0x000ea80000300800 */
[----:B----4-:R-:W2:Y:S04]  /*ab130*/  LDL.LU R6, [R1+0x688] ;  /* 0x0006880001067983 */ /* 0x010ea80000300800 */
        /* <DEDUP_REMOVED lines=57> */
[----:B------:R-:W-:Y:S04]  /*ab4d0*/  STL.64 [R1+0xbf10], R194 ;  /* 0x00bf10c201007387 */ /* 0x000fe80000100a00 */
[----:B------:R4:W-:Y:S04]  /*ab4e0*/  STL.64 [R1+0xbf08], R192 ;  /* 0x00bf08c001007387 */ /* 0x0009e80000100a00 */
[----:B------:R-:W-:Y:S04]  /*ab4f0*/  STL.64 [R1+0xbf00], R190 ;  /* 0x00bf00be01007387 */ /* 0x000fe80000100a00 */
[----:B------:R2:W-:Y:S01]  /*ab500*/  STL.64 [R1+0xbef8], R188 ;  /* 0x00bef8bc01007387 */ /* 0x0005e20000100a00 */
[C---:B---3--:R-:W-:Y:S06]  /*ab510*/  HMMA.1688.F32.TF32 R20, R244.reuse, R146, R20 ;  /* 0x00000092f414723c */ /* 0x048fec0000081014 */
[C---:B----4-:R-:W-:Y:S06]  /*ab520*/  HMMA.1688.F32.TF32 R192, R244.reuse, R190, R220 ;  /* 0x000000bef4c0723c */ /* 0x050fec00000810dc */
[----:B--2---:R-:W-:-:S15]  /*ab530*/  HMMA.1688.F32.TF32 R188, R244, R186, R224 ;  /* 0x000000baf4bc723c */ /* 0x004fde00000810e0 */
[----:B------:R-:W-:-:S02]  /*ab540*/  NOP ;  /* 0x0000000000007918 */ /* 0x000fc40000000000 */
[----:B------:R-:W-:Y:S04]  /*ab550*/  STL.64 [R1+0xe30], R192 ;  /* 0x000e30c001007387 */ /* 0x000fe80000100a00 */
[----:B------:R1:W-:Y:S02]  /*ab560*/  STL.64 [R1+0xe38], R194 ;  /* 0x000e38c201007387 */ /* 0x0003e40000100a00 */
[C---:B-1----:R-:W-:Y:S02]  /*ab570*/  HMMA.1688.F32.TF32 R192, R244.reuse, R182, R228 ;  /* 0x000000b6f4c0723c */ /* 0x042fe400000810e4 */
[----:B------:R-:W-:Y:S04]  /*ab580*/  STL.64 [R1+0xe20], R188 ;  /* 0x000e20bc01007387 */ /* 0x000fe80000100a00 */
[----:B------:R1:W-:Y:S01]  /*ab590*/  STL.64 [R1+0xe28], R190 ;  /* 0x000e28be01007387 */ /* 0x0003e20000100a00 */
[C---:B------:R-:W-:Y:S06]  /*ab5a0*/  HMMA.1688.F32.TF32 R196, R244.reuse, R178, R232 ;  /* 0x000000b2f4c4723c */ /* 0x040fec00000810e8 */
[C---:B------:R-:W-:Y:S06]  /*ab5b0*/  HMMA.1688.F32.TF32 R12, R244.reuse, R166, R12 ;  /* 0x000000a6f40c723c */ /* 0x040fec000008100c */
[C---:B-1----:R-:W-:Y:S04]  /*ab5c0*/  HMMA.1688.F32.TF32 R188, R244.reuse, R174, R236 ;  /* 0x000000aef4bc723c */ /* 0x042fe800000810ec */
[----:B------:R-:W-:Y:S04]  /*ab5d0*/  STL.64 [R1+0xe10], R192 ;  /* 0x000e10c001007387 */ /* 0x000fe80000100a00 */
[----:B------:R1:W-:Y:S02]  /*ab5e0*/  STL.64 [R1+0xe18], R194 ;  /* 0x000e18c201007387 */ /* 0x0003e40000100a00 */
[C---:B-1----:R-:W-:Y:S02]  /*ab5f0*/  HMMA.1688.F32.TF32 R192, R244.reuse, R170, R240 ;  /* 0x000000aaf4c0723c */ /* 0x042fe400000810f0 */
[----:B------:R-:W-:Y:S04]  /*ab600*/  STL.64 [R1+0xe00], R196 ;  /* 0x000e00c401007387 */ /* 0x000fe80000100a00 */
[----:B------:R-:W-:Y:S07]  /*ab610*/  STL.64 [R1+0xe08], R198 ;  /* 0x000e08c601007387 */ /* 0x000fee0000100a00 */
[----:B------:R-:W-:Y:S04]  /*ab620*/  STL.64 [R1+0xdf0], R188 ;  /* 0x000df0bc01007387 */ /* 0x000fe80000100a00 */
[----:B------:R1:W-:Y:S04]  /*ab630*/  STL.64 [R1+0xdf8], R190 ;  /* 0x000df8be01007387 */ /* 0x0003e80000100a00 */
[----:B------:R-:W-:Y:S04]  /*ab640*/  LDS R240, [R252+UR12+0x80880] ;  /* 0x0808800cfcf07984 */ /* 0x000fe80008000800 */
[----:B------:R-:W-:Y:S01]  /*ab650*/  LDS R242, [R252+UR12+0x80c80] ;  /* 0x080c800cfcf27984 */ /* 0x000fe20008000800 */
[C---:B-1----:R-:W-:Y:S03]  /*ab660*/  HMMA.1688.F32.TF32 R188, R244.reuse, R162, R40 ;  /* 0x000000a2f4bc723c */ /* 0x042fe60000081028 */
[----:B------:R-:W-:Y:S04]  /*ab670*/  STL.64 [R1+0xde0], R192 ;  /* 0x000de0c001007387 */ /* 0x000fe80000100a00 */
[----:B------:R-:W-:Y:S01]  /*ab680*/  STL.64 [R1+0xde8], R194 ;  /* 0x000de8c201007387 */ /* 0x000fe20000100a00 */
[C---:B------:R-:W-:Y:S03]  /*ab690*/  HMMA.1688.F32.TF32 R40, R244.reuse, R158, R44 ;  /* 0x0000009ef428723c */ /* 0x040fe6000008102c */
[----:B------:R-:W-:Y:S04]  /*ab6a0*/  STL.64 [R1+0xdd0], R12 ;  /* 0x000dd00c01007387 */ /* 0x000fe80000100a00 */
[----:B------:R1:W-:Y:S04]  /*ab6b0*/  STL.64 [R1+0xdd8], R14 ;  /* 0x000dd80e01007387 */ /* 0x0003e80000100a00 */
[----:B------:R-:W-:Y:S04]  /*ab6c0*/  LDS R241, [R249+UR12+0x80880] ;  /* 0x0808800cf9f17984 */ /* 0x000fe80008000800 */
[----:B------:R-:W2:Y:S01]  /*ab6d0*/  LDS R243, [R249+UR12+0x80c80] ;  /* 0x080c800cf9f37984 */ /* 0x000ea20008000800 */
[C---:B-1----:R-:W-:Y:S06]  /*ab6e0*/  HMMA.1688.F32.TF32 R12, R244.reuse, R154, R4 ;  /* 0x0000009af40c723c */ /* 0x042fec0000081004 */
[C---:B------:R-:W-:Y:S01]  /*ab6f0*/  HMMA.1688.F32.TF32 R4, R244.reuse, R150, R52 ;  /* 0x00000096f404723c */ /* 0x040fe20000081034 */
        /* <DEDUP_REMOVED lines=9> */
[----:B---3--:R-:W-:Y:S01]  /*ab790*/  HMMA.1688.F32.TF32 R4, R244, R138, R48 ;  /* 0x0000008af404723c */ /* 0x008fe20000081030 */
[----:B------:R-:W-:Y:S04]  /*ab7a0*/  STL.64 [R1+0xd80], R20 ;  /* 0x000d801401007387 */ /* 0x000fe80000100a00 */
[----:B------:R-:W-:-:S12]  /*ab7b0*/  STL.64 [R1+0xd88], R22 ;  /* 0x000d881601007387 */ /* 0x000fd80000100a00 */
[----:B------:R-:W-:Y:S04]  /*ab7c0*/  STL.64 [R1+0xd70], R12 ;  /* 0x000d700c01007387 */ /* 0x000fe80000100a00 */
[----:B------:R-:W-:Y:S04]  /*ab7d0*/  STL.64 [R1+0xd78], R14 ;  /* 0x000d780e01007387 */ /* 0x000fe80000100a00 */
[----:B------:R-:W-:Y:S04]  /*ab7e0*/  STL.64 [R1+0xd60], R4 ;  /* 0x000d600401007387 */ /* 0x000fe80000100a00 */
[----:B------:R1:W-:Y:S02]  /*ab7f0*/  STL.64 [R1+0xd68], R6 ;  /* 0x000d680601007387 */ /* 0x0003e40000100a00 */
[C---:B-1----:R-:W-:Y:S06]  /*ab800*/  HMMA.1688.F32.TF32 R4, R244.reuse, R134, R36 ;  /* 0x00000086f404723c */ /* 0x042fec0000081024 */
[C---:B------:R-:W-:Y:S06]  /*ab810*/  HMMA.1688.F32.TF32 R20, R244.reuse, R130, R32 ;  /* 0x00000082f414723c */ /* 0x040fec0000081020 */
[C---:B------:R-:W-:Y:S11]  /*ab820*/  HMMA.1688.F32.TF32 R12, R244.reuse, R126, R60 ;  /* 0x0000007ef40c723c */ /* 0x040ff6000008103c */
[----:B------:R-:W-:Y:S04]  /*ab830*/  STL.64 [R1+0x1900], R4 ;  /* 0x0019000401007387 */ /* 0x000fe80000100a00 */
[----:B------:R1:W-:Y:S02]  /*ab840*/  STL.64 [R1+0x1908], R6 ;  /* 0x0019080601007387 */ /* 0x0003e40000100a00 */
[C---:B-1----:R-:W-:Y:S02]  /*ab850*/  HMMA.1688.F32.TF32 R4, R244.reuse, R122, R64 ;  /* 0x0000007af404723c */ /* 0x042fe40000081040 */
[----:B------:R-:W-:Y:S04]  /*ab860*/  STL.64 [R1+0x18f0], R20 ;  /* 0x0018f01401007387 */ /* 0x000fe80000100a00 */
[----:B------:R1:W-:Y:S04]  /*ab870*/  STL.64 [R1+0x18f8], R22 ;  /* 0x0018f81601007387 */ /* 0x0003e80000100a00 */
[----:B------:R-:W-:Y:S04]  /*ab880*/  STL.64 [R1+0x18e0], R12 ;  /* 0x0018e00c01007387 */ /* 0x000fe80000100a00 */
[----:B------:R3:W-:Y:S01]  /*ab890*/  STL.64 [R1+0x18e8], R14 ;  /* 0x0018e80e01007387 */ /* 0x0007e20000100a00 */
[C---:B-1----:R-:W-:Y:S08]  /*ab8a0*/  HMMA.1688.F32.TF32 R20, R244.reuse, R118, R68 ;  /* 0x00000076f414723c */ /* 0x042ff00000081044 */
[----:B------:R-:W-:Y:S01]  /*ab8b0*/  STL.64 [R1+0x18d0], R4 ;  /* 0x0018d00401007387 */ /* 0x000fe20000100a00 */
[C---:B---3--:R-:W-:Y:S03]  /*ab8c0*/  HMMA.1688.F32.TF32 R12, R244.reuse, R114, R72 ;  /* 0x00000072f40c723c */ /* 0x048fe60000081048 */
[----:B------:R1:W-:Y:S03]  /*ab8d0*/  STL.64 [R1+0x18d8], R6 ;  /* 0x0018d80601007387 */ /* 0x0003e60000100a00 */
[C---:B-1----:R-:W-:Y:S08]  /*ab8e0*/  HMMA.1688.F32.TF32 R4, R244.reuse, R110, R76 ;  /* 0x0000006ef404723c */ /* 0x042ff0000008104c */
[----:B------:R-:W-:Y:S04]  /*ab8f0*/  STL.64 [R1+0x18c0], R20 ;  /* 0x0018c01401007387 */ /* 0x000fe80000100a00 */
[----:B------:R1:W-:Y:S05]  /*ab900*/  STL.64 [R1+0x18c8], R22 ;  /* 0x0018c81601007387 */ /* 0x0003ea0000100a00 */
[----:B------:R-:W-:Y:S04]  /*ab910*/  STL.64 [R1+0x18b0], R12 ;  /* 0x0018b00c01007387 */ /* 0x000fe80000100a00 */
[----:B------:R3:W-:Y:S01]  /*ab920*/  STL.64 [R1+0x18b8], R14 ;  /* 0x0018b80e01007387 */ /* 0x0007e20000100a00 */
[C---:B-1----:R-:W-:Y:S03]  /*ab930*/  HMMA.1688.F32.TF32 R20, R244.reuse, R106, R80 ;  /* 0x0000006af414723c */ /* 0x042fe60000081050 */
[----:B------:R-:W-:Y:S03]  /*ab940*/  STL.64 [R1+0x18a0], R4 ;  /* 0x0018a00401007387 */ /* 0x000fe60000100a00 */
[C---:B---3--:R-:W-:Y:S01]  /*ab950*/  HMMA.1688.F32.TF32 R12, R244.reuse, R102, R84 ;  /* 0x00000066f40c723c */ /* 0x048fe20000081054 */
[----:B------:R1:W-:Y:S05]  /*ab960*/  STL.64 [R1+0x18a8], R6 ;  /* 0x0018a80601007387 */ /* 0x0003ea0000100a00 */
[C---:B-1----:R-:W-:Y:S11]  /*ab970*/  HMMA.1688.F32.TF32 R4, R244.reuse, R98, R88 ;  /* 0x00000062f404723c */ /* 0x042ff60000081058 */
[----:B------:R-:W-:Y:S04]  /*ab980*/  STL.64 [R1+0xc50], R20 ;  /* 0x000c501401007387 */ /* 0x000fe80000100a00 */
[----:B------:R-:W-:Y:S04]  /*ab990*/  STL.64 [R1+0xc58], R22 ;  /* 0x000c581601007387 */ /* 0x000fe80000100a00 */
[----:B------:R-:W2:Y:S04]  /*ab9a0*/  LDL.LU R224, [R1+0x620] ;  /* 0x0006200001e07983 */ /* 0x000ea80000300800 */
[----:B------:R1:W-:Y:S04]  /*ab9b0*/  STL.64 [R1+0xc70], R12 ;  /* 0x000c700c01007387 */ /* 0x0003e80000100a00 */
[----:B------:R3:W-:Y:S04]  /*ab9c0*/  STL.64 [R1+0xc78], R14 ;  /* 0x000c780e01007387 */ /* 0x0007e80000100a00 */
        /* <DEDUP_REMOVED lines=19> */
[----:B---3--:R-:W2:Y:S04]  /*abb00*/  LDL.LU R14, [R1+0xb18] ;  /* 0x000b1800010e7983 */ /* 0x008ea80000300800 */
[----:B------:R-:W2:Y:S04]  /*abb10*/  LDL.LU R15, [R1+0xb1c] ;  /* 0x000b1c00010f7983 */ /* 0x000ea80000300800 */
        /* <DEDUP_REMOVED lines=76> */
[----:B------:R-:W4:Y:S04]  /*abfe0*/  LDL.LU.64 R230, [R1+0x38] ;  /* 0x0000380001e67983 */ /* 0x000f280000300a00 */
[----:B------:R-:W4:Y:S04]  /*abff0*/  LDL.LU R232, [R1+0x610] ;  /* 0x0006100001e87983 */ /* 0x000f280000300800 */
[----:B------:R-:W4:Y:S04]  /*ac000*/  LDL.LU R233, [R1+0x614] ;  /* 0x0006140001e97983 */ /* 0x000f280000300800 */
[----:B------:R-:W4:Y:S04]  /*ac010*/  LDL.LU R234, [R1+0x618] ;  /* 0x0006180001ea7983 */ /* 0x000f280000300800 */
[----:B------:R-:W4:Y:S04]  /*ac020*/  LDL.LU R235, [R1+0x61c] ;  /* 0x00061c0001eb7983 */ /* 0x000f280000300800 */
[----:B------:R-:W4:Y:S01]  /*ac030*/  LDL.LU.64 R238, [R1+0x28] ;  /* 0x0000280001ee7983 */ /* 0x000f220000300a00 */
[----:B---3--:R-:W-:-:S15]  /*ac040*/  HMMA.1688.F32.TF32 R88, R244, R94, R88 ;  /* 0x0000005ef458723c */ /* 0x008fde0000081058 */
[----:B------:R-:W-:-:S08]  /*ac050*/  NOP ;  /* 0x0000000000007918 */ /* 0x000fd00000000000 */
[----:B------:R-:W-:Y:S04]  /*ac060*/  STL.64 [R1+0xca0], R88 ;  /* 0x000ca05801007387 */ /* 0x000fe80000100a00 */
[----:B------:R1:W-:Y:S04]  /*ac070*/  STL.64 [R1+0xca8], R90 ;  /* 0x000ca85a01007387 */ /* 0x0003e80000100a00 */
[----:B-1----:R-:W2:Y:S04]  /*ac080*/  LDL.LU.64 R90, [R1+0xc0a0] ;  /* 0x00c0a000015a7983 */ /* 0x002ea80000300a00 */
[----:B------:R-:W3:Y:S01]  /*ac090*/  LDL.LU.64 R88, [R1+0xc098] ;  /* 0x00c0980001587983 */ /* 0x000ee20000300a00 */
[----:B--2---:R-:W-:-:S15]  /*ac0a0*/  HMMA.1688.F32.TF32 R84, R244, R90, R84 ;  /* 0x0000005af454723c */ /* 0x004fde0000081054 */
[----:B------:R-:W-:-:S08]  /*ac0b0*/  NOP ;  /* 0x0000000000007918 */ /* 0x000fd00000000000 */
[----:B------:R-:W-:Y:S04]  /*ac0c0*/  STL.64 [R1+0xcc0], R84 ;  /* 0x000cc05401007387 */ /* 0x000fe80000100a00 */
[----:B------:R1:W-:Y:S04]  /*ac0d0*/  STL.64 [R1+0xcc8], R86 ;  /* 0x000cc85601007387 */ /* 0x0003e80000100a00 */
[----:B-1----:R-:W4:Y:S04]  /*ac0e0*/  LDL.LU.64 R86, [R1+0xc090] ;  /* 0x00c0900001567983 */ /* 0x002f280000300a00 */
[----:B------:R-:W2:Y:S01]  /*ac0f0*/  LDL.LU.64 R84, [R1+0xc088] ;  /* 0x00c0880001547983 */ /* 0x000ea20000300a00 */
[----:B----4-:R-:W-:-:S15]  /*ac100*/  HMMA.1688.F32.TF32 R80, R244, R86, R80 ;  /* 0x00000056f450723c */ /* 0x010fde0000081050 */
        /* <DEDUP_REMOVED lines=98> */
[----:B------:R1:W-:Y:S02]  /*ac730*/  STL.64 [R1+0x1798], R190 ;  /* 0x001798be01007387 */ /* 0x0003e40000100a00 */
[C---:B-1----:R-:W-:Y:S06]  /*ac740*/  HMMA.1688.F32.TF32 R188, R244.reuse, R30, R192 ;  /* 0x0000001ef4bc723c */ /* 0x042fec00000810c0 */
[----:B------:R-:W-:-:S15]  /*ac750*/  HMMA.1688.F32.TF32 R192, R244, R26, R196 ;  /* 0x0000001af4c0723c */ /* 0x000fde00000810c4 */
[----:B------:R-:W-:-:S02]  /*ac760*/  NOP ;  /* 0x0000000000007918 */ /* 0x000fc40000000000 */
[----:B------:R-:W-:Y:S04]  /*ac770*/  STL.64 [R1+0x1780], R188 ;  /* 0x001780bc01007387 */ /* 0x000fe80000100a00 */
[----:B------:R1:W-:Y:S02]  /*ac780*/  STL.64 [R1+0x1788], R190 ;  /* 0x001788be01007387 */ /* 0x0003e40000100a00 */
[C---:B-1----:R-:W-:Y:S06]  /*ac790*/  HMMA.1688.F32.TF32 R188, R244.reuse, R10, R200 ;  /* 0x0000000af4bc723c */ /* 0x042fec00000810c8 */
[----:B------:R-:W-:Y:S04]  /*ac7a0*/  STL.64 [R1+0xbef0], R10 ;  /* 0x00bef00a01007387 */ /* 0x000fe80000100a00 */
[----:B------:R-:W-:Y:S04]  /*ac7b0*/  STL.64 [R1+0x1770], R192 ;  /* 0x001770c001007387 */ /* 0x000fe80000100a00 */
[----:B------:R-:W-:Y:S04]  /*ac7c0*/  STL.64 [R1+0x1778], R194 ;  /* 0x001778c201007387 */ /* 0x000fe80000100a00 */
[----:B------:R1:W-:Y:S05]  /*ac7d0*/  STL.64 [R1+0xbee8], R8 ;  /* 0x00bee80801007387 */ /* 0x0003ea0000100a00 */
[----:B------:R-:W-:Y:S01]  /*ac7e0*/  STL.64 [R1+0x1760], R188 ;  /* 0x001760bc01007387 */ /* 0x000fe20000100a00 */
[----:B-1----:R-:W-:Y:S03]  /*ac7f0*/  HMMA.1688.F32.TF32 R8, R244, R18, R220 ;  /* 0x00000012f408723c */ /* 0x002fe600000810dc */
[----:B------:R-:W-:Y:S04]  /*ac800*/  STL.64 [R1+0x1768], R190 ;  /* 0x001768be01007387 */ /* 0x000fe80000100a00 */
[----:B------:R-:W-:Y:S04]  /*ac810*/  STL.64 [R1+0xbee0], R18 ;  /* 0x00bee01201007387 */ /* 0x000fe80000100a00 */
[----:B------:R1:W-:Y:S02]  /*ac820*/  STL.64 [R1+0xbed8], R16 ;  /* 0x00bed81001007387 */ /* 0x0003e40000100a00 */
[C---:B-1----:R-:W-:Y:S10]  /*ac830*/  HMMA.1688.F32.TF32 R16, R240.reuse, R230, R224 ;  /* 0x000000e6f010723c */ /* 0x042ff400000810e0 */
[----:B------:R-:W-:Y:S04]  /*ac840*/  STL.64 [R1+0x1480], R8 ;  /* 0x0014800801007387 */ /* 0x000fe80000100a00 */
[----:B------:R-:W-:Y:S09]  /*ac850*/  STL.64 [R1+0x1488], R10 ;  /* 0x0014880a01007387 */ /* 0x000ff20000100a00 */
[----:B------:R-:W-:Y:S04]  /*ac860*/  STL.64 [R1+0x1470], R16 ;  /* 0x0014701001007387 */ /* 0x000fe80000100a00 */
[----:B------:R1:W-:Y:S02]  /*ac870*/  STL.64 [R1+0x1478], R18 ;  /* 0x0014781201007387 */ /* 0x0003e40000100a00 */
[----:B-1----:R-:W-:Y:S01]  /*ac880*/  HMMA.1688.F32.TF32 R16, R240, R238, R232 ;  /* 0x000000eef010723c */ /* 0x002fe200000810e8 */
[----:B------:R-:W-:-:S02]  /*ac890*/  IMAD.MOV.U32 R9, RZ, RZ, R230 ;  /* 0x000000ffff097224 */ /* 0x000fc400078e00e6 */
[----:B------:R-:W-:-:S03]  /*ac8a0*/  IMAD.MOV.U32 R8, RZ, RZ, R231 ;  /* 0x000000ffff087224 */ /* 0x000fc600078e00e7 */
[----:B------:R-:W-:Y:S01]  /*ac8b0*/  MOV R11, R238 ;  /* 0x000000ee000b7202 */ /* 0x000fe20000000f00 */
[----:B------:R-:W-:-:S15]  /*ac8c0*/  IMAD.MOV.U32 R10, RZ, RZ, R239 ;  /* 0x000000ffff0a7224 */ /* 0x000fde00078e00ef */
[----:B------:R-:W-:-:S01]  /*ac8d0*/  NOP ;  /* 0x0000000000007918 */ /* 0x000fc20000000000 */
[----:B------:R1:W-:Y:S04]  /*ac8e0*/  STL.64 [R1+0x1460], R16 ;  /* 0x0014601001007387 */ /* 0x0003e80000100a00 */
[----:B------:R4:W-:Y:S04]  /*ac8f0*/  STL.64 [R1+0x1468], R18 ;  /* 0x0014681201007387 */ /* 0x0009e80000100a00 */
[----:B-1----:R-:W3:Y:S04]  /*ac900*/  LDL.LU R16, [R1+0x600] ;  /* 0x0006000001107983 */ /* 0x002ee80000300800 */
[----:B------:R-:W3:Y:S04]  /*ac910*/  LDL.LU R17, [R1+0x604] ;  /* 0x0006040001117983 */ /* 0x000ee80000300800 */
[----:B----4-:R-:W3:Y:S04]  /*ac920*/  LDL.LU R18, [R1+0x608] ;  /* 0x0006080001127983 */ /* 0x010ee80000300800 */
[----:B------:R-:W3:Y:S04]  /*ac930*/  LDL.LU R19, [R1+0x60c] ;  /* 0x00060c0001137983 */ /* 0x000ee80000300800 */
[----:B------:R-:W3:Y:S04]  /*ac940*/  LDL.LU.64 R222, [R1+0x18] ;  /* 0x0000180001de7983 */ /* 0x000ee80000300a00 */
[----:B------:R-:W4:Y:S04]  /*ac950*/  LDL.LU R224, [R1+0x5f0] ;  /* 0x0005f00001e07983 */ /* 0x000f280000300800 */
[----:B------:R-:W4:Y:S04]  /*ac960*/  LDL.LU R225, [R1+0x5f4] ;  /* 0x0005f40001e17983 */ /* 0x000f280000300800 */
[----:B------:R-:W4:Y:S04]  /*ac970*/  LDL.LU R226, [R1+0x5f8] ;  /* 0x0005f80001e27983 */ /* 0x000f280000300800 */
[----:B------:R-:W4:Y:S04]  /*ac980*/  LDL.LU R227, [R1+0x5fc] ;  /* 0x0005fc0001e37983 */ /* 0x000f280000300800 */
[----:B------:R-:W4:Y:S04]  /*ac990*/  LDL.LU.64 R230, [R1+0x8] ;  /* 0x0000080001e67983 */ /* 0x000f280000300a00 */
        /* <DEDUP_REMOVED lines=28> */
[C---:B---3--:R-:W-:Y:S06]  /*acb60*/  HMMA.1688.F32.TF32 R16, R240.reuse, R222, R16 ;  /* 0x000000def010723c */ /* 0x048fec0000081010 */
[----:B----4-:R-:W-:-:S15]  /*acb70*/  HMMA.1688.F32.TF32 R224, R240, R230, R224 ;  /* 0x000000e6f0e0723c */ /* 0x010fde00000810e0 */
[----:B------:R-:W-:-:S02]  /*acb80*/  NOP ;  /* 0x0000000000007918 */ /* 0x000fc40000000000 */
[----:B------:R1:W-:Y:S01]  /*acb90*/  STL.64 [R1+0x1450], R16 ;  /* 0x0014501001007387 */ /* 0x0003e20000100a00 */
[----:B--2---:R-:W-:Y:S03]  /*acba0*/  HMMA.1688.F32.TF32 R236, R240, R250, R236 ;  /* 0x000000faf0ec723c */ /* 0x004fe600000810ec */
[----:B------:R2:W-:Y:S01]  /*acbb0*/  STL.64 [R1+0x1458], R18 ;  /* 0x0014581201007387 */ /* 0x0005e20000100a00 */
[----:B-1----:R-:W-:Y:S01]  /*acbc0*/  IMAD.MOV.U32 R17, RZ, RZ, R222 ;  /* 0x000000ffff117224 */ /* 0x002fe200078e00de */
[----:B------:R-:W-:Y:S02]  /*acbd0*/  MOV R16, R223 ;  /* 0x000000df00107202 */ /* 0x000fe40000000f00 */
[----:B------:R-:W3:Y:S04]  /*acbe0*/  LDL.LU.64 R222, [R1+0xbf80] ;  /* 0x00bf800001de7983 */ /* 0x000ee80000300a00 */
[----:B------:R-:W4:Y:S04]  /*acbf0*/  LDL.LU.64 R220, [R1+0xbf78] ;  /* 0x00bf780001dc7983 */ /* 0x000f280000300a00 */
[----:B------:R-:W-:Y:S01]  /*acc00*/  STL.64 [R1+0x1440], R224 ;  /* 0x001440e001007387 */ /* 0x000fe20000100a00 */
[----:B--2---:R-:W-:-:S03]  /*acc10*/  IMAD.MOV.U32 R19, RZ, RZ, R230 ;  /* 0x000000ffff137224 */ /* 0x004fc600078e00e6 */
[----:B------:R1:W-:Y:S01]  /*acc20*/  STL.64 [R1+0x1448], R226 ;  /* 0x001448e201007387 */ /* 0x0003e20000100a00 */
[----:B------:R-:W-:-:S03]  /*acc30*/  IMAD.MOV.U32 R18, RZ, RZ, R231 ;  /* 0x000000ffff127224 */ /* 0x000fc600078e00e7 */
[----:B-1----:R-:W2:Y:S04]  /*acc40*/  LDL.LU.64 R226, [R1+0xbf70] ;  /* 0x00bf700001e27983 */ /* 0x002ea80000300a00 */
[----:B------:R-:W4:Y:S04]  /*acc50*/  LDL.LU.64 R224, [R1+0xbf68] ;  /* 0x00bf680001e07983 */ /* 0x000f280000300a00 */
[----:B------:R-:W2:Y:S04]  /*acc60*/  LDL.LU.64 R230, [R1+0xbf60] ;  /* 0x00bf600001e67983 */ /* 0x000ea80000300a00 */
[----:B------:R-:W4:Y:S04]  /*acc70*/  LDL.LU.64 R228, [R1+0xbf58] ;  /* 0x00bf580001e47983 */ /* 0x000f280000300a00 */
[----:B------:R-:W-:Y:S04]  /*acc80*/  STL.64 [R1+0x1430], R236 ;  /* 0x001430ec01007387 */ /* 0x000fe80000100a00 */
[----:B------:R1:W-:Y:S04]  /*acc90*/  STL.64 [R1+0x1438], R238 ;  /* 0x001438ee01007387 */ /* 0x0003e80000100a00 */
[----:B-1----:R-:W3:Y:S04]  /*acca0*/  LDL.LU.64 R238, [R1+0xbf50] ;  /* 0x00bf500001ee7983 */ /* 0x002ee80000300a00 */
[----:B------:R-:W2:Y:S04]  /*accb0*/  LDL.LU.64 R236, [R1+0xbf48] ;  /* 0x00bf480001ec7983 */ /* 0x000ea80000300a00 */
[----:B------:R-:W-:Y:S04]  /*accc0*/  STL.64 [R1+0xbe50], R250 ;  /* 0x00be50fa01007387 */ /* 0x000fe80000100a00 */
[----:B------:R1:W-:Y:S04]  /*accd0*/  STL.64 [R1+0xbe48], R248 ;  /* 0x00be48f801007387 */ /* 0x0003e80000100a00 */
[----:B-1----:R-:W4:Y:S04]  /*acce0*/  LDL.LU R248, [R1+0x5b0] ;  /* 0x0005b00001f87983 */ /* 0x002f280000300800 */
[----:B------:R-:W4:Y:S04]  /*accf0*/  LDL.LU R249, [R1+0x5b4] ;  /* 0x0005b40001f97983 */ /* 0x000f280000300800 */
[----:B------:R-:W4:Y:S04]  /*acd00*/  LDL.LU R250, [R1+0x5b8] ;  /* 0x0005b80001fa7983 */ /* 0x000f280000300800 */
[----:B------:R-:W4:Y:S01]  /*acd10*/  LDL.LU R251, [R1+0x5bc] ;  /* 0x0005bc0001fb7983 */ /* 0x000f220000300800 */
[----:B---3--:R-:W-:-:S15]  /*acd20*/  HMMA.1688.F32.TF32 R232, R240, R238, R232 ;  /* 0x000000eef0e8723c */ /* 0x008fde00000810e8 */
[----:B------:R-:W-:-:S08]  /*acd30*/  NOP ;  /* 0x0000000000007918 */ /* 0x000fd00000000000 */
[----:B------:R-:W-:Y:S04]  /*acd40*/  STL.64 [R1+0x1420], R232 ;  /* 0x001420e801007387 */ /* 0x000fe80000100a00 */
[----:B------:R1:W-:Y:S04]  /*acd50*/  STL.64 [R1+0x1428], R234 ;  /* 0x001428ea01007387 */ /* 0x0003e80000100a00 */
[----:B-1----:R-:W3:Y:S04]  /*acd60*/  LDL.LU.64 R234, [R1+0xbf40] ;  /* 0x00bf400001ea7983 */ /* 0x002ee80000300a00 */
[----:B------:R-:W4:Y:S04]  /*acd70*/  LDL.LU.64 R232, [R1+0xbf38] ;  /* 0x00bf380001e87983 */ /* 0x000f280000300a00 */
[----:B------:R-:W-:Y:S04]  /*acd80*/  STL.64 [R1+0xbe40], R238 ;  /* 0x00be40ee01007387 */ /* 0x000fe80000100a00 */
[----:B--2---:R1:W-:Y:S04]  /*acd90*/  STL.64 [R1+0xbe38], R236 ;  /* 0x00be38ec01007387 */ /* 0x0043e80000100a00 */
[----:B-1----:R-:W2:Y:S04]  /*acda0*/  LDL.LU R236, [R1+0x5c0] ;  /* 0x0005c00001ec7983 */ /* 0x002ea80000300800 */
[----:B------:R-:W2:Y:S04]  /*acdb0*/  LDL.LU R237, [R1+0x5c4] ;  /* 0x0005c40001ed7983 */ /* 0x000ea80000300800 */
[----:B------:R-:W2:Y:S04]  /*acdc0*/  LDL.LU R238, [R1+0x5c8] ;  /* 0x0005c80001ee7983 */ /* 0x000ea80000300800 */
[----:B------:R-:W2:Y:S01]  /*acdd0*/  LDL.LU R239, [R1+0x5cc] ;  /* 0x0005cc0001ef7983 */ /* 0x000ea20000300800 */
[C---:B------:R-:W-:Y:S03]  /*acde0*/  HMMA.1688.F32.TF32 R188, R240.reuse, R222, R188 ;  /* 0x000000def0bc723c */ /* 0x040fe600000810bc */
[----:B---3--:R-:W-:Y:S04]  /*acdf0*/  STL.64 [R1+0xbe30], R234 ;  /* 0x00be30ea01007387 */ /* 0x008fe80000100a00 */
[----:B----4-:R1:W-:Y:S01]  /*ace00*/  STL.64 [R1+0xbe28], R232 ;  /* 0x00be28e801007387 */ /* 0x0103e20000100a00 */
[C---:B--2---:R-:W-:Y:S06]  /*ace10*/  HMMA.1688.F32.TF32 R236, R240.reuse, R234, R236 ;  /* 0x000000eaf0ec723c */ /* 0x044fec00000810ec */
[----:B-1----:R-:W-:-:S15]  /*ace20*/  HMMA.1688.F32.TF32 R232, R240, R230, R248 ;  /* 0x000000e6f0e8723c */ /* 0x002fde00000810f8 */
[----:B------:R-:W-:-:S02]  /*ace30*/  NOP ;  /* 0x0000000000007918 */ /* 0x000fc40000000000 */
        /* <DEDUP_REMOVED lines=8> */
[----:B------:R-:W-:Y:S09]  /*acec0*/  STL.64 [R1+0xbe08], R224 ;  /* 0x00be08e001007387 */ /* 0x000ff20000100a00 */
        /* <DEDUP_REMOVED lines=15> */
[----:B------:R1:W-:Y:S04]  /*acfc0*/  STL.64 [R1+0x13c8], R190 ;  /* 0x0013c8be01007387 */ /* 0x0003e80000100a00 */
[----:B------:R-:W2:Y:S01]  /*acfd0*/  LDL.LU R248, [R1+0x450] ;  /* 0x0004500001f87983 */ /* 0x000ea20000300800 */
[----:B-1----:R-:W-:-:S15]  /*acfe0*/  HMMA.1688.F32.TF32 R188, R240, R210, R200 ;  /* 0x000000d2f0bc723c */ /* 0x002fde00000810c8 */
[----:B------:R-:W-:-:S08]  /*acff0*/  NOP ;  /* 0x0000000000007918 */ /* 0x000fd00000000000 */
[----:B------:R1:W-:Y:S04]  /*ad000*/  STL.64 [R1+0x13b0], R188 ;  /* 0x0013b0bc01007387 */ /* 0x0003e80000100a00 */
[----:B------:R3:W-:Y:S04]  /*ad010*/  STL.64 [R1+0x13b8], R190 ;  /* 0x0013b8be01007387 */ /* 0x0007e80000100a00 */
        /* <DEDUP_REMOVED lines=43> */
[----:B-1----:R-:W4:Y:S04]  /*ad2d0*/  LDL.LU R188, [R1+0x520] ;  /* 0x0005200001bc7983 */ /* 0x002f280000300800 */
[----:B------:R-:W4:Y:S04]  /*ad2e0*/  LDL.LU R189, [R1+0x524] ;  /* 0x0005240001bd7983 */ /* 0x000f280000300800 */
[----:B---3--:R-:W3:Y:S04]  /*ad2f0*/  LDL.LU R190, [R1+0x528] ;  /* 0x0005280001be7983 */ /* 0x008ee80000300800 */
[----:B------:R-:W3:Y:S04]  /*ad300*/  LDL.LU R191, [R1+0x52c] ;  /* 0x00052c0001bf7983 */ /* 0x000ee80000300800 */
[----:B------:R-:W3:Y:S04]  /*ad310*/  LDL.LU R244, [R1+0x440] ;  /* 0x0004400001f47983 */ /* 0x000ee80000300800 */
[----:B------:R-:W3:Y:S04]  /*ad320*/  LDL.LU R245, [R1+0x444] ;  /* 0x0004440001f57983 */ /* 0x000ee80000300800 */
[----:B------:R-:W3:Y:S04]  /*ad330*/  LDL.LU R246, [R1+0x448] ;  /* 0x0004480001f67983 */ /* 0x000ee80000300800 */
[----:B------:R-:W3:Y:S04]  /*ad340*/  LDL.LU R247, [R1+0x44c] ;  /* 0x00044c0001f77983 */ /* 0x000ee80000300800 */
[----:B------:R-:W-:Y:S04]  /*ad350*/  STL.64 [R1+0xbe80], R210 ;  /* 0x00be80d201007387 */ /* 0x000fe80000100a00 */
[----:B------:R1:W-:Y:S04]  /*ad360*/  STL.64 [R1+0xbe78], R208 ;  /* 0x00be78d001007387 */ /* 0x0003e80000100a00 */
[----:B-1----:R-:W3:Y:S04]  /*ad370*/  LDL.LU R208, [R1+0x4d0] ;  /* 0x0004d00001d07983 */ /* 0x002ee80000300800 */
[----:B------:R-:W3:Y:S04]  /*ad380*/  LDL.LU R209, [R1+0x4d4] ;  /* 0x0004d40001d17983 */ /* 0x000ee80000300800 */
[----:B------:R-:W3:Y:S04]  /*ad390*/  LDL.LU R210, [R1+0x4d8] ;  /* 0x0004d80001d27983 */ /* 0x000ee80000300800 */
[----:B------:R-:W3:Y:S01]  /*ad3a0*/  LDL.LU R211, [R1+0x4dc] ;  /* 0x0004dc0001d37983 */ /* 0x000ee20000300800 */
[----:B--2---:R-:W-:-:S15]  /*ad3b0*/  HMMA.1688.F32.TF32 R200, R240, R206, R200 ;  /* 0x000000cef0c8723c */ /* 0x004fde00000810c8 */
[----:B------:R-:W-:-:S08]  /*ad3c0*/  NOP ;  /* 0x0000000000007918 */ /* 0x000fd00000000000 */
[----:B------:R-:W-:Y:S04]  /*ad3d0*/  STL.64 [R1+0x13a0], R200 ;  /* 0x0013a0c801007387 */ /* 0x000fe80000100a00 */
[----:B------:R1:W-:Y:S04]  /*ad3e0*/  STL.64 [R1+0x13a8], R202 ;  /* 0x0013a8ca01007387 */ /* 0x0003e80000100a00 */
[----:B-1----:R-:W4:Y:S04]  /*ad3f0*/  LDL.LU.64 R202, [R1+0xbf30] ;  /* 0x00bf300001ca7983 */ /* 0x002f280000300a00 */
[----:B------:R-:W2:Y:S04]  /*ad400*/  LDL.LU.64 R200, [R1+0xbf28] ;  /* 0x00bf280001c87983 */ /* 0x000ea80000300a00 */
[----:B------:R-:W-:Y:S04]  /*ad410*/  STL.64 [R1+0xbe90], R206 ;  /* 0x00be90ce01007387 */ /* 0x000fe80000100a00 */
[----:B------:R1:W-:Y:S04]  /*ad420*/  STL.64 [R1+0xbe88], R204 ;  /* 0x00be88cc01007387 */ /* 0x0003e80000100a00 */
[----:B-1----:R-:W3:Y:S04]  /*ad430*/  LDL.LU R204, [R1+0x4e0] ;  /* 0x0004e00001cc7983 */ /* 0x002ee80000300800 */
[----:B------:R-:W3:Y:S04]  /*ad440*/  LDL.LU R205, [R1+0x4e4] ;  /* 0x0004e40001cd7983 */ /* 0x000ee80000300800 */
[----:B------:R-:W3:Y:S04]  /*ad450*/  LDL.LU R206, [R1+0x4e8] ;  /* 0x0004e80001ce7983 */ /* 0x000ee80000300800 */
[----:B------:R-:W3:Y:S01]  /*ad460*/  LDL.LU R207, [R1+0x4ec] ;  /* 0x0004ec0001cf7983 */ /* 0x000ee20000300800 */
[----:B----4-:R-:W-:-:S15]  /*ad470*/  HMMA.1688.F32.TF32 R196, R240, R202, R196 ;  /* 0x000000caf0c4723c */ /* 0x010fde00000810c4 */
[----:B------:R-:W-:-:S08]  /*ad480*/  NOP ;  /* 0x0000000000007918 */ /* 0x000fd00000000000 */
[----:B------:R-:W-:Y:S04]  /*ad490*/  STL.64 [R1+0x1390], R196 ;  /* 0x001390c401007387 */ /* 0x000fe80000100a00 */
[----:B------:R1:W-:Y:S04]  /*ad4a0*/  STL.64 [R1+0x1398], R198 ;  /* 0x001398c601007387 */ /* 0x0003e80000100a00 */
[----:B-1----:R-:W4:Y:S04]  /*ad4b0*/  LDL.LU.64 R198, [R1+0xbf20] ;  /* 0x00bf200001c67983 */ /* 0x002f280000300a00 */
[----:B------:R-:W3:Y:S04]  /*ad4c0*/  LDL.LU.64 R196, [R1+0xbf18] ;  /* 0x00bf180001c47983 */ /* 0x000ee80000300a00 */
[----:B------:R-:W-:Y:S04]  /*ad4d0*/  STL.64 [R1+0xbea0], R202 ;  /* 0x00bea0ca01007387 */ /* 0x000fe80000100a00 */
[----:B--2---:R1:W-:Y:S04]  /*ad4e0*/  STL.64 [R1+0xbe98], R200 ;  /* 0x00be98c801007387 */ /* 0x0043e80000100a00 */
[----:B-1----:R-:W2:Y:S04]  /*ad4f0*/  LDL.LU R200, [R1+0x4f0] ;  /* 0x0004f00001c87983 */ /* 0x002ea80000300800 */
[----:B------:R-:W2:Y:S04]  /*ad500*/  LDL.LU R201, [R1+0x4f4] ;  /* 0x0004f40001c97983 */ /* 0x000ea80000300800 */
[----:B------:R-:W2:Y:S04]  /*ad510*/  LDL.LU R202, [R1+0x4f8] ;  /* 0x0004f80001ca7983 */ /* 0x000ea80000300800 */
[----:B------:R-:W2:Y:S01]  /*ad520*/  LDL.LU R203, [R1+0x4fc] ;  /* 0x0004fc0001cb7983 */ /* 0x000ea20000300800 */
[----:B----4-:R-:W-:-:S15]  /*ad530*/  HMMA.1688.F32.TF32 R192, R240, R198, R192 ;  /* 0x000000c6f0c0723c */ /* 0x010fde00000810c0 */
[----:B------:R-:W-:-:S08]  /*ad540*/  NOP ;  /* 0x0000000000007918 */ /* 0x000fd00000000000 */
[----:B------:R-:W-:Y:S04]  /*ad550*/  STL.64 [R1+0x1380], R192 ;  /* 0x001380c001007387 */ /* 0x000fe80000100a00 */
[----:B------:R1:W-:Y:S04]  /*ad560*/  STL.64 [R1+0x1388], R194 ;  /* 0x001388c201007387 */ /* 0x0003e80000100a00 */
[----:B-1----:R-:W4:Y:S04]  /*ad570*/  LDL.LU.64 R194, [R1+0xbf10] ;  /* 0x00bf100001c27983 */ /* 0x002f280000300a00 */
[----:B------:R-:W2:Y:S04]  /*ad580*/  LDL.LU.64 R192, [R1+0xbf08] ;  /* 0x00bf080001c07983 */ /* 0x000ea80000300a00 */
[----:B------:R-:W-:Y:S04]  /*ad590*/  STL.64 [R1+0xbeb0], R198 ;  /* 0x00beb0c601007387 */ /* 0x000fe80000100a00 */
[----:B---3--:R1:W-:Y:S04]  /*ad5a0*/  STL.64 [R1+0xbea8], R196 ;  /* 0x00bea8c401007387 */ /* 0x0083e80000100a00 */
        /* <DEDUP_REMOVED lines=9> */
[----:B------:R-:W4:Y:S04]  /*ad640*/  LDL.LU.64 R188, [R1+0xbef8] ;  /* 0x00bef80001bc7983 */ /* 0x000f280000300a00 */
[----:B------:R-:W-:Y:S04]  /*ad650*/  STL.64 [R1+0xbec0], R194 ;  /* 0x00bec0c201007387 */ /* 0x000fe80000100a00 */
[----:B--2---:R1:W-:Y:S04]  /*ad660*/  STL.64 [R1+0xbeb8], R192 ;  /* 0x00beb8c001007387 */ /* 0x0043e80000100a00 */
[----:B-1----:R-:W2:Y:S04]  /*ad670*/  LDL.LU R192, [R1+0x510] ;  /* 0x0005100001c07983 */ /* 0x002ea80000300800 */
[----:B------:R-:W2:Y:S04]  /*ad680*/  LDL.LU R193, [R1+0x514] ;  /* 0x0005140001c17983 */ /* 0x000ea80000300800 */
[----:B------:R-:W2:Y:S04]  /*ad690*/  LDL.LU R194, [R1+0x518] ;  /* 0x0005180001c27983 */ /* 0x000ea80000300800 */
[----:B------:R-:W2:Y:S01]  /*ad6a0*/  LDL.LU R195, [R1+0x51c] ;  /* 0x00051c0001c37983 */ /* 0x000ea20000300800 */
[C---:B---3--:R-:W-:Y:S03]  /*ad6b0*/  HMMA.1688.F32.TF32 R196, R240.reuse, R186, R196 ;  /* 0x000000baf0c4723c */ /* 0x048fe600000810c4 */
[----:B----4-:R-:W-:Y:S04]  /*ad6c0*/  STL.64 [R1+0xbed0], R190 ;  /* 0x00bed0be01007387 */ /* 0x010fe80000100a00 */
[----:B------:R-:W-:Y:S01]  /*ad6d0*/  STL.64 [R1+0xbec8], R188 ;  /* 0x00bec8bc01007387 */ /* 0x000fe20000100a00 */
[----:B--2---:R-:W-:-:S15]  /*ad6e0*/  HMMA.1688.F32.TF32 R192, R240, R190, R192 ;  /* 0x000000bef0c0723c */ /* 0x004fde00000810c0 */
[----:B------:R-:W-:-:S08]  /*ad6f0*/  NOP ;  /* 0x0000000000007918 */ /* 0x000fd00000000000 */
[----:B------:R-:W-:Y:S04]  /*ad700*/  STL.64 [R1+0x1360], R192 ;  /* 0x001360c001007387 */ /* 0x000fe80000100a00 */
[----:B------:R1:W-:Y:S02]  /*ad710*/  STL.64 [R1+0x1368], R194 ;  /* 0x001368c201007387 */ /* 0x0003e40000100a00 */
[C---:B-1----:R-:W-:Y:S02]  /*ad720*/  HMMA.1688.F32.TF32 R192, R240.reuse, R182, R200 ;  /* 0x000000b6f0c0723c */ /* 0x042fe400000810c8 */
[----:B------:R-:W-:Y:S04]  /*ad730*/  STL.64 [R1+0x1350], R196 ;  /* 0x001350c401007387 */ /* 0x000fe80000100a00 */
[----:B------:R1:W-:Y:S01]  /*ad740*/  STL.64 [R1+0x1358], R198 ;  /* 0x001358c601007387 */ /* 0x0003e20000100a00 */
[C---:B------:R-:W-:Y:S06]  /*ad750*/  HMMA.1688.F32.TF32 R188, R240.reuse, R178, R204 ;  /* 0x000000b2f0bc723c */ /* 0x040fec00000810cc */
[C---:B-1----:R-:W-:Y:S10]  /*ad760*/  HMMA.1688.F32.TF32 R196, R240.reuse, R174, R208 ;  /* 0x000000aef0c4723c */ /* 0x042ff400000810d0 */
        /* <DEDUP_REMOVED lines=9> */
[C---:B--2---:R-:W-:Y:S03]  /*ad800*/  HMMA.1688.F32.TF32 R196, R240.reuse, R162, R220 ;  /* 0x000000a2f0c4723c */ /* 0x044fe600000810dc */
        /* <DEDUP_REMOVED lines=8> */
[C---:B--2---:R-:W-:Y:S01]  /*ad890*/  HMMA.1688.F32.TF32 R196, R240.reuse, R150, R232 ;  /* 0x00000096f0c4723c */ /* 0x044fe200000810e8 */
[----:B------:R1:W-:Y:S05]  /*ad8a0*/  STL.64 [R1+0x12e8], R194 ;  /* 0x0012e8c201007387 */ /* 0x0003ea0000100a00 */
[C---:B-1----:R-:W-:Y:S11]  /*ad8b0*/  HMMA.1688.F32.TF32 R192, R240.reuse, R146, R236 ;  /* 0x00000092f0c0723c */ /* 0x042ff600000810ec */
[----:B------:R-:W-:Y:S04]  /*ad8c0*/  STL.64 [R1+0x12d0], R188 ;  /* 0x0012d0bc01007387 */ /* 0x000fe80000100a00 */
[----:B------:R1:W-:Y:S04]  /*ad8d0*/  STL.64 [R1+0x12d8], R190 ;  /* 0x0012d8be01007387 */ /* 0x0003e80000100a00 */
[----:B------:R-:W-:Y:S04]  /*ad8e0*/  STL.64 [R1+0x12c0], R196 ;  /* 0x0012c0c401007387 */ /* 0x000fe80000100a00 */
[----:B------:R-:W-:Y:S04]  /*ad8f0*/  STL.64 [R1+0x12c8], R198 ;  /* 0x0012c8c601007387 */ /* 0x000fe80000100a00 */
[----:B------:R-:W-:Y:S01]  /*ad900*/  STL.64 [R1+0xbdf0], R142 ;  /* 0x00bdf08e01007387 */ /* 0x000fe20000100a00 */
[C---:B-1----:R-:W-:Y:S03]  /*ad910*/  HMMA.1688.F32.TF32 R188, R240.reuse, R142, R248 ;  /* 0x0000008ef0bc723c */ /* 0x042fe600000810f8 */
[----:B------:R-:W-:Y:S04]  /*ad920*/  STL.64 [R1+0x12b0], R192 ;  /* 0x0012b0c001007387 */ /* 0x000fe80000100a00 */
[----:B------:R-:W-:Y:S04]  /*ad930*/  STL.64 [R1+0x12b8], R194 ;  /* 0x0012b8c201007387 */ /* 0x000fe80000100a00 */
[----:B------:R1:W-:Y:S02]  /*ad940*/  STL.64 [R1+0xbde8], R140 ;  /* 0x00bde88c01007387 */ /* 0x0003e40000100a00 */
[C---:B-1----:R-:W-:Y:S10]  /*ad950*/  HMMA.1688.F32.TF32 R140, R240.reuse, R138, R244 ;  /* 0x0000008af08c723c */ /* 0x042ff400000810f4 */
[----:B------:R-:W-:Y:S04]  /*ad960*/  STL.64 [R1+0x12a0], R188 ;  /* 0x0012a0bc01007387 */ /* 0x000fe80000100a00 */
[----:B------:R-:W-:Y:S04]  /*ad970*/  STL.64 [R1+0x12a8], R190 ;  /* 0x0012a8be01007387 */ /* 0x000fe80000100a00 */
[----:B------:R-:W2:Y:S04]  /*ad980*/  LDL.LU R248, [R1+0xa20] ;  /* 0x000a200001f87983 */ /* 0x000ea80000300800 */
[----:B------:R-:W-:Y:S04]  /*ad990*/  LDS R245, [R129+UR12+0x80880] ;  /* 0x0808800c81f57984 */ /* 0x000fe80008000800 */
[----:B------:R-:W-:Y:S04]  /*ad9a0*/  LDS R247, [R129+UR12+0x80c80] ;  /* 0x080c800c81f77984 */ /* 0x000fe80008000800 */
[----:B------:R-:W-:Y:S04]  /*ad9b0*/  LDS R244, [R3+UR12+0x80880] ;  /* 0x0808800c03f47984 */ /* 0x000fe80008000800 */
[----:B------:R-:W-:Y:S04]  /*ad9c0*/  STL.64 [R1+0x1290], R140 ;  /* 0x0012908c01007387 */ /* 0x000fe80000100a00 */
[----:B------:R-:W-:Y:S04]  /*ad9d0*/  STL.64 [R1+0x1298], R142 ;  /* 0x0012988e01007387 */ /* 0x000fe80000100a00 */
        /* <DEDUP_REMOVED lines=43> */
[----:B------:R-:W-:Y:S04]  /*adc90*/  STL.64 [R1+0xbde0], R138 ;  /* 0x00bde08a01007387 */ /* 0x000fe80000100a00 */
[----:B------:R3:W-:Y:S04]  /*adca0*/  STL.64 [R1+0xbdd8], R136 ;  /* 0x00bdd88801007387 */ /* 0x0007e80000100a00 */
[----:B------:R-:W-:Y:S04]  /*adcb0*/  STL.64 [R1+0xbdd0], R134 ;  /* 0x00bdd08601007387 */ /* 0x000fe80000100a00 */
[----:B------:R2:W-:Y:S04]  /*adcc0*/  STL.64 [R1+0xbdc8], R132 ;  /* 0x00bdc88401007387 */ /* 0x0005e80000100a00 */
[----:B------:R-:W1:Y:S01]  /*adcd0*/  LDS R246, [R3+UR12+0x80c80] ;  /* 0x080c800c03f67984 */ /* 0x000e620008000800 */
[C---:B---3--:R-:W-:Y:S06]  /*adce0*/  HMMA.1688.F32.TF32 R136, R240.reuse, R134, R200 ;  /* 0x00000086f088723c */ /* 0x048fec00000810c8 */
[----:B--2---:R-:W-:-:S15]  /*adcf0*/  HMMA.1688.F32.TF32 R132, R240, R130, R204 ;  /* 0x00000082f084723c */ /* 0x004fde00000810cc */
[----:B------:R-:W-:-:S02]  /*add00*/  NOP ;  /* 0x0000000000007918 */ /* 0x000fc40000000000 */
[----:B------:R-:W-:Y:S04]  /*add10*/  STL.64 [R1+0x1750], R136 ;  /* 0x0017508801007387 */ /* 0x000fe80000100a00 */
[----:B------:R-:W-:Y:S04]  /*add20*/  STL.64 [R1+0x1758], R138 ;  /* 0x0017588a01007387 */ /* 0x000fe80000100a00 */
[----:B------:R-:W-:Y:S04]  /*add30*/  STL.64 [R1+0xbdc0], R130 ;  /* 0x00bdc08201007387 */ /* 0x000fe80000100a00 */
[----:B------:R4:W-:Y:S02]  /*add40*/  STL.64 [R1+0xbdb8], R128 ;  /* 0x00bdb88001007387 */ /* 0x0009e40000100a00 */
[C---:B----4-:R-:W-:Y:S02]  /*add50*/  HMMA.1688.F32.TF32 R128, R240.reuse, R126, R208 ;  /* 0x0000007ef080723c */ /* 0x050fe400000810d0 */
[----:B------:R-:W-:Y:S04]  /*add60*/  STL.64 [R1+0x1740], R132 ;  /* 0x0017408401007387 */ /* 0x000fe80000100a00 */
[----:B------:R-:W-:Y:S04]  /*add70*/  STL.64 [R1+0x1748], R134 ;  /* 0x0017488601007387 */ /* 0x000fe80000100a00 */
[----:B------:R-:W-:Y:S04]  /*add80*/  STL.64 [R1+0xbdb0], R126 ;  /* 0x00bdb07e01007387 */ /* 0x000fe80000100a00 */
[----:B------:R2:W-:Y:S09]  /*add90*/  STL.64 [R1+0xbda8], R124 ;  /* 0x00bda87c01007387 */ /* 0x0005f20000100a00 */
[----:B------:R-:W-:Y:S01]  /*adda0*/  STL.64 [R1+0x1730], R128 ;  /* 0x0017308001007387 */ /* 0x000fe20000100a00 */
[C---:B--2---:R-:W-:Y:S03]  /*addb0*/  HMMA.1688.F32.TF32 R124, R240.reuse, R122, R212 ;  /* 0x0000007af07c723c */ /* 0x044fe600000810d4 */
[----:B------:R-:W-:Y:S04]  /*addc0*/  STL.64 [R1+0x1738], R130 ;  /* 0x0017388201007387 */ /* 0x000fe80000100a00 */
[----:B------:R-:W-:Y:S04]  /*addd0*/  STL.64 [R1+0xbda0], R122 ;  /* 0x00bda07a01007387 */ /* 0x000fe80000100a00 */
[----:B------:R2:W-:Y:S02]  /*adde0*/  STL.64 [R1+0xbd98], R120 ;  /* 0x00bd987801007387 */ /* 0x0005e40000100a00 */
[C---:B--2---:R-:W-:Y:S10]  /*addf0*/  HMMA.1688.F32.TF32 R120, R240.reuse, R118, R216 ;  /* 0x00000076f078723c */ /* 0x044ff400000810d8 */
[----:B------:R-:W-:Y:S04]  /*ade00*/  STL.64 [R1+0x1720], R124 ;  /* 0x0017207c01007387 */ /* 0x000fe80000100a00 */
[----:B------:R-:W-:Y:S04]  /*ade10*/  STL.64 [R1+0x1728], R126 ;  /* 0x0017287e01007387 */ /* 0x000fe80000100a00 */
[----:B------:R-:W-:Y:S04]  /*ade20*/  STL.64 [R1+0xbd90], R118 ;  /* 0x00bd907601007387 */ /* 0x000fe80000100a00 */
[----:B------:R2:W-:Y:S04]  /*ade30*/  STL.64 [R1+0xbd88], R116 ;  /* 0x00bd887401007387 */ /* 0x0005e80000100a00 */
        /* <DEDUP_REMOVED lines=28> */
[----:B------:R-:W2:Y:S05]  /*ae000*/  LDL.LU R236, [R1+0x390] ;  /* 0x0003900001ec7983 */ /* 0x000eaa0000300800 */
        /* <DEDUP_REMOVED lines=81> */
[C---:B----4-:R-:W-:Y:S06]  /*ae520*/  HMMA.1688.F32.TF32 R92, R240.reuse, R90, R124 ;  /* 0x0000005af05c723c */ /* 0x050fec000008107c */
[----:B---3--:R-:W-:-:S15]  /*ae530*/  HMMA.1688.F32.TF32 R88, R240, R86, R128 ;  /* 0x00000056f058723c */ /* 0x008fde0000081080 */
[----:B------:R-:W-:-:S02]  /*ae540*/  NOP ;  /* 0x0000000000007918 */ /* 0x000fc40000000000 */
[----:B------:R-:W-:Y:S04]  /*ae550*/  STL.64 [R1+0x16a0], R92 ;  /* 0x0016a05c01007387 */ /* 0x000fe80000100a00 */
[----:B------:R2:W-:Y:S04]  /*ae560*/  STL.64 [R1+0x16a8], R94 ;  /* 0x0016a85e01007387 */ /* 0x0005e80000100a00 */
[----:B------:R-:W-:Y:S04]  /*ae570*/  STL.64 [R1+0xbd10], R86 ;  /* 0x00bd105601007387 */ /* 0x000fe80000100a00 */
[----:B------:R3:W-:Y:S01]  /*ae580*/  STL.64 [R1+0xbd08], R84 ;  /* 0x00bd085401007387 */ /* 0x0007e20000100a00 */
[C---:B--2---:R-:W-:Y:S03]  /*ae590*/  HMMA.1688.F32.TF32 R92, R240.reuse, R82, R132 ;  /* 0x00000052f05c723c */ /* 0x044fe60000081084 */
[----:B------:R-:W-:Y:S04]  /*ae5a0*/  STL.64 [R1+0x1690], R88 ;  /* 0x0016905801007387 */ /* 0x000fe80000100a00 */
[----:B------:R2:W-:Y:S01]  /*ae5b0*/  STL.64 [R1+0x1698], R90 ;  /* 0x0016985a01007387 */ /* 0x0005e20000100a00 */
[C---:B---3--:R-:W-:Y:S06]  /*ae5c0*/  HMMA.1688.F32.TF32 R84, R240.reuse, R74, R140 ;  /* 0x0000004af054723c */ /* 0x048fec000008108c */
[C---:B--2---:R-:W-:Y:S09]  /*ae5d0*/  HMMA.1688.F32.TF32 R88, R240.reuse, R78, R136 ;  /* 0x0000004ef058723c */ /* 0x044ff20000081088 */
[----:B------:R-:W-:Y:S04]  /*ae5e0*/  STL.64 [R1+0x1680], R92 ;  /* 0x0016805c01007387 */ /* 0x000fe80000100a00 */
[----:B------:R2:W-:Y:S02]  /*ae5f0*/  STL.64 [R1+0x1688], R94 ;  /* 0x0016885e01007387 */ /* 0x0005e40000100a00 */
[C---:B--2---:R-:W-:Y:S08]  /*ae600*/  HMMA.1688.F32.TF32 R92, R240.reuse, R70, R188 ;  /* 0x00000046f05c723c */ /* 0x044ff000000810bc */
[----:B------:R-:W-:Y:S04]  /*ae610*/  STL.64 [R1+0x1670], R88 ;  /* 0x0016705801007387 */ /* 0x000fe80000100a00 */
[----:B------:R2:W-:Y:S04]  /*ae620*/  STL.64 [R1+0x1678], R90 ;  /* 0x0016785a01007387 */ /* 0x0005e80000100a00 */
[----:B------:R-:W-:Y:S04]  /*ae630*/  STL.64 [R1+0x1660], R84 ;  /* 0x0016605401007387 */ /* 0x000fe80000100a00 */
[----:B------:R3:W-:Y:S01]  /*ae640*/  STL.64 [R1+0x1668], R86 ;  /* 0x0016685601007387 */ /* 0x0007e20000100a00 */
[C---:B--2---:R-:W-:Y:S06]  /*ae650*/  HMMA.1688.F32.TF32 R88, R240.reuse, R66, R192 ;  /* 0x00000042f058723c */ /* 0x044fec00000810c0 */
[----:B---3--:R-:W-:Y:S01]  /*ae660*/  HMMA.1688.F32.TF32 R84, R240, R62, R196 ;  /* 0x0000003ef054723c */ /* 0x008fe200000810c4 */
[----:B------:R-:W-:Y:S04]  /*ae670*/  STL.64 [R1+0x1650], R92 ;  /* 0x0016505c01007387 */ /* 0x000fe80000100a00 */
[----:B------:R2:W-:-:S12]  /*ae680*/  STL.64 [R1+0x1658], R94 ;  /* 0x0016585e01007387 */ /* 0x0005d80000100a00 */
[----:B------:R-:W-:Y:S01]  /*ae690*/  STL.64 [R1+0x1640], R88 ;  /* 0x0016405801007387 */ /* 0x000fe20000100a00 */
[C---:B--2---:R-:W-:Y:S03]  /*ae6a0*/  HMMA.1688.F32.TF32 R92, R240.reuse, R34, R200 ;  /* 0x00000022f05c723c */ /* 0x044fe600000810c8 */
[----:B------:R2:W-:Y:S04]  /*ae6b0*/  STL.64 [R1+0x1648], R90 ;  /* 0x0016485a01007387 */ /* 0x0005e80000100a00 */
[----:B------:R-:W-:Y:S04]  /*ae6c0*/  STL.64 [R1+0x1630], R84 ;  /* 0x0016305401007387 */ /* 0x000fe80000100a00 */
[----:B------:R3:W-:Y:S01]  /*ae6d0*/  STL.64 [R1+0x1638], R86 ;  /* 0x0016385601007387 */ /* 0x0007e20000100a00 */
[C---:B--2---:R-:W-:Y:S06]  /*ae6e0*/  HMMA.1688.F32.TF32 R88, R240.reuse, R38, R204 ;  /* 0x00000026f058723c */ /* 0x044fec00000810cc */
[C---:B---3--:R-:W-:Y:S05]  /*ae6f0*/  HMMA.1688.F32.TF32 R84, R240.reuse, R50, R208 ;  /* 0x00000032f054723c */ /* 0x048fea00000810d0 */
[----:B------:R-:W-:Y:S04]  /*ae700*/  STL.64 [R1+0x1620], R92 ;  /* 0x0016205c01007387 */ /* 0x000fe80000100a00 */
[----:B------:R2:W-:Y:S08]  /*ae710*/  STL.64 [R1+0x1628], R94 ;  /* 0x0016285e01007387 */ /* 0x0005f00000100a00 */
        /* <DEDUP_REMOVED lines=8> */
[----:B------:R-:W-:Y:S04]  /*ae7a0*/  STL.64 [R1+0x15f8], R94 ;  /* 0x0015f85e01007387 */ /* 0x000fe80000100a00 */
[----:B------:R-:W-:Y:S04]  /*ae7b0*/  STL.64 [R1+0xbcd8], R54 ;  /* 0x00bcd83601007387 */ /* 0x000fe80000100a00 */
[----:B------:R-:W-:Y:S04]  /*ae7c0*/  STL.64 [R1+0x15e0], R88 ;  /* 0x0015e05801007387 */ /* 0x000fe80000100a00 */
[----:B------:R-:W-:Y:S04]  /*ae7d0*/  STL.64 [R1+0x15e8], R90 ;  /* 0x0015e85a01007387 */ /* 0x000fe80000100a00 */
[----:B------:R2:W-:Y:S04]  /*ae7e0*/  STL.64 [R1+0xbcd0], R52 ;  /* 0x00bcd03401007387 */ /* 0x0005e80000100a00 */
[----:B------:R-:W-:Y:S04]  /*ae7f0*/  STL.64 [R1+0x15d0], R84 ;  /* 0x0015d05401007387 */ /* 0x000fe80000100a00 */
[----:B------:R-:W-:Y:S01]  /*ae800*/  STL.64 [R1+0x15d8], R86 ;  /* 0x0015d85601007387 */ /* 0x000fe20000100a00 */
[C---:B--2---:R-:W-:Y:S06]  /*ae810*/  HMMA.1688.F32.TF32 R52, R240.reuse, R6, R224 ;  /* 0x00000006f034723c */ /* 0x044fec00000810e0 */
[----:B------:R-:W-:Y:S04]  /*ae820*/  STL.64 [R1+0xbcc8], R6 ;  /* 0x00bcc80601007387 */ /* 0x000fe80000100a00 */
[----:B------:R2:W-:Y:S02]  /*ae830*/  STL.64 [R1+0xbcc0], R4 ;  /* 0x00bcc00401007387 */ /* 0x0005e40000100a00 */
[C---:B--2---:R-:W-:Y:S11]  /*ae840*/  HMMA.1688.F32.TF32 R4, R240.reuse, R46, R228 ;  /* 0x0000002ef004723c */ /* 0x044ff600000810e4 */
        /* <DEDUP_REMOVED lines=8> */
[----:B--2---:R-:W-:Y:S09]  /*ae8d0*/  HMMA.1688.F32.TF32 R4, R240, R30, R248 ;  /* 0x0000001ef004723c */ /* 0x004ff200000810f8 */
[----:B------:R2:W-:Y:S04]  /*ae8e0*/  STL.64 [R1+0x15a0], R52 ;  /* 0x0015a03401007387 */ /* 0x0005e80000100a00 */
[----:B------:R3:W-:Y:S04]  /*ae8f0*/  STL.64 [R1+0x15a8], R54 ;  /* 0x0015a83601007387 */ /* 0x0007e80000100a00 */
[----:B------:R-:W4:Y:S04]  /*ae900*/  LDL.LU R136, [R1+0x1a0] ;  /* 0x0001a00001887983 */ /* 0x000f280000300800 */
[----:B------:R1:W-:Y:S04]  /*ae910*/  STL.64 [R1+0x1590], R44 ;  /* 0x0015902c01007387 */ /* 0x0003e80000100a00 */
[----:B------:R1:W-:Y:S04]  /*ae920*/  STL.64 [R1+0x1598], R46 ;  /* 0x0015982e01007387 */ /* 0x0003e80000100a00 */
[----:B------:R1:W-:Y:S04]  /*ae930*/  STL.64 [R1+0x1580], R4 ;  /* 0x0015800401007387 */ /* 0x0003e80000100a00 */
[----:B------:R1:W-:Y:S04]  /*ae940*/  STL.64 [R1+0x1588], R6 ;  /* 0x0015880601007387 */ /* 0x0003e80000100a00 */
        /* <DEDUP_REMOVED lines=43> */
[----:B--2---:R-:W2:Y:S04]  /*aec00*/  LDL.LU R52, [R1+0x280] ;  /* 0x0002800001347983 */ /* 0x004ea80000300800 */
[----:B------:R-:W2:Y:S04]  /*aec10*/  LDL.LU R53, [R1+0x284] ;  /* 0x0002840001357983 */ /* 0x000ea80000300800 */
[----:B---3--:R-:W2:Y:S04]  /*aec20*/  LDL.LU R54, [R1+0x288] ;  /* 0x0002880001367983 */ /* 0x008ea80000300800 */
[----:B------:R-:W2:Y:S04]  /*aec30*/  LDL.LU R55, [R1+0x28c] ;  /* 0x00028c0001377983 */ /* 0x000ea80000300800 */
[----:B-1----:R-:W3:Y:S04]  /*aec40*/  LDL.LU R44, [R1+0x2a0] ;  /* 0x0002a000012c7983 */ /* 0x002ee80000300800 */
        /* <DEDUP_REMOVED lines=26> */
[----:B------:R-:W3:Y:S01]  /*aedf0*/  LDL.LU R211, [R1+0x32c] ;  /* 0x00032c0001d37983 */ /* 0x000ee20000300800 */
        /* <DEDUP_REMOVED lines=9> */
[----:B------:R-:W2:Y:S01]  /*aee90*/  LDL.LU R16, [R1+0x360] ;  /* 0x0003600001107983 */ /* 0x000ea20000300800 */
[----:B------:R-:W-:-:S03]  /*aeea0*/  MOV R198, R9 ;  /* 0x0000000900c67202 */ /* 0x000fc60000000f00 */
[----:B------:R-:W2:Y:S01]  /*aeeb0*/  LDL.LU R17, [R1+0x364] ;  /* 0x0003640001117983 */ /* 0x000ea20000300800 */
[----:B------:R-:W-:-:S03]  /*aeec0*/  IMAD.MOV.U32 R207, RZ, RZ, R10 ;  /* 0x000000ffffcf7224 */ /* 0x000fc600078e000a */
[----:B------:R-:W2:Y:S01]  /*aeed0*/  LDL.LU R18, [R1+0x368] ;  /* 0x0003680001127983 */ /* 0x000ea20000300800 */
[----:B------:R-:W-:-:S03]  /*aeee0*/  IMAD.MOV.U32 R206, RZ, RZ, R11 ;  /* 0x000000ffffce7224 */ /* 0x000fc600078e000b */
        /* <DEDUP_REMOVED lines=47> */
[----:B-1----:R-:W2:Y:S01]  /*af1e0*/  LDL.LU.64 R18, [R1+0xbee0] ;  /* 0x00bee00001127983 */ /* 0x002ea20000300a00 */
[C---:B----4-:R-:W-:Y:S03]  /*af1f0*/  HMMA.1688.F32.TF32 R196, R244.reuse, R198, R192 ;  /* 0x000000c6f4c4723c */ /* 0x050fe600000810c0 */
[----:B------:R-:W4:Y:S03]  /*af200*/  LDL.LU.64 R16, [R1+0xbed8] ;  /* 0x00bed80001107983 */ /* 0x000f260000300a00 */
[C---:B------:R-:W-:Y:S06]  /*af210*/  HMMA.1688.F32.TF32 R204, R244.reuse, R206, R200 ;  /* 0x000000cef4cc723c */ /* 0x040fec00000810c8 */
[C---:B------:R-:W-:Y:S06]  /*af220*/  HMMA.1688.F32.TF32 R212, R244.reuse, R214, R208 ;  /* 0x000000d6f4d4723c */ /* 0x040fec00000810d0 */
[----:B------:R-:W-:Y:S06]  /*af230*/  HMMA.1688.F32.TF32 R248, R244, R250, R216 ;  /* 0x000000faf4f8723c */ /* 0x000fec00000810d8 */
[----:B--2---:R-:W-:Y:S01]  /*af240*/  HMMA.1688.F32.TF32 R240, R240, R18, R188 ;  /* 0x00000012f0f0723c */ /* 0x004fe200000810bc */
[----:B------:R-:W2:Y:S04]  /*af250*/  LDL.LU.64 R190, [R1+0xbed0] ;  /* 0x00bed00001be7983 */ /* 0x000ea80000300a00 */
[----:B------:R-:W3:-:S15]  /*af260*/  LDL.LU.64 R188, [R1+0xbec8] ;  /* 0x00bec80001bc7983 */ /* 0x000ede0000300a00 */
[----:B------:R-:W-:-:S03]  /*af270*/  NOP ;  /* 0x0000000000007918 */ /* 0x000fc60000000000 */
[----:B------:R1:W-:Y:S04]  /*af280*/  STL.64 [R1+0x1280], R240 ;  /* 0x001280f001007387 */ /* 0x0003e80000100a00 */
[----:B------:R4:W-:Y:S04]  /*af290*/  STL.64 [R1+0x1288], R242 ;  /* 0x001288f201007387 */ /* 0x0009e80000100a00 */
[----:B-1----:R-:W2:Y:S04]  /*af2a0*/  LDL.LU R240, [R1+0x2b0] ;  /* 0x0002b00001f07983 */ /* 0x002ea80000300800 */
[----:B------:R-:W2:Y:S04]  /*af2b0*/  LDL.LU R241, [R1+0x2b4] ;  /* 0x0002b40001f17983 */ /* 0x000ea80000300800 */
[----:B----4-:R-:W2:Y:S04]  /*af2c0*/  LDL.LU R242, [R1+0x2b8] ;  /* 0x0002b80001f27983 */ /* 0x010ea80000300800 */
[----:B------:R-:W2:Y:S04]  /*af2d0*/  LDL.LU R243, [R1+0x2bc] ;  /* 0x0002bc0001f37983 */ /* 0x000ea80000300800 */
[----:B------:R-:W4:Y:S04]  /*af2e0*/  LDL.LU.64 R194, [R1+0xbec0] ;  /* 0x00bec00001c27983 */ /* 0x000f280000300a00 */
[----:B------:R-:W3:Y:S04]  /*af2f0*/  LDL.LU.64 R192, [R1+0xbeb8] ;  /* 0x00beb80001c07983 */ /* 0x000ee80000300a00 */
[----:B------:R-:W-:Y:S04]  /*af300*/  STL.64 [R1+0x1270], R196 ;  /* 0x001270c401007387 */ /* 0x000fe80000100a00 */
[----:B------:R1:W-:Y:S04]  /*af310*/  STL.64 [R1+0x1278], R198 ;  /* 0x001278c601007387 */ /* 0x0003e80000100a00 */
[----:B-1----:R-:W4:Y:S04]  /*af320*/  LDL.LU.64 R198, [R1+0xbeb0] ;  /* 0x00beb00001c67983 */ /* 0x002f280000300a00 */
[----:B------:R-:W3:Y:S04]  /*af330*/  LDL.LU.64 R196, [R1+0xbea8] ;  /* 0x00bea80001c47983 */ /* 0x000ee80000300a00 */
        /* <DEDUP_REMOVED lines=12> */
[----:B------:R-:W2:Y:S04]  /*af400*/  LDL.LU.64 R218, [R1+0xbe60] ;  /* 0x00be600001da7983 */ /* 0x000ea80000300a00 */
[----:B------:R-:W3:Y:S04]  /*af410*/  LDL.LU.64 R216, [R1+0xbe58] ;  /* 0x00be580001d87983 */ /* 0x000ee80000300a00 */
[----:B------:R-:W-:Y:S04]  /*af420*/  STL.64 [R1+0x1240], R248 ;  /* 0x001240f801007387 */ /* 0x000fe80000100a00 */
[----:B------:R1:W-:Y:S04]  /*af430*/  STL.64 [R1+0x1248], R250 ;  /* 0x001248fa01007387 */ /* 0x0003e80000100a00 */
[----:B-1----:R-:W4:Y:S04]  /*af440*/  LDL.LU.64 R250, [R1+0xbe50] ;  /* 0x00be500001fa7983 */ /* 0x002f280000300a00 */
[----:B------:R-:W3:Y:S01]  /*af450*/  LDL.LU.64 R248, [R1+0xbe48] ;  /* 0x00be480001f87983 */ /* 0x000ee20000300a00 */
[----:B----4-:R-:W-:-:S15]  /*af460*/  HMMA.1688.F32.TF32 R236, R244, R250, R236 ;  /* 0x000000faf4ec723c */ /* 0x010fde00000810ec */
[----:B------:R-:W-:-:S08]  /*af470*/  NOP ;  /* 0x0000000000007918 */ /* 0x000fd00000000000 */
        /* <DEDUP_REMOVED lines=26> */
[----:B-1----:R-:W4:Y:S01]  /*af620*/  LDL.LU.64 R222, [R1+0xbe00] ;  /* 0x00be000001de7983 */ /* 0x002f220000300a00 */
[C---:B--2---:R-:W-:Y:S03]  /*af630*/  HMMA.1688.F32.TF32 R44, R244.reuse, R218, R44 ;  /* 0x000000daf42c723c */ /* 0x044fe6000008102c */
[----:B------:R-:W2:Y:S03]  /*af640*/  LDL.LU.64 R220, [R1+0xbdf8] ;  /* 0x00bdf80001dc7983 */ /* 0x000ea60000300a00 */
[----:B----4-:R-:W-:-:S15]  /*af650*/  HMMA.1688.F32.TF32 R240, R244, R222, R240 ;  /* 0x000000def4f0723c */ /* 0x010fde00000810f0 */
[----:B------:R-:W-:-:S08]  /*af660*/  NOP ;  /* 0x0000000000007918 */ /* 0x000fd00000000000 */
[----:B------:R-:W-:Y:S04]  /*af670*/  STL.64 [R1+0x11e0], R240 ;  /* 0x0011e0f001007387 */ /* 0x000fe80000100a00 */
[----:B------:R1:W-:Y:S04]  /*af680*/  STL.64 [R1+0x11e8], R242 ;  /* 0x0011e8f201007387 */ /* 0x0003e80000100a00 */
[----:B------:R-:W-:Y:S04]  /*af690*/  STL.64 [R1+0x11d0], R44 ;  /* 0x0011d02c01007387 */ /* 0x000fe80000100a00 */
[----:B------:R4:W-:Y:S01]  /*af6a0*/  STL.64 [R1+0x11d8], R46 ;  /* 0x0011d82e01007387 */ /* 0x0009e20000100a00 */
[C---:B-1----:R-:W-:Y:S06]  /*af6b0*/  HMMA.1688.F32.TF32 R240, R244.reuse, R214, R4 ;  /* 0x000000d6f4f0723c */ /* 0x042fec0000081004 */
[C---:B----4-:R-:W-:Y:S06]  /*af6c0*/  HMMA.1688.F32.TF32 R44, R244.reuse, R210, R52 ;  /* 0x000000d2f42c723c */ /* 0x050fec0000081034 */
[C---:B------:R-:W-:Y:S06]  /*af6d0*/  HMMA.1688.F32.TF32 R4, R244.reuse, R206, R84 ;  /* 0x000000cef404723c */ /* 0x040fec0000081054 */
[C---:B------:R-:W-:Y:S05]  /*af6e0*/  HMMA.1688.F32.TF32 R52, R244.reuse, R202, R88 ;  /* 0x000000caf434723c */ /* 0x040fea0000081058 */
[----:B------:R-:W-:Y:S04]  /*af6f0*/  STL.64 [R1+0x11c0], R240 ;  /* 0x0011c0f001007387 */ /* 0x000fe80000100a00 */
[----:B------:R-:W-:Y:S04]  /*af700*/  STL.64 [R1+0x11c8], R242 ;  /* 0x0011c8f201007387 */ /* 0x000fe80000100a00 */
        /* <DEDUP_REMOVED lines=9> */
[C---:B----4-:R-:W-:Y:S03]  /*af7a0*/  HMMA.1688.F32.TF32 R52, R244.reuse, R190, R100 ;  /* 0x000000bef434723c */ /* 0x050fe60000081064 */
        /* <DEDUP_REMOVED lines=8> */
[C---:B----4-:R-:W-:Y:S01]  /*af830*/  HMMA.1688.F32.TF32 R52, R244.reuse, R178, R112 ;  /* 0x000000b2f434723c */ /* 0x050fe20000081070 */
[----:B------:R1:W-:Y:S05]  /*af840*/  STL.64 [R1+0x1158], R46 ;  /* 0x0011582e01007387 */ /* 0x0003ea0000100a00 */
[C---:B-1----:R-:W-:Y:S11]  /*af850*/  HMMA.1688.F32.TF32 R44, R244.reuse, R174, R116 ;  /* 0x000000aef42c723c */ /* 0x042ff60000081074 */
[----:B------:R-:W-:Y:S04]  /*af860*/  STL.64 [R1+0x1140], R4 ;  /* 0x0011400401007387 */ /* 0x000fe80000100a00 */
[----:B------:R1:W-:Y:S04]  /*af870*/  STL.64 [R1+0x1148], R6 ;  /* 0x0011480601007387 */ /* 0x0003e80000100a00 */
        /* <DEDUP_REMOVED lines=16> */
[----:B------:R1:W-:Y:S04]  /*af980*/  STL.64 [R1+0xd50], R4 ;  /* 0x000d500401007387 */ /* 0x0003e80000100a00 */
[----:B------:R4:W-:Y:S04]  /*af990*/  STL.64 [R1+0xd58], R6 ;  /* 0x000d580601007387 */ /* 0x0009e80000100a00 */
[----:B-1----:R-:W3:Y:S04]  /*af9a0*/  LDL.LU R4, [R1+0x50] ;  /* 0x0000500001047983 */ /* 0x002ee80000300800 */
[----:B------:R-:W-:Y:S04]  /*af9b0*/  STL.64 [R1+0xd40], R52 ;  /* 0x000d403401007387 */ /* 0x000fe80000100a00 */
[----:B------:R-:W-:Y:S04]  /*af9c0*/  STL.64 [R1+0xd48], R54 ;  /* 0x000d483601007387 */ /* 0x000fe80000100a00 */
[----:B------:R1:W-:Y:S04]  /*af9d0*/  STL.64 [R1+0xd30], R44 ;  /* 0x000d302c01007387 */ /* 0x0003e80000100a00 */
[----:B------:R2:W-:Y:S04]  /*af9e0*/  STL.64 [R1+0xd38], R46 ;  /* 0x000d382e01007387 */ /* 0x0005e80000100a00 */
[----:B------:R-:W3:Y:S04]  /*af9f0*/  LDL.LU R5, [R1+0x54] ;  /* 0x0000540001057983 */ /* 0x000ee80000300800 */
[----:B----4-:R-:W3:Y:S04]  /*afa00*/  LDL.LU R6, [R1+0x58] ;  /* 0x0000580001067983 */ /* 0x010ee80000300800 */
[----:B------:R-:W3:Y:S04]  /*afa10*/  LDL.LU R7, [R1+0x5c] ;  /* 0x00005c0001077983 */ /* 0x000ee80000300800 */
[----:B-1----:R-:W4:Y:S04]  /*afa20*/  LDL.LU R44, [R1+0x60] ;  /* 0x00006000012c7983 */ /* 0x002f280000300800 */
[----:B------:R-:W4:Y:S04]  /*afa30*/  LDL.LU R45, [R1+0x64] ;  /* 0x00006400012d7983 */ /* 0x000f280000300800 */
[----:B--2---:R-:W4:Y:S04]  /*afa40*/  LDL.LU R46, [R1+0x68] ;  /* 0x00006800012e7983 */ /* 0x004f280000300800 */
        /* <DEDUP_REMOVED lines=69> */
[----:B----4-:R-:W-:-:S15]  /*afea0*/  HMMA.1688.F32.TF32 R140, R244, R146, R140 ;  /* 0x00000092f48c723c */ /* 0x010fde000008108c */
[----:B------:R-:W-:-:S08]  /*afeb0*/  NOP ;  /* 0x0000000000007918 */ /* 0x000fd00000000000 */
[----:B------:R-:W-:Y:S04]  /*afec0*/  STL.64 [R1+0xd20], R140 ;  /* 0x000d208c01007387 */ /* 0x000fe80000100a00 */
[----:B------:R1:W-:Y:S04]  /*afed0*/  STL.64 [R1+0xd28], R142 ;  /* 0x000d288e01007387 */ /* 0x0003e80000100a00 */
[----:B-1----:R-:W3:Y:S04]  /*afee0*/  LDL.LU.64 R142, [R1+0xbdf0] ;  /* 0x00bdf000018e7983 */ /* 0x002ee80000300a00 */
        /* <DEDUP_REMOVED lines=18> */
[----:B------:R-:W4:Y:S01]  /*b0010*/  LDL.LU.64 R128, [R1+0xbdb8] ;  /* 0x00bdb80001807983 */ /* 0x000f220000300a00 */
[----:B--2---:R-:W-:-:S15]  /*b0020*/  HMMA.1688.F32.TF32 R124, R244, R130, R124 ;  /* 0x00000082f47c723c */ /* 0x004fde000008107c */
[----:B------:R-:W-:-:S08]  /*b0030*/  NOP ;  /* 0x0000000000007918 */ /* 0x000fd00000000000 */
[----:B------:R-:W-:Y:S04]  /*b0040*/  STL.64 [R1+0xce0], R124 ;  /* 0x000ce07c01007387 */ /* 0x000fe80000100a00 */
[----:B------:R1:W-:Y:S04]  /*b0050*/  STL.64 [R1+0xce8], R126 ;  /* 0x000ce87e01007387 */ /* 0x0003e80000100a00 */
[----:B-1----:R-:W2:Y:S04]  /*b0060*/  LDL.LU.64 R126, [R1+0xbdb0] ;  /* 0x00bdb000017e7983 */ /* 0x002ea80000300a00 */
[----:B------:R-:W3:Y:S04]  /*b0070*/  LDL.LU.64 R124, [R1+0xbda8] ;  /* 0x00bda800017c7983 */ /* 0x000ee80000300a00 */
[----:B----4-:R1:W-:Y:S04]  /*b0080*/  STL.64 [R1+0xbca0], R128 ;  /* 0x00bca08001007387 */ /* 0x0103e80000100a00 */
[----:B-1----:R-:W4:Y:S04]  /*b0090*/  LDL.LU R128, [R1+0x70] ;  /* 0x0000700001807983 */ /* 0x002f280000300800 */
[----:B------:R-:W4:Y:S04]  /*b00a0*/  LDL.LU R129, [R1+0x74] ;  /* 0x0000740001817983 */ /* 0x000f280000300800 */
[----:B------:R-:W4:Y:S04]  /*b00b0*/  LDL.LU R130, [R1+0x78] ;  /* 0x0000780001827983 */ /* 0x000f280000300800 */
[----:B------:R-:W4:Y:S01]  /*b00c0*/  LDL.LU R131, [R1+0x7c] ;  /* 0x00007c0001837983 */ /* 0x000f220000300800 */
[----:B--2---:R-:W-:-:S15]  /*b00d0*/  HMMA.1688.F32.TF32 R120, R244, R126, R120 ;  /* 0x0000007ef478723c */ /* 0x004fde0000081078 */
[----:B------:R-:W-:-:S08]  /*b00e0*/  NOP ;  /* 0x0000000000007918 */ /* 0x000fd00000000000 */
[----:B------:R-:W-:Y:S04]  /*b00f0*/  STL.64 [R1+0xcd0], R120 ;  /* 0x000cd07801007387 */ /* 0x000fe80000100a00 */
[----:B------:R1:W-:Y:S04]  /*b0100*/  STL.64 [R1+0xcd8], R122 ;  /* 0x000cd87a01007387 */ /* 0x0003e80000100a00 */
[----:B-1----:R-:W2:Y:S04]  /*b0110*/  LDL.LU.64 R122, [R1+0xbda0] ;  /* 0x00bda000017a7983 */ /* 0x002ea80000300a00 */
[----:B------:R-:W4:Y:S04]  /*b0120*/  LDL.LU.64 R120, [R1+0xbd98] ;  /* 0x00bd980001787983 */ /* 0x000f280000300a00 */
[----:B---3--:R1:W-:Y:S04]  /*b0130*/  STL.64 [R1+0xbca8], R124 ;  /* 0x00bca87c01007387 */ /* 0x0083e80000100a00 */
        /* <DEDUP_REMOVED lines=8> */
[----:B-1----:R-:W2:Y:S04]  /*b01c0*/  LDL.LU.64 R118, [R1+0xbd90] ;  /* 0x00bd900001767983 */ /* 0x002ea80000300a00 */
[----:B------:R-:W3:Y:S04]  /*b01d0*/  LDL.LU.64 R116, [R1+0xbd88] ;  /* 0x00bd880001747983 */ /* 0x000ee80000300a00 */
[----:B------:R-:W3:Y:S04]  /*b01e0*/  LDL.LU R194, [R1+0xef8] ;  /* 0x000ef80001c27983 */ /* 0x000ee80000300800 */
[----:B------:R-:W3:Y:S01]  /*b01f0*/  LDL.LU R195, [R1+0xefc] ;  /* 0x000efc0001c37983 */ /* 0x000ee20000300800 */
        /* <DEDUP_REMOVED lines=46> */
[----:B-1----:R-:W3:Y:S04]  /*b04e0*/  LDL.LU.64 R86, [R1+0xbd10] ;  /* 0x00bd100001567983 */ /* 0x002ee80000300a00 */
[----:B------:R-:W2:Y:S01]  /*b04f0*/  LDL.LU.64 R84, [R1+0xbd08] ;  /* 0x00bd080001547983 */ /* 0x000ea20000300a00 */
[C---:B----4-:R-:W-:Y:S06]  /*b0500*/  HMMA.1688.F32.TF32 R128, R244.reuse, R78, R128 ;  /* 0x0000004ef480723c */ /* 0x050fec0000081080 */
[C---:B------:R-:W-:Y:S06]  /*b0510*/  HMMA.1688.F32.TF32 R44, R244.reuse, R74, R44 ;  /* 0x0000004af42c723c */ /* 0x040fec000008102c */
[----:B---3--:R-:W-:-:S15]  /*b0520*/  HMMA.1688.F32.TF32 R124, R244, R86, R124 ;  /* 0x00000056f47c723c */ /* 0x008fde000008107c */
[----:B------:R-:W-:-:S08]  /*b0530*/  NOP ;  /* 0x0000000000007918 */ /* 0x000fd00000000000 */
[----:B------:R-:W-:Y:S04]  /*b0540*/  STL.64 [R1+0xb20], R124 ;  /* 0x000b207c01007387 */ /* 0x000fe80000100a00 */
[----:B------:R1:W-:Y:S02]  /*b0550*/  STL.64 [R1+0xb28], R126 ;  /* 0x000b287e01007387 */ /* 0x0003e40000100a00 */
[----:B-1----:R-:W-:Y:S02]  /*b0560*/  HMMA.1688.F32.TF32 R124, R244, R82, R240 ;  /* 0x00000052f47c723c */ /* 0x002fe400000810f0 */
[----:B------:R-:W3:-:S15]  /*b0570*/  LDL.LU R240, [R1+0xf60] ;  /* 0x000f600001f07983 */ /* 0x000ede0000300800 */
[----:B------:R-:W-:-:S06]  /*b0580*/  NOP ;  /* 0x0000000000007918 */ /* 0x000fcc0000000000 */
[----:B------:R-:W-:Y:S04]  /*b0590*/  STL.64 [R1+0xaf0], R124 ;  /* 0x000af07c01007387 */ /* 0x000fe80000100a00 */
[----:B------:R1:W-:Y:S04]  /*b05a0*/  STL.64 [R1+0xaf8], R126 ;  /* 0x000af87e01007387 */ /* 0x0003e80000100a00 */
[----:B------:R-:W3:Y:S04]  /*b05b0*/  LDL.LU R241, [R1+0xf64] ;  /* 0x000f640001f17983 */ /* 0x000ee80000300800 */
[----:B------:R-:W3:Y:S01]  /*b05c0*/  LDL.LU R242, [R1+0xf68] ;  /* 0x000f680001f27983 */ /* 0x000ee20000300800 */
[C---:B-1----:R-:W-:Y:S03]  /*b05d0*/  HMMA.1688.F32.TF32 R124, R244.reuse, R70, R4 ;  /* 0x00000046f47c723c */ /* 0x042fe60000081004 */
[----:B------:R-:W3:Y:S03]  /*b05e0*/  LDL.LU R243, [R1+0xf6c] ;  /* 0x000f6c0001f37983 */ /* 0x000ee60000300800 */
[----:B------:R-:W-:Y:S01]  /*b05f0*/  HMMA.1688.F32.TF32 R4, R244, R66, R52 ;  /* 0x00000042f404723c */ /* 0x000fe20000081034 */
[----:B------:R-:W-:Y:S04]  /*b0600*/  STL.64 [R1+0xac0], R128 ;  /* 0x000ac08001007387 */ /* 0x000fe80000100a00 */
[----:B------:R-:W-:Y:S04]  /*b0610*/  STL.64 [R1+0xac8], R130 ;  /* 0x000ac88201007387 */ /* 0x000fe80000100a00 */
[----:B------:R1:W-:Y:S04]  /*b0620*/  STL.64 [R1+0xa90], R44 ;  /* 0x000a902c01007387 */ /* 0x0003e80000100a00 */
[----:B------:R-:W-:Y:S04]  /*b0630*/  STL.64 [R1+0xa98], R46 ;  /* 0x000a982e01007387 */ /* 0x000fe80000100a00 */
[----:B-1----:R-:W4:Y:S01]  /*b0640*/  LDL.LU R44, [R1+0xf70] ;  /* 0x000f7000012c7983 */ /* 0x002f220000300800 */
[----:B------:R-:W-:-:S03]  /*b0650*/  IMAD.MOV.U32 R45, RZ, RZ, R0 ;  /* 0x000000ffff2d7224 */ /* 0x000fc600078e0000 */
[----:B------:R-:W-:Y:S04]  /*b0660*/  STL.64 [R1+0xa60], R124 ;  /* 0x000a607c01007387 */ /* 0x000fe80000100a00 */
[----:B------:R-:W-:Y:S04]  /*b0670*/  STL.64 [R1+0xa68], R126 ;  /* 0x000a687e01007387 */ /* 0x000fe80000100a00 */
[----:B------:R1:W-:Y:S04]  /*b0680*/  STL.64 [R1+0xa30], R4 ;  /* 0x000a300401007387 */ /* 0x0003e80000100a00 */
[----:B------:R2:W-:Y:S04]  /*b0690*/  STL.64 [R1+0xa38], R6 ;  /* 0x000a380601007387 */ /* 0x0005e80000100a00 */
[----:B------:R-:W4:Y:S01]  /*b06a0*/  LDL.LU R0, [R1+0xbd00] ;  /* 0x00bd000001007983 */ /* 0x000f220000300800 */
[----:B-1----:R-:W-:Y:S01]  /*b06b0*/  MOV R5, R61 ;  /* 0x0000003d00057202 */ /* 0x002fe20000000f00 */
[----:B--2---:R-:W-:-:S02]  /*b06c0*/  IMAD.MOV.U32 R6, RZ, RZ, R60 ;  /* 0x000000ffff067224 */ /* 0x004fc400078e003c */
[----:B------:R-:W-:Y:S01]  /*b06d0*/  HMMA.1688.F32.TF32 R60, R244, R62, R192 ;  /* 0x0000003ef43c723c */ /* 0x000fe200000810c0 */
[----:B------:R-:W-:Y:S01]  /*b06e0*/  MOV R55, R2 ;  /* 0x0000000200377202 */ /* 0x000fe20000000f00 */
[----:B------:R-:W-:Y:S02]  /*b06f0*/  IMAD.MOV.U32 R47, RZ, RZ, R189 ;  /* 0x000000ffff2f7224 */ /* 0x000fe400078e00bd */
[----:B------:R-:W-:Y:S01]  /*b0700*/  IMAD.MOV.U32 R4, RZ, RZ, R188 ;  /* 0x000000ffff047224 */ /* 0x000fe200078e00bc */
[----:B------:R-:W-:Y:S01]  /*b0710*/  MOV R46, R248 ;  /* 0x000000f8002e7202 */ /* 0x000fe20000000f00 */
[----:B------:R-:W-:Y:S02]  /*b0720*/  IMAD.MOV.U32 R53, RZ, RZ, R33 ;  /* 0x000000ffff357224 */ /* 0x000fe400078e0021 */
[----:B------:R-:W-:Y:S01]  /*b0730*/  IMAD.MOV.U32 R54, RZ, RZ, R32 ;  /* 0x000000ffff367224 */ /* 0x000fe200078e0020 */
[----:B------:R-:W-:Y:S01]  /*b0740*/  MOV R52, R36 ;  /* 0x0000002400347202 */ /* 0x000fe20000000f00 */
[----:B------:R-:W-:-:S07]  /*b0750*/  IMAD.MOV.U32 R7, RZ, RZ, R37 ;  /* 0x000000ffff077224 */ /* 0x000fce00078e0025 */
[C---:B------:R-:W-:Y:S01]  /*b0760*/  HMMA.1688.F32.TF32 R4, R244.reuse, R50, R4 ;  /* 0x00000032f404723c */ /* 0x040fe20000081004 */
[----:B------:R-:W-:Y:S01]  /*b0770*/  IMAD.MOV.U32 R226, RZ, RZ, R209 ;  /* 0x000000ffffe27224 */ /* 0x000fe200078e00d1 */
[----:B------:R-:W-:Y:S01]  /*b0780*/  MOV R218, R201 ;  /* 0x000000c900da7202 */ /* 0x000fe20000000f00 */
[----:B------:R-:W-:Y:S02]  /*b0790*/  IMAD.MOV.U32 R227, RZ, RZ, R208 ;  /* 0x000000ffffe37224 */ /* 0x000fe400078e00d0 */
[----:B------:R-:W-:Y:S01]  /*b07a0*/  IMAD.MOV.U32 R219, RZ, RZ, R200 ;  /* 0x000000ffffdb7224 */ /* 0x000fe200078e00c8 */
[----:B------:R-:W-:Y:S01]  /*b07b0*/  MOV R215, R204 ;  /* 0x000000cc00d77202 */ /* 0x000fe20000000f00 */
[----:B------:R-:W-:Y:S02]  /*b07c0*/  IMAD.MOV.U32 R214, RZ, RZ, R205 ;  /* 0x000000ffffd67224 */ /* 0x000fe400078e00cd */
[----:B------:R-:W-:Y:S02]  /*b07d0*/  IMAD.MOV.U32 R210, RZ, RZ, R197 ;  /* 0x000000ffffd27224 */ /* 0x000fe400078e00c5 */
[----:B------:R-:W-:Y:S01]  /*b07e0*/  IMAD.MOV.U32 R211, RZ, RZ, R196 ;  /* 0x000000ffffd37224 */ /* 0x000fe200078e00c4 */
[C---:B---3--:R-:W-:Y:S01]  /*b07f0*/  HMMA.1688.F32.TF32 R32, R244.reuse, R34, R240 ;  /* 0x00000022f420723c */ /* 0x048fe200000810f0 */
[----:B----4-:R-:W-:Y:S01]  /*b0800*/  LOP3.LUT R2, R0, 0x40, RZ, 0x3c, !PT ;  /* 0x0000004000027812 */ /* 0x010fe200078e3cff */
[----:B------:R-:W-:Y:S04]  /*b0810*/  STL [R1+0xb190], R0 ;  /* 0x00b1900001007387 */ /* 0x000fe80000100800 */
[----:B------:R-:W1:Y:S04]  /*b0820*/  LDSM.16.M88.4 R192, [R2+UR13] ;  /* 0x0000000d02c0783b */ /* 0x000e680008000200 */
[----:B------:R-:W2:Y:S04]  /*b0830*/  LDSM.16.M88.4 R188, [R2+UR13+0x1000] ;  /* 0x0010000d02bc783b */ /* 0x000ea80008000200 */
[----:B------:R-:W-:Y:S04]  /*b0840*/  STL.64 [R1+0xa10], R60 ;  /* 0x000a103c01007387 */ /* 0x000fe80000100a00 */
[----:B------:R-:W-:Y:S04]  /*b0850*/  STL.64 [R1+0xa18], R62 ;  /* 0x000a183e01007387 */ /* 0x000fe80000100a00 */
[----:B------:R-:W3:Y:S04]  /*b0860*/  LDSM.16.M88.4 R128, [R2+UR13+0x2000] ;  /* 0x0020000d0280783b */ /* 0x000ee80008000200 */
[----:B------:R-:W-:Y:S04]  /*b0870*/  LDS R61, [R249+UR12+0x81000] ;  /* 0x0810000cf93d7984 */ /* 0x000fe80008000800 */
[----:B------:R-:W-:Y:S04]  /*b0880*/  LDS R63, [R249+UR12+0x81400] ;  /* 0x0814000cf93f7984 */ /* 0x000fe80008000800 */
[----:B------:R-:W4:Y:S04]  /*b0890*/  LDSM.16.M88.4 R248, [R2+UR13+0x4000] ;  /* 0x0040000d02f8783b */ /* 0x000f280008000200 */
[----:B------:R-:W4:Y:S01]  /*b08a0*/  LDSM.16.M88.4 R124, [R2+UR13+0x3000] ;  /* 0x0030000d027c783b */ /* 0x000f220008000200 */
[----:B------:R-:W-:Y:S03]  /*b08b0*/  HMMA.1688.F32.TF32 R36, R244, R38, R44 ;  /* 0x00000026f424723c */ /* 0x000fe6000008102c */
[----:B------:R-:W-:Y:S04]  /*b08c0*/  STL [R1+0xbc60], R252 ;  /* 0x00bc60fc01007387 */ /* 0x000fe80000100800 */
[----:B-1----:R-:W-:Y:S04]  /*b08d0*/  STL.64 [R1+0x30], R192 ;  /* 0x000030c001007387 */ /* 0x002fe80000100a00 */
[----:B------:R-:W-:Y:S04]  /*b08e0*/  STL.64 [R1+0x38], R194 ;  /* 0x000038c201007387 */ /* 0x000fe80000100a00 */
[----:B--2---:R-:W-:Y:S04]  /*b08f0*/  STL.64 [R1+0x20], R188 ;  /* 0x000020bc01007387 */ /* 0x004fe80000100a00 */
[----:B------:R-:W-:Y:S04]  /*b0900*/  STL.64 [R1+0x28], R190 ;  /* 0x000028be01007387 */ /* 0x000fe80000100a00 */
[----:B------:R-:W-:Y:S04]  /*b0910*/  STL.64 [R1+0x9f0], R32 ;  /* 0x0009f02001007387 */ /* 0x000fe80000100a00 */
[----:B------:R-:W-:Y:S04]  /*b0920*/  STL.64 [R1+0x9f8], R34 ;  /* 0x0009f82201007387 */ /* 0x000fe80000100a00 */
[----:B---3--:R-:W-:Y:S04]  /*b0930*/  STL.64 [R1+0x10], R128 ;  /* 0x0000108001007387 */ /* 0x008fe80000100a00 */
[----:B------:R-:W-:Y:S04]  /*b0940*/  STL.64 [R1+0x18], R130 ;  /* 0x0000188201007387 */ /* 0x000fe80000100a00 */
[----:B----4-:R-:W-:Y:S04]  /*b0950*/  STL [R1+0xb90c], R250 ;  /* 0x00b90cfa01007387 */ /* 0x010fe80000100800 */
[----:B------:R-:W-:Y:S04]  /*b0960*/  STL.64 [R1], R124 ;  /* 0x0000007c01007387 */ /* 0x000fe80000100a00 */
[----:B------:R-:W-:Y:S04]  /*b0970*/  STL.64 [R1+0x8], R126 ;  /* 0x0000087e01007387 */ /* 0x000fe80000100a00 */
[----:B------:R-:W-:Y:S04]  /*b0980*/  STL [R1+0xb908], R251 ;  /* 0x00b908fb01007387 */ /* 0x000fe80000100800 */
[----:B------:R-:W-:Y:S04]  /*b0990*/  STL.64 [R1+0x9d0], R36 ;  /* 0x0009d02401007387 */ /* 0x000fe80000100a00 */
[----:B------:R-:W-:Y:S04]  /*b09a0*/  STL.64 [R1+0x9d8], R38 ;  /* 0x0009d82601007387 */ /* 0x000fe80000100a00 */
[----:B------:R-:W1:Y:S01]  /*b09b0*/  LDSM.16.M88.4 R36, [R2+UR13+0x6000] ;  /* 0x0060000d0224783b */ /* 0x000e620008000200 */
[----:B------:R-:W-:Y:S01]  /*b09c0*/  MOV R242, R49 ;  /* 0x0000003100f27202 */ /* 0x000fe20000000f00 */
[----:B------:R-:W-:-:S02]  /*b09d0*/  IMAD.MOV.U32 R243, RZ, RZ, R48 ;  /* 0x000000fffff37224 */ /* 0x000fc400078e0030 */
[----:B------:R-:W2:Y:S04]  /*b09e0*/  LDSM.16.M88.4 R48, [R2+UR13+0x7000] ;  /* 0x0070000d0230783b */ /* 0x000ea80008000200 */
[----:B------:R-:W-:Y:S04]  /*b09f0*/  LDS R60, [R252+UR12+0x81000] ;  /* 0x0810000cfc3c7984 */ /* 0x000fe80008000800 */
[----:B------:R-:W3:Y:S04]  /*b0a00*/  LDS R62, [R252+UR12+0x81400] ;  /* 0x0814000cfc3e7984 */ /* 0x000ee80008000800 */
[----:B------:R-:W-:Y:S04]  /*b0a10*/  LDSM.16.M88.4 R32, [R2+UR13+0x5000] ;  /* 0x0050000d0220783b */ /* 0x000fe80008000200 */
[----:B-1----:R-:W-:Y:S04]  /*b0a20*/  STL [R1+0xb8e8], R38 ;  /* 0x00b8e82601007387 */ /* 0x002fe80000100800 */
[----:B------:R-:W-:Y:S04]  /*b0a30*/  STL.64 [R1+0x9b0], R4 ;  /* 0x0009b00401007387 */ /* 0x000fe80000100a00 */
[----:B------:R1:W-:Y:S02]  /*b0a40*/  STL.64 [R1+0x9b8], R6 ;  /* 0x0009b80601007387 */ /* 0x0003e40000100a00 */
[----:B-1----:R-:W-:Y:S02]  /*b0a50*/  HMMA.1688.F32.TF32 R4, R244, R58, R52 ;  /* 0x0000003af404723c */ /* 0x002fe40000081034 */
[----:B------:R-:W-:-:S15]  /*b0a60*/  STL [R1+0xb8e4], R39 ;  /* 0x00b8e42701007387 */ /* 0x000fde0000100800 */
[----:B------:R-:W-:-:S06]  /*b0a70*/  NOP ;  /* 0x0000000000007918 */ /* 0x000fcc0000000000 */
        /* <DEDUP_REMOVED lines=12> */
[----:B-1----:R-:W3:Y:S04]  /*b0b40*/  LDL.LU R4, [R1+0xfb0] ;  /* 0x000fb00001047983 */ /* 0x002ee80000300800 */
[----:B------:R-:W3:Y:S04]  /*b0b50*/  LDL.LU R5, [R1+0xfb4] ;  /* 0x000fb40001057983 */ /* 0x000ee80000300800 */
[----:B----4-:R-:W3:Y:S04]  /*b0b60*/  LDL.LU R6, [R1+0xfb8] ;  /* 0x000fb80001067983 */ /* 0x010ee80000300800 */
[----:B------:R-:W3:Y:S04]  /*b0b70*/  LDL.LU R7, [R1+0xfbc] ;  /* 0x000fbc0001077983 */ /* 0x000ee80000300800 */
[----:B------:R-:W4:Y:S04]  /*b0b80*/  LDL.LU R52, [R1+0xfa0] ;  /* 0x000fa00001347983 */ /* 0x000f280000300800 */
[----:B------:R-:W4:Y:S04]  /*b0b90*/  LDL.LU R53, [R1+0xfa4] ;  /* 0x000fa40001357983 */ /* 0x000f280000300800 */
[----:B------:R-:W4:Y:S04]  /*b0ba0*/  LDL.LU R54, [R1+0xfa8] ;  /* 0x000fa80001367983 */ /* 0x000f280000300800 */
[----:B------:R-:W4:Y:S04]  /*b0bb0*/  LDL.LU R55, [R1+0xfac] ;  /* 0x000fac0001377983 */ /* 0x000f280000300800 */
        /* <DEDUP_REMOVED lines=16> */
[----:B--2---:R-:W-:Y:S04]  /*b0cc0*/  STL [R1+0xb8ec], R50 ;  /* 0x00b8ec3201007387 */ /* 0x004fe80000100800 */
[----:B------:R-:W-:Y:S01]  /*b0cd0*/  STL [R1+0xb8e0], R51 ;  /* 0x00b8e03301007387 */ /* 0x000fe20000100800 */
[----:B----4-:R-:W-:-:S15]  /*b0ce0*/  HMMA.1688.F32.TF32 R52, R244, R22, R52 ;  /* 0x00000016f434723c */ /* 0x010fde0000081034 */
[----:B------:R-:W-:-:S08]  /*b0cf0*/  NOP ;  /* 0x0000000000007918 */ /* 0x000fd00000000000 */
[----:B------:R-:W-:Y:S04]  /*b0d00*/  STL.64 [R1+0x970], R52 ;  /* 0x0009703401007387 */ /* 0x000fe80000100a00 */
[----:B------:R1:W-:Y:S04]  /*b0d10*/  STL.64 [R1+0x978], R54 ;  /* 0x0009783601007387 */ /* 0x0003e80000100a00 */
[----:B-1----:R-:W3:Y:S04]  /*b0d20*/  LDL.LU.64 R54, [R1+0xbcd8] ;  /* 0x00bcd80001367983 */ /* 0x002ee80000300a00 */
[----:B------:R-:W2:Y:S01]  /*b0d30*/  LDL.LU.64 R52, [R1+0xbcd0] ;  /* 0x00bcd00001347983 */ /* 0x000ea20000300a00 */
[----:B---3--:R-:W-:-:S15]  /*b0d40*/  HMMA.1688.F32.TF32 R4, R244, R54, R4 ;  /* 0x00000036f404723c */ /* 0x008fde0000081004 */
[----:B------:R-:W-:-:S08]  /*b0d50*/  NOP ;  /* 0x0000000000007918 */ /* 0x000fd00000000000 */
[----:B------:R-:W-:Y:S04]  /*b0d60*/  STL.64 [R1+0x950], R4 ;  /* 0x0009500401007387 */ /* 0x000fe80000100a00 */
[----:B------:R1:W-:Y:S04]  /*b0d70*/  STL.64 [R1+0x958], R6 ;  /* 0x0009580601007387 */ /* 0x0003e80000100a00 */
[----:B-1----:R-:W3:Y:S04]  /*b0d80*/  LDL.LU.64 R6, [R1+0xbcc8] ;  /* 0x00bcc80001067983 */ /* 0x002ee80000300a00 */
[----:B------:R-:W4:Y:S04]  /*b0d90*/  LDL.LU.64 R4, [R1+0xbcc0] ;  /* 0x00bcc00001047983 */ /* 0x000f280000300a00 */
[----:B------:R-:W2:Y:S04]  /*b0da0*/  LDL.LU R234, [R1+0xf18] ;  /* 0x000f180001ea7983 */ /* 0x000ea80000300800 */
[----:B------:R-:W2:Y:S01]  /*b0db0*/  LDL.LU R235, [R1+0xf1c] ;  /* 0x000f1c0001eb7983 */ /* 0x000ea20000300800 */
[----:B---3--:R-:W-:-:S15]  /*b0dc0*/  HMMA.1688.F32.TF32 R44, R244, R6, R44 ;  /* 0x00000006f42c723c */ /* 0x008fde000008102c */
[----:B------:R-:W-:-:S08]  /*b0dd0*/  NOP ;  /* 0x0000000000007918 */ /* 0x000fd00000000000 */
[----:B------:R-:W-:Y:S04]  /*b0de0*/  STL.64 [R1+0x930], R44 ;  /* 0x0009302c01007387 */ /* 0x000fe80000100a00 */
[----:B------:R1:W-:Y:S04]  /*b0df0*/  STL.64 [R1+0x938], R46 ;  /* 0x0009382e01007387 */ /* 0x0003e80000100a00 */
[----:B-1----:R-:W3:Y:S04]  /*b0e00*/  LDL.LU.64 R46, [R1+0xbcb8] ;  /* 0x00bcb800012e7983 */ /* 0x002ee80000300a00 */
[----:B------:R-:W4:Y:S01]  /*b0e10*/  LDL.LU.64 R44, [R1+0xbcb0] ;  /* 0x00bcb000012c7983 */ /* 0x000f220000300a00 */
[----:B------:R-:W-:Y:S06]  /*b0e20*/  HMMA.1688.F32.TF32 R204, R244, R14, R204 ;  /* 0x0000000ef4cc723c */ /* 0x000fec00000810cc */
[C---:B------:R-:W-:Y:S01]  /*b0e30*/  HMMA.1688.F32.TF32 R124, R60.reuse, R124, R240 ;  /* 0x0000007c3c7c723c */ /* 0x040fe200000810f0 */
[----:B------:R-:W1:Y:S05]  /*b0e40*/  LDSM.16.M88.4 R240, [R2+UR13+0x8000] ;  /* 0x0080000d02f0783b */ /* 0x000e6a0008000200 */
[----:B------:R-:W-:Y:S01]  /*b0e50*/  HMMA.1688.F32.TF32 R188, R60, R188, R228 ;  /* 0x000000bc3cbc723c */ /* 0x000fe200000810e4 */
[----:B------:R-:W-:Y:S01]  /*b0e60*/  MOV R252, R192 ;  /* 0x000000c000fc7202 */ /* 0x000fe20000000f00 */
[----:B------:R-:W-:Y:S01]  /*b0e70*/  LDSM.16.M88.4 R228, [R2+UR13+0xb000] ;  /* 0x00b0000d02e4783b */ /* 0x000fe20008000200 */
[----:B------:R-:W-:-:S02]  /*b0e80*/  IMAD.MOV.U32 R194, RZ, RZ, R173 ;  /* 0x000000ffffc27224 */ /* 0x000fc400078e00ad */
[----:B------:R-:W-:Y:S01]  /*b0e90*/  IMAD.MOV.U32 R195, RZ, RZ, R172 ;  /* 0x000000ffffc37224 */ /* 0x000fe200078e00ac */
[----:B------:R-:W-:Y:S01]  /*b0ea0*/  MOV R172, R169 ;  /* 0x000000a900ac7202 */ /* 0x000fe20000000f00 */
[----:B------:R-:W-:Y:S01]  /*b0eb0*/  IMAD.MOV.U32 R173, RZ, RZ, R168 ;  /* 0x000000ffffad7224 */ /* 0x000fe200078e00a8 */
[----:B------:R-:W-:Y:S01]  /*b0ec0*/  MOV R175, R164 ;  /* 0x000000a400af7202 */ /* 0x000fe20000000f00 */
[----:B------:R-:W-:Y:S01]  /*b0ed0*/  IMAD.MOV.U32 R174, RZ, RZ, R165 ;  /* 0x000000ffffae7224 */ /* 0x000fe200078e00a5 */
[----:B------:R-:W-:Y:S01]  /*b0ee0*/  LDSM.16.M88.4 R168, [R2+UR13+0x1a000] ;  /* 0x01a0000d02a8783b */ /* 0x000fe20008000200 */
[----:B------:R-:W-:-:S03]  /*b0ef0*/  IMAD.MOV.U32 R130, RZ, RZ, R157 ;  /* 0x000000ffff827224 */ /* 0x000fc600078e009d */
[----:B------:R-:W-:Y:S01]  /*b0f00*/  LDSM.16.M88.4 R164, [R2+UR13+0x1b000] ;  /* 0x01b0000d02a4783b */ /* 0x000fe20008000200 */
[----:B------:R-:W-:-:S03]  /*b0f10*/  IMAD.MOV.U32 R131, RZ, RZ, R156 ;  /* 0x000000ffff837224 */ /* 0x000fc600078e009c */
[----:B------:R-:W-:Y:S01]  /*b0f20*/  LDSM.16.M88.4 R156, [R2+UR13+0x1d000] ;  /* 0x01d0000d029c783b */ /* 0x000fe20008000200 */
[----:B---3--:R-:W-:-:S15]  /*b0f30*/  HMMA.1688.F32.TF32 R196, R244, R46, R196 ;  /* 0x0000002ef4c4723c */ /* 0x008fde00000810c4 */
[----:B------:R-:W-:-:S08]  /*b0f40*/  NOP ;  /* 0x0000000000007918 */ /* 0x000fd00000000000 */
[----:B------:R-:W-:Y:S01]  /*b0f50*/  STL.64 [R1+0x910], R196 ;  /* 0x000910c401007387 */ /* 0x000fe20000100a00 */
[----:B------:R-:W-:-:S03]  /*b0f60*/  IMAD.MOV.U32 R0, RZ, RZ, R199 ;  /* 0x000000ffff007224 */ /* 0x000fc600078e00c7 */
[----:B------:R3:W-:Y:S02]  /*b0f70*/  STL [R1+0x918], R198 ;  /* 0x000918c601007387 */ /* 0x0007e40000100800 */
[C---:B---3--:R-:W-:Y:S02]  /*b0f80*/  HMMA.1688.F32.TF32 R196, R244.reuse, R42, R200 ;  /* 0x0000002af4c4723c */ /* 0x048fe400000810c8 */
[----:B------:R-:W-:Y:S04]  /*b0f90*/  STL [R1+0xbad0], R0 ;  /* 0x00bad00001007387 */ /* 0x000fe80000100800 */
[----:B------:R-:W-:Y:S01]  /*b0fa0*/  HMMA.1688.F32.TF32 R200, R244, R30, R208 ;  /* 0x0000001ef4c8723c */ /* 0x000fe200000810d0 */
[----:B------:R-:W-:-:S15]  /*b0fb0*/  LDSM.16.M88.4 R208, [R2+UR13+0x10000] ;  /* 0x0100000d02d0783b */ /* 0x000fde0008000200 */
[----:B------:R-:W-:-:S01]  /*b0fc0*/  NOP ;  /* 0x0000000000007918 */ /* 0x000fc20000000000 */
[----:B------:R-:W-:Y:S04]  /*b0fd0*/  STL.64 [R1+0x8f0], R196 ;  /* 0x0008f0c401007387 */ /* 0x000fe80000100a00 */
[----:B------:R3:W-:Y:S02]  /*b0fe0*/  STL.64 [R1+0x8f8], R198 ;  /* 0x0008f8c601007387 */ /* 0x0007e40000100a00 */
[C---:B---3--:R-:W-:Y:S02]  /*b0ff0*/  HMMA.1688.F32.TF32 R196, R244.reuse, R26, R212 ;  /* 0x0000001af4c4723c */ /* 0x048fe400000810d4 */
[----:B------:R-:W-:Y:S04]  /*b1000*/  STL.64 [R1+0x8d0], R204 ;  /* 0x0008d0cc01007387 */ /* 0x000fe80000100a00 */
[----:B------:R3:W-:Y:S04]  /*b1010*/  STL.64 [R1+0x8d8], R206 ;  /* 0x0008d8ce01007387 */ /* 0x0007e80000100a00 */
[----:B------:R-:W-:Y:S04]  /*b1020*/  STL.64 [R1+0x8b0], R200 ;  /* 0x0008b0c801007387 */ /* 0x000fe80000100a00 */
[----:B------:R2:W-:Y:S01]  /*b1030*/  STL.64 [R1+0x8b8], R202 ;  /* 0x0008b8ca01007387 */ /* 0x0005e20000100a00 */
[----:B---3--:R-:W-:Y:S01]  /*b1040*/  HMMA.1688.F32.TF32 R204, R244, R10, R216 ;  /* 0x0000000af4cc723c */ /* 0x008fe200000810d8 */
[----:B------:R-:W-:-:S02]  /*b1050*/  IMAD.MOV.U32 R214, RZ, RZ, R181 ;  /* 0x000000ffffd67224 */ /* 0x000fc400078e00b5 */
[----:B------:R-:W-:Y:S05]  /*b1060*/  LDSM.16.M88.4 R216, [R2+UR13+0xe000] ;  /* 0x00e0000d02d8783b */ /* 0x000fea0008000200 */
[----:B------:R-:W-:Y:S01]  /*b1070*/  STL.64 [R1+0x890], R196 ;  /* 0x000890c401007387 */ /* 0x000fe20000100a00 */
[----:B--2---:R-:W-:Y:S03]  /*b1080*/  HMMA.1688.F32.TF32 R200, R244, R18, R220 ;  /* 0x00000012f4c8723c */ /* 0x004fe600000810dc */
[----:B------:R2:W-:Y:S01]  /*b1090*/  STL.64 [R1+0x898], R198 ;  /* 0x000898c601007387 */ /* 0x0005e20000100a00 */
[----:B------:R-:W-:-:S02]  /*b10a0*/  IMAD.MOV.U32 R215, RZ, RZ, R180 ;  /* 0x000000ffffd77224 */ /* 0x000fc400078e00b4 */
[----:B------:R-:W-:Y:S01]  /*b10b0*/  HMMA.1688.F32.TF32 R180, R60, R128, R236 ;  /* 0x000000803cb4723c */ /* 0x000fe200000810ec */
[----:B------:R-:W3:Y:S01]  /*b10c0*/  LDSM.16.M88.4 R236, [R2+UR13+0x9000] ;  /* 0x0090000d02ec783b */ /* 0x000ee20008000200 */
[----:B------:R-:W-:-:S03]  /*b10d0*/  IMAD.MOV.U32 R0, RZ, RZ, R193 ;  /* 0x000000ffff007224 */ /* 0x000fc600078e00c1 */
[----:B------:R-:W-:Y:S01]  /*b10e0*/  LDSM.16.M88.4 R220, [R2+UR13+0xd000] ;  /* 0x00d0000d02dc783b */ /* 0x000fe20008000200 */
[C---:B--2---:R-:W-:Y:S03]  /*b10f0*/  HMMA.1688.F32.TF32 R196, R60.reuse, R192, R224 ;  /* 0x000000c03cc4723c */ /* 0x044fe600000810e0 */
[----:B------:R-:W-:Y:S04]  /*b1100*/  STL.64 [R1+0x870], R204 ;  /* 0x000870cc01007387 */ /* 0x000fe80000100a00 */
[----:B------:R-:W-:Y:S04]  /*b1110*/  STL.64 [R1+0x878], R206 ;  /* 0x000878ce01007387 */ /* 0x000fe80000100a00 */
[----:B------:R-:W-:Y:S04]  /*b1120*/  STL.64 [R1+0x640], R200 ;  /* 0x000640c801007387 */ /* 0x000fe80000100a00 */
[----:B------:R-:W-:Y:S04]  /*b1130*/  STL.64 [R1+0x648], R202 ;  /* 0x000648ca01007387 */ /* 0x000fe80000100a00 */
[----:B------:R-:W-:Y:S01]  /*b1140*/  LDSM.16.M88.4 R224, [R2+UR13+0xc000] ;  /* 0x00c0000d02e0783b */ /* 0x000fe20008000200 */
[----:B------:R-:W-:Y:S01]  /*b1150*/  IMAD.MOV.U32 R212, RZ, RZ, R185 ;  /* 0x000000ffffd47224 */ /* 0x000fe200078e00b9 */
[----:B------:R-:W-:Y:S01]  /*b1160*/  MOV R213, R184 ;  /* 0x000000b800d57202 */ /* 0x000fe20000000f00 */
[----:B------:R-:W-:Y:S01]  /*b1170*/  IMAD.MOV.U32 R192, RZ, RZ, R177 ;  /* 0x000000ffffc07224 */ /* 0x000fe200078e00b1 */
[----:B------:R-:W-:Y:S01]  /*b1180*/  MOV R193, R176 ;  /* 0x000000b000c17202 */ /* 0x000fe20000000f00 */
[----:B------:R-:W-:Y:S04]  /*b1190*/  LDSM.16.M88.4 R204, [R2+UR13+0x11000] ;  /* 0x0110000d02cc783b */ /* 0x000fe80008000200 */
[----:B------:R-:W-:Y:S04]  /*b11a0*/  STL.64 [R1+0x630], R196 ;  /* 0x000630c401007387 */ /* 0x000fe80000100a00 */
[----:B------:R-:W-:Y:S04]  /*b11b0*/  STL.64 [R1+0x638], R198 ;  /* 0x000638c601007387 */ /* 0x000fe80000100a00 */
[----:B------:R-:W-:Y:S04]  /*b11c0*/  STL [R1+0xbc68], R0 ;  /* 0x00bc680001007387 */ /* 0x000fe80000100800 */
[----:B------:R-:W-:Y:S04]  /*b11d0*/  STL [R1+0xbc64], R252 ;  /* 0x00bc64fc01007387 */ /* 0x000fe80000100800 */
[----:B------:R-:W-:Y:S04]  /*b11e0*/  STL.64 [R1+0x620], R188 ;  /* 0x000620bc01007387 */ /* 0x000fe80000100a00 */
[----:B------:R-:W-:Y:S04]  /*b11f0*/  STL.64 [R1+0x628], R190 ;  /* 0x000628be01007387 */ /* 0x000fe80000100a00 */
[----:B------:R-:W-:Y:S04]  /*b1200*/  STL.64 [R1+0x610], R180 ;  /* 0x000610b401007387 */ /* 0x000fe80000100a00 */
[----:B------:R-:W-:Y:S04]  /*b1210*/  STL.64 [R1+0x618], R182 ;  /* 0x000618b601007387 */ /* 0x000fe80000100a00 */
[----:B-1----:R-:W-:Y:S04]  /*b1220*/  STL [R1+0xb8d4], R242 ;  /* 0x00b8d4f201007387 */ /* 0x002fe80000100800 */
[----:B------:R-:W-:Y:S04]  /*b1230*/  STL.64 [R1+0x600], R124 ;  /* 0x0006007c01007387 */ /* 0x000fe80000100a00 */
[----:B------:R1:W-:Y:S04]  /*b1240*/  STL.64 [R1+0x608], R126 ;  /* 0x0006087e01007387 */ /* 0x0003e80000100a00 */
[----:B------:R-:W-:Y:S04]  /*b1250*/  LDSM.16.M88.4 R200, [R2+UR13+0x12000] ;  /* 0x0120000d02c8783b */ /* 0x000fe80008000200 */
[----:B------:R-:W-:Y:S01]  /*b1260*/  LDSM.16.M88.4 R196, [R2+UR13+0x13000] ;  /* 0x0130000d02c4783b */ /* 0x000fe20008000200 */
[C---:B-1----:R-:W-:Y:S03]  /*b1270*/  HMMA.1688.F32.TF32 R124, R60.reuse, R248, R232 ;  /* 0x000000f83c7c723c */ /* 0x042fe600000810e8 */
[----:B------:R-:W1:Y:S04]  /*b1280*/  LDSM.16.M88.4 R232, [R2+UR13+0xa000] ;  /* 0x00a0000d02e8783b */ /* 0x000e680008000200 */
[----:B------:R-:W-:Y:S04]  /*b1290*/  STL [R1+0xb8d0], R243 ;  /* 0x00b8d0f301007387 */ /* 0x000fe80000100800 */
[----:B---3--:R-:W-:Y:S04]  /*b12a0*/  STL [R1+0xb89c], R238 ;  /* 0x00b89cee01007387 */ /* 0x008fe80000100800 */
[----:B------:R-:W-:Y:S04]  /*b12b0*/  STL [R1+0xb898], R239 ;  /* 0x00b898ef01007387 */ /* 0x000fe80000100800 */
[----:B------:R-:W-:Y:S04]  /*b12c0*/  LDSM.16.M88.4 R188, [R2+UR13+0x15000] ;  /* 0x0150000d02bc783b */ /* 0x000fe80008000200 */
[----:B------:R-:W-:Y:S04]  /*b12d0*/  LDSM.16.M88.4 R184, [R2+UR13+0x16000] ;  /* 0x0160000d02b8783b */ /* 0x000fe80008000200 */
[----:B------:R-:W-:Y:S04]  /*b12e0*/  STL.64 [R1+0x5f0], R124 ;  /* 0x0005f07c01007387 */ /* 0x000fe80000100a00 */
[----:B------:R2:W-:Y:S04]  /*b12f0*/  STL.64 [R1+0x5f8], R126 ;  /* 0x0005f87e01007387 */ /* 0x0005e80000100a00 */
[----:B------:R-:W-:Y:S04]  /*b1300*/  LDSM.16.M88.4 R180, [R2+UR13+0x17000] ;  /* 0x0170000d02b4783b */ /* 0x000fe80008000200 */
[----:B------:R-:W-:Y:S01]  /*b1310*/  LDSM.16.M88.4 R176, [R2+UR13+0x18000] ;  /* 0x0180000d02b0783b */ /* 0x000fe20008000200 */
[C---:B--2---:R-:W-:Y:S03]  /*b1320*/  HMMA.1688.F32.TF32 R124, R60.reuse, R32, R212 ;  /* 0x000000203c7c723c */ /* 0x044fe600000810d4 */
[----:B-1----:R-:W-:Y:S04]  /*b1330*/  STL [R1+0xb88c], R234 ;  /* 0x00b88cea01007387 */ /* 0x002fe80000100800 */
[----:B------:R-:W-:Y:S04]  /*b1340*/  STL [R1+0xb888], R235 ;  /* 0x00b888eb01007387 */ /* 0x000fe80000100800 */
[----:B------:R-:W-:Y:S04]  /*b1350*/  STL [R1+0xb87c], R230 ;  /* 0x00b87ce601007387 */ /* 0x000fe80000100800 */
[----:B------:R-:W-:Y:S04]  /*b1360*/  STL [R1+0xb878], R231 ;  /* 0x00b878e701007387 */ /* 0x000fe80000100800 */
[----:B------:R-:W-:Y:S04]  /*b1370*/  STL [R1+0xb874], R226 ;  /* 0x00b874e201007387 */ /* 0x000fe80000100800 */
[----:B------:R-:W-:Y:S04]  /*b1380*/  STL [R1+0xb870], R227 ;  /* 0x00b870e301007387 */ /* 0x000fe80000100800 */
[----:B------:R-:W1:Y:S04]  /*b1390*/  LDSM.16.M88.4 R212, [R2+UR13+0xf000] ;  /* 0x00f0000d02d4783b */ /* 0x000e680008000200 */
[----:B------:R-:W-:Y:S04]  /*b13a0*/  STL [R1+0xb894], R222 ;  /* 0x00b894de01007387 */ /* 0x000fe80000100800 */
[----:B------:R-:W-:Y:S04]  /*b13b0*/  STL [R1+0xb890], R223 ;  /* 0x00b890df01007387 */ /* 0x000fe80000100800 */
[----:B------:R-:W-:Y:S04]  /*b13c0*/  STL [R1+0xb8a4], R218 ;  /* 0x00b8a4da01007387 */ /* 0x000fe80000100800 */
[----:B------:R-:W-:Y:S04]  /*b13d0*/  STL [R1+0xb8a0], R219 ;  /* 0x00b8a0db01007387 */ /* 0x000fe80000100800 */
[----:B------:R-:W-:Y:S04]  /*b13e0*/  STL.64 [R1+0x5e0], R124 ;  /* 0x0005e07c01007387 */ /* 0x000fe80000100a00 */
[----:B------:R-:W-:Y:S04]  /*b13f0*/  STL.64 [R1+0x5e8], R126 ;  /* 0x0005e87e01007387 */ /* 0x000fe80000100a00 */
[----:B------:R-:W-:Y:S04]  /*b1400*/  STL.64 [R1+0xbc58], R34 ;  /* 0x00bc582201007387 */ /* 0x000fe80000100a00 */
[----:B------:R2:W-:Y:S02]  /*b1410*/  STL.64 [R1+0xbc50], R32 ;  /* 0x00bc502001007387 */ /* 0x0005e40000100a00 */
[C---:B--2---:R-:W-:Y:S02]  /*b1420*/  HMMA.1688.F32.TF32 R32, R60.reuse, R36, R192 ;  /* 0x000000243c20723c */ /* 0x044fe400000810c0 */
[----:B------:R-:W2:Y:S04]  /*b1430*/  LDSM.16.M88.4 R192, [R2+UR13+0x14000] ;  /* 0x0140000d02c0783b */ /* 0x000ea80008000200 */
[----:B-1----:R-:W-:Y:S04]  /*b1440*/  STL [R1+0xb8ac], R214 ;  /* 0x00b8acd601007387 */ /* 0x002fe80000100800 */
        /* <DEDUP_REMOVED lines=9> */
[----:B--2---:R-:W-:Y:S04]  /*b14e0*/  STL [R1+0xb7f4], R194 ;  /* 0x00b7f4c201007387 */ /* 0x004fe80000100800 */
[----:B------:R-:W-:Y:S04]  /*b14f0*/  STL.64 [R1+0x5d0], R32 ;  /* 0x0005d02001007387 */ /* 0x000fe80000100a00 */
[----:B------:R1:W-:Y:S02]  /*b1500*/  STL.64 [R1+0x5d8], R34 ;  /* 0x0005d82201007387 */ /* 0x0003e40000100a00 */
[----:B-1----:R-:W-:Y:S02]  /*b1510*/  HMMA.1688.F32.TF32 R32, R60, R48, R172 ;  /* 0x000000303c20723c */ /* 0x002fe400000810ac */
[----:B------:R-:W1:Y:S01]  /*b1520*/  LDSM.16.M88.4 R172, [R2+UR13+0x19000] ;  /* 0x0190000d02ac783b */ /* 0x000e620008000200 */
[----:B------:R-:W-:Y:S01]  /*b1530*/  MOV R0, R128 ;  /* 0x0000008000007202 */ /* 0x000fe20000000f00 */
[----:B------:R-:W-:Y:S01]  /*b1540*/  IMAD.MOV.U32 R252, RZ, RZ, R129 ;  /* 0x000000fffffc7224 */ /* 0x000fe200078e0081 */
[----:B------:R-:W-:Y:S01]  /*b1550*/  MOV R129, R160 ;  /* 0x000000a000817202 */ /* 0x000fe20000000f00 */
[----:B------:R-:W-:-:S02]  /*b1560*/  IMAD.MOV.U32 R128, RZ, RZ, R161 ;  /* 0x000000ffff807224 */ /* 0x000fc400078e00a1 */
[----:B------:R-:W2:Y:S01]  /*b1570*/  LDSM.16.M88.4 R160, [R2+UR13+0x1c000] ;  /* 0x01c0000d02a0783b */ /* 0x000ea20008000200 */
[----:B------:R-:W-:Y:S01]  /*b1580*/  MOV R124, R153 ;  /* 0x00000099007c7202 */ /* 0x000fe20000000f00 */
[----:B------:R-:W-:Y:S01]  /*b1590*/  IMAD.MOV.U32 R125, RZ, RZ, R152 ;  /* 0x000000ffff7d7224 */ /* 0x000fe200078e0098 */
[----:B------:R-:W-:Y:S01]  /*b15a0*/  MOV R127, R148 ;  /* 0x00000094007f7202 */ /* 0x000fe20000000f00 */
[----:B------:R-:W3:Y:S01]  /*b15b0*/  LDSM.16.M88.4 R152, [R2+UR13+0x1e000] ;  /* 0x01e0000d0298783b */ /* 0x000ee20008000200 */
[----:B------:R-:W-:Y:S02]  /*b15c0*/  IMAD.MOV.U32 R126, RZ, RZ, R149 ;  /* 0x000000ffff7e7224 */ /* 0x000fe400078e0095 */
[----:B------:R-:W-:Y:S01]  /*b15d0*/  IMAD.MOV.U32 R244, RZ, RZ, R145 ;  /* 0x000000fffff47224 */ /* 0x000fe200078e0091 */
[----:B------:R-:W4:Y:S01]  /*b15e0*/  LDSM.16.M88.4 R148, [R2+UR13+0x1f000] ;  /* 0x01f0000d0294783b */ /* 0x000f220008000200 */
[----:B------:R-:W-:Y:S01]  /*b15f0*/  IMAD.MOV.U32 R245, RZ, RZ, R144 ;  /* 0x000000fffff57224 */ /* 0x000fe200078e0090 */
[----:B------:R-:W-:Y:S01]  /*b1600*/  MOV R246, R141 ;  /* 0x0000008d00f67202 */ /* 0x000fe20000000f00 */
[----:B------:R-:W-:Y:S01]  /*b1610*/  IMAD.MOV.U32 R247, RZ, RZ, R140 ;  /* 0x000000fffff77224 */ /* 0x000fe200078e008c */
[----:B------:R-:W4:Y:S04]  /*b1620*/  LDSM.16.M88.4 R144, [R2+UR13+0x20000] ;  /* 0x0200000d0290783b */ /* 0x000f280008000200 */
[----:B------:R-:W4:Y:S01]  /*b1630*/  LDSM.16.M88.4 R140, [R2+UR13+0x21000] ;  /* 0x0210000d028c783b */ /* 0x000f220008000200 */
[----:B------:R-:W-:-:S02]  /*b1640*/  IMAD.MOV.U32 R50, RZ, RZ, R32 ;  /* 0x000000ffff327224 */ /* 0x000fc400078e0020 */
[----:B------:R-:W-:Y:S01]  /*b1650*/  IMAD.MOV.U32 R38, RZ, RZ, R33 ;  /* 0x000000ffff267224 */ /* 0x000fe200078e0021 */
[----:B------:R-:W-:Y:S01]  /*b1660*/  MOV R33, R136 ;  /* 0x0000008800217202 */ /* 0x000fe20000000f00 */
[----:B------:R-:W-:Y:S01]  /*b1670*/  IMAD.MOV.U32 R32, RZ, RZ, R137 ;  /* 0x000000ffff207224 */ /* 0x000fe200078e0089 */
[----:B------:R-:W-:Y:S01]  /*b1680*/  MOV R39, R34 ;  /* 0x0000002200277202 */ /* 0x000fe20000000f00 */
[----:B------:R-:W-:Y:S01]  /*b1690*/  IMAD.MOV.U32 R51, RZ, RZ, R35 ;  /* 0x000000ffff337224 */ /* 0x000fe200078e0023 */
[----:B------:R-:W4:Y:S01]  /*b16a0*/  LDSM.16.M88.4 R136, [R2+UR13+0x22000] ;  /* 0x0220000d0288783b */ /* 0x000f220008000200 */
[----:B------:R-:W-:Y:S02]  /*b16b0*/  IMAD.MOV.U32 R34, RZ, RZ, R133 ;  /* 0x000000ffff227224 */ /* 0x000fe400078e0085 */
[----:B------:R-:W-:Y:S02]  /*b16c0*/  IMAD.MOV.U32 R35, RZ, RZ, R132 ;  /* 0x000000ffff237224 */ /* 0x000fe400078e0084 */
        /* <DEDUP_REMOVED lines=10> */
[----:B------:R-:W-:Y:S03]  /*b1770*/  HMMA.1688.F32.TF32 R32, R60, R240, R32 ;  /* 0x000000f03c20723c */ /* 0x000fe60000081020 */
[----:B------:R-:W-:Y:S04]  /*b1780*/  STL.64 [R1+0xbc88], R50 ;  /* 0x00bc883201007387 */ /* 0x000fe80000100a00 */
[----:B------:R-:W-:Y:S04]  /*b1790*/  STL.64 [R1+0xbc80], R48 ;  /* 0x00bc803001007387 */ /* 0x000fe80000100a00 */
[----:B------:R-:W-:Y:S04]  /*b17a0*/  STL.64 [R1+0xbc78], R38 ;  /* 0x00bc782601007387 */ /* 0x000fe80000100a00 */
[----:B------:R-:W-:Y:S04]  /*b17b0*/  STL.64 [R1+0xbc70], R36 ;  /* 0x00bc702401007387 */ /* 0x000fe80000100a00 */
[----:B-1----:R-:W-:Y:S04]  /*b17c0*/  STL [R1+0xb834], R174 ;  /* 0x00b834ae01007387 */ /* 0x002fe80000100800 */
[----:B------:R-:W-:Y:S04]  /*b17d0*/  STL [R1+0xb830], R175 ;  /* 0x00b830af01007387 */ /* 0x000fe80000100800 */
[----:B------:R-:W-:Y:S04]  /*b17e0*/  STL [R1+0xb83c], R170 ;  /* 0x00b83caa01007387 */ /* 0x000fe80000100800 */
[----:B------:R-:W-:Y:S04]  /*b17f0*/  STL [R1+0xb838], R171 ;  /* 0x00b838ab01007387 */ /* 0x000fe80000100800 */
[----:B------:R-:W-:Y:S04]  /*b1800*/  STL [R1+0xb7e0], R166 ;  /* 0x00b7e0a601007387 */ /* 0x000fe80000100800 */
[----:B------:R-:W-:Y:S04]  /*b1810*/  STL [R1+0xb7dc], R167 ;  /* 0x00b7dca701007387 */ /* 0x000fe80000100800 */
[----:B--2---:R-:W-:Y:S04]  /*b1820*/  STL [R1+0xb7e4], R162 ;  /* 0x00b7e4a201007387 */ /* 0x004fe80000100800 */
[----:B------:R-:W-:Y:S04]  /*b1830*/  STL [R1+0xb7d8], R163 ;  /* 0x00b7d8a301007387 */ /* 0x000fe80000100800 */
[----:B------:R-:W-:Y:S04]  /*b1840*/  STL [R1+0xb7d4], R158 ;  /* 0x00b7d49e01007387 */ /* 0x000fe80000100800 */
[----:B------:R-:W-:Y:S04]  /*b1850*/  STL [R1+0xb7d0], R159 ;  /* 0x00b7d09f01007387 */ /* 0x000fe80000100800 */
[----:B---3--:R-:W-:Y:S04]  /*b1860*/  STL [R1+0xb7c4], R154 ;  /* 0x00b7c49a01007387 */ /* 0x008fe80000100800 */
        /* <DEDUP_REMOVED lines=8> */
[----:B------:R-:W-:Y:S01]  /*b18f0*/  STL [R1+0xb7b8], R139 ;  /* 0x00b7b88b01007387 */ /* 0x000fe20000100800 */
[----:B------:R-:W-:-:S03]  /*b1900*/  MOV R250, R33 ;  /* 0x0000002100fa7202 */ /* 0x000fc60000000f00 */
[----:B------:R-:W-:Y:S01]  /*b1910*/  STL [R1+0xb7cc], R134 ;  /* 0x00b7cc8601007387 */ /* 0x000fe20000100800 */
[----:B------:R-:W-:-:S03]  /*b1920*/  IMAD.MOV.U32 R251, RZ, RZ, R34 ;  /* 0x000000fffffb7224 */ /* 0x000fc600078e0022 */
[----:B------:R-:W-:Y:S04]  /*b1930*/  STL [R1+0xb7c8], R135 ;  /* 0x00b7c88701007387 */ /* 0x000fe80000100800 */
[----:B------:R-:W-:Y:S04]  /*b1940*/  STL [R1+0x5b0], R32 ;  /* 0x0005b02001007387 */ /* 0x000fe80000100800 */
[----:B------:R1:W-:Y:S02]  /*b1950*/  STL [R1+0x5bc], R35 ;  /* 0x0005bc2301007387 */ /* 0x0003e40000100800 */
[----:B-1----:R-:W-:Y:S02]  /*b1960*/  HMMA.1688.F32.TF32 R32, R60, R236, R244 ;  /* 0x000000ec3c20723c */ /* 0x002fe400000810f4 */
[----:B------:R-:W-:Y:S04]  /*b1970*/  STL.64 [R1+0xbc98], R250 ;  /* 0x00bc98fa01007387 */ /* 0x000fe80000100a00 */
[----:B------:R-:W-:-:S15]  /*b1980*/  STL.64 [R1+0xbc90], R248 ;  /* 0x00bc90f801007387 */ /* 0x000fde0000100a00 */
[----:B------:R-:W-:-:S02]  /*b1990*/  NOP ;  /* 0x0000000000007918 */ /* 0x000fc40000000000 */
[----:B------:R1:W-:Y:S04]  /*b19a0*/  STL.64 [R1+0x5a8], R34 ;  /* 0x0005a82201007387 */ /* 0x0003e80000100a00 */
[----:B------:R-:W2:Y:S04]  /*b19b0*/  LDL.LU R244, [R1+0x10e0] ;  /* 0x0010e00001f47983 */ /* 0x000ea80000300800 */
[----:B------:R-:W2:Y:S04]  /*b19c0*/  LDL.LU R245, [R1+0x10e4] ;  /* 0x0010e40001f57983 */ /* 0x000ea80000300800 */
[----:B------:R-:W2:Y:S04]  /*b19d0*/  LDL.LU R246, [R1+0x10e8] ;  /* 0x0010e80001f67983 */ /* 0x000ea80000300800 */
[----:B------:R-:W2:Y:S01]  /*b19e0*/  LDL.LU R247, [R1+0x10ec] ;  /* 0x0010ec0001f77983 */ /* 0x000ea20000300800 */
[----:B------:R-:W-:Y:S01]  /*b19f0*/  IMAD.MOV.U32 R242, RZ, RZ, R32 ;  /* 0x000000fffff27224 */ /* 0x000fe200078e0020 */
[----:B------:R-:W-:-:S02]  /*b1a00*/  MOV R243, R33 ;  /* 0x0000002100f37202 */ /* 0x000fc40000000f00 */
[----:B-1----:R-:W-:-:S15]  /*b1a10*/  HMMA.1688.F32.TF32 R32, R60, R232, R124 ;  /* 0x000000e83c20723c */ /* 0x002fde000008107c */
[----:B------:R-:W-:-:S09]  /*b1a20*/  NOP ;  /* 0x0000000000007918 */ /* 0x000fd20000000000 */
[----:B------:R-:W-:Y:S01]  /*b1a30*/  IMAD.MOV.U32 R230, RZ, RZ, R32 ;  /* 0x000000ffffe67224 */ /* 0x000fe200078e0020 */
[----:B------:R-:W-:Y:S01]  /*b1a40*/  MOV R226, R34 ;  /* 0x0000002200e27202 */ /* 0x000fe20000000f00 */
[----:B------:R-:W-:Y:S02]  /*b1a50*/  IMAD.MOV.U32 R231, RZ, RZ, R33 ;  /* 0x000000ffffe77224 */ /* 0x000fe400078e0021 */
[----:B------:R-:W-:Y:S02]  /*b1a60*/  IMAD.MOV.U32 R227, RZ, RZ, R35 ;  /* 0x000000ffffe37224 */ /* 0x000fe400078e0023 */
[----:B------:R-:W-:Y:S03]  /*b1a70*/  HMMA.1688.F32.TF32 R32, R60, R228, R128 ;  /* 0x000000e43c20723c */ /* 0x000fe60000081080 */
[----:B------:R1:W-:Y:S04]  /*b1a80*/  STL [R1+0xb8bc], R227 ;  /* 0x00b8bce301007387 */ /* 0x0003e80000100800 */
[----:B------:R3:W-:Y:S04]  /*b1a90*/  STL [R1+0xb8b8], R226 ;  /* 0x00b8b8e201007387 */ /* 0x0007e80000100800 */
[----:B------:R-:W-:Y:S04]  /*b1aa0*/  STL [R1+0xb8b4], R231 ;  /* 0x00b8b4e701007387 */ /* 0x000fe80000100800 */
[----:B------:R-:W-:Y:S04]  /*b1ab0*/  STL [R1+0xb8b0], R230 ;  /* 0x00b8b0e601007387 */ /* 0x000fe80000100800 */
[----:B------:R-:W4:Y:S04]  /*b1ac0*/  LDL.LU R124, [R1+0x10d0] ;  /* 0x0010d000017c7983 */ /* 0x000f280000300800 */
[----:B------:R-:W4:Y:S04]  /*b1ad0*/  LDL.LU R125, [R1+0x10d4] ;  /* 0x0010d400017d7983 */ /* 0x000f280000300800 */
[----:B------:R-:W4:Y:S04]  /*b1ae0*/  LDL.LU R126, [R1+0x10d8] ;  /* 0x0010d800017e7983 */ /* 0x000f280000300800 */
        /* <DEDUP_REMOVED lines=25> */
[----:B------:R-:W-:Y:S04]  /*b1c80*/  STL [R1+0xb8cc], R235 ;  /* 0x00b8cceb01007387 */ /* 0x000fe80000100800 */
[----:B------:R-:W-:Y:S04]  /*b1c90*/  STL [R1+0xb8c8], R234 ;  /* 0x00b8c8ea01007387 */ /* 0x000fe80000100800 */
[----:B------:R-:W-:Y:S04]  /*b1ca0*/  STL [R1+0xb8c4], R223 ;  /* 0x00b8c4df01007387 */ /* 0x000fe80000100800 */
[----:B------:R-:W-:Y:S01]  /*b1cb0*/  STL [R1+0xb8c0], R222 ;  /* 0x00b8c0de01007387 */ /* 0x000fe20000100800 */
[----:B--2---:R-:W-:-:S15]  /*b1cc0*/  HMMA.1688.F32.TF32 R244, R60, R224, R244 ;  /* 0x000000e03cf4723c */ /* 0x004fde00000810f4 */
[----:B------:R-:W-:-:S08]  /*b1cd0*/  NOP ;  /* 0x0000000000007918 */ /* 0x000fd00000000000 */
[----:B------:R2:W-:Y:S01]  /*b1ce0*/  STL.64 [R1+0x570], R244 ;  /* 0x000570f401007387 */ /* 0x0005e20000100a00 */
[----:B-1----:R-:W-:Y:S01]  /*b1cf0*/  MOV R227, R246 ;  /* 0x000000f600e37202 */ /* 0x002fe20000000f00 */
[----:B---3--:R-:W-:Y:S02]  /*b1d00*/  IMAD.MOV.U32 R226, RZ, RZ, R247 ;  /* 0x000000ffffe27224 */ /* 0x008fe400078e00f7 */
[----:B--2---:R-:W2:Y:S04]  /*b1d10*/  LDL.LU R244, [R1+0x1070] ;  /* 0x0010700001f47983 */ /* 0x004ea80000300800 */
[----:B------:R-:W2:Y:S04]  /*b1d20*/  LDL.LU R245, [R1+0x1074] ;  /* 0x0010740001f57983 */ /* 0x000ea80000300800 */
[----:B------:R-:W2:Y:S04]  /*b1d30*/  LDL.LU R246, [R1+0x1078] ;  /* 0x0010780001f67983 */ /* 0x000ea80000300800 */
[----:B------:R-:W2:Y:S01]  /*b1d40*/  LDL.LU R247, [R1+0x107c] ;  /* 0x00107c0001f77983 */ /* 0x000ea20000300800 */
[C---:B----4-:R-:W-:Y:S06]  /*b1d50*/  HMMA.1688.F32.TF32 R124, R60.reuse, R220, R124 ;  /* 0x000000dc3c7c723c */ /* 0x050fec000008107c */
[C---:B------:R-:W-:Y:S06]  /*b1d60*/  HMMA.1688.F32.TF32 R128, R60.reuse, R216, R128 ;  /* 0x000000d83c80723c */ /* 0x040fec0000081080 */
[C---:B------:R-:W-:Y:S06]  /*b1d70*/  HMMA.1688.F32.TF32 R248, R60.reuse, R212, R248 ;  /* 0x000000d43cf8723c */ /* 0x040fec00000810f8 */
[----:B------:R-:W-:-:S15]  /*b1d80*/  HMMA.1688.F32.TF32 R32, R60, R200, R32 ;  /* 0x000000c83c20723c */ /* 0x000fde0000081020 */
[----:B------:R-:W-:-:S03]  /*b1d90*/  NOP ;  /* 0x0000000000007918 */ /* 0x000fc60000000000 */
[----:B------:R-:W-:Y:S01]  /*b1da0*/  IMAD.MOV.U32 R218, RZ, RZ, R248 ;  /* 0x000000ffffda7224 */ /* 0x000fe200078e00f8 */
[----:B------:R-:W-:Y:S01]  /*b1db0*/  MOV R238, R250 ;  /* 0x000000fa00ee7202 */ /* 0x000fe20000000f00 */
[----:B------:R-:W-:Y:S02]  /*b1dc0*/  IMAD.MOV.U32 R219, RZ, RZ, R249 ;  /* 0x000000ffffdb7224 */ /* 0x000fe400078e00f9 */
[----:B------:R-:W-:Y:S02]  /*b1dd0*/  IMAD.MOV.U32 R239, RZ, RZ, R251 ;  /* 0x000000ffffef7224 */ /* 0x000fe400078e00fb */
[C---:B------:R-:W-:Y:S06]  /*b1de0*/  HMMA.1688.F32.TF32 R248, R60.reuse, R208, R36 ;  /* 0x000000d03cf8723c */ /* 0x040fec0000081024 */
[----:B------:R-:W-:Y:S01]  /*b1df0*/  HMMA.1688.F32.TF32 R36, R60, R204, R48 ;  /* 0x000000cc3c24723c */ /* 0x000fe20000081030 */
[----:B------:R-:W-:Y:S01]  /*b1e00*/  IMAD.MOV.U32 R231, RZ, RZ, R124 ;  /* 0x000000ffffe77224 */ /* 0x000fe200078e007c */
[----:B------:R-:W-:Y:S01]  /*b1e10*/  MOV R230, R125 ;  /* 0x0000007d00e67202 */ /* 0x000fe20000000f00 */
[----:B------:R-:W-:Y:S01]  /*b1e20*/  IMAD.MOV.U32 R234, RZ, RZ, R129 ;  /* 0x000000ffffea7224 */ /* 0x000fe200078e0081 */
[----:B------:R-:W3:Y:S01]  /*b1e30*/  LDL.LU.64 R124, [R1+0xbca8] ;  /* 0x00bca800017c7983 */ /* 0x000ee20000300a00 */
[----:B------:R-:W-:Y:S01]  /*b1e40*/  MOV R235, R128 ;  /* 0x0000008000eb7202 */ /* 0x000fe20000000f00 */
[----:B------:R-:W-:-:S02]  /*b1e50*/  IMAD.MOV.U32 R223, RZ, RZ, R130 ;  /* 0x000000ffffdf7224 */ /* 0x000fc400078e0082 */
[----:B------:R-:W4:Y:S01]  /*b1e60*/  LDL.LU R128, [R1+0x1060] ;  /* 0x0010600001807983 */ /* 0x000f220000300800 */
[----:B------:R-:W-:-:S03]  /*b1e70*/  MOV R222, R131 ;  /* 0x0000008300de7202 */ /* 0x000fc60000000f00 */
[----:B------:R-:W4:Y:S04]  /*b1e80*/  LDL.LU R129, [R1+0x1064] ;  /* 0x0010640001817983 */ /* 0x000f280000300800 */
[----:B------:R-:W4:Y:S04]  /*b1e90*/  LDL.LU R130, [R1+0x1068] ;  /* 0x0010680001827983 */ /* 0x000f280000300800 */
[----:B------:R-:W4:Y:S04]  /*b1ea0*/  LDL.LU R131, [R1+0x106c] ;  /* 0x00106c0001837983 */ /* 0x000f280000300800 */
[----:B------:R1:W-:Y:S04]  /*b1eb0*/  STL.64 [R1+0x530], R248 ;  /* 0x000530f801007387 */ /* 0x0003e80000100a00 */
[----:B------:R1:W-:Y:S04]  /*b1ec0*/  STL.64 [R1+0x538], R250 ;  /* 0x000538fa01007387 */ /* 0x0003e80000100a00 */
[----:B-1----:R-:W3:Y:S04]  /*b1ed0*/  LDL.LU R248, [R1+0x1050] ;  /* 0x0010500001f87983 */ /* 0x002ee80000300800 */
[----:B------:R1:W-:Y:S04]  /*b1ee0*/  STL.64 [R1+0x520], R36 ;  /* 0x0005202401007387 */ /* 0x0003e80000100a00 */
[----:B------:R1:W-:Y:S04]  /*b1ef0*/  STL.64 [R1+0x528], R38 ;  /* 0x0005282601007387 */ /* 0x0003e80000100a00 */
[----:B------:R-:W-:Y:S04]  /*b1f00*/  STL.64 [R1+0x510], R32 ;  /* 0x0005102001007387 */ /* 0x000fe80000100a00 */
[----:B------:R2:W-:Y:S04]  /*b1f10*/  STL.64 [R1+0x518], R34 ;  /* 0x0005182201007387 */ /* 0x0005e80000100a00 */
[----:B------:R-:W3:Y:S04]  /*b1f20*/  LDL.LU R249, [R1+0x1054] ;  /* 0x0010540001f97983 */ /* 0x000ee80000300800 */
[----:B------:R-:W3:Y:S04]  /*b1f30*/  LDL.LU R250, [R1+0x1058] ;  /* 0x0010580001fa7983 */ /* 0x000ee80000300800 */
[----:B------:R-:W3:Y:S04]  /*b1f40*/  LDL.LU R251, [R1+0x105c] ;  /* 0x00105c0001fb7983 */ /* 0x000ee80000300800 */
[----:B-1----:R-:W3:Y:S04]  /*b1f50*/  LDL.LU R36, [R1+0x1040] ;  /* 0x0010400001247983 */ /* 0x002ee80000300800 */
[----:B------:R-:W3:Y:S04]  /*b1f60*/  LDL.LU R37, [R1+0x1044] ;  /* 0x0010440001257983 */ /* 0x000ee80000300800 */
[----:B------:R-:W3:Y:S04]  /*b1f70*/  LDL.LU R38, [R1+0x1048] ;  /* 0x0010480001267983 */ /* 0x000ee80000300800 */
[----:B------:R-:W3:Y:S01]  /*b1f80*/  LDL.LU R39, [R1+0x104c] ;  /* 0x00104c0001277983 */ /* 0x000ee20000300800 */
[----:B--2---:R-:W-:-:S15]  /*b1f90*/  HMMA.1688.F32.TF32 R32, R60, R196, R244 ;  /* 0x000000c43c20723c */ /* 0x004fde00000810f4 */
[----:B------:R-:W-:-:S08]  /*b1fa0*/  NOP ;  /* 0x0000000000007918 */ /* 0x000fd00000000000 */
[----:B------:R1:W-:Y:S04]  /*b1fb0*/  STL.64 [R1+0x500], R32 ;  /* 0x0005002001007387 */ /* 0x0003e80000100a00 */
[----:B------:R-:W2:Y:S04]  /*b1fc0*/  LDL.LU R48, [R1+0x9a0] ;  /* 0x0009a00001307983 */ /* 0x000ea80000300800 */
[----:B------:R-:W2:Y:S04]  /*b1fd0*/  LDL.LU R49, [R1+0x9a4] ;  /* 0x0009a40001317983 */ /* 0x000ea80000300800 */
[----:B------:R-:W2:Y:S04]  /*b1fe0*/  LDL.LU R50, [R1+0x9a8] ;  /* 0x0009a80001327983 */ /* 0x000ea80000300800 */
[----:B------:R-:W2:Y:S01]  /*b1ff0*/  LDL.LU R51, [R1+0x9ac] ;  /* 0x0009ac0001337983 */ /* 0x000ea20000300800 */
[----:B------:R-:W-:Y:S01]  /*b2000*/  IMAD.MOV.U32 R170, RZ, RZ, R34 ;  /* 0x000000ffffaa7224 */ /* 0x000fe200078e0022 */
[----:B------:R-:W-:-:S02]  /*b2010*/  MOV R171, R35 ;  /* 0x0000002300ab7202 */ /* 0x000fc40000000f00 */
        /* <DEDUP_REMOVED lines=8> */
[----:B------:R-:W-:Y:S04]  /*b20a0*/  STL [R1+0xb844], R170 ;  /* 0x00b844aa01007387 */ /* 0x000fe80000100800 */
[----:B------:R1:W-:Y:S01]  /*b20b0*/  STL [R1+0xb840], R171 ;  /* 0x00b840ab01007387 */ /* 0x0003e20000100800 */
[----:B----4-:R-:W-:-:S15]  /*b20c0*/  HMMA.1688.F32.TF32 R128, R60, R192, R128 ;  /* 0x000000c03c80723c */ /* 0x010fde0000081080 */
[----:B------:R-:W-:-:S09]  /*b20d0*/  NOP ;  /* 0x0000000000007918 */ /* 0x000fd20000000000 */
[----:B------:R-:W-:Y:S01]  /*b20e0*/  IMAD.MOV.U32 R211, RZ, RZ, R131 ;  /* 0x000000ffffd37224 */ /* 0x000fe200078e0083 */
[----:B------:R-:W-:Y:S01]  /*b20f0*/  MOV R210, R130 ;  /* 0x0000008200d27202 */ /* 0x000fe20000000f00 */
[----:B------:R-:W-:Y:S02]  /*b2100*/  IMAD.MOV.U32 R175, RZ, RZ, R129 ;  /* 0x000000ffffaf7224 */ /* 0x000fe400078e0081 */
[----:B------:R-:W-:Y:S02]  /*b2110*/  IMAD.MOV.U32 R174, RZ, RZ, R128 ;  /* 0x000000ffffae7224 */ /* 0x000fe400078e0080 */
[----:B------:R-:W4:Y:S04]  /*b2120*/  LDL.LU.64 R128, [R1+0xbca0] ;  /* 0x00bca00001807983 */ /* 0x000f280000300a00 */
[----:B------:R1:W-:Y:S01]  /*b2130*/  STL [R1+0xb854], R211 ;  /* 0x00b854d301007387 */ /* 0x0003e20000100800 */
[C---:B---3--:R-:W-:Y:S06]  /*b2140*/  HMMA.1688.F32.TF32 R248, R60.reuse, R188, R248 ;  /* 0x000000bc3cf8723c */ /* 0x048fec00000810f8 */
[----:B------:R-:W-:Y:S01]  /*b2150*/  HMMA.1688.F32.TF32 R36, R60, R184, R36 ;  /* 0x000000b83c24723c */ /* 0x000fe20000081024 */
[----:B------:R-:W-:Y:S04]  /*b2160*/  STL [R1+0xb850], R210 ;  /* 0x00b850d201007387 */ /* 0x000fe80000100800 */
[----:B------:R3:W-:Y:S04]  /*b2170*/  STL [R1+0xb84c], R175 ;  /* 0x00b84caf01007387 */ /* 0x0007e80000100800 */
[----:B------:R3:W-:Y:S09]  /*b2180*/  STL [R1+0xb848], R174 ;  /* 0x00b848ae01007387 */ /* 0x0007f20000100800 */
[----:B-1----:R-:W-:-:S06]  /*b2190*/  MOV R171, R249 ;  /* 0x000000f900ab7202 */ /* 0x002fcc0000000f00 */
[----:B------:R-:W-:Y:S01]  /*b21a0*/  IMAD.MOV.U32 R211, RZ, RZ, R36 ;  /* 0x000000ffffd37224 */ /* 0x000fe200078e0024 */
[----:B---3--:R-:W-:Y:S01]  /*b21b0*/  MOV R175, R38 ;  /* 0x0000002600af7202 */ /* 0x008fe20000000f00 */
[----:B------:R-:W-:Y:S02]  /*b21c0*/  IMAD.MOV.U32 R210, RZ, RZ, R37 ;  /* 0x000000ffffd27224 */ /* 0x000fe400078e0025 */
[----:B------:R-:W-:Y:S02]  /*b21d0*/  IMAD.MOV.U32 R174, RZ, RZ, R39 ;  /* 0x000000ffffae7224 */ /* 0x000fe400078e0027 */
[----:B------:R-:W-:Y:S01]  /*b21e0*/  IMAD.MOV.U32 R170, RZ, RZ, R248 ;  /* 0x000000ffffaa7224 */ /* 0x000fe200078e00f8 */
[----:B------:R-:W-:Y:S04]  /*b21f0*/  STL.64 [R1+0x4e8], R250 ;  /* 0x0004e8fa01007387 */ /* 0x000fe80000100a00 */
[----:B------:R-:W-:Y:S04]  /*b2200*/  STL [R1+0xb85c], R171 ;  /* 0x00b85cab01007387 */ /* 0x000fe80000100800 */
[----:B------:R1:W-:Y:S04]  /*b2210*/  STL [R1+0xb858], R170 ;  /* 0x00b858aa01007387 */ /* 0x0003e80000100800 */
[----:B------:R3:W-:Y:S01]  /*b2220*/  STL [R1+0xb86c], R174 ;  /* 0x00b86cae01007387 */ /* 0x0007e20000100800 */
[----:B------:R-:W-:-:S03]  /*b2230*/  IMAD.MOV.U32 R214, RZ, RZ, R126 ;  /* 0x000000ffffd67224 */ /* 0x000fc600078e007e */
[----:B------:R3:W-:Y:S04]  /*b2240*/  STL [R1+0xb868], R175 ;  /* 0x00b868af01007387 */ /* 0x0007e80000100800 */
[----:B------:R3:W-:Y:S04]  /*b2250*/  STL [R1+0xb864], R210 ;  /* 0x00b864d201007387 */ /* 0x0007e80000100800 */
[----:B------:R3:W-:Y:S01]  /*b2260*/  STL [R1+0xb860], R211 ;  /* 0x00b860d301007387 */ /* 0x0007e20000100800 */
[----:B--2---:R-:W-:-:S15]  /*b2270*/  HMMA.1688.F32.TF32 R36, R60, R180, R48 ;  /* 0x000000b43c24723c */ /* 0x004fde0000081030 */
[----:B------:R-:W-:-:S08]  /*b2280*/  NOP ;  /* 0x0000000000007918 */ /* 0x000fd00000000000 */
[----:B------:R2:W-:Y:S04]  /*b2290*/  STL.64 [R1+0x4c0], R36 ;  /* 0x0004c02401007387 */ /* 0x0005e80000100a00 */
[----:B------:R-:W2:Y:S01]  /*b22a0*/  LDL.LU R126, [R1+0x948] ;  /* 0x00094800017e7983 */ /* 0x000ea20000300800 */
[----:B------:R-:W-:Y:S01]  /*b22b0*/  HMMA.1688.F32.TF32 R32, R60, R176, R32 ;  /* 0x000000b03c20723c */ /* 0x000fe20000081020 */
[----:B------:R-:W-:-:S15]  /*b22c0*/  IMAD.MOV.U32 R215, RZ, RZ, R127 ;  /* 0x000000ffffd77224 */ /* 0x000fde00078e007f */
[----:B------:R-:W-:-:S08]  /*b22d0*/  NOP ;  /* 0x0000000000007918 */ /* 0x000fd00000000000 */
[----:B------:R-:W-:Y:S01]  /*b22e0*/  IMAD.MOV.U32 R178, RZ, RZ, R32 ;  /* 0x000000ffffb27224 */ /* 0x000fe200078e0020 */
[----:B------:R-:W-:Y:S01]  /*b22f0*/  MOV R206, R34 ;  /* 0x0000002200ce7202 */ /* 0x000fe20000000f00 */
[----:B------:R-:W-:Y:S02]  /*b2300*/  IMAD.MOV.U32 R179, RZ, RZ, R33 ;  /* 0x000000ffffb37224 */ /* 0x000fe400078e0021 */
[----:B------:R-:W-:Y:S02]  /*b2310*/  IMAD.MOV.U32 R207, RZ, RZ, R35 ;  /* 0x000000ffffcf7224 */ /* 0x000fe400078e0023 */
[----:B------:R-:W-:Y:S01]  /*b2320*/  HMMA.1688.F32.TF32 R32, R60, R172, R244 ;  /* 0x000000ac3c20723c */ /* 0x000fe200000810f4 */
[----:B------:R-:W-:Y:S01]  /*b2330*/  MOV R94, R113 ;  /* 0x00000071005e7202 */ /* 0x000fe20000000f00 */
[----:B------:R-:W-:Y:S02]  /*b2340*/  IMAD.MOV.U32 R95, RZ, RZ, R112 ;  /* 0x000000ffff5f7224 */ /* 0x000fe400078e0070 */
[----:B------:R-:W-:-:S02]  /*b2350*/  IMAD.MOV.U32 R98, RZ, RZ, R101 ;  /* 0x000000ffff627224 */ /* 0x000fc400078e0065 */
[----:B------:R-:W-:Y:S01]  /*b2360*/  IMAD.MOV.U32 R99, RZ, RZ, R100 ;  /* 0x000000ffff637224 */ /* 0x000fe200078e0064 */
[----:B------:R-:W-:Y:S01]  /*b2370*/  MOV R103, R84 ;  /* 0x0000005400677202 */ /* 0x000fe20000000f00 */
[----:B------:R-:W-:Y:S01]  /*b2380*/  IMAD.MOV.U32 R102, RZ, RZ, R85 ;  /* 0x000000ffff667224 */ /* 0x000fe200078e0055 */
[----:B------:R-:W-:Y:S01]  /*b2390*/  MOV R111, R104 ;  /* 0x00000068006f7202 */ /* 0x000fe20000000f00 */
[----:B------:R-:W-:Y:S01]  /*b23a0*/  IMAD.MOV.U32 R110, RZ, RZ, R105 ;  /* 0x000000ffff6e7224 */ /* 0x000fe200078e0069 */
[----:B------:R-:W-:Y:S01]  /*b23b0*/  MOV R106, R77 ;  /* 0x0000004d006a7202 */ /* 0x000fe20000000f00 */
[----:B------:R-:W-:Y:S02]  /*b23c0*/  IMAD.MOV.U32 R107, RZ, RZ, R76 ;  /* 0x000000ffff6b7224 */ /* 0x000fe400078e004c */
[----:B------:R-:W-:Y:S02]  /*b23d0*/  IMAD.MOV.U32 R114, RZ, RZ, R69 ;  /* 0x000000ffff727224 */ /* 0x000fe400078e0045 */
[----:B------:R-:W-:Y:S01]  /*b23e0*/  IMAD.MOV.U32 R115, RZ, RZ, R68 ;  /* 0x000000ffff737224 */ /* 0x000fe200078e0044 */
[----:B-1----:R-:W-:Y:S01]  /*b23f0*/  MOV R170, R39 ;  /* 0x0000002700aa7202 */ /* 0x002fe20000000f00 */
[----:B------:R-:W-:-:S02]  /*b2400*/  IMAD.MOV.U32 R171, RZ, RZ, R38 ;  /* 0x000000ffffab7224 */ /* 0x000fc400078e0026 */
[----:B------:R-:W-:Y:S02]  /*b2410*/  IMAD.MOV.U32 R118, RZ, RZ, R121 ;  /* 0x000000ffff767224 */ /* 0x000fe400078e0079 */
[----:B------:R-:W-:Y:S01]  /*b2420*/  IMAD.MOV.U32 R119, RZ, RZ, R120 ;  /* 0x000000ffff777224 */ /* 0x000fe200078e0078 */
[----:B------:R-:W-:Y:S01]  /*b2430*/  MOV R123, R56 ;  /* 0x00000038007b7202 */ /* 0x000fe20000000f00 */
[----:B---3--:R-:W-:Y:S01]  /*b2440*/  IMAD.MOV.U32 R174, RZ, RZ, R32 ;  /* 0x000000ffffae7224 */ /* 0x008fe200078e0020 */
[----:B------:R-:W-:Y:S01]  /*b2450*/  MOV R175, R33 ;  /* 0x0000002100af7202 */ /* 0x000fe20000000f00 */
[----:B------:R-:W-:Y:S02]  /*b2460*/  IMAD.MOV.U32 R210, RZ, RZ, R34 ;  /* 0x000000ffffd27224 */ /* 0x000fe400078e0022 */
[----:B------:R-:W-:Y:S02]  /*b2470*/  IMAD.MOV.U32 R122, RZ, RZ, R57 ;  /* 0x000000ffff7a7224 */ /* 0x000fe400078e0039 */
[----:B------:R-:W-:-:S02]  /*b2480*/  IMAD.MOV.U32 R250, RZ, RZ, R5 ;  /* 0x000000fffffa7224 */ /* 0x000fc400078e0005 */
[----:B------:R-:W-:Y:S01]  /*b2490*/  IMAD.MOV.U32 R251, RZ, RZ, R4 ;  /* 0x000000fffffb7224 */ /* 0x000fe200078e0004 */
[----:B------:R-:W-:Y:S01]  /*b24a0*/  MOV R249, R8 ;  /* 0x0000000800f97202 */ /* 0x000fe20000000f00 */
[----:B------:R-:W-:Y:S01]  /*b24b0*/  IMAD.MOV.U32 R211, RZ, RZ, R35 ;  /* 0x000000ffffd37224 */ /* 0x000fe200078e0023 */
[----:B----4-:R-:W-:Y:S01]  /*b24c0*/  MOV R127, R128 ;  /* 0x00000080007f7202 */ /* 0x010fe20000000f00 */
[----:B------:R-:W-:Y:S01]  /*b24d0*/  IMAD.MOV.U32 R101, RZ, RZ, R88 ;  /* 0x000000ffff657224 */ /* 0x000fe200078e0058 */
[----:B------:R-:W-:Y:S01]  /*b24e0*/  MOV R100, R89 ;  /* 0x0000005900647202 */ /* 0x000fe20000000f00 */
[----:B------:R-:W-:Y:S01]  /*b24f0*/  IMAD.MOV.U32 R104, RZ, RZ, R81 ;  /* 0x000000ffff687224 */ /* 0x000fe200078e0051 */
[----:B------:R-:W-:Y:S01]  /*b2500*/  MOV R113, R72 ;  /* 0x0000004800717202 */ /* 0x000fe20000000f00 */
[----:B------:R-:W-:Y:S01]  /*b2510*/  IMAD.MOV.U32 R105, RZ, RZ, R80 ;  /* 0x000000ffff697224 */ /* 0x000fe200078e0050 */
[----:B------:R-:W-:Y:S01]  /*b2520*/  LDS R245, [R129+UR12+0x81000] ;  /* 0x0810000c81f57984 */ /* 0x000fe20008000800 */
[----:B------:R-:W-:Y:S01]  /*b2530*/  IMAD.MOV.U32 R112, RZ, RZ, R73 ;  /* 0x000000ffff707224 */ /* 0x000fe200078e0049 */
[----:B--2---:R-:W-:Y:S01]  /*b2540*/  HMMA.1688.F32.TF32 R36, R60, R148, R108 ;  /* 0x000000943c24723c */ /* 0x004fe2000008106c */
[----:B------:R-:W-:Y:S01]  /*b2550*/  MOV R120, R65 ;  /* 0x0000004100787202 */ /* 0x000fe20000000f00 */
[----:B------:R-:W-:Y:S01]  /*b2560*/  IMAD.MOV.U32 R121, RZ, RZ, R64 ;  /* 0x000000ffff797224 */ /* 0x000fe200078e0040 */
[----:B------:R-:W1:Y:S01]  /*b2570*/  LDSM.16.M88.4 R4, [R2+UR13+0x24000] ;  /* 0x0240000d0204783b */ /* 0x000e620008000200 */
[----:B------:R-:W-:-:S03]  /*b2580*/  IMAD.MOV.U32 R248, RZ, RZ, R9 ;  /* 0x000000fffff87224 */ /* 0x000fc600078e0009 */
[----:B------:R-:W2:Y:S04]  /*b2590*/  LDSM.16.M88.4 R8, [R2+UR13+0x25000] ;  /* 0x0250000d0208783b */ /* 0x000ea80008000200 */
[----:B------:R-:W-:Y:S04]  /*b25a0*/  LDS R247, [R129+UR12+0x81400] ;  /* 0x0814000c81f77984 */ /* 0x000fe80008000800 */
[----:B------:R-:W3:Y:S04]  /*b25b0*/  LDSM.16.M88.4 R128, [R2+UR13+0x26000] ;  /* 0x0260000d0280783b */ /* 0x000ee80008000200 */
[----:B------:R-:W-:Y:S04]  /*b25c0*/  LDSM.16.M88.4 R108, [R2+UR13+0x2b000] ;  /* 0x02b0000d026c783b */ /* 0x000fe80008000200 */
[----:B------:R-:W-:Y:S04]  /*b25d0*/  LDSM.16.M88.4 R88, [R2+UR13+0x30000] ;  /* 0x0300000d0258783b */ /* 0x000fe80008000200 */
[----:B------:R-:W-:Y:S04]  /*b25e0*/  LDSM.16.M88.4 R84, [R2+UR13+0x31000] ;  /* 0x0310000d0254783b */ /* 0x000fe80008000200 */
[----:B------:R-:W-:Y:S04]  /*b25f0*/  LDSM.16.M88.4 R80, [R2+UR13+0x32000] ;  /* 0x0320000d0250783b */ /* 0x000fe80008000200 */
[----:B------:R-:W-:Y:S04]  /*b2600*/  LDSM.16.M88.4 R76, [R2+UR13+0x33000] ;  /* 0x0330000d024c783b */ /* 0x000fe80008000200 */
[----:B------:R-:W-:Y:S04]  /*b2610*/  LDSM.16.M88.4 R72, [R2+UR13+0x34000] ;  /* 0x0340000d0248783b */ /* 0x000fe80008000200 */
[----:B------:R-:W-:Y:S04]  /*b2620*/  LDSM.16.M88.4 R68, [R2+UR13+0x35000] ;  /* 0x0350000d0244783b */ /* 0x000fe80008000200 */
[----:B------:R-:W-:Y:S04]  /*b2630*/  LDSM.16.M88.4 R64, [R2+UR13+0x36000] ;  /* 0x0360000d0240783b */ /* 0x000fe80008000200 */
[----:B------:R-:W-:Y:S01]  /*b2640*/  LDSM.16.M88.4 R56, [R2+UR13+0x37000] ;  /* 0x0370000d0238783b */ /* 0x000fe20008000200 */
[----:B------:R-:W-:Y:S01]  /*b2650*/  MOV R48, R25 ;  /* 0x0000001900307202 */ /* 0x000fe20000000f00 */
[----:B------:R-:W-:Y:S01]  /*b2660*/  IMAD.MOV.U32 R49, RZ, RZ, R24 ;  /* 0x000000ffff317224 */ /* 0x000fe200078e0018 */
[----:B------:R-:W-:Y:S01]  /*b2670*/  MOV R51, R20 ;  /* 0x0000001400337202 */ /* 0x000fe20000000f00 */
[----:B------:R-:W-:Y:S01]  /*b2680*/  LDSM.16.M88.4 R24, [R2+UR13+0x3c000] ;  /* 0x03c0000d0218783b */ /* 0x000fe20008000200 */
[----:B------:R-:W-:-:S03]  /*b2690*/  IMAD.MOV.U32 R50, RZ, RZ, R21 ;  /* 0x000000ffff327224 */ /* 0x000fc600078e0015 */
[----:B------:R-:W-:Y:S04]  /*b26a0*/  LDSM.16.M88.4 R20, [R2+UR13+0x3d000] ;  /* 0x03d0000d0214783b */ /* 0x000fe80008000200 */
[----:B------:R-:W-:Y:S04]  /*b26b0*/  LDS R244, [R3+UR12+0x81000] ;  /* 0x0810000c03f47984 */ /* 0x000fe80008000800 */
[----:B------:R-:W-:Y:S01]  /*b26c0*/  LDS R246, [R3+UR12+0x81400] ;  /* 0x0814000c03f67984 */ /* 0x000fe20008000800 */
[----:B------:R-:W-:-:S15]  /*b26d0*/  HMMA.1688.F32.TF32 R32, R60, R168, R124 ;  /* 0x000000a83c20723c */ /* 0x000fde000008107c */
[----:B------:R-:W-:-:S09]  /*b26e0*/  NOP ;  /* 0x0000000000007918 */ /* 0x000fd20000000000 */
        /* <DEDUP_REMOVED lines=8> */
[----:B------:R-:W-:Y:S01]  /*b2770*/  LDSM.16.M88.4 R92, [R2+UR13+0x2f000] ;  /* 0x02f0000d025c783b */ /* 0x000fe20008000200 */
[----:B------:R-:W-:-:S03]  /*b2780*/  IMAD.MOV.U32 R127, RZ, RZ, R44 ;  /* 0x000000ffff7f7224 */ /* 0x000fc600078e002c */
[----:B------:R-:W-:Y:S04]  /*b2790*/  LDSM.16.M88.4 R52, [R2+UR13+0x38000] ;  /* 0x0380000d0234783b */ /* 0x000fe80008000200 */
[----:B------:R-:W-:-:S12]  /*b27a0*/  LDSM.16.M88.4 R44, [R2+UR13+0x39000] ;  /* 0x0390000d022c783b */ /* 0x000fd80008000200 */
[----:B------:R-:W-:Y:S01]  /*b27b0*/  MOV R187, R32 ;  /* 0x0000002000bb7202 */ /* 0x000fe20000000f00 */
[----:B------:R-:W-:Y:S01]  /*b27c0*/  IMAD.MOV.U32 R190, RZ, RZ, R33 ;  /* 0x000000ffffbe7224 */ /* 0x000fe200078e0021 */
[----:B------:R-:W-:Y:S01]  /*b27d0*/  MOV R199, R35 ;  /* 0x0000002300c77202 */ /* 0x000fe20000000f00 */
[----:B------:R-:W-:Y:S02]  /*b27e0*/  IMAD.MOV.U32 R198, RZ, RZ, R34 ;  /* 0x000000ffffc67224 */ /* 0x000fe400078e0022 */
[----:B------:R-:W-:Y:S01]  /*b27f0*/  HMMA.1688.F32.TF32 R32, R60, R160, R96 ;  /* 0x000000a03c20723c */ /* 0x000fe20000081060 */
[----:B------:R-:W-:-:S15]  /*b2800*/  LDSM.16.M88.4 R96, [R2+UR13+0x2e000] ;  /* 0x02e0000d0260783b */ /* 0x000fde0008000200 */
[----:B------:R-:W-:-:S08]  /*b2810*/  NOP ;  /* 0x0000000000007918 */ /* 0x000fd00000000000 */
[----:B------:R-:W-:Y:S01]  /*b2820*/  IMAD.MOV.U32 R194, RZ, RZ, R32 ;  /* 0x000000ffffc27224 */ /* 0x000fe200078e0020 */
[----:B------:R-:W-:Y:S01]  /*b2830*/  MOV R191, R34 ;  /* 0x0000002200bf7202 */ /* 0x000fe20000000f00 */
[----:B------:R-:W-:Y:S02]  /*b2840*/  IMAD.MOV.U32 R195, RZ, RZ, R33 ;  /* 0x000000ffffc37224 */ /* 0x000fe400078e0021 */
[----:B------:R-:W-:Y:S02]  /*b2850*/  IMAD.MOV.U32 R183, RZ, RZ, R35 ;  /* 0x000000ffffb77224 */ /* 0x000fe400078e0023 */
[----:B------:R-:W-:Y:S01]  /*b2860*/  HMMA.1688.F32.TF32 R32, R60, R156, R100 ;  /* 0x0000009c3c20723c */ /* 0x000fe20000081064 */
[----:B------:R-:W-:-:S15]  /*b2870*/  LDSM.16.M88.4 R100, [R2+UR13+0x2d000] ;  /* 0x02d0000d0264783b */ /* 0x000fde0008000200 */
[----:B------:R-:W-:-:S07]  /*b2880*/  NOP ;  /* 0x0000000000007918 */ /* 0x000fce0000000000 */
[----:B------:R4:W-:Y:S01]  /*b2890*/  STL [R1+0x460], R32 ;  /* 0x0004602001007387 */ /* 0x0009e20000100800 */
[----:B------:R-:W-:Y:S01]  /*b28a0*/  IMAD.MOV.U32 R162, RZ, RZ, R33 ;  /* 0x000000ffffa27224 */ /* 0x000fe200078e0021 */
[----:B------:R-:W-:Y:S01]  /*b28b0*/  MOV R166, R34 ;  /* 0x0000002200a67202 */ /* 0x000fe20000000f00 */
[----:B------:R-:W-:Y:S02]  /*b28c0*/  IMAD.MOV.U32 R167, RZ, RZ, R35 ;  /* 0x000000ffffa77224 */ /* 0x000fe400078e0023 */
[----:B----4-:R-:W-:Y:S01]  /*b28d0*/  HMMA.1688.F32.TF32 R32, R60, R152, R104 ;  /* 0x000000983c20723c */ /* 0x010fe20000081068 */
[----:B------:R-:W-:-:S15]  /*b28e0*/  LDSM.16.M88.4 R104, [R2+UR13+0x2c000] ;  /* 0x02c0000d0268783b */ /* 0x000fde0008000200 */
[----:B------:R-:W-:-:S07]  /*b28f0*/  NOP ;  /* 0x0000000000007918 */ /* 0x000fce0000000000 */
[----:B------:R-:W-:Y:S01]  /*b2900*/  STL [R1+0x454], R33 ;  /* 0x0004542101007387 */ /* 0x000fe20000100800 */
[----:B------:R-:W-:-:S03]  /*b2910*/  IMAD.MOV.U32 R163, RZ, RZ, R32 ;  /* 0x000000ffffa37224 */ /* 0x000fc600078e0020 */
[----:B------:R4:W-:Y:S02]  /*b2920*/  STL.64 [R1+0x458], R34 ;  /* 0x0004582201007387 */ /* 0x0009e40000100a00 */
[----:B----4-:R-:W-:Y:S02]  /*b2930*/  HMMA.1688.F32.TF32 R32, R60, R144, R112 ;  /* 0x000000903c20723c */ /* 0x010fe40000081070 */
[----:B------:R-:W-:Y:S04]  /*b2940*/  STL.64 [R1+0x850], R36 ;  /* 0x0008502401007387 */ /* 0x000fe80000100a00 */
[----:B------:R-:W-:Y:S04]  /*b2950*/  STL.64 [R1+0x858], R38 ;  /* 0x0008582601007387 */ /* 0x000fe80000100a00 */
[----:B------:R-:W-:-:S13]  /*b2960*/  LDSM.16.M88.4 R112, [R2+UR13+0x2a000] ;  /* 0x02a0000d0270783b */ /* 0x000fda0008000200 */
[----:B------:R-:W-:Y:S01]  /*b2970*/  STL [R1+0x840], R32 ;  /* 0x0008402001007387 */ /* 0x000fe20000100800 */
[----:B------:R-:W-:Y:S01]  /*b2980*/  MOV R158, R33 ;  /* 0x00000021009e7202 */ /* 0x000fe20000000f00 */
[----:B------:R-:W-:Y:S02]  /*b2990*/  IMAD.MOV.U32 R159, RZ, RZ, R34 ;  /* 0x000000ffff9f7224 */ /* 0x000fe400078e0022 */
[----:B------:R4:W-:Y:S02]  /*b29a0*/  STL [R1+0x84c], R35 ;  /* 0x00084c2301007387 */ /* 0x0009e40000100800 */
[----:B----4-:R-:W-:Y:S02]  /*b29b0*/  HMMA.1688.F32.TF32 R32, R60, R140, R116 ;  /* 0x0000008c3c20723c */ /* 0x010fe40000081074 */
[----:B------:R-:W-:-:S15]  /*b29c0*/  LDSM.16.M88.4 R116, [R2+UR13+0x29000] ;  /* 0x0290000d0274783b */ /* 0x000fde0008000200 */
[----:B------:R-:W-:-:S07]  /*b29d0*/  NOP ;  /* 0x0000000000007918 */ /* 0x000fce0000000000 */
[----:B------:R-:W-:Y:S01]  /*b29e0*/  IMAD.MOV.U32 R134, RZ, RZ, R32 ;  /* 0x000000ffff867224 */ /* 0x000fe200078e0020 */
[----:B------:R-:W-:Y:S01]  /*b29f0*/  MOV R135, R33 ;  /* 0x0000002100877202 */ /* 0x000fe20000000f00 */
[----:B------:R-:W-:Y:S02]  /*b2a00*/  IMAD.MOV.U32 R154, RZ, RZ, R34 ;  /* 0x000000ffff9a7224 */ /* 0x000fe400078e0022 */
[----:B------:R-:W-:Y:S02]  /*b2a10*/  IMAD.MOV.U32 R155, RZ, RZ, R35 ;  /* 0x000000ffff9b7224 */ /* 0x000fe400078e0023 */
[----:B------:R-:W-:Y:S01]  /*b2a20*/  HMMA.1688.F32.TF32 R32, R60, R136, R120 ;  /* 0x000000883c20723c */ /* 0x000fe20000081078 */
[----:B------:R-:W-:-:S15]  /*b2a30*/  LDSM.16.M88.4 R120, [R2+UR13+0x28000] ;  /* 0x0280000d0278783b */ /* 0x000fde0008000200 */
[----:B------:R-:W-:-:S08]  /*b2a40*/  NOP ;  /* 0x0000000000007918 */ /* 0x000fd00000000000 */
[----:B------:R-:W-:Y:S01]  /*b2a50*/  MOV R138, R32 ;  /* 0x00000020008a7202 */ /* 0x000fe20000000f00 */
[----:B------:R-:W-:Y:S01]  /*b2a60*/  IMAD.MOV.U32 R139, RZ, RZ, R33 ;  /* 0x000000ffff8b7224 */ /* 0x000fe200078e0021 */
[----:B------:R-:W-:Y:S01]  /*b2a70*/  MOV R150, R35 ;  /* 0x0000002300967202 */ /* 0x000fe20000000f00 */
[----:B------:R-:W-:Y:S02]  /*b2a80*/  IMAD.MOV.U32 R142, RZ, RZ, R34 ;  /* 0x000000ffff8e7224 */ /* 0x000fe400078e0022 */
[----:B------:R-:W-:Y:S01]  /*b2a90*/  HMMA.1688.F32.TF32 R32, R60, R132, R124 ;  /* 0x000000843c20723c */ /* 0x000fe2000008107c */
[----:B------:R-:W4:Y:S04]  /*b2aa0*/  LDSM.16.M88.4 R124, [R2+UR13+0x27000] ;  /* 0x0270000d027c783b */ /* 0x000f280008000200 */
[----:B-1----:R-:W-:Y:S04]  /*b2ab0*/  STL [R1+0xb6b4], R6 ;  /* 0x00b6b40601007387 */ /* 0x002fe80000100800 */
[----:B------:R-:W-:Y:S04]  /*b2ac0*/  STL [R1+0xb6b0], R7 ;  /* 0x00b6b00701007387 */ /* 0x000fe80000100800 */
[----:B--2---:R-:W-:Y:S04]  /*b2ad0*/  STL [R1+0xb6a8], R10 ;  /* 0x00b6a80a01007387 */ /* 0x004fe80000100800 */
[----:B------:R-:W-:Y:S04]  /*b2ae0*/  STL [R1+0xb6a4], R11 ;  /* 0x00b6a40b01007387 */ /* 0x000fe80000100800 */
[----:B---3--:R-:W-:Y:S03]  /*b2af0*/  STL [R1+0xb6ac], R130 ;  /* 0x00b6ac8201007387 */ /* 0x008fe60000100800 */
[----:B------:R-:W-:-:S02]  /*b2b00*/  IMAD.MOV.U32 R151, RZ, RZ, R32 ;  /* 0x000000ffff977224 */ /* 0x000fc400078e0020 */
[----:B------:R-:W-:Y:S01]  /*b2b10*/  IMAD.MOV.U32 R146, RZ, RZ, R33 ;  /* 0x000000ffff927224 */ /* 0x000fe200078e0021 */
[----:B------:R-:W-:Y:S01]  /*b2b20*/  MOV R33, R40 ;  /* 0x0000002800217202 */ /* 0x000fe20000000f00 */
[----:B------:R-:W-:Y:S01]  /*b2b30*/  IMAD.MOV.U32 R32, RZ, RZ, R41 ;  /* 0x000000ffff207224 */ /* 0x000fe200078e0029 */
[----:B------:R-:W-:Y:S01]  /*b2b40*/  MOV R147, R34 ;  /* 0x0000002200937202 */ /* 0x000fe20000000f00 */
[----:B------:R-:W-:Y:S01]  /*b2b50*/  IMAD.MOV.U32 R143, RZ, RZ, R35 ;  /* 0x000000ffff8f7224 */ /* 0x000fe200078e0023 */
[----:B------:R-:W1:Y:S01]  /*b2b60*/  LDSM.16.M88.4 R40, [R2+UR13+0x3a000] ;  /* 0x03a0000d0228783b */ /* 0x000e620008000200 */
[----:B------:R-:W-:Y:S02]  /*b2b70*/  IMAD.MOV.U32 R34, RZ, RZ, R29 ;  /* 0x000000ffff227224 */ /* 0x000fe400078e001d */
[----:B------:R-:W-:Y:S01]  /*b2b80*/  IMAD.MOV.U32 R35, RZ, RZ, R28 ;  /* 0x000000ffff237224 */ /* 0x000fe200078e001c */
[----:B------:R-:W-:Y:S04]  /*b2b90*/  STL [R1+0xb6a0], R131 ;  /* 0x00b6a08301007387 */ /* 0x000fe80000100800 */
[----:B------:R-:W2:Y:S04]  /*b2ba0*/  LDSM.16.M88.4 R28, [R2+UR13+0x3b000] ;  /* 0x03b0000d021c783b */ /* 0x000ea80008000200 */
[----:B----4-:R-:W-:Y:S04]  /*b2bb0*/  STL [R1+0xb6bc], R126 ;  /* 0x00b6bc7e01007387 */ /* 0x010fe80000100800 */
[----:B------:R-:W-:Y:S01]  /*b2bc0*/  STL [R1+0xb6b8], R127 ;  /* 0x00b6b87f01007387 */ /* 0x000fe20000100800 */
[----:B------:R-:W-:-:S03]  /*b2bd0*/  IMAD.MOV.U32 R36, RZ, RZ, R17 ;  /* 0x000000ffff247224 */ /* 0x000fc600078e0011 */
[----:B------:R-:W-:Y:S01]  /*b2be0*/  STL [R1+0xb6c4], R122 ;  /* 0x00b6c47a01007387 */ /* 0x000fe20000100800 */
[----:B------:R-:W-:-:S03]  /*b2bf0*/  IMAD.MOV.U32 R37, RZ, RZ, R16 ;  /* 0x000000ffff257224 */ /* 0x000fc600078e0010 */
[----:B------:R-:W-:Y:S01]  /*b2c00*/  STL [R1+0xb6c0], R123 ;  /* 0x00b6c07b01007387 */ /* 0x000fe20000100800 */
[----:B------:R-:W-:-:S03]  /*b2c10*/  MOV R38, R13 ;  /* 0x0000000d00267202 */ /* 0x000fc60000000f00 */
[----:B------:R-:W-:Y:S01]  /*b2c20*/  STL [R1+0xb6cc], R118 ;  /* 0x00b6cc7601007387 */ /* 0x000fe20000100800 */
[----:B------:R-:W-:-:S03]  /*b2c30*/  IMAD.MOV.U32 R39, RZ, RZ, R12 ;  /* 0x000000ffff277224 */ /* 0x000fc600078e000c */
[----:B------:R-:W-:Y:S04]  /*b2c40*/  STL [R1+0xb6c8], R119 ;  /* 0x00b6c87701007387 */ /* 0x000fe80000100800 */
[----:B------:R-:W-:Y:S04]  /*b2c50*/  STL [R1+0xb6d4], R114 ;  /* 0x00b6d47201007387 */ /* 0x000fe80000100800 */
[----:B------:R-:W3:Y:S04]  /*b2c60*/  LDSM.16.M88.4 R16, [R2+UR13+0x3e000] ;  /* 0x03e0000d0210783b */ /* 0x000ee80008000200 */
        /* <DEDUP_REMOVED lines=14> */
[----:B------:R4:W-:Y:S04]  /*b2d50*/  STL [R1+0xb70c], R86 ;  /* 0x00b70c5601007387 */ /* 0x0009e80000100800 */
[----:B------:R4:W-:Y:S04]  /*b2d60*/  STL [R1+0xb708], R87 ;  /* 0x00b7085701007387 */ /* 0x0009e80000100800 */
[----:B------:R-:W-:Y:S04]  /*b2d70*/  STL [R1+0xb714], R82 ;  /* 0x00b7145201007387 */ /* 0x000fe80000100800 */
[----:B------:R-:W-:Y:S04]  /*b2d80*/  STL [R1+0xb710], R83 ;  /* 0x00b7105301007387 */ /* 0x000fe80000100800 */
[----:B------:R-:W-:Y:S01]  /*b2d90*/  STL [R1+0xb71c], R78 ;  /* 0x00b71c4e01007387 */ /* 0x000fe20000100800 */
[C---:B------:R-:W-:Y:S03]  /*b2da0*/  HMMA.1688.F32.TF32 R248, R60.reuse, R4, R248 ;  /* 0x000000043cf8723c */ /* 0x040fe600000810f8 */
[----:B------:R-:W-:Y:S04]  /*b2db0*/  STL [R1+0xb718], R79 ;  /* 0x00b7184f01007387 */ /* 0x000fe80000100800 */
[----:B------:R-:W-:Y:S01]  /*b2dc0*/  STL [R1+0xb724], R74 ;  /* 0x00b7244a01007387 */ /* 0x000fe20000100800 */
[----:B------:R-:W-:Y:S03]  /*b2dd0*/  HMMA.1688.F32.TF32 R36, R60, R8, R36 ;  /* 0x000000083c24723c */ /* 0x000fe60000081024 */
        /* <DEDUP_REMOVED lines=13> */
[----:B--2---:R-:W-:Y:S04]  /*b2eb0*/  STL [R1+0xb61c], R30 ;  /* 0x00b61c1e01007387 */ /* 0x004fe80000100800 */
[----:B------:R-:W-:Y:S04]  /*b2ec0*/  STL [R1+0xb618], R31 ;  /* 0x00b6181f01007387 */ /* 0x000fe80000100800 */
[----:B------:R-:W-:Y:S04]  /*b2ed0*/  STL [R1+0xb624], R26 ;  /* 0x00b6241a01007387 */ /* 0x000fe80000100800 */
[----:B------:R-:W-:Y:S04]  /*b2ee0*/  STL [R1+0xb620], R27 ;  /* 0x00b6201b01007387 */ /* 0x000fe80000100800 */
[----:B------:R-:W-:Y:S04]  /*b2ef0*/  STL [R1+0xb62c], R22 ;  /* 0x00b62c1601007387 */ /* 0x000fe80000100800 */
[----:B------:R-:W-:Y:S04]  /*b2f00*/  STL [R1+0xb628], R23 ;  /* 0x00b6281701007387 */ /* 0x000fe80000100800 */
[----:B---3--:R-:W-:Y:S04]  /*b2f10*/  STL [R1+0xb634], R18 ;  /* 0x00b6341201007387 */ /* 0x008fe80000100800 */
[----:B------:R-:W-:Y:S04]  /*b2f20*/  STL [R1+0xb630], R19 ;  /* 0x00b6301301007387 */ /* 0x000fe80000100800 */
[----:B----4-:R-:W-:Y:S01]  /*b2f30*/  STL [R1+0xb63c], R14 ;  /* 0x00b63c0e01007387 */ /* 0x010fe20000100800 */
[----:B------:R-:W-:-:S03]  /*b2f40*/  MOV R86, R36 ;  /* 0x0000002400567202 */ /* 0x000fc60000000f00 */
[----:B------:R-:W-:Y:S01]  /*b2f50*/  STL [R1+0xb638], R15 ;  /* 0x00b6380f01007387 */ /* 0x000fe20000100800 */
[----:B------:R-:W-:-:S03]  /*b2f60*/  IMAD.MOV.U32 R87, RZ, RZ, R37 ;  /* 0x000000ffff577224 */ /* 0x000fc600078e0025 */
[----:B------:R-:W-:Y:S01]  /*b2f70*/  STL [R1+0xa6f0], R2 ;  /* 0x00a6f00201007387 */ /* 0x000fe20000100800 */
[----:B------:R-:W-:Y:S03]  /*b2f80*/  HMMA.1688.F32.TF32 R48, R60, R128, R48 ;  /* 0x000000803c30723c */ /* 0x000fe60000081030 */
[----:B------:R1:W-:Y:S01]  /*b2f90*/  STL.64 [R1+0x800], R248 ;  /* 0x000800f801007387 */ /* 0x0003e20000100a00 */
[----:B------:R-:W-:-:S03]  /*b2fa0*/  IMAD.MOV.U32 R90, RZ, RZ, R38 ;  /* 0x000000ffff5a7224 */ /* 0x000fc600078e0026 */
[----:B------:R2:W-:Y:S01]  /*b2fb0*/  STL.64 [R1+0x808], R250 ;  /* 0x000808fa01007387 */ /* 0x0005e20000100a00 */
[----:B------:R-:W-:-:S03]  /*b2fc0*/  MOV R91, R39 ;  /* 0x00000027005b7202 */ /* 0x000fc60000000f00 */
[----:B------:R-:W3:Y:S04]  /*b2fd0*/  LDL.LU R36, [R1+0x1a70] ;  /* 0x001a700001247983 */ /* 0x000ee80000300800 */
[----:B------:R-:W3:Y:S04]  /*b2fe0*/  LDL.LU R37, [R1+0x1a74] ;  /* 0x001a740001257983 */ /* 0x000ee80000300800 */
[----:B------:R-:W3:Y:S04]  /*b2ff0*/  LDL.LU R38, [R1+0x1a78] ;  /* 0x001a780001267983 */ /* 0x000ee80000300800 */
[----:B------:R-:W3:Y:S01]  /*b3000*/  LDL.LU R39, [R1+0x1a7c] ;  /* 0x001a7c0001277983 */ /* 0x000ee20000300800 */
[----:B------:R-:W-:Y:S03]  /*b3010*/  HMMA.1688.F32.TF32 R32, R60, R124, R32 ;  /* 0x0000007c3c20723c */ /* 0x000fe60000081020 */
[----:B------:R-:W-:Y:S01]  /*b3020*/  STL [R1+0xb734], R91 ;  /* 0x00b7345b01007387 */ /* 0x000fe20000100800 */
[----:B------:R-:W-:-:S03]  /*b3030*/  IMAD.MOV.U32 R102, RZ, RZ, R48 ;  /* 0x000000ffff667224 */ /* 0x000fc600078e0030 */
[----:B------:R-:W-:Y:S01]  /*b3040*/  STL [R1+0xb730], R90 ;  /* 0x00b7305a01007387 */ /* 0x000fe20000100800 */
[----:B------:R-:W-:-:S03]  /*b3050*/  IMAD.MOV.U32 R103, RZ, RZ, R49 ;  /* 0x000000ffff677224 */ /* 0x000fc600078e0031 */
[----:B------:R4:W-:Y:S01]  /*b3060*/  STL [R1+0xb72c], R87 ;  /* 0x00b72c5701007387 */ /* 0x0009e20000100800 */
[----:B------:R-:W-:-:S03]  /*b3070*/  MOV R106, R50 ;  /* 0x00000032006a7202 */ /* 0x000fc60000000f00 */
[----:B------:R4:W-:Y:S01]  /*b3080*/  STL [R1+0xb728], R86 ;  /* 0x00b7285601007387 */ /* 0x0009e20000100800 */
[----:B------:R-:W-:-:S03]  /*b3090*/  IMAD.MOV.U32 R107, RZ, RZ, R51 ;  /* 0x000000ffff6b7224 */ /* 0x000fc600078e0033 */
[----:B------:R-:W4:Y:S04]  /*b30a0*/  LDL.LU R48, [R1+0x1a60] ;  /* 0x001a600001307983 */ /* 0x000f280000300800 */
[----:B------:R-:W4:Y:S04]  /*b30b0*/  LDL.LU R49, [R1+0x1a64] ;  /* 0x001a640001317983 */ /* 0x000f280000300800 */
[----:B------:R-:W4:Y:S04]  /*b30c0*/  LDL.LU R50, [R1+0x1a68] ;  /* 0x001a680001327983 */ /* 0x000f280000300800 */
[----:B------:R-:W4:Y:S01]  /*b30d0*/  LDL.LU R51, [R1+0x1a6c] ;  /* 0x001a6c0001337983 */ /* 0x000f220000300800 */
[----:B------:R-:W-:-:S03]  /*b30e0*/  IMAD.MOV.U32 R110, RZ, RZ, R32 ;  /* 0x000000ffff6e7224 */ /* 0x000fc600078e0020 */
[----:B------:R-:W-:Y:S01]  /*b30f0*/  STL [R1+0xb744], R107 ;  /* 0x00b7446b01007387 */ /* 0x000fe20000100800 */
[----:B------:R-:W-:-:S03]  /*b3100*/  MOV R111, R33 ;  /* 0x00000021006f7202 */ /* 0x000fc60000000f00 */
[----:B------:R-:W-:Y:S01]  /*b3110*/  STL [R1+0xb740], R106 ;  /* 0x00b7406a01007387 */ /* 0x000fe20000100800 */
[----:B------:R-:W-:-:S03]  /*b3120*/  IMAD.MOV.U32 R114, RZ, RZ, R34 ;  /* 0x000000ffff727224 */ /* 0x000fc600078e0022 */
[----:B------:R4:W-:Y:S01]  /*b3130*/  STL [R1+0xb73c], R103 ;  /* 0x00b73c6701007387 */ /* 0x0009e20000100800 */
[----:B------:R-:W-:-:S03]  /*b3140*/  IMAD.MOV.U32 R115, RZ, RZ, R35 ;  /* 0x000000ffff737224 */ /* 0x000fc600078e0023 */
[----:B------:R4:W-:Y:S04]  /*b3150*/  STL [R1+0xb738], R102 ;  /* 0x00b7386601007387 */ /* 0x0009e80000100800 */
[----:B------:R-:W4:Y:S04]  /*b3160*/  LDL.LU R32, [R1+0x1a50] ;  /* 0x001a500001207983 */ /* 0x000f280000300800 */
[----:B------:R-:W4:Y:S04]  /*b3170*/  LDL.LU R33, [R1+0x1a54] ;  /* 0x001a540001217983 */ /* 0x000f280000300800 */
[----:B------:R-:W4:Y:S04]  /*b3180*/  LDL.LU R34, [R1+0x1a58] ;  /* 0x001a580001227983 */ /* 0x000f280000300800 */
[----:B------:R-:W4:Y:S04]  /*b3190*/  LDL.LU R35, [R1+0x1a5c] ;  /* 0x001a5c0001237983 */ /* 0x000f280000300800 */
[----:B------:R-:W-:Y:S04]  /*b31a0*/  STL [R1+0xb754], R115 ;  /* 0x00b7547301007387 */ /* 0x000fe80000100800 */
[----:B------:R-:W-:Y:S04]  /*b31b0*/  STL [R1+0xb750], R114 ;  /* 0x00b7507201007387 */ /* 0x000fe80000100800 */
[----:B------:R4:W-:Y:S04]  /*b31c0*/  STL [R1+0xb74c], R111 ;  /* 0x00b74c6f01007387 */ /* 0x0009e80000100800 */
[----:B------:R4:W-:Y:S04]  /*b31d0*/  STL [R1+0xb748], R110 ;  /* 0x00b7486e01007387 */ /* 0x0009e80000100800 */
[----:B-1----:R-:W4:Y:S04]  /*b31e0*/  LDL.LU R248, [R1+0x1a40] ;  /* 0x001a400001f87983 */ /* 0x002f280000300800 */
[----:B------:R-:W4:Y:S04]  /*b31f0*/  LDL.LU R249, [R1+0x1a44] ;  /* 0x001a440001f97983 */ /* 0x000f280000300800 */
[----:B--2---:R-:W2:Y:S04]  /*b3200*/  LDL.LU R250, [R1+0x1a48] ;  /* 0x001a480001fa7983 */ /* 0x004ea80000300800 */
[----:B------:R-:W2:Y:S01]  /*b3210*/  LDL.LU R251, [R1+0x1a4c] ;  /* 0x001a4c0001fb7983 */ /* 0x000ea20000300800 */
[----:B---3--:R-:W-:-:S15]  /*b3220*/  HMMA.1688.F32.TF32 R36, R60, R120, R36 ;  /* 0x000000783c24723c */ /* 0x008fde0000081024 */
[----:B------:R-:W-:-:S09]  /*b3230*/  NOP ;  /* 0x0000000000007918 */ /* 0x000fd20000000000 */
[----:B------:R-:W-:Y:S01]  /*b3240*/  MOV R118, R36 ;  /* 0x0000002400767202 */ /* 0x000fe20000000f00 */
[----:B------:R-:W-:Y:S01]  /*b3250*/  IMAD.MOV.U32 R119, RZ, RZ, R37 ;  /* 0x000000ffff777224 */ /* 0x000fe200078e0025 */
[----:B------:R-:W-:Y:S01]  /*b3260*/  MOV R123, R39 ;  /* 0x00000027007b7202 */ /* 0x000fe20000000f00 */
[----:B------:R-:W-:Y:S02]  /*b3270*/  IMAD.MOV.U32 R122, RZ, RZ, R38 ;  /* 0x000000ffff7a7224 */ /* 0x000fe400078e0026 */
[C---:B----4-:R-:W-:Y:S02]  /*b3280*/  HMMA.1688.F32.TF32 R36, R60.reuse, R116, R48 ;  /* 0x000000743c24723c */ /* 0x050fe40000081030 */
[----:B------:R-:W-:Y:S04]  /*b3290*/  STL [R1+0xb764], R123 ;  /* 0x00b7647b01007387 */ /* 0x000fe80000100800 */
[----:B------:R-:W-:Y:S04]  /*b32a0*/  STL [R1+0xb760], R122 ;  /* 0x00b7607a01007387 */ /* 0x000fe80000100800 */
[----:B------:R-:W-:Y:S04]  /*b32b0*/  STL [R1+0xb75c], R119 ;  /* 0x00b75c7701007387 */ /* 0x000fe80000100800 */
[----:B------:R-:W-:Y:S01]  /*b32c0*/  STL [R1+0xb758], R118 ;  /* 0x00b7587601007387 */ /* 0x000fe20000100800 */
[----:B------:R-:W-:Y:S09]  /*b32d0*/  HMMA.1688.F32.TF32 R32, R60, R112, R32 ;  /* 0x000000703c20723c */ /* 0x000ff20000081020 */
[----:B------:R-:W-:Y:S01]  /*b32e0*/  IMAD.MOV.U32 R94, RZ, RZ, R36 ;  /* 0x000000ffff5e7224 */ /* 0x000fe200078e0024 */
[----:B------:R-:W-:Y:S01]  /*b32f0*/  MOV R98, R38 ;  /* 0x0000002600627202 */ /* 0x000fe20000000f00 */
[----:B------:R-:W-:Y:S01]  /*b3300*/  IMAD.MOV.U32 R95, RZ, RZ, R37 ;  /* 0x000000ffff5f7224 */ /* 0x000fe200078e0025 */
[----:B------:R-:W3:Y:S01]  /*b3310*/  LDL.LU R36, [R1+0x1a30] ;  /* 0x001a300001247983 */ /* 0x000ee20000300800 */
[----:B------:R-:W-:-:S03]  /*b3320*/  IMAD.MOV.U32 R99, RZ, RZ, R39 ;  /* 0x000000ffff637224 */ /* 0x000fc600078e0027 */
[----:B------:R-:W3:Y:S04]  /*b3330*/  LDL.LU R37, [R1+0x1a34] ;  /* 0x001a340001257983 */ /* 0x000ee80000300800 */
[----:B------:R-:W3:Y:S04]  /*b3340*/  LDL.LU R38, [R1+0x1a38] ;  /* 0x001a380001267983 */ /* 0x000ee80000300800 */
[----:B------:R-:W3:Y:S04]  /*b3350*/  LDL.LU R39, [R1+0x1a3c] ;  /* 0x001a3c0001277983 */ /* 0x000ee80000300800 */
        /* <DEDUP_REMOVED lines=9> */
[----:B------:R-:W-:Y:S01]  /*b33f0*/  STL [R1+0xb76c], R95 ;  /* 0x00b76c5f01007387 */ /* 0x000fe20000100800 */
[----:B------:R-:W-:-:S03]  /*b3400*/  IMAD.MOV.U32 R83, RZ, RZ, R35 ;  /* 0x000000ffff537224 */ /* 0x000fc600078e0023 */
[----:B------:R-:W-:Y:S04]  /*b3410*/  STL [R1+0xb768], R94 ;  /* 0x00b7685e01007387 */ /* 0x000fe80000100800 */
[----:B------:R-:W4:Y:S04]  /*b3420*/  LDL.LU R32, [R1+0x1a10] ;  /* 0x001a100001207983 */ /* 0x000f280000300800 */
[----:B------:R-:W4:Y:S04]  /*b3430*/  LDL.LU R33, [R1+0x1a14] ;  /* 0x001a140001217983 */ /* 0x000f280000300800 */
[----:B------:R-:W4:Y:S04]  /*b3440*/  LDL.LU R34, [R1+0x1a18] ;  /* 0x001a180001227983 */ /* 0x000f280000300800 */
[----:B------:R-:W4:Y:S01]  /*b3450*/  LDL.LU R35, [R1+0x1a1c] ;  /* 0x001a1c0001237983 */ /* 0x000f220000300800 */
[C---:B--2---:R-:W-:Y:S03]  /*b3460*/  HMMA.1688.F32.TF32 R248, R60.reuse, R108, R248 ;  /* 0x0000006c3cf8723c */ /* 0x044fe600000810f8 */
[----:B------:R-:W-:Y:S04]  /*b3470*/  STL [R1+0xb784], R83 ;  /* 0x00b7845301007387 */ /* 0x000fe80000100800 */
[----:B------:R-:W-:Y:S04]  /*b3480*/  STL [R1+0xb780], R82 ;  /* 0x00b7805201007387 */ /* 0x000fe80000100800 */
[----:B------:R-:W-:Y:S04]  /*b3490*/  STL [R1+0xb77c], R79 ;  /* 0x00b77c4f01007387 */ /* 0x000fe80000100800 */
[----:B------:R-:W-:Y:S09]  /*b34a0*/  STL [R1+0xb778], R78 ;  /* 0x00b7784e01007387 */ /* 0x000ff20000100800 */
[----:B------:R-:W-:Y:S01]  /*b34b0*/  MOV R75, R251 ;  /* 0x000000fb004b7202 */ /* 0x000fe20000000f00 */
[----:B------:R-:W-:Y:S01]  /*b34c0*/  IMAD.MOV.U32 R74, RZ, RZ, R250 ;  /* 0x000000ffff4a7224 */ /* 0x000fe200078e00fa */
[----:B------:R-:W-:Y:S01]  /*b34d0*/  MOV R87, R248 ;  /* 0x000000f800577202 */ /* 0x000fe20000000f00 */
[----:B------:R-:W-:Y:S01]  /*b34e0*/  IMAD.MOV.U32 R86, RZ, RZ, R249 ;  /* 0x000000ffff567224 */ /* 0x000fe200078e00f9 */
[----:B------:R-:W2:Y:S04]  /*b34f0*/  LDL.LU.64 R250, [R1+0xbc98] ;  /* 0x00bc980001fa7983 */ /* 0x000ea80000300a00 */
[----:B------:R-:W2:Y:S04]  /*b3500*/  LDL.LU.64 R248, [R1+0xbc90] ;  /* 0x00bc900001f87983 */ /* 0x000ea80000300a00 */
[----:B------:R-:W-:Y:S04]  /*b3510*/  STL [R1+0xb794], R75 ;  /* 0x00b7944b01007387 */ /* 0x000fe80000100800 */
[----:B------:R-:W-:Y:S04]  /*b3520*/  STL [R1+0xb790], R74 ;  /* 0x00b7904a01007387 */ /* 0x000fe80000100800 */
[----:B------:R-:W-:Y:S04]  /*b3530*/  STL [R1+0xb78c], R86 ;  /* 0x00b78c5601007387 */ /* 0x000fe80000100800 */
[----:B------:R-:W-:Y:S01]  /*b3540*/  STL [R1+0xb788], R87 ;  /* 0x00b7885701007387 */ /* 0x000fe20000100800 */
[C---:B---3--:R-:W-:Y:S06]  /*b3550*/  HMMA.1688.F32.TF32 R36, R60.reuse, R104, R36 ;  /* 0x000000683c24723c */ /* 0x048fec0000081024 */
[----:B----4-:R-:W-:-:S15]  /*b3560*/  HMMA.1688.F32.TF32 R48, R60, R100, R48 ;  /* 0x000000643c30723c */ /* 0x010fde0000081030 */
[----:B------:R-:W-:-:S03]  /*b3570*/  NOP ;  /* 0x0000000000007918 */ /* 0x000fc60000000000 */
[----:B------:R-:W-:Y:S02]  /*b3580*/  IMAD.MOV.U32 R126, RZ, RZ, R36 ;  /* 0x000000ffff7e7224 */ /* 0x000fe400078e0024 */
[----:B------:R-:W-:Y:S01]  /*b3590*/  IMAD.MOV.U32 R127, RZ, RZ, R37 ;  /* 0x000000ffff7f7224 */ /* 0x000fe200078e0025 */
[----:B------:R-:W3:Y:S01]  /*b35a0*/  LDL.LU R36, [R1+0x1a00] ;  /* 0x001a000001247983 */ /* 0x000ee20000300800 */
[----:B------:R-:W-:Y:S01]  /*b35b0*/  MOV R6, R38 ;  /* 0x0000002600067202 */ /* 0x000fe20000000f00 */
[----:B------:R-:W-:Y:S02]  /*b35c0*/  IMAD.MOV.U32 R7, RZ, RZ, R39 ;  /* 0x000000ffff077224 */ /* 0x000fe400078e0027 */
[----:B------:R-:W3:Y:S04]  /*b35d0*/  LDL.LU R37, [R1+0x1a04] ;  /* 0x001a040001257983 */ /* 0x000ee80000300800 */
[----:B------:R-:W3:Y:S04]  /*b35e0*/  LDL.LU R38, [R1+0x1a08] ;  /* 0x001a080001267983 */ /* 0x000ee80000300800 */
[----:B------:R-:W3:Y:S01]  /*b35f0*/  LDL.LU R39, [R1+0x1a0c] ;  /* 0x001a0c0001277983 */ /* 0x000ee20000300800 */
[----:B------:R-:W-:Y:S01]  /*b3600*/  HMMA.1688.F32.TF32 R32, R60, R96, R32 ;  /* 0x000000603c20723c */ /* 0x000fe20000081020 */
[----:B------:R-:W-:Y:S01]  /*b3610*/  IMAD.MOV.U32 R103, RZ, RZ, R48 ;  /* 0x000000ffff677224 */ /* 0x000fe200078e0030 */
[----:B------:R-:W-:Y:S01]  /*b3620*/  MOV R102, R49 ;  /* 0x0000003100667202 */ /* 0x000fe20000000f00 */
[----:B------:R-:W-:Y:S01]  /*b3630*/  STL [R1+0xb79c], R127 ;  /* 0x00b79c7f01007387 */ /* 0x000fe20000100800 */
[----:B------:R-:W-:-:S02]  /*b3640*/  IMAD.MOV.U32 R91, RZ, RZ, R50 ;  /* 0x000000ffff5b7224 */ /* 0x000fc400078e0032 */
[----:B------:R-:W-:Y:S01]  /*b3650*/  IMAD.MOV.U32 R90, RZ, RZ, R51 ;  /* 0x000000ffff5a7224 */ /* 0x000fe200078e0033 */
[----:B------:R-:W-:Y:S04]  /*b3660*/  STL [R1+0xb798], R126 ;  /* 0x00b7987e01007387 */ /* 0x000fe80000100800 */
[----:B------:R-:W4:Y:S04]  /*b3670*/  LDL.LU.64 R50, [R1+0xbc88] ;  /* 0x00bc880001327983 */ /* 0x000f280000300a00 */
[----:B------:R-:W4:Y:S04]  /*b3680*/  LDL.LU.64 R48, [R1+0xbc80] ;  /* 0x00bc800001307983 */ /* 0x000f280000300a00 */
[----:B------:R-:W-:Y:S04]  /*b3690*/  STL.64 [R1+0xbbf8], R102 ;  /* 0x00bbf86601007387 */ /* 0x000fe80000100a00 */
[----:B------:R1:W-:Y:S01]  /*b36a0*/  STL.64 [R1+0xbbf0], R100 ;  /* 0x00bbf06401007387 */ /* 0x0003e20000100a00 */
[----:B------:R-:W-:Y:S01]  /*b36b0*/  MOV R111, R32 ;  /* 0x00000020006f7202 */ /* 0x000fe20000000f00 */
[----:B------:R-:W-:Y:S01]  /*b36c0*/  IMAD.MOV.U32 R110, RZ, RZ, R33 ;  /* 0x000000ffff6e7224 */ /* 0x000fe200078e0021 */
[----:B------:R-:W-:Y:S01]  /*b36d0*/  MOV R106, R35 ;  /* 0x00000023006a7202 */ /* 0x000fe20000000f00 */
[----:B------:R-:W-:Y:S01]  /*b36e0*/  IMAD.MOV.U32 R107, RZ, RZ, R34 ;  /* 0x000000ffff6b7224 */ /* 0x000fe200078e0022 */
[----:B-1----:R-:W2:Y:S04]  /*b36f0*/  LDL.LU R100, [R1+0x19d0] ;  /* 0x0019d00001647983 */ /* 0x002ea80000300800 */
[----:B------:R-:W2:Y:S04]  /*b3700*/  LDL.LU R101, [R1+0x19d4] ;  /* 0x0019d40001657983 */ /* 0x000ea80000300800 */
[----:B------:R-:W2:Y:S04]  /*b3710*/  LDL.LU R102, [R1+0x19d8] ;  /* 0x0019d80001667983 */ /* 0x000ea80000300800 */
[----:B------:R-:W2:Y:S04]  /*b3720*/  LDL.LU R103, [R1+0x19dc] ;  /* 0x0019dc0001677983 */ /* 0x000ea80000300800 */
[----:B------:R-:W4:Y:S04]  /*b3730*/  LDL.LU R32, [R1+0x19c0] ;  /* 0x0019c00001207983 */ /* 0x000f280000300800 */
[----:B------:R-:W4:Y:S04]  /*b3740*/  LDL.LU R33, [R1+0x19c4] ;  /* 0x0019c40001217983 */ /* 0x000f280000300800 */
[----:B------:R-:W4:Y:S04]  /*b3750*/  LDL.LU R34, [R1+0x19c8] ;  /* 0x0019c80001227983 */ /* 0x000f280000300800 */
[----:B------:R-:W4:Y:S04]  /*b3760*/  LDL.LU R35, [R1+0x19cc] ;  /* 0x0019cc0001237983 */ /* 0x000f280000300800 */
[----:B------:R-:W-:Y:S04]  /*b3770*/  STL.64 [R1+0xbc18], R110 ;  /* 0x00bc186e01007387 */ /* 0x000fe80000100a00 */
[----:B------:R1:W-:Y:S04]  /*b3780*/  STL.64 [R1+0xbc10], R108 ;  /* 0x00bc106c01007387 */ /* 0x0003e80000100a00 */
[----:B-1----:R-:W4:Y:S04]  /*b3790*/  LDL.LU R108, [R1+0x19e0] ;  /* 0x0019e000016c7983 */ /* 0x002f280000300800 */
[----:B------:R-:W4:Y:S04]  /*b37a0*/  LDL.LU R109, [R1+0x19e4] ;  /* 0x0019e400016d7983 */ /* 0x000f280000300800 */
[----:B------:R-:W4:Y:S04]  /*b37b0*/  LDL.LU R110, [R1+0x19e8] ;  /* 0x0019e800016e7983 */ /* 0x000f280000300800 */
[----:B------:R-:W4:Y:S04]  /*b37c0*/  LDL.LU R111, [R1+0x19ec] ;  /* 0x0019ec00016f7983 */ /* 0x000f280000300800 */
[----:B------:R-:W-:Y:S04]  /*b37d0*/  STL.64 [R1+0xbc08], R106 ;  /* 0x00bc086a01007387 */ /* 0x000fe80000100a00 */
[----:B------:R1:W-:Y:S04]  /*b37e0*/  STL.64 [R1+0xbc00], R104 ;  /* 0x00bc006801007387 */ /* 0x0003e80000100a00 */
[----:B-1----:R-:W2:Y:S04]  /*b37f0*/  LDL.LU R104, [R1+0x19f0] ;  /* 0x0019f00001687983 */ /* 0x002ea80000300800 */
[----:B------:R-:W2:Y:S04]  /*b3800*/  LDL.LU R105, [R1+0x19f4] ;  /* 0x0019f40001697983 */ /* 0x000ea80000300800 */
[----:B------:R-:W2:Y:S04]  /*b3810*/  LDL.LU R106, [R1+0x19f8] ;  /* 0x0019f800016a7983 */ /* 0x000ea80000300800 */
[----:B------:R-:W2:Y:S01]  /*b3820*/  LDL.LU R107, [R1+0x19fc] ;  /* 0x0019fc00016b7983 */ /* 0x000ea20000300800 */
[----:B---3--:R-:W-:-:S15]  /*b3830*/  HMMA.1688.F32.TF32 R36, R60, R92, R36 ;  /* 0x0000005c3c24723c */ /* 0x008fde0000081024 */
[----:B------:R-:W-:-:S09]  /*b3840*/  NOP ;  /* 0x0000000000007918 */ /* 0x000fd20000000000 */
[----:B------:R-:W-:Y:S02]  /*b3850*/  IMAD.MOV.U32 R119, RZ, RZ, R36 ;  /* 0x000000ffff777224 */ /* 0x000fe400078e0024 */
[----:B------:R-:W-:Y:S01]  /*b3860*/  IMAD.MOV.U32 R118, RZ, RZ, R37 ;  /* 0x000000ffff767224 */ /* 0x000fe200078e0025 */
[----:B------:R-:W-:Y:S01]  /*b3870*/  MOV R115, R38 ;  /* 0x0000002600737202 */ /* 0x000fe20000000f00 */
[----:B------:R-:W-:Y:S02]  /*b3880*/  IMAD.MOV.U32 R114, RZ, RZ, R39 ;  /* 0x000000ffff727224 */ /* 0x000fe400078e0027 */
[----:B------:R-:W3:Y:S04]  /*b3890*/  LDL.LU.64 R38, [R1+0xbc78] ;  /* 0x00bc780001267983 */ /* 0x000ee80000300a00 */
[----:B------:R-:W3:Y:S04]  /*b38a0*/  LDL.LU.64 R36, [R1+0xbc70] ;  /* 0x00bc700001247983 */ /* 0x000ee80000300a00 */
[----:B------:R-:W-:Y:S04]  /*b38b0*/  STL.64 [R1+0xbc38], R118 ;  /* 0x00bc387601007387 */ /* 0x000fe80000100a00 */
[----:B------:R-:W-:Y:S04]  /*b38c0*/  STL.64 [R1+0xbc30], R116 ;  /* 0x00bc307401007387 */ /* 0x000fe80000100a00 */
[----:B------:R-:W-:Y:S04]  /*b38d0*/  STL.64 [R1+0xbc28], R114 ;  /* 0x00bc287201007387 */ /* 0x000fe80000100a00 */
[----:B------:R-:W-:Y:S04]  /*b38e0*/  STL.64 [R1+0xbc20], R112 ;  /* 0x00bc207001007387 */ /* 0x000fe80000100a00 */
[----:B------:R-:W-:Y:S04]  /*b38f0*/  STL.64 [R1+0xbbc8], R90 ;  /* 0x00bbc85a01007387 */ /* 0x000fe80000100a00 */
[----:B------:R1:W-:Y:S01]  /*b3900*/  STL.64 [R1+0xbbc0], R88 ;  /* 0x00bbc05801007387 */ /* 0x0003e20000100a00 */
[C---:B--2---:R-:W-:Y:S06]  /*b3910*/  HMMA.1688.F32.TF32 R104, R60.reuse, R88, R104 ;  /* 0x000000583c68723c */ /* 0x044fec0000081068 */
[----:B-1----:R-:W-:-:S15]  /*b3920*/  HMMA.1688.F32.TF32 R88, R60, R80, R100 ;  /* 0x000000503c58723c */ /* 0x002fde0000081064 */
[----:B------:R-:W-:-:S03]  /*b3930*/  NOP ;  /* 0x0000000000007918 */ /* 0x000fc60000000000 */
[----:B------:R-:W-:Y:S01]  /*b3940*/  IMAD.MOV.U32 R130, RZ, RZ, R104 ;  /* 0x000000ffff827224 */ /* 0x000fe200078e0068 */
[----:B------:R-:W-:Y:S01]  /*b3950*/  MOV R10, R105 ;  /* 0x00000069000a7202 */ /* 0x000fe20000000f00 */
[----:B------:R-:W-:Y:S02]  /*b3960*/  IMAD.MOV.U32 R11, RZ, RZ, R106 ;  /* 0x000000ffff0b7224 */ /* 0x000fe400078e006a */
[----:B------:R-:W-:Y:S02]  /*b3970*/  IMAD.MOV.U32 R131, RZ, RZ, R107 ;  /* 0x000000ffff837224 */ /* 0x000fe400078e006b */
[----:B----4-:R-:W-:Y:S01]  /*b3980*/  HMMA.1688.F32.TF32 R104, R60, R84, R108 ;  /* 0x000000543c68723c */ /* 0x010fe2000008106c */
[----:B------:R-:W-:Y:S01]  /*b3990*/  MOV R99, R90 ;  /* 0x0000005a00637202 */ /* 0x000fe20000000f00 */
[----:B------:R-:W-:-:S15]  /*b39a0*/  IMAD.MOV.U32 R98, RZ, RZ, R91 ;  /* 0x000000ffff627224 */ /* 0x000fde00078e005b */
[----:B------:R-:W-:-:S07]  /*b39b0*/  NOP ;  /* 0x0000000000007918 */ /* 0x000fce0000000000 */
[----:B------:R-:W-:Y:S01]  /*b39c0*/  IMAD.MOV.U32 R123, RZ, RZ, R106 ;  /* 0x000000ffff7b7224 */ /* 0x000fe200078e006a */
[----:B------:R-:W-:Y:S01]  /*b39d0*/  MOV R122, R107 ;  /* 0x0000006b007a7202 */ /* 0x000fe20000000f00 */
[----:B------:R-:W-:Y:S01]  /*b39e0*/  IMAD.MOV.U32 R94, RZ, RZ, R105 ;  /* 0x000000ffff5e7224 */ /* 0x000fe200078e0069 */
[----:B------:R-:W-:-:S03]  /*b39f0*/  MOV R95, R104 ;  /* 0x00000068005f7202 */ /* 0x000fc60000000f00 */
[----:B------:R-:W-:Y:S04]  /*b3a00*/  STL.64 [R1+0xbc48], R122 ;  /* 0x00bc487a01007387 */ /* 0x000fe80000100a00 */
[----:B------:R1:W-:Y:S04]  /*b3a10*/  STL.64 [R1+0xbc40], R120 ;  /* 0x00bc407801007387 */ /* 0x0003e80000100a00 */
[----:B------:R-:W-:Y:S04]  /*b3a20*/  STL.64 [R1+0xbbd8], R94 ;  /* 0x00bbd85e01007387 */ /* 0x000fe80000100a00 */
[----:B------:R-:W-:Y:S04]  /*b3a30*/  STL.64 [R1+0xbbd0], R92 ;  /* 0x00bbd05c01007387 */ /* 0x000fe80000100a00 */
[----:B------:R-:W-:Y:S04]  /*b3a40*/  STL.64 [R1+0xbbe8], R98 ;  /* 0x00bbe86201007387 */ /* 0x000fe80000100a00 */
[----:B------:R2:W-:Y:S04]  /*b3a50*/  STL.64 [R1+0xbbe0], R96 ;  /* 0x00bbe06001007387 */ /* 0x0005e80000100a00 */
[----:B------:R-:W4:Y:S04]  /*b3a60*/  LDL.LU R100, [R1+0x1920] ;  /* 0x0019200001647983 */ /* 0x000f280000300800 */
[----:B------:R-:W4:Y:S04]  /*b3a70*/  LDL.LU R101, [R1+0x1924] ;  /* 0x0019240001657983 */ /* 0x000f280000300800 */
[----:B------:R-:W4:Y:S04]  /*b3a80*/  LDL.LU R102, [R1+0x1928] ;  /* 0x0019280001667983 */ /* 0x000f280000300800 */
[----:B------:R-:W4:Y:S04]  /*b3a90*/  LDL.LU R103, [R1+0x192c] ;  /* 0x00192c0001677983 */ /* 0x000f280000300800 */
[----:B------:R-:W3:Y:S04]  /*b3aa0*/  LDL.LU R104, [R1+0x1940] ;  /* 0x0019400001687983 */ /* 0x000ee80000300800 */
[----:B------:R-:W3:Y:S04]  /*b3ab0*/  LDL.LU R105, [R1+0x1944] ;  /* 0x0019440001697983 */ /* 0x000ee80000300800 */
[----:B------:R-:W3:Y:S04]  /*b3ac0*/  LDL.LU R106, [R1+0x1948] ;  /* 0x00194800016a7983 */ /* 0x000ee80000300800 */
[----:B------:R-:W3:Y:S01]  /*b3ad0*/  LDL.LU R107, [R1+0x194c] ;  /* 0x00194c00016b7983 */ /* 0x000ee20000300800 */
[----:B------:R-:W-:Y:S03]  /*b3ae0*/  HMMA.1688.F32.TF32 R32, R60, R76, R32 ;  /* 0x0000004c3c20723c */ /* 0x000fe60000081020 */
[----:B------:R-:W4:Y:S04]  /*b3af0*/  LDL.LU R112, [R1+0x1960] ;  /* 0x0019600001707983 */ /* 0x000f280000300800 */
[----:B------:R-:W4:Y:S04]  /*b3b00*/  LDL.LU R113, [R1+0x1964] ;  /* 0x0019640001717983 */ /* 0x000f280000300800 */
[----:B------:R-:W4:Y:S04]  /*b3b10*/  LDL.LU R114, [R1+0x1968] ;  /* 0x0019680001727983 */ /* 0x000f280000300800 */
[----:B------:R-:W4:Y:S04]  /*b3b20*/  LDL.LU R115, [R1+0x196c] ;  /* 0x00196c0001737983 */ /* 0x000f280000300800 */
[----:B-1----:R-:W3:Y:S04]  /*b3b30*/  LDL.LU R120, [R1+0x1980] ;  /* 0x0019800001787983 */ /* 0x002ee80000300800 */
[----:B------:R-:W3:Y:S04]  /*b3b40*/  LDL.LU R121, [R1+0x1984] ;  /* 0x0019840001797983 */ /* 0x000ee80000300800 */
[----:B------:R-:W3:Y:S04]  /*b3b50*/  LDL.LU R122, [R1+0x1988] ;  /* 0x00198800017a7983 */ /* 0x000ee80000300800 */
[----:B------:R-:W3:Y:S04]  /*b3b60*/  LDL.LU R123, [R1+0x198c] ;  /* 0x00198c00017b7983 */ /* 0x000ee80000300800 */
[----:B--2---:R-:W2:Y:S04]  /*b3b70*/  LDL.LU R96, [R1+0x19a0] ;  /* 0x0019a00001607983 */ /* 0x004ea80000300800 */
[----:B------:R-:W2:Y:S04]  /*b3b80*/  LDL.LU R97, [R1+0x19a4] ;  /* 0x0019a40001617983 */ /* 0x000ea80000300800 */
[----:B------:R-:W2:Y:S04]  /*b3b90*/  LDL.LU R98, [R1+0x19a8] ;  /* 0x0019a80001627983 */ /* 0x000ea80000300800 */
[----:B------:R-:W2:Y:S01]  /*b3ba0*/  LDL.LU R99, [R1+0x19ac] ;  /* 0x0019ac0001637983 */ /* 0x000ea20000300800 */
[----:B------:R-:W-:-:S03]  /*b3bb0*/  IMAD.MOV.U32 R79, RZ, RZ, R88 ;  /* 0x000000ffff4f7224 */ /* 0x000fc600078e0058 */
[----:B------:R-:W4:Y:S01]  /*b3bc0*/  LDL.LU R92, [R1+0x1990] ;  /* 0x00199000015c7983 */ /* 0x000f220000300800 */
[----:B------:R-:W-:-:S03]  /*b3bd0*/  IMAD.MOV.U32 R78, RZ, RZ, R89 ;  /* 0x000000ffff4e7224 */ /* 0x000fc600078e0059 */
        /* <DEDUP_REMOVED lines=12> */
[----:B------:R-:W3:Y:S01]  /*b3ca0*/  LDL.LU R108, [R1+0x1930] ;  /* 0x00193000016c7983 */ /* 0x000ee20000300800 */
[----:B------:R-:W-:-:S03]  /*b3cb0*/  MOV R87, R33 ;  /* 0x0000002100577202 */ /* 0x000fc60000000f00 */
[----:B------:R-:W3:Y:S01]  /*b3cc0*/  LDL.LU R109, [R1+0x1934] ;  /* 0x00193400016d7983 */ /* 0x000ee20000300800 */
[----:B------:R-:W-:-:S03]  /*b3cd0*/  IMAD.MOV.U32 R83, RZ, RZ, R34 ;  /* 0x000000ffff537224 */ /* 0x000fc600078e0022 */
[----:B------:R-:W3:Y:S01]  /*b3ce0*/  LDL.LU R110, [R1+0x1938] ;  /* 0x00193800016e7983 */ /* 0x000ee20000300800 */
[----:B------:R-:W-:-:S03]  /*b3cf0*/  IMAD.MOV.U32 R82, RZ, RZ, R35 ;  /* 0x000000ffff527224 */ /* 0x000fc600078e0023 */
[----:B------:R-:W3:Y:S04]  /*b3d00*/  LDL.LU R111, [R1+0x193c] ;  /* 0x00193c00016f7983 */ /* 0x000ee80000300800 */
[----:B------:R-:W3:Y:S04]  /*b3d10*/  LDL.LU R32, [R1+0x1910] ;  /* 0x0019100001207983 */ /* 0x000ee80000300800 */
[----:B------:R-:W3:Y:S04]  /*b3d20*/  LDL.LU R33, [R1+0x1914] ;  /* 0x0019140001217983 */ /* 0x000ee80000300800 */
[----:B------:R-:W3:Y:S04]  /*b3d30*/  LDL.LU R34, [R1+0x1918] ;  /* 0x0019180001227983 */ /* 0x000ee80000300800 */
[----:B------:R-:W3:Y:S04]  /*b3d40*/  LDL.LU R35, [R1+0x191c] ;  /* 0x00191c0001237983 */ /* 0x000ee80000300800 */
[----:B------:R-:W-:Y:S04]  /*b3d50*/  STL.64 [R1+0xbbb8], R86 ;  /* 0x00bbb85601007387 */ /* 0x000fe80000100a00 */
[----:B------:R1:W-:Y:S04]  /*b3d60*/  STL.64 [R1+0xbbb0], R84 ;  /* 0x00bbb05401007387 */ /* 0x0003e80000100a00 */
[----:B-1----:R-:W4:Y:S04]  /*b3d70*/  LDL.LU R84, [R1+0x19b0] ;  /* 0x0019b00001547983 */ /* 0x002f280000300800 */
[----:B------:R-:W4:Y:S04]  /*b3d80*/  LDL.LU R85, [R1+0x19b4] ;  /* 0x0019b40001557983 */ /* 0x000f280000300800 */
[----:B------:R-:W4:Y:S04]  /*b3d90*/  LDL.LU R86, [R1+0x19b8] ;  /* 0x0019b80001567983 */ /* 0x000f280000300800 */
[----:B------:R-:W4:Y:S04]  /*b3da0*/  LDL.LU R87, [R1+0x19bc] ;  /* 0x0019bc0001577983 */ /* 0x000f280000300800 */
[----:B------:R-:W-:Y:S04]  /*b3db0*/  STL.64 [R1+0xbba8], R82 ;  /* 0x00bba85201007387 */ /* 0x000fe80000100a00 */
[----:B------:R-:W-:Y:S04]  /*b3dc0*/  STL.64 [R1+0xbba0], R80 ;  /* 0x00bba05001007387 */ /* 0x000fe80000100a00 */
[----:B------:R-:W-:Y:S04]  /*b3dd0*/  STL.64 [R1+0xbb98], R78 ;  /* 0x00bb984e01007387 */ /* 0x000fe80000100a00 */
[----:B------:R2:W-:Y:S02]  /*b3de0*/  STL.64 [R1+0xbb90], R76 ;  /* 0x00bb904c01007387 */ /* 0x0005e40000100a00 */
[C---:B--2---:R-:W-:Y:S06]  /*b3df0*/  HMMA.1688.F32.TF32 R76, R60.reuse, R68, R96 ;  /* 0x000000443c4c723c */ /* 0x044fec0000081060 */
[----:B----4-:R-:W-:-:S15]  /*b3e00*/  HMMA.1688.F32.TF32 R84, R60, R72, R84 ;  /* 0x000000483c54723c */ /* 0x010fde0000081054 */
[----:B------:R-:W-:-:S09]  /*b3e10*/  NOP ;  /* 0x0000000000007918 */ /* 0x000fd20000000000 */
[----:B------:R-:W-:Y:S01]  /*b3e20*/  IMAD.MOV.U32 R75, RZ, RZ, R86 ;  /* 0x000000ffff4b7224 */ /* 0x000fe200078e0056 */
[----:B------:R-:W-:-:S05]  /*b3e30*/  MOV R74, R87 ;  /* 0x00000057004a7202 */ /* 0x000fca0000000f00 */
[----:B------:R-:W-:Y:S04]  /*b3e40*/  STL.64 [R1+0xbb88], R74 ;  /* 0x00bb884a01007387 */ /* 0x000fe80000100a00 */
[----:B------:R1:W-:Y:S04]  /*b3e50*/  STL.64 [R1+0xbb80], R72 ;  /* 0x00bb804801007387 */ /* 0x0003e80000100a00 */
[----:B------:R3:W-:Y:S01]  /*b3e60*/  STL.64 [R1+0xbb78], R68 ;  /* 0x00bb784401007387 */ /* 0x0007e20000100a00 */
[C---:B-1----:R-:W-:Y:S06]  /*b3e70*/  HMMA.1688.F32.TF32 R72, R60.reuse, R64, R92 ;  /* 0x000000403c48723c */ /* 0x042fec000008105c */
[C---:B---3--:R-:W-:Y:S01]  /*b3e80*/  HMMA.1688.F32.TF32 R68, R60.reuse, R56, R120 ;  /* 0x000000383c44723c */ /* 0x048fe20000081078 */
[----:B------:R-:W-:Y:S04]  /*b3e90*/  STL.64 [R1+0x6f0], R76 ;  /* 0x0006f04c01007387 */ /* 0x000fe80000100a00 */
[----:B------:R-:W-:Y:S04]  /*b3ea0*/  STL.64 [R1+0x6f8], R78 ;  /* 0x0006f84e01007387 */ /* 0x000fe80000100a00 */
[----:B------:R1:W-:Y:S08]  /*b3eb0*/  STL.64 [R1+0xbb70], R64 ;  /* 0x00bb704001007387 */ /* 0x0003f00000100a00 */
[----:B------:R-:W-:Y:S01]  /*b3ec0*/  STL.64 [R1+0x6e0], R72 ;  /* 0x0006e04801007387 */ /* 0x000fe20000100a00 */
[C---:B-1----:R-:W-:Y:S03]  /*b3ed0*/  HMMA.1688.F32.TF32 R64, R60.reuse, R52, R88 ;  /* 0x000000343c40723c */ /* 0x042fe60000081058 */
[----:B------:R-:W-:Y:S04]  /*b3ee0*/  STL.64 [R1+0x6e8], R74 ;  /* 0x0006e84a01007387 */ /* 0x000fe80000100a00 */
[----:B------:R1:W-:Y:S04]  /*b3ef0*/  STL.64 [R1+0xbb68], R56 ;  /* 0x00bb683801007387 */ /* 0x0003e80000100a00 */
[----:B------:R-:W-:Y:S04]  /*b3f00*/  STL.64 [R1+0x6d0], R68 ;  /* 0x0006d04401007387 */ /* 0x000fe80000100a00 */
[----:B------:R-:W-:Y:S01]  /*b3f10*/  STL.64 [R1+0x6d8], R70 ;  /* 0x0006d84601007387 */ /* 0x000fe20000100a00 */
[C---:B-1----:R-:W-:Y:S03]  /*b3f20*/  HMMA.1688.F32.TF32 R56, R60.reuse, R44, R112 ;  /* 0x0000002c3c38723c */ /* 0x042fe60000081070 */
[----:B------:R1:W-:Y:S03]  /*b3f30*/  STL.64 [R1+0xbb60], R52 ;  /* 0x00bb603401007387 */ /* 0x0003e60000100a00 */
[C---:B-1----:R-:W-:Y:S01]  /*b3f40*/  HMMA.1688.F32.TF32 R52, R60.reuse, R40, R116 ;  /* 0x000000283c34723c */ /* 0x042fe20000081074 */
[----:B------:R-:W-:Y:S04]  /*b3f50*/  STL.64 [R1+0x6c0], R64 ;  /* 0x0006c04001007387 */ /* 0x000fe80000100a00 */
[----:B------:R-:W-:Y:S04]  /*b3f60*/  STL.64 [R1+0x6c8], R66 ;  /* 0x0006c84201007387 */ /* 0x000fe80000100a00 */
[----:B------:R1:W-:Y:S08]  /*b3f70*/  STL.64 [R1+0xbb58], R44 ;  /* 0x00bb582c01007387 */ /* 0x0003f00000100a00 */
[----:B------:R-:W-:Y:S04]  /*b3f80*/  STL.64 [R1+0x6b0], R56 ;  /* 0x0006b03801007387 */ /* 0x000fe80000100a00 */
[----:B------:R-:W-:Y:S04]  /*b3f90*/  STL.64 [R1+0x6b8], R58 ;  /* 0x0006b83a01007387 */ /* 0x000fe80000100a00 */
[----:B------:R-:W-:Y:S01]  /*b3fa0*/  STL.64 [R1+0xbb50], R40 ;  /* 0x00bb502801007387 */ /* 0x000fe20000100a00 */
[C---:B-1----:R-:W-:Y:S03]  /*b3fb0*/  HMMA.1688.F32.TF32 R44, R60.reuse, R28, R104 ;  /* 0x0000001c3c2c723c */ /* 0x042fe60000081068 */
[----:B------:R-:W-:Y:S04]  /*b3fc0*/  STL.64 [R1+0x6a0], R52 ;  /* 0x0006a03401007387 */ /* 0x000fe80000100a00 */
[----:B------:R-:W-:Y:S04]  /*b3fd0*/  STL.64 [R1+0x6a8], R54 ;  /* 0x0006a83601007387 */ /* 0x000fe80000100a00 */
[----:B------:R1:W-:Y:S02]  /*b3fe0*/  STL.64 [R1+0xbb48], R28 ;  /* 0x00bb481c01007387 */ /* 0x0003e40000100a00 */
[C---:B-1----:R-:W-:Y:S06]  /*b3ff0*/  HMMA.1688.F32.TF32 R28, R60.reuse, R20, R100 ;  /* 0x000000143c1c723c */ /* 0x042fec0000081064 */
[----:B------:R-:W-:Y:S04]  /*b4000*/  HMMA.1688.F32.TF32 R40, R60, R24, R108 ;  /* 0x000000183c28723c */ /* 0x000fe8000008106c */
[----:B------:R-:W-:-:S14]  /*b4010*/  STL.64 [R1+0x690], R44 ;  /* 0x0006902c01007387 */ /* 0x000fdc0000100a00 */
[----:B------:R-:W-:Y:S01]  /*b4020*/  IMAD.MOV.U32 R14, RZ, RZ, R28 ;  /* 0x000000ffff0e7224 */ /* 0x000fe200078e001c */
[----:B------:R-:W-:Y:S01]  /*b4030*/  MOV R18, R30 ;  /* 0x0000001e00127202 */ /* 0x000fe20000000f00 */
[----:B------:R-:W-:Y:S02]  /*b4040*/  IMAD.MOV.U32 R15, RZ, RZ, R29 ;  /* 0x000000ffff0f7224 */ /* 0x000fe400078e001d */
[----:B------:R-:W-:Y:S02]  /*b4050*/  IMAD.MOV.U32 R19, RZ, RZ, R31 ;  /* 0x000000ffff137224 */ /* 0x000fe400078e001f */
[----:B------:R-:W-:Y:S01]  /*b4060*/  HMMA.1688.F32.TF32 R28, R60, R16, R32 ;  /* 0x000000103c1c723c */ /* 0x000fe20000081020 */
[----:B------:R-:W-:Y:S04]  /*b4070*/  STL.64 [R1+0x698], R46 ;  /* 0x0006982e01007387 */ /* 0x000fe80000100a00 */
[----:B------:R1:W-:Y:S04]  /*b4080*/  STL.64 [R1+0x680], R40 ;  /* 0x0006802801007387 */ /* 0x0003e80000100a00 */
[----:B------:R-:W-:Y:S04]  /*b4090*/  STL.64 [R1+0x688], R42 ;  /* 0x0006882a01007387 */ /* 0x000fe80000100a00 */
[----:B------:R-:W-:Y:S04]  /*b40a0*/  STL [R1+0xb64c], R19 ;  /* 0x00b64c1301007387 */ /* 0x000fe80000100800 */
[----:B------:R-:W-:Y:S04]  /*b40b0*/  STL [R1+0xb648], R18 ;  /* 0x00b6481201007387 */ /* 0x000fe80000100800 */
[----:B------:R-:W-:Y:S04]  /*b40c0*/  STL [R1+0xb644], R15 ;  /* 0x00b6440f01007387 */ /* 0x000fe80000100800 */
[----:B------:R-:W-:Y:S04]  /*b40d0*/  STL [R1+0xb640], R14 ;  /* 0x00b6400e01007387 */ /* 0x000fe80000100800 */
[----:B------:R-:W2:Y:S04]  /*b40e0*/  LDL.LU R100, [R1+0xe50] ;  /* 0x000e500001647983 */ /* 0x000ea80000300800 */
        /* <DEDUP_REMOVED lines=29> */
[----:B------:R-:W2:Y:S04]  /*b42c0*/  LDL R72, [R1] ;  /* 0x0000000001487983 */ /* 0x000ea80000100800 */
[----:B------:R-:W2:Y:S01]  /*b42d0*/  LDL R73, [R1+0x4] ;  /* 0x0000040001497983 */ /* 0x000ea20000100800 */
[----:B------:R-:W-:-:S03]  /*b42e0*/  IMAD.MOV.U32 R64, RZ, RZ, R0 ;  /* 0x000000ffff407224 */ /* 0x000fc600078e0000 */
[----:B------:R-:W2:Y:S01]  /*b42f0*/  LDL.LU R68, [R1+0x1510] ;  /* 0x0015100001447983 */ /* 0x000ea20000300800 */
[----:B------:R-:W-:-:S03]  /*b4300*/  MOV R65, R252 ;  /* 0x000000fc00417202 */ /* 0x000fc60000000f00 */
[----:B------:R-:W2:Y:S04]  /*b4310*/  LDL.LU R69, [R1+0x1514] ;  /* 0x0015140001457983 */ /* 0x000ea80000300800 */
[----:B------:R-:W2:Y:S04]  /*b4320*/  LDL.LU R70, [R1+0x1518] ;  /* 0x0015180001467983 */ /* 0x000ea80000300800 */
[----:B------:R-:W2:Y:S04]  /*b4330*/  LDL.LU R71, [R1+0x151c] ;  /* 0x00151c0001477983 */ /* 0x000ea80000300800 */
[----:B------:R-:W2:Y:S04]  /*b4340*/  LDL.LU R0, [R1+0xbc68] ;  /* 0x00bc680001007983 */ /* 0x000ea80000300800 */
[----:B------:R-:W1:Y:S04]  /*b4350*/  LDL.LU R252, [R1+0xbc64] ;  /* 0x00bc640001fc7983 */ /* 0x000e680000300800 */
[----:B------:R-:W2:Y:S04]  /*b4360*/  LDL.LU R56, [R1+0x1520] ;  /* 0x0015200001387983 */ /* 0x000ea80000300800 */
[----:B------:R-:W2:Y:S04]  /*b4370*/  LDL.LU R57, [R1+0x1524] ;  /* 0x0015240001397983 */ /* 0x000ea80000300800 */
[----:B------:R-:W2:Y:S04]  /*b4380*/  LDL.LU R58, [R1+0x1528] ;  /* 0x00152800013a7983 */ /* 0x000ea80000300800 */
[----:B------:R-:W2:Y:S04]  /*b4390*/  LDL.LU R59, [R1+0x152c] ;  /* 0x00152c00013b7983 */ /* 0x000ea80000300800 */
[----:B------:R-:W2:Y:S04]  /*b43a0*/  LDL R52, [R1+0x20] ;  /* 0x0000200001347983 */ /* 0x000ea80000100800 */
[----:B------:R-:W2:Y:S04]  /*b43b0*/  LDL R53, [R1+0x24] ;  /* 0x0000240001357983 */ /* 0x000ea80000100800 */
[----:B------:R-:W2:Y:S04]  /*b43c0*/  LDL.LU R32, [R1+0x1550] ;  /* 0x0015500001207983 */ /* 0x000ea80000300800 */
[----:B------:R-:W2:Y:S04]  /*b43d0*/  LDL.LU R33, [R1+0x1554] ;  /* 0x0015540001217983 */ /* 0x000ea80000300800 */
[----:B------:R-:W2:Y:S04]  /*b43e0*/  LDL.LU R34, [R1+0x1558] ;  /* 0x0015580001227983 */ /* 0x000ea80000300800 */
[----:B------:R-:W2:Y:S01]  /*b43f0*/  LDL.LU R35, [R1+0x155c] ;  /* 0x00155c0001237983 */ /* 0x000ea20000300800 */
[----:B------:R-:W-:Y:S01]  /*b4400*/  MOV R127, R84 ;  /* 0x00000054007f7202 */ /* 0x000fe20000000f00 */
[----:B------:R-:W-:-:S02]  /*b4410*/  IMAD.MOV.U32 R126, RZ, RZ, R85 ;  /* 0x000000ffff7e7224 */ /* 0x000fc400078e0055 */
[----:B-1----:R-:W-:Y:S02]  /*b4420*/  IMAD.MOV.U32 R40, RZ, RZ, R252 ;  /* 0x000000ffff287224 */ /* 0x002fe400078e00fc */
[----:B------:R-:W2:Y:S04]  /*b4430*/  LDL.LU R252, [R1+0xbc60] ;  /* 0x00bc600001fc7983 */ /* 0x000ea80000300800 */
[----:B---3--:R-:W3:Y:S04]  /*b4440*/  LDL.LU R28, [R1+0x1540] ;  /* 0x00154000011c7983 */ /* 0x008ee80000300800 */
[----:B------:R-:W3:Y:S04]  /*b4450*/  LDL.LU R29, [R1+0x1544] ;  /* 0x00154400011d7983 */ /* 0x000ee80000300800 */
[----:B----4-:R-:W3:Y:S04]  /*b4460*/  LDL.LU R30, [R1+0x1548] ;  /* 0x00154800011e7983 */ /* 0x010ee80000300800 */
        /* <DEDUP_REMOVED lines=21> */
[----:B--2---:R-:W-:Y:S03]  /*b45c0*/  HMMA.1688.F32.TF32 R60, R60, R12, R32 ;  /* 0x0000000c3c3c723c */ /* 0x004fe60000081020 */
[----:B------:R-:W2:Y:S04]  /*b45d0*/  LDL.LU R104, [R1+0xe90] ;  /* 0x000e900001687983 */ /* 0x000ea80000300800 */
[----:B------:R-:W2:Y:S04]  /*b45e0*/  LDL.LU R105, [R1+0xe94] ;  /* 0x000e940001697983 */ /* 0x000ea80000300800 */
[----:B------:R-:W2:Y:S04]  /*b45f0*/  LDL.LU R106, [R1+0xe98] ;  /* 0x000e9800016a7983 */ /* 0x000ea80000300800 */
[----:B------:R-:W2:Y:S04]  /*b4600*/  LDL.LU R107, [R1+0xe9c] ;  /* 0x000e9c00016b7983 */ /* 0x000ea80000300800 */
[----:B------:R-:W2:Y:S04]  /*b4610*/  LDL.LU.64 R34, [R1+0xbc58] ;  /* 0x00bc580001227983 */ /* 0x000ea80000300a00 */
[----:B------:R-:W2:Y:S01]  /*b4620*/  LDL.LU.64 R32, [R1+0xbc50] ;  /* 0x00bc500001207983 */ /* 0x000ea20000300a00 */
[----:B------:R-:W-:Y:S01]  /*b4630*/  IMAD.MOV.U32 R41, RZ, RZ, R0 ;  /* 0x000000ffff297224 */ /* 0x000fe200078e0000 */
[----:B------:R-:W-:Y:S01]  /*b4640*/  MOV R19, R60 ;  /* 0x0000003c00137202 */ /* 0x000fe20000000f00 */
[----:B------:R-:W-:Y:S01]  /*b4650*/  IMAD.MOV.U32 R18, RZ, RZ, R61 ;  /* 0x000000ffff127224 */ /* 0x000fe200078e003d */
[----:B------:R-:W-:Y:S01]  /*b4660*/  MOV R14, R63 ;  /* 0x0000003f000e7202 */ /* 0x000fe20000000f00 */
[----:B------:R-:W-:-:S02]  /*b4670*/  IMAD.MOV.U32 R15, RZ, RZ, R62 ;  /* 0x000000ffff0f7224 */ /* 0x000fc400078e003e */
[----:B------:R-:W-:Y:S04]  /*b4680*/  STL [R1+0xb664], R19 ;  /* 0x00b6641301007387 */ /* 0x000fe80000100800 */
[----:B------:R-:W-:Y:S04]  /*b4690*/  STL [R1+0xb660], R18 ;  /* 0x00b6601201007387 */ /* 0x000fe80000100800 */
[----:B------:R-:W-:Y:S04]  /*b46a0*/  STL [R1+0xb65c], R15 ;  /* 0x00b65c0f01007387 */ /* 0x000fe80000100800 */
[----:B------:R-:W-:Y:S01]  /*b46b0*/  STL [R1+0xb658], R14 ;  /* 0x00b6580e01007387 */ /* 0x000fe20000100800 */
[C---:B---3--:R-:W-:Y:S06]  /*b46c0*/  HMMA.1688.F32.TF32 R40, R244.reuse, R40, R28 ;  /* 0x00000028f428723c */ /* 0x048fec000008101c */
[C---:B----4-:R-:W-:Y:S06]  /*b46d0*/  HMMA.1688.F32.TF32 R28, R244.reuse, R52, R44 ;  /* 0x00000034f41c723c */ /* 0x050fec000008102c */
[C---:B------:R-:W-:Y:S11]  /*b46e0*/  HMMA.1688.F32.TF32 R44, R244.reuse, R64, R56 ;  /* 0x00000040f42c723c */ /* 0x040ff60000081038 */
[----:B------:R-:W-:Y:S04]  /*b46f0*/  STL.64 [R1+0x650], R40 ;  /* 0x0006502801007387 */ /* 0x000fe80000100a00 */
[----:B------:R1:W-:Y:S02]  /*b4700*/  STL.64 [R1+0x658], R42 ;  /* 0x0006582a01007387 */ /* 0x0003e40000100a00 */
[C---:B-1----:R-:W-:Y:S02]  /*b4710*/  HMMA.1688.F32.TF32 R40, R244.reuse, R72, R68 ;  /* 0x00000048f428723c */ /* 0x042fe40000081044 */
[----:B------:R-:W-:Y:S04]  /*b4720*/  STL.64 [R1+0x860], R28 ;  /* 0x0008601c01007387 */ /* 0x000fe80000100a00 */
[----:B------:R1:W-:Y:S02]  /*b4730*/  STL.64 [R1+0x868], R30 ;  /* 0x0008681e01007387 */ /* 0x0003e40000100a00 */
[C---:B-1----:R-:W-:Y:S02]  /*b4740*/  HMMA.1688.F32.TF32 R28, R244.reuse, R248, R76 ;  /* 0x000000f8f41c723c */ /* 0x042fe4000008104c */
[----:B------:R-:W-:Y:S04]  /*b4750*/  STL.64 [R1+0x880], R44 ;  /* 0x0008802c01007387 */ /* 0x000fe80000100a00 */
[----:B------:R-:W-:Y:S04]  /*b4760*/  STL.64 [R1+0x888], R46 ;  /* 0x0008882e01007387 */ /* 0x000fe80000100a00 */
[----:B------:R-:W-:Y:S05]  /*b4770*/  STL.64 [R1+0xbb10], R250 ;  /* 0x00bb10fa01007387 */ /* 0x000fea0000100a00 */
[----:B------:R-:W-:Y:S04]  /*b4780*/  STL.64 [R1+0x8a0], R40 ;  /* 0x0008a02801007387 */ /* 0x000fe80000100a00 */
[----:B------:R-:W-:Y:S04]  /*b4790*/  STL.64 [R1+0x8a8], R42 ;  /* 0x0008a82a01007387 */ /* 0x000fe80000100a00 */
[----:B------:R-:W-:Y:S04]  /*b47a0*/  STL.64 [R1+0xbb08], R248 ;  /* 0x00bb08f801007387 */ /* 0x000fe80000100a00 */
[----:B------:R-:W-:Y:S04]  /*b47b0*/  STL.64 [R1+0x8c0], R28 ;  /* 0x0008c01c01007387 */ /* 0x000fe80000100a00 */
[----:B------:R2:W-:Y:S02]  /*b47c0*/  STL.64 [R1+0x8c8], R30 ;  /* 0x0008c81e01007387 */ /* 0x0005e40000100a00 */
[----:B--2---:R-:W-:Y:S02]  /*b47d0*/  HMMA.1688.F32.TF32 R28, R244, R32, R80 ;  /* 0x00000020f41c723c */ /* 0x004fe40000081050 */
[----:B------:R-:W-:Y:S04]  /*b47e0*/  STL.64 [R1+0xbb20], R34 ;  /* 0x00bb202201007387 */ /* 0x000fe80000100a00 */
[----:B------:R-:W-:-:S15]  /*b47f0*/  STL.64 [R1+0xbb18], R32 ;  /* 0x00bb182001007387 */ /* 0x000fde0000100a00 */
[----:B------:R-:W-:-:S02]  /*b4800*/  NOP ;  /* 0x0000000000007918 */ /* 0x000fc40000000000 */
[----:B------:R-:W-:Y:S04]  /*b4810*/  STL.64 [R1+0x8e0], R28 ;  /* 0x0008e01c01007387 */ /* 0x000fe80000100a00 */
[----:B------:R1:W-:Y:S02]  /*b4820*/  STL.64 [R1+0x8e8], R30 ;  /* 0x0008e81e01007387 */ /* 0x0003e40000100a00 */
[----:B-1----:R-:W-:Y:S02]  /*b4830*/  HMMA.1688.F32.TF32 R28, R244, R36, R84 ;  /* 0x00000024f41c723c */ /* 0x002fe40000081054 */
[----:B------:R-:W-:Y:S04]  /*b4840*/  STL.64 [R1+0xbb30], R38 ;  /* 0x00bb302601007387 */ /* 0x000fe80000100a00 */
[----:B------:R-:W-:-:S15]  /*b4850*/  STL.64 [R1+0xbb28], R36 ;  /* 0x00bb282401007387 */ /* 0x000fde0000100a00 */
[----:B------:R-:W-:-:S02]  /*b4860*/  NOP ;  /* 0x0000000000007918 */ /* 0x000fc40000000000 */
[----:B------:R-:W-:Y:S04]  /*b4870*/  STL.64 [R1+0x900], R28 ;  /* 0x0009001c01007387 */ /* 0x000fe80000100a00 */
[----:B------:R1:W-:Y:S02]  /*b4880*/  STL.64 [R1+0x908], R30 ;  /* 0x0009081e01007387 */ /* 0x0003e40000100a00 */
[C---:B-1----:R-:W-:Y:S02]  /*b4890*/  HMMA.1688.F32.TF32 R28, R244.reuse, R48, R96 ;  /* 0x00000030f41c723c */ /* 0x042fe40000081060 */
[----:B------:R-:W-:Y:S04]  /*b48a0*/  STL.64 [R1+0xbb40], R50 ;  /* 0x00bb403201007387 */ /* 0x000fe80000100a00 */
[----:B------:R-:W-:Y:S01]  /*b48b0*/  STL.64 [R1+0xbb38], R48 ;  /* 0x00bb383001007387 */ /* 0x000fe20000100a00 */
[----:B------:R-:W-:-:S15]  /*b48c0*/  HMMA.1688.F32.TF32 R32, R244, R240, R92 ;  /* 0x000000f0f420723c */ /* 0x000fde000008105c */
[----:B------:R-:W-:-:S01]  /*b48d0*/  NOP ;  /* 0x0000000000007918 */ /* 0x000fc20000000000 */
[----:B------:R-:W-:Y:S04]  /*b48e0*/  STL.64 [R1+0x920], R28 ;  /* 0x0009201c01007387 */ /* 0x000fe80000100a00 */
[----:B------:R1:W-:Y:S02]  /*b48f0*/  STL.64 [R1+0x928], R30 ;  /* 0x0009281e01007387 */ /* 0x0003e40000100a00 */
[C---:B-1----:R-:W-:Y:S02]  /*b4900*/  HMMA.1688.F32.TF32 R28, R244.reuse, R236, R120 ;  /* 0x000000ecf41c723c */ /* 0x042fe40000081078 */
[----:B------:R-:W-:Y:S04]  /*b4910*/  STL.64 [R1+0x940], R32 ;  /* 0x0009402001007387 */ /* 0x000fe80000100a00 */
[C---:B------:R-:W-:Y:S01]  /*b4920*/  HMMA.1688.F32.TF32 R36, R244.reuse, R232, R88 ;  /* 0x000000e8f424723c */ /* 0x040fe20000081058 */
[----:B------:R1:W-:Y:S05]  /*b4930*/  STL.64 [R1+0x948], R34 ;  /* 0x0009482201007387 */ /* 0x0003ea0000100a00 */
[C---:B-1----:R-:W-:Y:S11]  /*b4940*/  HMMA.1688.F32.TF32 R32, R244.reuse, R228, R112 ;  /* 0x000000e4f420723c */ /* 0x042ff60000081070 */
        /* <DEDUP_REMOVED lines=13> */
[----:B------:R-:W-:Y:S04]  /*b4a20*/  STL.64 [R1+0x9e8], R38 ;  /* 0x0009e82601007387 */ /* 0x000fe80000100a00 */
[----:B------:R-:W2:Y:S04]  /*b4a30*/  LDL.LU R100, [R1+0xc50] ;  /* 0x000c500001647983 */ /* 0x000ea80000300800 */
[----:B------:R-:W-:Y:S04]  /*b4a40*/  STL.64 [R1+0xa00], R32 ;  /* 0x000a002001007387 */ /* 0x000fe80000100a00 */
[----:B------:R-:W-:Y:S04]  /*b4a50*/  STL.64 [R1+0xa08], R34 ;  /* 0x000a082201007387 */ /* 0x000fe80000100a00 */
        /* <DEDUP_REMOVED lines=53> */
[----:B-1----:R-:W4:Y:S04]  /*b4db0*/  LDL.LU R28, [R1+0xe10] ;  /* 0x000e1000011c7983 */ /* 0x002f280000300800 */
[----:B------:R-:W4:Y:S04]  /*b4dc0*/  LDL.LU R29, [R1+0xe14] ;  /* 0x000e1400011d7983 */ /* 0x000f280000300800 */
[----:B---3--:R-:W4:Y:S04]  /*b4dd0*/  LDL.LU R30, [R1+0xe18] ;  /* 0x000e1800011e7983 */ /* 0x008f280000300800 */
[----:B------:R-:W4:Y:S04]  /*b4de0*/  LDL.LU R31, [R1+0xe1c] ;  /* 0x000e1c00011f7983 */ /* 0x000f280000300800 */
[----:B------:R-:W3:Y:S04]  /*b4df0*/  LDL.LU R248, [R1+0xe30] ;  /* 0x000e300001f87983 */ /* 0x000ee80000300800 */
[----:B------:R-:W3:Y:S04]  /*b4e00*/  LDL.LU R249, [R1+0xe34] ;  /* 0x000e340001f97983 */ /* 0x000ee80000300800 */
[----:B------:R-:W3:Y:S04]  /*b4e10*/  LDL.LU R250, [R1+0xe38] ;  /* 0x000e380001fa7983 */ /* 0x000ee80000300800 */
[----:B------:R-:W3:Y:S04]  /*b4e20*/  LDL.LU R251, [R1+0xe3c] ;  /* 0x000e3c0001fb7983 */ /* 0x000ee80000300800 */
        /* <DEDUP_REMOVED lines=32> */
[----:B------:R-:W-:Y:S04]  /*b5030*/  STL.64 [R1+0xbb00], R214 ;  /* 0x00bb00d601007387 */ /* 0x000fe80000100a00 */
[----:B------:R-:W-:Y:S04]  /*b5040*/  STL.64 [R1+0xbaf8], R212 ;  /* 0x00baf8d401007387 */ /* 0x000fe80000100a00 */
[----:B------:R-:W-:Y:S04]  /*b5050*/  STL.64 [R1+0xbaf0], R210 ;  /* 0x00baf0d201007387 */ /* 0x000fe80000100a00 */
[----:B------:R-:W-:Y:S01]  /*b5060*/  STL.64 [R1+0xbae8], R208 ;  /* 0x00bae8d001007387 */ /* 0x000fe20000100a00 */
[C---:B----4-:R-:W-:Y:S06]  /*b5070*/  HMMA.1688.F32.TF32 R28, R244.reuse, R196, R28 ;  /* 0x000000c4f41c723c */ /* 0x050fec000008101c */
[C---:B--2---:R-:W-:Y:S06]  /*b5080*/  HMMA.1688.F32.TF32 R32, R244.reuse, R208, R32 ;  /* 0x000000d0f420723c */ /* 0x044fec0000081020 */
[C---:B---3--:R-:W-:Y:S01]  /*b5090*/  HMMA.1688.F32.TF32 R36, R244.reuse, R200, R60 ;  /* 0x000000c8f424723c */ /* 0x048fe2000008103c */
[----:B------:R-:W-:Y:S01]  /*b50a0*/  LOP3.LUT R0, R252, 0x20, RZ, 0x3c, !PT ;  /* 0x00000020fc007812 */ /* 0x000fe200078e3cff */
[----:B------:R-:W-:Y:S04]  /*b50b0*/  LDS R60, [R252+UR12+0x81080] ;  /* 0x0810800cfc3c7984 */ /* 0x000fe80008000800 */
[----:B------:R-:W-:Y:S11]  /*b50c0*/  LDS R62, [R252+UR12+0x81480] ;  /* 0x0814800cfc3e7984 */ /* 0x000ff60008000800 */
[----:B------:R-:W-:Y:S04]  /*b50d0*/  STL.64 [R1+0xa40], R32 ;  /* 0x000a402001007387 */ /* 0x000fe80000100a00 */
[----:B------:R1:W-:Y:S04]  /*b50e0*/  STL.64 [R1+0xa48], R34 ;  /* 0x000a482201007387 */ /* 0x0003e80000100a00 */
[----:B------:R-:W-:Y:S04]  /*b50f0*/  LDS R61, [R0+UR12+0x81080] ;  /* 0x0810800c003d7984 */ /* 0x000fe80008000800 */
[----:B------:R-:W2:Y:S01]  /*b5100*/  LDS R63, [R0+UR12+0x81480] ;  /* 0x0814800c003f7984 */ /* 0x000ea20008000800 */
[----:B-1----:R-:W-:Y:S03]  /*b5110*/  HMMA.1688.F32.TF32 R32, R244, R204, R248 ;  /* 0x000000ccf420723c */ /* 0x002fe600000810f8 */
[----:B------:R-:W-:Y:S04]  /*b5120*/  STL.64 [R1+0xbae0], R206 ;  /* 0x00bae0ce01007387 */ /* 0x000fe80000100a00 */
[----:B------:R-:W-:-:S15]  /*b5130*/  STL.64 [R1+0xbad8], R204 ;  /* 0x00bad8cc01007387 */ /* 0x000fde0000100a00 */
[----:B------:R-:W-:-:S01]  /*b5140*/  NOP ;  /* 0x0000000000007918 */ /* 0x000fc20000000000 */
[----:B------:R-:W-:Y:S04]  /*b5150*/  STL.64 [R1+0xa50], R32 ;  /* 0x000a502001007387 */ /* 0x000fe80000100a00 */
[----:B------:R1:W-:Y:S04]  /*b5160*/  STL.64 [R1+0xa58], R34 ;  /* 0x000a582201007387 */ /* 0x0003e80000100a00 */
[----:B------:R-:W-:Y:S04]  /*b5170*/  STL.64 [R1+0xa70], R36 ;  /* 0x000a702401007387 */ /* 0x000fe80000100a00 */
[----:B------:R3:W-:Y:S01]  /*b5180*/  STL.64 [R1+0xa78], R38 ;  /* 0x000a782601007387 */ /* 0x0007e20000100a00 */
[C---:B-1----:R-:W-:Y:S03]  /*b5190*/  HMMA.1688.F32.TF32 R32, R244.reuse, R192, R40 ;  /* 0x000000c0f420723c */ /* 0x042fe60000081028 */
[----:B------:R-:W-:Y:S04]  /*b51a0*/  STL.64 [R1+0xa80], R28 ;  /* 0x000a801c01007387 */ /* 0x000fe80000100a00 */
[----:B------:R1:W-:Y:S01]  /*b51b0*/  STL.64 [R1+0xa88], R30 ;  /* 0x000a881e01007387 */ /* 0x0003e20000100a00 */
[C---:B---3--:R-:W-:Y:S06]  /*b51c0*/  HMMA.1688.F32.TF32 R36, R244.reuse, R188, R44 ;  /* 0x000000bcf424723c */ /* 0x048fec000008102c */
[C---:B-1----:R-:W-:Y:S09]  /*b51d0*/  HMMA.1688.F32.TF32 R28, R244.reuse, R184, R52 ;  /* 0x000000b8f41c723c */ /* 0x042ff20000081034 */
        /* <DEDUP_REMOVED lines=21> */
[----:B------:R-:W-:Y:S01]  /*b5330*/  STL.64 [R1+0xb48], R38 ;  /* 0x000b482601007387 */ /* 0x000fe20000100a00 */
[C---:B-1----:R-:W-:Y:S03]  /*b5340*/  HMMA.1688.F32.TF32 R32, R244.reuse, R156, R84 ;  /* 0x0000009cf420723c */ /* 0x042fe60000081054 */
[----:B------:R-:W-:Y:S04]  /*b5350*/  STL.64 [R1+0xb60], R28 ;  /* 0x000b601c01007387 */ /* 0x000fe80000100a00 */
[----:B------:R1:W-:Y:S02]  /*b5360*/  STL.64 [R1+0xb68], R30 ;  /* 0x000b681e01007387 */ /* 0x0003e40000100a00 */
[----:B-1----:R-:W-:-:S14]  /*b5370*/  HMMA.1688.F32.TF32 R28, R244, R152, R96 ;  /* 0x00000098f41c723c */ /* 0x002fdc0000081060 */
[----:B------:R-:W-:Y:S04]  /*b5380*/  STL.64 [R1+0xb70], R32 ;  /* 0x000b702001007387 */ /* 0x000fe80000100a00 */
[----:B------:R1:W-:Y:S02]  /*b5390*/  STL.64 [R1+0xb78], R34 ;  /* 0x000b782201007387 */ /* 0x0003e40000100a00 */
[C---:B-1----:R-:W-:Y:S03]  /*b53a0*/  HMMA.1688.F32.TF32 R32, R244.reuse, R148, R92 ;  /* 0x00000094f420723c */ /* 0x042fe6000008105c */
[----:B------:R-:W-:Y:S04]  /*b53b0*/  STL.64 [R1+0xb90], R28 ;  /* 0x000b901c01007387 */ /* 0x000fe80000100a00 */
[----:B------:R1:W-:Y:S02]  /*b53c0*/  STL.64 [R1+0xb98], R30 ;  /* 0x000b981e01007387 */ /* 0x0003e40000100a00 */
[C---:B-1----:R-:W-:Y:S06]  /*b53d0*/  HMMA.1688.F32.TF32 R28, R244.reuse, R144, R120 ;  /* 0x00000090f41c723c */ /* 0x042fec0000081078 */
[C---:B------:R-:W-:Y:S08]  /*b53e0*/  HMMA.1688.F32.TF32 R36, R244.reuse, R140, R88 ;  /* 0x0000008cf424723c */ /* 0x040ff00000081058 */
[----:B------:R-:W-:Y:S04]  /*b53f0*/  STL.64 [R1+0xbb0], R32 ;  /* 0x000bb02001007387 */ /* 0x000fe80000100a00 */
[----:B------:R1:W-:Y:S02]  /*b5400*/  STL.64 [R1+0xbb8], R34 ;  /* 0x000bb82201007387 */ /* 0x0003e40000100a00 */
[C---:B-1----:R-:W-:Y:S03]  /*b5410*/  HMMA.1688.F32.TF32 R32, R244.reuse, R136, R112 ;  /* 0x00000088f420723c */ /* 0x042fe60000081070 */
[----:B------:R-:W-:Y:S04]  /*b5420*/  STL.64 [R1+0xbc0], R28 ;  /* 0x000bc01c01007387 */ /* 0x000fe80000100a00 */
[----:B------:R1:W-:Y:S02]  /*b5430*/  STL.64 [R1+0xbc8], R30 ;  /* 0x000bc81e01007387 */ /* 0x0003e40000100a00 */
[C---:B-1----:R-:W-:Y:S02]  /*b5440*/  HMMA.1688.F32.TF32 R28, R244.reuse, R132, R116 ;  /* 0x00000084f41c723c */ /* 0x042fe40000081074 */
[----:B------:R-:W-:Y:S04]  /*b5450*/  STL.64 [R1+0xbe0], R36 ;  /* 0x000be02401007387 */ /* 0x000fe80000100a00 */
[----:B------:R1:W-:Y:S08]  /*b5460*/  STL.64 [R1+0xbe8], R38 ;  /* 0x000be82601007387 */ /* 0x0003f00000100a00 */
[----:B------:R-:W-:Y:S04]  /*b5470*/  STL.64 [R1+0xbf0], R32 ;  /* 0x000bf02001007387 */ /* 0x000fe80000100a00 */
[----:B------:R3:W-:Y:S01]  /*b5480*/  STL.64 [R1+0xbf8], R34 ;  /* 0x000bf82201007387 */ /* 0x0007e20000100a00 */
[C---:B-1----:R-:W-:Y:S04]  /*b5490*/  HMMA.1688.F32.TF32 R36, R244.reuse, R4, R104 ;  /* 0x00000004f424723c */ /* 0x042fe80000081068 */
[----:B------:R-:W-:Y:S02]  /*b54a0*/  STL.64 [R1+0xc10], R28 ;  /* 0x000c101c01007387 */ /* 0x000fe40000100a00 */
[C---:B---3--:R-:W-:Y:S02]  /*b54b0*/  HMMA.1688.F32.TF32 R32, R244.reuse, R8, R108 ;  /* 0x00000008f420723c */ /* 0x048fe4000008106c */
[----:B------:R1:W-:Y:S04]  /*b54c0*/  STL.64 [R1+0xc18], R30 ;  /* 0x000c181e01007387 */ /* 0x0003e80000100a00 */
[C---:B-1----:R-:W-:Y:S11]  /*b54d0*/  HMMA.1688.F32.TF32 R28, R244.reuse, R128, R100 ;  /* 0x00000080f41c723c */ /* 0x042ff60000081064 */
[----:B------:R-:W-:Y:S04]  /*b54e0*/  STL.64 [R1+0xc20], R36 ;  /* 0x000c202401007387 */ /* 0x000fe80000100a00 */
[----:B------:R-:W-:Y:S04]  /*b54f0*/  STL.64 [R1+0xc28], R38 ;  /* 0x000c282601007387 */ /* 0x000fe80000100a00 */
[----:B------:R-:W3:Y:S04]  /*b5500*/  LDL.LU R48, [R1+0x1760] ;  /* 0x0017600001307983 */ /* 0x000ee80000300800 */
[----:B------:R-:W-:Y:S04]  /*b5510*/  STL.64 [R1+0xc40], R32 ;  /* 0x000c402001007387 */ /* 0x000fe80000100a00 */
[----:B------:R-:W-:Y:S04]  /*b5520*/  STL.64 [R1+0xc48], R34 ;  /* 0x000c482201007387 */ /* 0x000fe80000100a00 */
[----:B------:R1:W-:Y:S04]  /*b5530*/  STL.64 [R1+0xc50], R28 ;  /* 0x000c501c01007387 */ /* 0x0003e80000100a00 */
[----:B------:R4:W-:Y:S04]  /*b5540*/  STL.64 [R1+0xc58], R30 ;  /* 0x000c581e01007387 */ /* 0x0009e80000100a00 */
[----:B------:R-:W3:Y:S04]  /*b5550*/  LDL.LU R49, [R1+0x1764] ;  /* 0x0017640001317983 */ /* 0x000ee80000300800 */
[----:B------:R-:W3:Y:S04]  /*b5560*/  LDL.LU R50, [R1+0x1768] ;  /* 0x0017680001327983 */ /* 0x000ee80000300800 */
[----:B------:R-:W3:Y:S04]  /*b5570*/  LDL.LU R51, [R1+0x176c] ;  /* 0x00176c0001337983 */ /* 0x000ee80000300800 */
        /* <DEDUP_REMOVED lines=181> */
[----:B------:R1:W-:Y:S04]  /*b60d0*/  STL.64 [R1+0xdf0], R68 ;  /* 0x000df04401007387 */ /* 0x0003e80000100a00 */
[----:B------:R-:W-:Y:S04]  /*b60e0*/  STL.64 [R1+0xdf8], R70 ;  /* 0x000df84601007387 */ /* 0x000fe80000100a00 */
[----:B-1----:R-:W3:Y:S02]  /*b60f0*/  LDL.LU.64 R68, [R1+0xbb78] ;  /* 0x00bb780001447983 */ /* 0x002ee40000300a00 */
        /* <DEDUP_REMOVED lines=29> */
[----:B-1----:R-:W3:Y:S01]  /*b62d0*/  LDL.LU.64 R28, [R1+0xbb48] ;  /* 0x00bb4800011c7983 */ /* 0x002ee20000300a00 */
[C---:B------:R-:W-:Y:S06]  /*b62e0*/  HMMA.1688.F32.TF32 R208, R244.reuse, R24, R208 ;  /* 0x00000018f4d0723c */ /* 0x040fec00000810d0 */
[C---:B------:R-:W-:Y:S06]  /*b62f0*/  HMMA.1688.F32.TF32 R48, R244.reuse, R16, R48 ;  /* 0x00000010f430723c */ /* 0x040fec0000081030 */
[----:B------:R-:W-:Y:S06]  /*b6300*/  HMMA.1688.F32.TF32 R36, R244, R12, R36 ;  /* 0x0000000cf424723c */ /* 0x000fec0000081024 */
[----:B------:R-:W-:-:S15]  /*b6310*/  HMMA.1688.F32.TF32 R32, R60, R248, R32 ;  /* 0x000000f83c20723c */ /* 0x000fde0000081020 */
[----:B------:R-:W-:-:S09]  /*b6320*/  NOP ;  /* 0x0000000000007918 */ /* 0x000fd20000000000 */
[----:B------:R-:W-:Y:S01]  /*b6330*/  MOV R22, R32 ;  /* 0x0000002000167202 */ /* 0x000fe20000000f00 */
[----:B------:R-:W-:Y:S02]  /*b6340*/  IMAD.MOV.U32 R23, RZ, RZ, R33 ;  /* 0x000000ffff177224 */ /* 0x000fe400078e0021 */
[----:B------:R-:W-:Y:S02]  /*b6350*/  IMAD.MOV.U32 R66, RZ, RZ, R248 ;  /* 0x000000ffff427224 */ /* 0x000fe400078e00f8 */
[----:B------:R-:W-:Y:S01]  /*b6360*/  IMAD.MOV.U32 R2, RZ, RZ, R249 ;  /* 0x000000ffff027224 */ /* 0x000fe200078e00f9 */
[----:B---3--:R-:W-:-:S15]  /*b6370*/  HMMA.1688.F32.TF32 R204, R244, R28, R204 ;  /* 0x0000001cf4cc723c */ /* 0x008fde00000810cc */
[----:B------:R-:W-:-:S08]  /*b6380*/  NOP ;  /* 0x0000000000007918 */ /* 0x000fd00000000000 */
[----:B------:R-:W-:Y:S04]  /*b6390*/  STL.64 [R1+0xe70], R204 ;  /* 0x000e70cc01007387 */ /* 0x000fe80000100a00 */
[----:B------:R1:W-:Y:S02]  /*b63a0*/  STL.64 [R1+0xe78], R206 ;  /* 0x000e78ce01007387 */ /* 0x0003e40000100a00 */
[----:B-1----:R-:W-:Y:S02]  /*b63b0*/  HMMA.1688.F32.TF32 R204, R244, R20, R212 ;  /* 0x00000014f4cc723c */ /* 0x002fe400000810d4 */
[----:B------:R-:W-:Y:S04]  /*b63c0*/  STL.64 [R1+0xe90], R208 ;  /* 0x000e90d001007387 */ /* 0x000fe80000100a00 */
[----:B------:R-:W-:Y:S04]  /*b63d0*/  STL.64 [R1+0xe98], R210 ;  /* 0x000e98d201007387 */ /* 0x000fe80000100a00 */
[----:B------:R-:W3:-:S13]  /*b63e0*/  LDL.LU R212, [R1+0x1460] ;  /* 0x0014600001d47983 */ /* 0x000eda0000300800 */
[----:B------:R-:W-:Y:S04]  /*b63f0*/  STL.64 [R1+0xeb0], R204 ;  /* 0x000eb0cc01007387 */ /* 0x000fe80000100a00 */
[----:B------:R-:W-:Y:S04]  /*b6400*/  STL.64 [R1+0xeb8], R206 ;  /* 0x000eb8ce01007387 */ /* 0x000fe80000100a00 */
[----:B------:R1:W-:Y:S04]  /*b6410*/  STL.64 [R1+0x10b0], R48 ;  /* 0x0010b03001007387 */ /* 0x0003e80000100a00 */
[----:B------:R-:W-:Y:S04]  /*b6420*/  STL.64 [R1+0x10b8], R50 ;  /* 0x0010b83201007387 */ /* 0x000fe80000100a00 */
[----:B------:R-:W3:Y:S04]  /*b6430*/  LDL.LU R213, [R1+0x1464] ;  /* 0x0014640001d57983 */ /* 0x000ee80000300800 */
[----:B------:R-:W3:Y:S04]  /*b6440*/  LDL.LU R214, [R1+0x1468] ;  /* 0x0014680001d67983 */ /* 0x000ee80000300800 */
[----:B------:R-:W3:Y:S04]  /*b6450*/  LDL.LU R215, [R1+0x146c] ;  /* 0x00146c0001d77983 */ /* 0x000ee80000300800 */
[----:B-1----:R-:W3:Y:S04]  /*b6460*/  LDL.LU.64 R48, [R1+0x20] ;  /* 0x0000200001307983 */ /* 0x002ee80000300a00 */
[----:B------:R1:W-:Y:S04]  /*b6470*/  STL.64 [R1+0x10a0], R36 ;  /* 0x0010a02401007387 */ /* 0x0003e80000100a00 */
[----:B------:R4:W-:Y:S04]  /*b6480*/  STL.64 [R1+0x10a8], R38 ;  /* 0x0010a82601007387 */ /* 0x0009e80000100a00 */
[----:B-1----:R-:W2:Y:S04]  /*b6490*/  LDL.LU R36, [R1+0x1450] ;  /* 0x0014500001247983 */ /* 0x002ea80000300800 */
[----:B------:R-:W2:Y:S04]  /*b64a0*/  LDL.LU R37, [R1+0x1454] ;  /* 0x0014540001257983 */ /* 0x000ea80000300800 */
[----:B----4-:R-:W2:Y:S04]  /*b64b0*/  LDL.LU R38, [R1+0x1458] ;  /* 0x0014580001267983 */ /* 0x010ea80000300800 */
[----:B------:R-:W2:Y:S04]  /*b64c0*/  LDL.LU R39, [R1+0x145c] ;  /* 0x00145c0001277983 */ /* 0x000ea80000300800 */
[----:B------:R-:W2:Y:S04]  /*b64d0*/  LDL.LU.64 R32, [R1+0x10] ;  /* 0x0000100001207983 */ /* 0x000ea80000300a00 */
[----:B------:R-:W4:Y:S04]  /*b64e0*/  LDL.LU R244, [R1+0x1440] ;  /* 0x0014400001f47983 */ /* 0x000f280000300800 */
[----:B------:R-:W4:Y:S04]  /*b64f0*/  LDL.LU R245, [R1+0x1444] ;  /* 0x0014440001f57983 */ /* 0x000f280000300800 */
[----:B------:R-:W4:Y:S04]  /*b6500*/  LDL.LU R246, [R1+0x1448] ;  /* 0x0014480001f67983 */ /* 0x000f280000300800 */
[----:B------:R-:W4:Y:S04]  /*b6510*/  LDL.LU R247, [R1+0x144c] ;  /* 0x00144c0001f77983 */ /* 0x000f280000300800 */
[----:B------:R-:W4:Y:S01]  /*b6520*/  LDL.LU.64 R248, [R1] ;  /* 0x0000000001f87983 */ /* 0x000f220000300a00 */
        /* <DEDUP_REMOVED lines=13> */
[----:B------:R-:W-:Y:S04]  /*b6600*/  STL [R1+0xb650], R22 ;  /* 0x00b6501601007387 */ /* 0x000fe80000100800 */
[----:B------:R-:W4:Y:S01]  /*b6610*/  LDL.LU.64 R50, [R1+0xbb40] ;  /* 0x00bb400001327983 */ /* 0x000f220000300a00 */
[----:B---3--:R-:W-:Y:S06]  /*b6620*/  HMMA.1688.F32.TF32 R212, R60, R48, R212 ;  /* 0x000000303cd4723c */ /* 0x008fec00000810d4 */
[----:B------:R-:W-:-:S02]  /*b6630*/  IMAD.MOV.U32 R0, RZ, RZ, R48 ;  /* 0x000000ffff007224 */ /* 0x000fc400078e0030 */
[----:B------:R-:W-:Y:S02]  /*b6640*/  IMAD.MOV.U32 R67, RZ, RZ, R49 ;  /* 0x000000ffff437224 */ /* 0x000fe400078e0031 */
[----:B------:R-:W3:Y:S01]  /*b6650*/  LDL.LU.64 R48, [R1+0xbb38] ;  /* 0x00bb380001307983 */ /* 0x000ee20000300a00 */
[----:B--2---:R-:W-:-:S13]  /*b6660*/  HMMA.1688.F32.TF32 R36, R60, R32, R36 ;  /* 0x000000203c24723c */ /* 0x004fda0000081024 */
[----:B------:R-:W-:Y:S01]  /*b6670*/  MOV R59, R212 ;  /* 0x000000d4003b7202 */ /* 0x000fe20000000f00 */
[----:B------:R-:W-:Y:S01]  /*b6680*/  IMAD.MOV.U32 R47, RZ, RZ, R213 ;  /* 0x000000ffff2f7224 */ /* 0x000fe200078e00d5 */
[----:B------:R-:W-:Y:S01]  /*b6690*/  MOV R55, R215 ;  /* 0x000000d700377202 */ /* 0x000fe20000000f00 */
[----:B------:R-:W-:Y:S01]  /*b66a0*/  IMAD.MOV.U32 R54, RZ, RZ, R214 ;  /* 0x000000ffff367224 */ /* 0x000fe200078e00d6 */
[----:B------:R-:W2:Y:S04]  /*b66b0*/  LDL.LU R212, [R1+0x1410] ;  /* 0x0014100001d47983 */ /* 0x000ea80000300800 */
[----:B------:R-:W2:Y:S04]  /*b66c0*/  LDL.LU R213, [R1+0x1414] ;  /* 0x0014140001d57983 */ /* 0x000ea80000300800 */
[----:B------:R-:W2:Y:S04]  /*b66d0*/  LDL.LU R214, [R1+0x1418] ;  /* 0x0014180001d67983 */ /* 0x000ea80000300800 */
[----:B------:R-:W2:Y:S04]  /*b66e0*/  LDL.LU R215, [R1+0x141c] ;  /* 0x00141c0001d77983 */ /* 0x000ea80000300800 */
[----:B------:R-:W-:Y:S04]  /*b66f0*/  STL [R1+0xb67c], R55 ;  /* 0x00b67c3701007387 */ /* 0x000fe80000100800 */
[----:B------:R1:W-:Y:S04]  /*b6700*/  STL [R1+0xb678], R54 ;  /* 0x00b6783601007387 */ /* 0x0003e80000100800 */
[----:B------:R1:W-:Y:S04]  /*b6710*/  STL [R1+0xb674], R47 ;  /* 0x00b6742f01007387 */ /* 0x0003e80000100800 */
[----:B------:R4:W-:Y:S04]  /*b6720*/  STL [R1+0xb670], R59 ;  /* 0x00b6703b01007387 */ /* 0x0009e80000100800 */
[----:B------:R-:W-:Y:S01]  /*b6730*/  STL.64 [R1+0x210], R36 ;  /* 0x0002102401007387 */ /* 0x000fe20000100a00 */
[----:B-1----:R-:W-:-:S03]  /*b6740*/  IMAD.MOV.U32 R54, RZ, RZ, R32 ;  /* 0x000000ffff367224 */ /* 0x002fc600078e0020 */
[----:B------:R1:W-:Y:S01]  /*b6750*/  STL.64 [R1+0x218], R38 ;  /* 0x0002182601007387 */ /* 0x0003e20000100a00 */
[----:B------:R-:W-:Y:S01]  /*b6760*/  IMAD.MOV.U32 R47, RZ, RZ, R33 ;  /* 0x000000ffff2f7224 */ /* 0x000fe200078e0021 */
[----:B----4-:R-:W-:Y:S06]  /*b6770*/  HMMA.1688.F32.TF32 R244, R60, R248, R244 ;  /* 0x000000f83cf4723c */ /* 0x010fec00000810f4 */
[----:B------:R-:W-:Y:S01]  /*b6780*/  MOV R59, R248 ;  /* 0x000000f8003b7202 */ /* 0x000fe20000000f00 */
[----:B------:R-:W-:Y:S01]  /*b6790*/  IMAD.MOV.U32 R55, RZ, RZ, R249 ;  /* 0x000000ffff377224 */ /* 0x000fe200078e00f9 */
[----:B-1----:R-:W4:Y:S04]  /*b67a0*/  LDL.LU.64 R38, [R1+0xbb30] ;  /* 0x00bb300001267983 */ /* 0x002f280000300a00 */
[----:B------:R-:W2:Y:S04]  /*b67b0*/  LDL.LU.64 R36, [R1+0xbb28] ;  /* 0x00bb280001247983 */ /* 0x000ea80000300a00 */
[----:B------:R-:W3:Y:S04]  /*b67c0*/  LDL.LU.64 R34, [R1+0xbb20] ;  /* 0x00bb200001227983 */ /* 0x000ee80000300a00 */
[----:B------:R-:W4:Y:S04]  /*b67d0*/  LDL.LU.64 R32, [R1+0xbb18] ;  /* 0x00bb180001207983 */ /* 0x000f280000300a00 */
[----:B------:R-:W2:Y:S04]  /*b67e0*/  LDL.LU.64 R250, [R1+0xbb10] ;  /* 0x00bb100001fa7983 */ /* 0x000ea80000300a00 */
[----:B------:R-:W3:Y:S01]  /*b67f0*/  LDL.LU.64 R248, [R1+0xbb08] ;  /* 0x00bb080001f87983 */ /* 0x000ee20000300a00 */
[----:B------:R-:W-:Y:S01]  /*b6800*/  IMAD.MOV.U32 R18, RZ, RZ, R247 ;  /* 0x000000ffff127224 */ /* 0x000fe200078e00f7 */
[----:B------:R-:W-:Y:S01]  /*b6810*/  MOV R26, R245 ;  /* 0x000000f5001a7202 */ /* 0x000fe20000000f00 */
[----:B------:R-:W-:-:S02]  /*b6820*/  IMAD.MOV.U32 R19, RZ, RZ, R246 ;  /* 0x000000ffff137224 */ /* 0x000fc400078e00f6 */
[----:B------:R-:W-:Y:S01]  /*b6830*/  IMAD.MOV.U32 R27, RZ, RZ, R244 ;  /* 0x000000ffff1b7224 */ /* 0x000fe200078e00f4 */
[----:B------:R-:W-:Y:S04]  /*b6840*/  STL [R1+0xb68c], R18 ;  /* 0x00b68c1201007387 */ /* 0x000fe80000100800 */
[----:B------:R-:W-:Y:S04]  /*b6850*/  STL [R1+0xb688], R19 ;  /* 0x00b6881301007387 */ /* 0x000fe80000100800 */
[----:B------:R-:W-:Y:S04]  /*b6860*/  STL [R1+0xb684], R26 ;  /* 0x00b6841a01007387 */ /* 0x000fe80000100800 */
[----:B------:R-:W-:Y:S01]  /*b6870*/  STL [R1+0xb680], R27 ;  /* 0x00b6801b01007387 */ /* 0x000fe20000100800 */
[----:B---3--:R-:W-:Y:S03]  /*b6880*/  HMMA.1688.F32.TF32 R204, R60, R248, R204 ;  /* 0x000000f83ccc723c */ /* 0x008fe600000810cc */
[----:B--2---:R-:W-:Y:S04]  /*b6890*/  STL.64 [R1+0xba58], R250 ;  /* 0x00ba58fa01007387 */ /* 0x004fe80000100a00 */
[----:B------:R-:W-:-:S15]  /*b68a0*/  STL.64 [R1+0xba50], R248 ;  /* 0x00ba50f801007387 */ /* 0x000fde0000100a00 */
[----:B------:R-:W-:-:S01]  /*b68b0*/  NOP ;  /* 0x0000000000007918 */ /* 0x000fc20000000000 */
[----:B------:R-:W-:Y:S04]  /*b68c0*/  STL.64 [R1+0x1f0], R204 ;  /* 0x0001f0cc01007387 */ /* 0x000fe80000100a00 */
[----:B------:R4:W-:Y:S04]  /*b68d0*/  STL.64 [R1+0x1f8], R206 ;  /* 0x0001f8ce01007387 */ /* 0x0009e80000100a00 */
[----:B------:R-:W-:Y:S01]  /*b68e0*/  STL.64 [R1+0xba48], R34 ;  /* 0x00ba482201007387 */ /* 0x000fe20000100a00 */
[----:B----4-:R-:W-:Y:S06]  /*b68f0*/  HMMA.1688.F32.TF32 R204, R60, R32, R208 ;  /* 0x000000203ccc723c */ /* 0x010fec00000810d0 */
[----:B------:R1:W-:Y:S04]  /*b6900*/  STL.64 [R1+0xba40], R32 ;  /* 0x00ba402001007387 */ /* 0x0003e80000100a00 */
[----:B-1----:R-:W2:Y:S04]  /*b6910*/  LDL.LU R32, [R1+0x13f0] ;  /* 0x0013f00001207983 */ /* 0x002ea80000300800 */
[----:B------:R-:W2:Y:S04]  /*b6920*/  LDL.LU R33, [R1+0x13f4] ;  /* 0x0013f40001217983 */ /* 0x000ea80000300800 */
[----:B------:R-:W2:Y:S04]  /*b6930*/  LDL.LU R34, [R1+0x13f8] ;  /* 0x0013f80001227983 */ /* 0x000ea80000300800 */
[----:B------:R-:W2:Y:S02]  /*b6940*/  LDL.LU R35, [R1+0x13fc] ;  /* 0x0013fc0001237983 */ /* 0x000ea40000300800 */
[----:B------:R-:W-:Y:S01]  /*b6950*/  MOV R22, R207 ;  /* 0x000000cf00167202 */ /* 0x000fe20000000f00 */
[----:B------:R-:W-:Y:S01]  /*b6960*/  IMAD.MOV.U32 R23, RZ, RZ, R206 ;  /* 0x000000ffff177224 */ /* 0x000fe200078e00ce */
[----:B------:R-:W-:Y:S01]  /*b6970*/  MOV R15, R204 ;  /* 0x000000cc000f7202 */ /* 0x000fe20000000f00 */
[----:B------:R-:W-:-:S02]  /*b6980*/  IMAD.MOV.U32 R14, RZ, RZ, R205 ;  /* 0x000000ffff0e7224 */ /* 0x000fc400078e00cd */
[----:B------:R-:W-:Y:S04]  /*b6990*/  STL [R1+0xb69c], R22 ;  /* 0x00b69c1601007387 */ /* 0x000fe80000100800 */
[----:B------:R-:W-:Y:S04]  /*b69a0*/  STL [R1+0xb698], R23 ;  /* 0x00b6981701007387 */ /* 0x000fe80000100800 */
[----:B------:R-:W-:Y:S04]  /*b69b0*/  STL [R1+0xb694], R14 ;  /* 0x00b6940e01007387 */ /* 0x000fe80000100800 */
[----:B------:R-:W-:Y:S04]  /*b69c0*/  STL [R1+0xb690], R15 ;  /* 0x00b6900f01007387 */ /* 0x000fe80000100800 */
[----:B------:R-:W3:Y:S04]  /*b69d0*/  LDL.LU R248, [R1+0x13e0] ;  /* 0x0013e00001f87983 */ /* 0x000ee80000300800 */
[----:B------:R-:W3:Y:S04]  /*b69e0*/  LDL.LU R249, [R1+0x13e4] ;  /* 0x0013e40001f97983 */ /* 0x000ee80000300800 */
[----:B------:R-:W3:Y:S04]  /*b69f0*/  LDL.LU R250, [R1+0x13e8] ;  /* 0x0013e80001fa7983 */ /* 0x000ee80000300800 */
[----:B------:R-:W3:Y:S04]  /*b6a00*/  LDL.LU R251, [R1+0x13ec] ;  /* 0x0013ec0001fb7983 */ /* 0x000ee80000300800 */
[----:B------:R-:W4:Y:S01]  /*b6a10*/  LDL.LU R208, [R1+0x13b0] ;  /* 0x0013b00001d07983 */ /* 0x000f220000300800 */
[----:B------:R-:W-:Y:S03]  /*b6a20*/  HMMA.1688.F32.TF32 R204, R60, R36, R212 ;  /* 0x000000243ccc723c */ /* 0x000fe600000810d4 */
        /* <DEDUP_REMOVED lines=33> */
[----:B--2---:R-:W-:-:S15]  /*b6c40*/  HMMA.1688.F32.TF32 R32, R60, R240, R32 ;  /* 0x000000f03c20723c */ /* 0x004fde0000081020 */
[----:B------:R-:W-:-:S09]  /*b6c50*/  NOP ;  /* 0x0000000000007918 */ /* 0x000fd20000000000 */
[----:B------:R-:W-:Y:S01]  /*b6c60*/  MOV R22, R32 ;  /* 0x0000002000167202 */ /* 0x000fe20000000f00 */
[----:B------:R-:W-:Y:S01]  /*b6c70*/  IMAD.MOV.U32 R23, RZ, RZ, R33 ;  /* 0x000000ffff177224 */ /* 0x000fe200078e0021 */
[----:B------:R-:W-:Y:S01]  /*b6c80*/  MOV R15, R35 ;  /* 0x00000023000f7202 */ /* 0x000fe20000000f00 */
[----:B------:R-:W-:Y:S02]  /*b6c90*/  IMAD.MOV.U32 R14, RZ, RZ, R34 ;  /* 0x000000ffff0e7224 */ /* 0x000fe400078e0022 */
[----:B---3--:R-:W-:-:S15]  /*b6ca0*/  HMMA.1688.F32.TF32 R32, R60, R236, R248 ;  /* 0x000000ec3c20723c */ /* 0x008fde00000810f8 */
[----:B------:R-:W-:-:S09]  /*b6cb0*/  NOP ;  /* 0x0000000000007918 */ /* 0x000fd20000000000 */
[----:B------:R-:W-:Y:S01]  /*b6cc0*/  IMAD.MOV.U32 R70, RZ, RZ, R32 ;  /* 0x000000ffff467224 */ /* 0x000fe200078e0020 */
[----:B------:R-:W-:Y:S01]  /*b6cd0*/  MOV R46, R34 ;  /* 0x00000022002e7202 */ /* 0x000fe20000000f00 */
[----:B------:R-:W-:Y:S02]  /*b6ce0*/  IMAD.MOV.U32 R71, RZ, RZ, R33 ;  /* 0x000000ffff477224 */ /* 0x000fe400078e0021 */
[----:B------:R-:W-:Y:S02]  /*b6cf0*/  IMAD.MOV.U32 R58, RZ, RZ, R35 ;  /* 0x000000ffff3a7224 */ /* 0x000fe400078e0023 */
[----:B----4-:R-:W-:-:S15]  /*b6d00*/  HMMA.1688.F32.TF32 R32, R60, R232, R244 ;  /* 0x000000e83c20723c */ /* 0x010fde00000810f4 */
[----:B------:R-:W-:-:S08]  /*b6d10*/  NOP ;  /* 0x0000000000007918 */ /* 0x000fd00000000000 */
        /* <DEDUP_REMOVED lines=14> */
[----:B------:R1:W-:Y:S04]  /*b6e00*/  STL.64 [R1+0x178], R34 ;  /* 0x0001782201007387 */ /* 0x0003e80000100a00 */
[----:B------:R-:W2:Y:S01]  /*b6e10*/  LDL.LU R244, [R1+0x12a0] ;  /* 0x0012a00001f47983 */ /* 0x000ea20000300800 */
[----:B-1----:R-:W-:Y:S01]  /*b6e20*/  HMMA.1688.F32.TF32 R32, R60, R220, R212 ;  /* 0x000000dc3c20723c */ /* 0x002fe200000810d4 */
[----:B------:R-:W-:Y:S01]  /*b6e30*/  IMAD.MOV.U32 R30, RZ, RZ, R36 ;  /* 0x000000ffff1e7224 */ /* 0x000fe200078e0024 */
[----:B------:R-:W-:Y:S01]  /*b6e40*/  MOV R31, R37 ;  /* 0x00000025001f7202 */ /* 0x000fe20000000f00 */
[----:B------:R-:W-:-:S02]  /*b6e50*/  IMAD.MOV.U32 R42, RZ, RZ, R38 ;  /* 0x000000ffff2a7224 */ /* 0x000fc400078e0026 */
[----:B------:R-:W-:-:S15]  /*b6e60*/  IMAD.MOV.U32 R43, RZ, RZ, R39 ;  /* 0x000000ffff2b7224 */ /* 0x000fde00078e0027 */
[----:B------:R-:W-:-:S03]  /*b6e70*/  NOP ;  /* 0x0000000000007918 */ /* 0x000fc60000000000 */
[----:B------:R1:W-:Y:S04]  /*b6e80*/  STL.64 [R1+0x160], R32 ;  /* 0x0001602001007387 */ /* 0x0003e80000100a00 */
[----:B------:R3:W-:Y:S04]  /*b6e90*/  STL.64 [R1+0x168], R34 ;  /* 0x0001682201007387 */ /* 0x0007e80000100a00 */
        /* <DEDUP_REMOVED lines=62> */
[----:B------:R-:W4:Y:S04]  /*b7280*/  LDL.LU.64 R212, [R1+0xbaf8] ;  /* 0x00baf80001d47983 */ /* 0x000f280000300a00 */
        /* <DEDUP_REMOVED lines=12> */
[----:B--2---:R-:W-:Y:S04]  /*b7350*/  STL.64 [R1+0xba78], R214 ;  /* 0x00ba78d601007387 */ /* 0x004fe80000100a00 */
[----:B------:R1:W-:Y:S04]  /*b7360*/  STL.64 [R1+0xba70], R212 ;  /* 0x00ba70d401007387 */ /* 0x0003e80000100a00 */
[----:B-1----:R-:W2:Y:S04]  /*b7370*/  LDL.LU R212, [R1+0x1360] ;  /* 0x0013600001d47983 */ /* 0x002ea80000300800 */
[----:B------:R-:W2:Y:S04]  /*b7380*/  LDL.LU R213, [R1+0x1364] ;  /* 0x0013640001d57983 */ /* 0x000ea80000300800 */
[----:B------:R-:W2:Y:S04]  /*b7390*/  LDL.LU R214, [R1+0x1368] ;  /* 0x0013680001d67983 */ /* 0x000ea80000300800 */
[----:B------:R-:W2:Y:S01]  /*b73a0*/  LDL.LU R215, [R1+0x136c] ;  /* 0x00136c0001d77983 */ /* 0x000ea20000300800 */
[----:B---3--:R-:W-:-:S15]  /*b73b0*/  HMMA.1688.F32.TF32 R204, R60, R208, R204 ;  /* 0x000000d03ccc723c */ /* 0x008fde00000810cc */
[----:B------:R-:W-:-:S08]  /*b73c0*/  NOP ;  /* 0x0000000000007918 */ /* 0x000fd00000000000 */
[----:B------:R-:W-:Y:S04]  /*b73d0*/  STL.64 [R1+0x130], R204 ;  /* 0x000130cc01007387 */ /* 0x000fe80000100a00 */
[----:B------:R1:W-:Y:S04]  /*b73e0*/  STL.64 [R1+0x138], R206 ;  /* 0x000138ce01007387 */ /* 0x0003e80000100a00 */
[----:B-1----:R-:W3:Y:S04]  /*b73f0*/  LDL.LU.64 R206, [R1+0xbae0] ;  /* 0x00bae00001ce7983 */ /* 0x002ee80000300a00 */
[----:B------:R-:W2:Y:S04]  /*b7400*/  LDL.LU.64 R204, [R1+0xbad8] ;  /* 0x00bad80001cc7983 */ /* 0x000ea80000300a00 */
[----:B----4-:R-:W-:Y:S04]  /*b7410*/  STL.64 [R1+0xba88], R210 ;  /* 0x00ba88d201007387 */ /* 0x010fe80000100a00 */
[----:B------:R2:W-:Y:S04]  /*b7420*/  STL.64 [R1+0xba80], R208 ;  /* 0x00ba80d001007387 */ /* 0x0005e80000100a00 */
[----:B---3--:R-:W-:Y:S01]  /*b7430*/  STL.64 [R1+0xba98], R206 ;  /* 0x00ba98ce01007387 */ /* 0x008fe20000100a00 */
[C---:B--2---:R-:W-:Y:S06]  /*b7440*/  HMMA.1688.F32.TF32 R208, R60.reuse, R204, R212 ;  /* 0x000000cc3cd0723c */ /* 0x044fec00000810d4 */
[----:B------:R1:W-:Y:S02]  /*b7450*/  STL.64 [R1+0xba90], R204 ;  /* 0x00ba90cc01007387 */ /* 0x0003e40000100a00 */
[----:B-1----:R-:W-:-:S15]  /*b7460*/  HMMA.1688.F32.TF32 R204, R60, R200, R216 ;  /* 0x000000c83ccc723c */ /* 0x002fde00000810d8 */
[----:B------:R-:W-:Y:S04]  /*b7470*/  STL.64 [R1+0x120], R208 ;  /* 0x000120d001007387 */ /* 0x000fe80000100a00 */
[----:B------:R-:W-:Y:S04]  /*b7480*/  STL.64 [R1+0x128], R210 ;  /* 0x000128d201007387 */ /* 0x000fe80000100a00 */
        /* <DEDUP_REMOVED lines=9> */
[----:B------:R1:W-:Y:S04]  /*b7520*/  STL.64 [R1+0x108], R202 ;  /* 0x000108ca01007387 */ /* 0x0003e80000100a00 */
[----:B------:R-:W-:Y:S04]  /*b7530*/  STL.64 [R1+0xbac8], R194 ;  /* 0x00bac8c201007387 */ /* 0x000fe80000100a00 */
[----:B------:R2:W-:Y:S01]  /*b7540*/  STL.64 [R1+0xbac0], R192 ;  /* 0x00bac0c001007387 */ /* 0x0005e20000100a00 */
[C---:B-1----:R-:W-:Y:S03]  /*b7550*/  HMMA.1688.F32.TF32 R200, R60.reuse, R188, R228 ;  /* 0x000000bc3cc8723c */ /* 0x042fe600000810e4 */
[----:B------:R-:W-:Y:S04]  /*b7560*/  STL.64 [R1+0xf0], R196 ;  /* 0x0000f0c401007387 */ /* 0x000fe80000100a00 */
[----:B------:R1:W-:Y:S01]  /*b7570*/  STL.64 [R1+0xf8], R198 ;  /* 0x0000f8c601007387 */ /* 0x0003e20000100a00 */
[C---:B--2---:R-:W-:Y:S06]  /*b7580*/  HMMA.1688.F32.TF32 R192, R60.reuse, R180, R236 ;  /* 0x000000b43cc0723c */ /* 0x044fec00000810ec */
[C---:B-1----:R-:W-:Y:S09]  /*b7590*/  HMMA.1688.F32.TF32 R196, R60.reuse, R184, R232 ;  /* 0x000000b83cc4723c */ /* 0x042ff200000810e8 */
[----:B------:R-:W-:Y:S04]  /*b75a0*/  STL.64 [R1+0xe0], R200 ;  /* 0x0000e0c801007387 */ /* 0x000fe80000100a00 */
[----:B------:R1:W-:Y:S02]  /*b75b0*/  STL.64 [R1+0xe8], R202 ;  /* 0x0000e8ca01007387 */ /* 0x0003e40000100a00 */
[C---:B-1----:R-:W-:Y:S08]  /*b75c0*/  HMMA.1688.F32.TF32 R200, R60.reuse, R176, R240 ;  /* 0x000000b03cc8723c */ /* 0x042ff000000810f0 */
[----:B------:R-:W-:Y:S04]  /*b75d0*/  STL.64 [R1+0xd0], R196 ;  /* 0x0000d0c401007387 */ /* 0x000fe80000100a00 */
[----:B------:R1:W-:Y:S04]  /*b75e0*/  STL.64 [R1+0xd8], R198 ;  /* 0x0000d8c601007387 */ /* 0x0003e80000100a00 */
[----:B------:R-:W-:Y:S04]  /*b75f0*/  STL.64 [R1+0xc0], R192 ;  /* 0x0000c0c001007387 */ /* 0x000fe80000100a00 */
[----:B------:R2:W-:Y:S01]  /*b7600*/  STL.64 [R1+0xc8], R194 ;  /* 0x0000c8c201007387 */ /* 0x0005e20000100a00 */
[C---:B-1----:R-:W-:Y:S06]  /*b7610*/  HMMA.1688.F32.TF32 R196, R60.reuse, R172, R48 ;  /* 0x000000ac3cc4723c */ /* 0x042fec0000081030 */
[C---:B------:R-:W-:Y:S06]  /*b7620*/  HMMA.1688.F32.TF32 R48, R60.reuse, R164, R32 ;  /* 0x000000a43c30723c */ /* 0x040fec0000081020 */
[C---:B--2---:R-:W-:Y:S06]  /*b7630*/  HMMA.1688.F32.TF32 R192, R60.reuse, R168, R36 ;  /* 0x000000a83cc0723c */ /* 0x044fec0000081024 */
        /* <DEDUP_REMOVED lines=66> */
[----:B------:R-:W-:Y:S04]  /*b7a60*/  STL.64 [R1+0xb9b8], R158 ;  /* 0x00b9b89e01007387 */ /* 0x000fe80000100a00 */
[----:B------:R2:W-:Y:S04]  /*b7a70*/  STL.64 [R1+0xb9b0], R156 ;  /* 0x00b9b09c01007387 */ /* 0x0005e80000100a00 */
[----:B------:R-:W-:Y:S04]  /*b7a80*/  STL.64 [R1+0xb9a8], R154 ;  /* 0x00b9a89a01007387 */ /* 0x000fe80000100a00 */
[----:B------:R3:W-:Y:S01]  /*b7a90*/  STL.64 [R1+0xb9a0], R152 ;  /* 0x00b9a09801007387 */ /* 0x0007e20000100a00 */
[C---:B--2---:R-:W-:Y:S03]  /*b7aa0*/  HMMA.1688.F32.TF32 R156, R60.reuse, R152, R244 ;  /* 0x000000983c9c723c */ /* 0x044fe600000810f4 */
[----:B------:R-:W-:Y:S04]  /*b7ab0*/  LDS R244, [R3+UR12+0x81080] ;  /* 0x0810800c03f47984 */ /* 0x000fe80008000800 */
[----:B------:R-:W-:Y:S01]  /*b7ac0*/  LDS R246, [R3+UR12+0x81480] ;  /* 0x0814800c03f67984 */ /* 0x000fe20008000800 */
[----:B---3--:R-:W-:-:S15]  /*b7ad0*/  HMMA.1688.F32.TF32 R152, R60, R148, R212 ;  /* 0x000000943c98723c */ /* 0x008fde00000810d4 */
[----:B------:R-:W-:Y:S04]  /*b7ae0*/  STL.64 [R1+0x50], R156 ;  /* 0x0000509c01007387 */ /* 0x000fe80000100a00 */
[----:B------:R-:W-:Y:S04]  /*b7af0*/  STL.64 [R1+0x58], R158 ;  /* 0x0000589e01007387 */ /* 0x000fe80000100a00 */
[----:B------:R-:W-:Y:S04]  /*b7b00*/  STL [R1+0xb4e8], R3 ;  /* 0x00b4e80301007387 */ /* 0x000fe80000100800 */
        /* <DEDUP_REMOVED lines=23> */
[----:B------:R2:W-:Y:S01]  /*b7c80*/  STL.64 [R1+0x3f8], R138 ;  /* 0x0003f88a01007387 */ /* 0x0005e20000100a00 */
[C---:B-1----:R-:W-:Y:S06]  /*b7c90*/  HMMA.1688.F32.TF32 R132, R60.reuse, R8, R236 ;  /* 0x000000083c84723c */ /* 0x042fec00000810ec */
[C---:B--2---:R-:W-:Y:S06]  /*b7ca0*/  HMMA.1688.F32.TF32 R136, R60.reuse, R4, R232 ;  /* 0x000000043c88723c */ /* 0x044fec00000810e8 */
[----:B------:R-:W-:-:S15]  /*b7cb0*/  HMMA.1688.F32.TF32 R140, R60, R128, R240 ;  /* 0x000000803c8c723c */ /* 0x000fde00000810f0 */
[----:B------:R-:W-:-:S02]  /*b7cc0*/  NOP ;  /* 0x0000000000007918 */ /* 0x000fc40000000000 */
[----:B------:R-:W-:Y:S04]  /*b7cd0*/  STL.64 [R1+0x3e0], R136 ;  /* 0x0003e08801007387 */ /* 0x000fe80000100a00 */
[----:B------:R1:W-:Y:S04]  /*b7ce0*/  STL.64 [R1+0x3e8], R138 ;  /* 0x0003e88a01007387 */ /* 0x0003e80000100a00 */
[----:B------:R-:W-:Y:S04]  /*b7cf0*/  STL.64 [R1+0x3d0], R132 ;  /* 0x0003d08401007387 */ /* 0x000fe80000100a00 */
[----:B------:R2:W-:Y:S01]  /*b7d00*/  STL.64 [R1+0x3d8], R134 ;  /* 0x0003d88601007387 */ /* 0x0005e20000100a00 */
[C---:B-1----:R-:W-:Y:S06]  /*b7d10*/  HMMA.1688.F32.TF32 R136, R60.reuse, R124, R48 ;  /* 0x0000007c3c88723c */ /* 0x042fec0000081030 */
[C---:B--2---:R-:W-:Y:S06]  /*b7d20*/  HMMA.1688.F32.TF32 R132, R60.reuse, R120, R36 ;  /* 0x000000783c84723c */ /* 0x044fec0000081024 */
[C---:B----4-:R-:W-:Y:S06]  /*b7d30*/  HMMA.1688.F32.TF32 R48, R60.reuse, R116, R32 ;  /* 0x000000743c30723c */ /* 0x050fec0000081020 */
[C---:B------:R-:W-:Y:S01]  /*b7d40*/  HMMA.1688.F32.TF32 R36, R60.reuse, R112, R248 ;  /* 0x000000703c24723c */ /* 0x040fe200000810f8 */
[----:B------:R-:W-:Y:S04]  /*b7d50*/  STL.64 [R1+0x3c0], R140 ;  /* 0x0003c08c01007387 */ /* 0x000fe80000100a00 */
[----:B------:R-:W-:Y:S04]  /*b7d60*/  STL.64 [R1+0x3c8], R142 ;  /* 0x0003c88e01007387 */ /* 0x000fe80000100a00 */
[----:B------:R-:W-:Y:S04]  /*b7d70*/  STL.64 [R1+0x3b0], R136 ;  /* 0x0003b08801007387 */ /* 0x000fe80000100a00 */
[----:B------:R-:W-:Y:S04]  /*b7d80*/  STL.64 [R1+0x3b8], R138 ;  /* 0x0003b88a01007387 */ /* 0x000fe80000100a00 */
        /* <DEDUP_REMOVED lines=90> */
[C---:B--2---:R-:W-:Y:S06]  /*b8330*/  HMMA.1688.F32.TF32 R132, R60.reuse, R108, R144 ;  /* 0x0000006c3c84723c */ /* 0x044fec0000081090 */
[C---:B---3--:R-:W-:Y:S06]  /*b8340*/  HMMA.1688.F32.TF32 R140, R60.reuse, R104, R148 ;  /* 0x000000683c8c723c */ /* 0x048fec0000081094 */
[C---:B----4-:R-:W-:Y:S11]  /*b8350*/  HMMA.1688.F32.TF32 R136, R60.reuse, R100, R152 ;  /* 0x000000643c88723c */ /* 0x050ff60000081098 */
        /* <DEDUP_REMOVED lines=11> */
[----:B-1----:R-:W-:Y:S08]  /*b8410*/  HMMA.1688.F32.TF32 R132, R60, R84, R200 ;  /* 0x000000543c84723c */ /* 0x002ff000000810c8 */
[----:B------:R-:W-:Y:S04]  /*b8420*/  STL.64 [R1+0x330], R140 ;  /* 0x0003308c01007387 */ /* 0x000fe80000100a00 */
[----:B------:R-:W-:Y:S11]  /*b8430*/  STL.64 [R1+0x338], R142 ;  /* 0x0003388e01007387 */ /* 0x000ff60000100a00 */
[----:B------:R-:W-:Y:S01]  /*b8440*/  STL [R1+0x314], R133 ;  /* 0x0003148501007387 */ /* 0x000fe20000100800 */
[----:B------:R-:W-:-:S03]  /*b8450*/  IMAD.MOV.U32 R3, RZ, RZ, R132 ;  /* 0x000000ffff037224 */ /* 0x000fc600078e0084 */
[----:B------:R-:W-:Y:S04]  /*b8460*/  STL.64 [R1+0x320], R136 ;  /* 0x0003208801007387 */ /* 0x000fe80000100a00 */
[----:B------:R-:W-:Y:S04]  /*b8470*/  STL.64 [R1+0x328], R138 ;  /* 0x0003288a01007387 */ /* 0x000fe80000100a00 */
[----:B------:R-:W-:Y:S04]  /*b8480*/  STL.64 [R1+0x318], R134 ;  /* 0x0003188601007387 */ /* 0x000fe80000100a00 */
[----:B------:R-:W-:Y:S04]  /*b8490*/  STL.64 [R1+0xb948], R86 ;  /* 0x00b9485601007387 */ /* 0x000fe80000100a00 */
[----:B------:R1:W-:Y:S04]  /*b84a0*/  STL.64 [R1+0xb940], R84 ;  /* 0x00b9405401007387 */ /* 0x0003e80000100a00 */
[----:B------:R-:W-:Y:S04]  /*b84b0*/  STL [R1+0xb530], R3 ;  /* 0x00b5300301007387 */ /* 0x000fe80000100800 */
[----:B------:R-:W-:Y:S01]  /*b84c0*/  STL.64 [R1+0xb938], R82 ;  /* 0x00b9385201007387 */ /* 0x000fe20000100a00 */
[C---:B-1----:R-:W-:Y:S06]  /*b84d0*/  HMMA.1688.F32.TF32 R84, R60.reuse, R80, R204 ;  /* 0x000000503c54723c */ /* 0x042fec00000810cc */
[----:B------:R1:W-:Y:S02]  /*b84e0*/  STL.64 [R1+0xb930], R80 ;  /* 0x00b9305001007387 */ /* 0x0003e40000100a00 */
[----:B-1----:R-:W-:-:S15]  /*b84f0*/  HMMA.1688.F32.TF32 R80, R60, R76, R208 ;  /* 0x0000004c3c50723c */ /* 0x002fde00000810d0 */
        /* <DEDUP_REMOVED lines=8> */
[----:B------:R-:W-:-:S15]  /*b8580*/  HMMA.1688.F32.TF32 R76, R60, R68, R216 ;  /* 0x000000443c4c723c */ /* 0x000fde00000810d8 */
[----:B------:R-:W-:-:S02]  /*b8590*/  NOP ;  /* 0x0000000000007918 */ /* 0x000fc40000000000 */
[----:B------:R-:W-:Y:S04]  /*b85a0*/  STL.64 [R1+0x2e0], R80 ;  /* 0x0002e05001007387 */ /* 0x000fe80000100a00 */
        /* <DEDUP_REMOVED lines=18> */
[C---:B-1----:R-:W-:Y:S06]  /*b86d0*/  HMMA.1688.F32.TF32 R68, R60.reuse, R24, R48 ;  /* 0x000000183c44723c */ /* 0x042fec0000081030 */
[C---:B------:R-:W-:Y:S06]  /*b86e0*/  HMMA.1688.F32.TF32 R48, R60.reuse, R20, R36 ;  /* 0x000000143c30723c */ /* 0x040fec0000081024 */
[C---:B------:R-:W-:Y:S06]  /*b86f0*/  HMMA.1688.F32.TF32 R36, R60.reuse, R16, R32 ;  /* 0x000000103c24723c */ /* 0x040fec0000081020 */
[----:B------:R-:W-:Y:S01]  /*b8700*/  HMMA.1688.F32.TF32 R32, R60, R12, R248 ;  /* 0x0000000c3c20723c */ /* 0x000fe200000810f8 */
[----:B------:R1:W-:Y:S04]  /*b8710*/  STL.64 [R1+0x280], R80 ;  /* 0x0002805001007387 */ /* 0x0003e80000100a00 */
[----:B------:R2:W-:Y:S04]  /*b8720*/  STL.64 [R1+0x288], R82 ;  /* 0x0002885201007387 */ /* 0x0005e80000100a00 */
[----:B------:R3:W-:Y:S04]  /*b8730*/  STL.64 [R1+0x270], R76 ;  /* 0x0002704c01007387 */ /* 0x0007e80000100a00 */
[----:B------:R4:W-:Y:S04]  /*b8740*/  STL.64 [R1+0x278], R78 ;  /* 0x0002784e01007387 */ /* 0x0009e80000100a00 */
[----:B------:R4:W-:Y:S04]  /*b8750*/  STL.64 [R1+0x260], R68 ;  /* 0x0002604401007387 */ /* 0x0009e80000100a00 */
[----:B------:R4:W-:Y:S04]  /*b8760*/  STL.64 [R1+0x268], R70 ;  /* 0x0002684601007387 */ /* 0x0009e80000100a00 */
[----:B------:R-:W-:Y:S04]  /*b8770*/  STL.64 [R1+0x250], R48 ;  /* 0x0002503001007387 */ /* 0x000fe80000100a00 */
[----:B------:R-:W-:Y:S04]  /*b8780*/  STL.64 [R1+0x258], R50 ;  /* 0x0002583201007387 */ /* 0x000fe80000100a00 */
        /* <DEDUP_REMOVED lines=26> */
[----:B--2---:R-:W2:Y:S04]  /*b8930*/  LDL.LU R82, [R1+0x1158] ;  /* 0x0011580001527983 */ /* 0x004ea80000300800 */
        /* <DEDUP_REMOVED lines=34> */
[----:B------:R-:W2:Y:S04]  /*b8b60*/  LDL.LU R216, [R1+0x1240] ;  /* 0x0012400001d87983 */ /* 0x000ea80000300800 */
[----:B------:R-:W2:Y:S04]  /*b8b70*/  LDL.LU R217, [R1+0x1244] ;  /* 0x0012440001d97983 */ /* 0x000ea80000300800 */
[----:B------:R-:W2:Y:S04]  /*b8b80*/  LDL.LU R218, [R1+0x1248] ;  /* 0x0012480001da7983 */ /* 0x000ea80000300800 */
[----:B------:R-:W2:Y:S04]  /*b8b90*/  LDL.LU R219, [R1+0x124c] ;  /* 0x00124c0001db7983 */ /* 0x000ea80000300800 */
        /* <DEDUP_REMOVED lines=13> */
[----:B------:R-:W-:Y:S01]  /*b8c70*/  LOP3.LUT R247, R252, 0x60, RZ, 0x3c, !PT ;  /* 0x00000060fcf77812 */ /* 0x000fe200078e3cff */
[----:B------:R-:W-:Y:S01]  /*b8c80*/  IMAD.MOV.U32 R197, RZ, RZ, R2 ;  /* 0x000000ffffc57224 */ /* 0x000fe200078e0002 */
[----:B------:R-:W-:Y:S01]  /*b8c90*/  MOV R196, R66 ;  /* 0x0000004200c47202 */ /* 0x000fe20000000f00 */
[----:B------:R-:W3:Y:S04]  /*b8ca0*/  LDL.LU R232, [R1+0x11e0] ;  /* 0x0011e00001e87983 */ /* 0x000ee80000300800 */
[----:B------:R-:W-:Y:S04]  /*b8cb0*/  LDS R245, [R247+UR12+0x81080] ;  /* 0x0810800cf7f57984 */ /* 0x000fe80008000800 */
[----:B------:R-:W2:Y:S04]  /*b8cc0*/  LDS R247, [R247+UR12+0x81480] ;  /* 0x0814800cf7f77984 */ /* 0x000ea80008000800 */
[----:B------:R-:W3:Y:S04]  /*b8cd0*/  LDL.LU R233, [R1+0x11e4] ;  /* 0x0011e40001e97983 */ /* 0x000ee80000300800 */
[----:B------:R-:W3:Y:S01]  /*b8ce0*/  LDL.LU R234, [R1+0x11e8] ;  /* 0x0011e80001ea7983 */ /* 0x000ee20000300800 */
[----:B------:R-:W-:-:S03]  /*b8cf0*/  IMAD.MOV.U32 R205, RZ, RZ, R67 ;  /* 0x000000ffffcd7224 */ /* 0x000fc600078e0043 */
        /* <DEDUP_REMOVED lines=9> */
[----:B------:R-:W3:Y:S04]  /*b8d90*/  LDL.LU R242, [R1+0x1208] ;  /* 0x0012080001f27983 */ /* 0x000ee80000300800 */
[----:B------:R-:W3:Y:S04]  /*b8da0*/  LDL.LU R243, [R1+0x120c] ;  /* 0x00120c0001f37983 */ /* 0x000ee80000300800 */
[----:B------:R-:W3:Y:S04]  /*b8db0*/  LDL.LU R236, [R1+0x11f0] ;  /* 0x0011f00001ec7983 */ /* 0x000ee80000300800 */
[----:B------:R-:W3:Y:S04]  /*b8dc0*/  LDL.LU R237, [R1+0x11f4] ;  /* 0x0011f40001ed7983 */ /* 0x000ee80000300800 */
[----:B------:R-:W3:Y:S01]  /*b8dd0*/  LDL.LU R238, [R1+0x11f8] ;  /* 0x0011f80001ee7983 */ /* 0x000ee20000300800 */
[----:B------:R-:W-:-:S03]  /*b8de0*/  MOV R248, R59 ;  /* 0x0000003b00f87202 */ /* 0x000fc60000000f00 */
[----:B------:R-:W3:Y:S01]  /*b8df0*/  LDL.LU R239, [R1+0x11fc] ;  /* 0x0011fc0001ef7983 */ /* 0x000ee20000300800 */
[----:B------:R-:W-:-:S03]  /*b8e00*/  IMAD.MOV.U32 R249, RZ, RZ, R55 ;  /* 0x000000fffff97224 */ /* 0x000fc600078e0037 */
        /* <DEDUP_REMOVED lines=12> */
[C---:B--2---:R-:W-:Y:S06]  /*b8ed0*/  HMMA.1688.F32.TF32 R248, R244.reuse, R248, R216 ;  /* 0x000000f8f4f8723c */ /* 0x044fec00000810d8 */
[C---:B----4-:R-:W-:Y:S06]  /*b8ee0*/  HMMA.1688.F32.TF32 R204, R244.reuse, R204, R200 ;  /* 0x000000ccf4cc723c */ /* 0x050fec00000810c8 */
[C---:B---3--:R-:W-:Y:S01]  /*b8ef0*/  HMMA.1688.F32.TF32 R196, R244.reuse, R196, R192 ;  /* 0x000000c4f4c4723c */ /* 0x048fe200000810c0 */
[----:B------:R-:W2:Y:S04]  /*b8f00*/  LDL.LU.64 R194, [R1+0xbac8] ;  /* 0x00bac80001c27983 */ /* 0x000ea80000300a00 */
[----:B------:R-:W3:Y:S01]  /*b8f10*/  LDL.LU.64 R192, [R1+0xbac0] ;  /* 0x00bac00001c07983 */ /* 0x000ee20000300a00 */
[----:B------:R-:W-:-:S15]  /*b8f20*/  HMMA.1688.F32.TF32 R212, R244, R212, R208 ;  /* 0x000000d4f4d4723c */ /* 0x000fde00000810d0 */
[----:B------:R-:W-:-:S02]  /*b8f30*/  NOP ;  /* 0x0000000000007918 */ /* 0x000fc40000000000 */
[----:B------:R-:W-:Y:S04]  /*b8f40*/  STL.64 [R1+0x1040], R196 ;  /* 0x001040c401007387 */ /* 0x000fe80000100a00 */
[----:B------:R1:W-:Y:S04]  /*b8f50*/  STL.64 [R1+0x1048], R198 ;  /* 0x001048c601007387 */ /* 0x0003e80000100a00 */
[----:B-1----:R-:W4:Y:S04]  /*b8f60*/  LDL.LU.64 R198, [R1+0xbab8] ;  /* 0x00bab80001c67983 */ /* 0x002f280000300a00 */
[----:B------:R-:W2:Y:S04]  /*b8f70*/  LDL.LU.64 R196, [R1+0xbab0] ;  /* 0x00bab00001c47983 */ /* 0x000ea80000300a00 */
[----:B------:R-:W4:Y:S04]  /*b8f80*/  LDL.LU.64 R202, [R1+0xbaa8] ;  /* 0x00baa80001ca7983 */ /* 0x000f280000300a00 */
[----:B------:R-:W3:Y:S04]  /*b8f90*/  LDL.LU.64 R200, [R1+0xbaa0] ;  /* 0x00baa00001c87983 */ /* 0x000ee80000300a00 */
        /* <DEDUP_REMOVED lines=27> */
[----:B------:R-:W4:Y:S04]  /*b9150*/  LDL.LU.64 R36, [R1+0xba30] ;  /* 0x00ba300001247983 */ /* 0x000f280000300a00 */
[----:B--2---:R1:W-:Y:S04]  /*b9160*/  STL.64 [R1+0xb900], R34 ;  /* 0x00b9002201007387 */ /* 0x0043e80000100a00 */
[----:B------:R-:W2:Y:S04]  /*b9170*/  LDL.LU R32, [R1+0x1190] ;  /* 0x0011900001207983 */ /* 0x000ea80000300800 */
[----:B------:R-:W2:Y:S04]  /*b9180*/  LDL.LU R33, [R1+0x1194] ;  /* 0x0011940001217983 */ /* 0x000ea80000300800 */
[----:B-1----:R-:W2:Y:S04]  /*b9190*/  LDL.LU R34, [R1+0x1198] ;  /* 0x0011980001227983 */ /* 0x002ea80000300800 */
[----:B------:R-:W2:Y:S01]  /*b91a0*/  LDL.LU R35, [R1+0x119c] ;  /* 0x00119c0001237983 */ /* 0x000ea20000300800 */
[----:B----4-:R-:W-:-:S15]  /*b91b0*/  HMMA.1688.F32.TF32 R48, R244, R36, R48 ;  /* 0x00000024f430723c */ /* 0x010fde0000081030 */
[----:B------:R-:W-:-:S08]  /*b91c0*/  NOP ;  /* 0x0000000000007918 */ /* 0x000fd00000000000 */
[----:B------:R-:W-:Y:S04]  /*b91d0*/  STL.64 [R1+0xfe0], R48 ;  /* 0x000fe03001007387 */ /* 0x000fe80000100a00 */
[----:B------:R1:W-:Y:S04]  /*b91e0*/  STL.64 [R1+0xfe8], R50 ;  /* 0x000fe83201007387 */ /* 0x0003e80000100a00 */
[----:B-1----:R-:W4:Y:S04]  /*b91f0*/  LDL.LU.64 R50, [R1+0xba28] ;  /* 0x00ba280001327983 */ /* 0x002f280000300a00 */
[----:B------:R-:W2:Y:S04]  /*b9200*/  LDL.LU.64 R48, [R1+0xba20] ;  /* 0x00ba200001307983 */ /* 0x000ea80000300a00 */
[----:B---3--:R1:W-:Y:S04]  /*b9210*/  STL.64 [R1+0xb8f8], R38 ;  /* 0x00b8f82601007387 */ /* 0x0083e80000100a00 */
[----:B------:R-:W3:Y:S04]  /*b9220*/  LDL.LU R36, [R1+0x11a0] ;  /* 0x0011a00001247983 */ /* 0x000ee80000300800 */
[----:B------:R-:W3:Y:S04]  /*b9230*/  LDL.LU R37, [R1+0x11a4] ;  /* 0x0011a40001257983 */ /* 0x000ee80000300800 */
[----:B-1----:R-:W3:Y:S04]  /*b9240*/  LDL.LU R38, [R1+0x11a8] ;  /* 0x0011a80001267983 */ /* 0x002ee80000300800 */
[----:B------:R-:W3:Y:S01]  /*b9250*/  LDL.LU R39, [R1+0x11ac] ;  /* 0x0011ac0001277983 */ /* 0x000ee20000300800 */
        /* <DEDUP_REMOVED lines=35> */
[----:B------:R-:W2:Y:S01]  /*b9490*/  LDL.LU.64 R220, [R1+0xb9c0] ;  /* 0x00b9c00001dc7983 */ /* 0x000ea20000300a00 */
[C---:B------:R-:W-:Y:S06]  /*b94a0*/  HMMA.1688.F32.TF32 R32, R244.reuse, R216, R32 ;  /* 0x000000d8f420723c */ /* 0x040fec0000081020 */
[----:B--2---:R-:W-:-:S15]  /*b94b0*/  HMMA.1688.F32.TF32 R36, R244, R220, R36 ;  /* 0x000000dcf424723c */ /* 0x004fde0000081024 */
[----:B------:R-:W-:-:S08]  /*b94c0*/  NOP ;  /* 0x0000000000007918 */ /* 0x000fd00000000000 */
[----:B------:R-:W-:Y:S04]  /*b94d0*/  STL.64 [R1+0xf70], R36 ;  /* 0x000f702401007387 */ /* 0x000fe80000100a00 */
[----:B------:R1:W-:Y:S04]  /*b94e0*/  STL.64 [R1+0xf78], R38 ;  /* 0x000f782601007387 */ /* 0x0003e80000100a00 */
[----:B------:R-:W-:Y:S04]  /*b94f0*/  STL.64 [R1+0xf60], R32 ;  /* 0x000f602001007387 */ /* 0x000fe80000100a00 */
[----:B------:R2:W-:Y:S01]  /*b9500*/  STL.64 [R1+0xf68], R34 ;  /* 0x000f682201007387 */ /* 0x0005e20000100a00 */
[C---:B-1----:R-:W-:Y:S06]  /*b9510*/  HMMA.1688.F32.TF32 R36, R244.reuse, R212, R60 ;  /* 0x000000d4f424723c */ /* 0x042fec000008103c */
[C---:B--2---:R-:W-:Y:S06]  /*b9520*/  HMMA.1688.F32.TF32 R32, R244.reuse, R208, R68 ;  /* 0x000000d0f420723c */ /* 0x044fec0000081044 */
[C---:B------:R-:W-:Y:S11]  /*b9530*/  HMMA.1688.F32.TF32 R60, R244.reuse, R204, R76 ;  /* 0x000000ccf43c723c */ /* 0x040ff6000008104c */
[----:B------:R-:W-:Y:S04]  /*b9540*/  STL.64 [R1+0xf50], R36 ;  /* 0x000f502401007387 */ /* 0x000fe80000100a00 */
[----:B------:R1:W-:Y:S04]  /*b9550*/  STL.64 [R1+0xf58], R38 ;  /* 0x000f582601007387 */ /* 0x0003e80000100a00 */
[----:B------:R-:W-:Y:S04]  /*b9560*/  STL.64 [R1+0xf40], R32 ;  /* 0x000f402001007387 */ /* 0x000fe80000100a00 */
[----:B------:R2:W-:Y:S01]  /*b9570*/  STL.64 [R1+0xf48], R34 ;  /* 0x000f482201007387 */ /* 0x0005e20000100a00 */
[C---:B-1----:R-:W-:Y:S06]  /*b9580*/  HMMA.1688.F32.TF32 R36, R244.reuse, R200, R80 ;  /* 0x000000c8f424723c */ /* 0x042fec0000081050 */
[----:B--2---:R-:W-:Y:S01]  /*b9590*/  HMMA.1688.F32.TF32 R32, R244, R196, R84 ;  /* 0x000000c4f420723c */ /* 0x004fe20000081054 */
[----:B------:R-:W-:Y:S04]  /*b95a0*/  STL.64 [R1+0xf30], R60 ;  /* 0x000f303c01007387 */ /* 0x000fe80000100a00 */
[----:B------:R1:W-:-:S12]  /*b95b0*/  STL.64 [R1+0xf38], R62 ;  /* 0x000f383e01007387 */ /* 0x0003d80000100a00 */
[----:B------:R-:W-:Y:S01]  /*b95c0*/  STL.64 [R1+0xf20], R36 ;  /* 0x000f202401007387 */ /* 0x000fe20000100a00 */
[C---:B-1----:R-:W-:Y:S03]  /*b95d0*/  HMMA.1688.F32.TF32 R60, R244.reuse, R192, R132 ;  /* 0x000000c0f43c723c */ /* 0x042fe60000081084 */
[----:B------:R1:W-:Y:S04]  /*b95e0*/  STL.64 [R1+0xf28], R38 ;  /* 0x000f282601007387 */ /* 0x0003e80000100a00 */
[----:B------:R-:W-:Y:S04]  /*b95f0*/  STL.64 [R1+0xf10], R32 ;  /* 0x000f102001007387 */ /* 0x000fe80000100a00 */
[----:B------:R2:W-:Y:S01]  /*b9600*/  STL.64 [R1+0xf18], R34 ;  /* 0x000f182201007387 */ /* 0x0005e20000100a00 */
[C---:B-1----:R-:W-:Y:S06]  /*b9610*/  HMMA.1688.F32.TF32 R36, R244.reuse, R188, R136 ;  /* 0x000000bcf424723c */ /* 0x042fec0000081088 */
[C---:B--2---:R-:W-:Y:S05]  /*b9620*/  HMMA.1688.F32.TF32 R32, R244.reuse, R184, R140 ;  /* 0x000000b8f420723c */ /* 0x044fea000008108c */
        /* <DEDUP_REMOVED lines=8> */
[----:B--2---:R-:W-:Y:S01]  /*b96b0*/  HMMA.1688.F32.TF32 R32, R244, R176, R148 ;  /* 0x000000b0f420723c */ /* 0x004fe20000081094 */
[----:B------:R-:W-:-:S15]  /*b96c0*/  STL.64 [R1+0xb8d8], R178 ;  /* 0x00b8d8b201007387 */ /* 0x000fde0000100a00 */
[----:B------:R-:W-:-:S01]  /*b96d0*/  NOP ;  /* 0x0000000000007918 */ /* 0x000fc20000000000 */
[----:B------:R-:W-:Y:S04]  /*b96e0*/  STL.64 [R1+0xed0], R36 ;  /* 0x000ed02401007387 */ /* 0x000fe80000100a00 */
[----:B------:R1:W-:Y:S04]  /*b96f0*/  STL.64 [R1+0xed8], R38 ;  /* 0x000ed82601007387 */ /* 0x0003e80000100a00 */
[----:B------:R-:W-:Y:S04]  /*b9700*/  STL.64 [R1+0xec0], R32 ;  /* 0x000ec02001007387 */ /* 0x000fe80000100a00 */
[----:B------:R2:W-:Y:S01]  /*b9710*/  STL.64 [R1+0xec8], R34 ;  /* 0x000ec82201007387 */ /* 0x0005e20000100a00 */
[C---:B-1----:R-:W-:Y:S03]  /*b9720*/  HMMA.1688.F32.TF32 R36, R244.reuse, R172, R152 ;  /* 0x000000acf424723c */ /* 0x042fe60000081098 */
[----:B------:R-:W4:Y:S03]  /*b9730*/  LDL.LU R76, [R1+0xb50] ;  /* 0x000b5000014c7983 */ /* 0x000f260000300800 */
[----:B--2---:R-:W-:-:S15]  /*b9740*/  HMMA.1688.F32.TF32 R32, R244, R168, R156 ;  /* 0x000000a8f420723c */ /* 0x004fde000008109c */
[----:B------:R-:W-:-:S02]  /*b9750*/  NOP ;  /* 0x0000000000007918 */ /* 0x000fc40000000000 */
[----:B------:R-:W-:Y:S04]  /*b9760*/  STL.64 [R1+0xea0], R36 ;  /* 0x000ea02401007387 */ /* 0x000fe80000100a00 */
[----:B------:R-:W-:Y:S04]  /*b9770*/  STL.64 [R1+0xea8], R38 ;  /* 0x000ea82601007387 */ /* 0x000fe80000100a00 */
[----:B------:R1:W-:Y:S04]  /*b9780*/  STL.64 [R1+0xe80], R32 ;  /* 0x000e802001007387 */ /* 0x0003e80000100a00 */
[----:B------:R2:W-:Y:S04]  /*b9790*/  STL.64 [R1+0xe88], R34 ;  /* 0x000e882201007387 */ /* 0x0005e80000100a00 */
[----:B------:R-:W4:Y:S04]  /*b97a0*/  LDL.LU R77, [R1+0xb54] ;  /* 0x000b5400014d7983 */ /* 0x000f280000300800 */
[----:B------:R-:W4:Y:S04]  /*b97b0*/  LDL.LU R78, [R1+0xb58] ;  /* 0x000b5800014e7983 */ /* 0x000f280000300800 */
[----:B------:R-:W4:Y:S04]  /*b97c0*/  LDL.LU R79, [R1+0xb5c] ;  /* 0x000b5c00014f7983 */ /* 0x000f280000300800 */
[----:B-1----:R-:W3:Y:S04]  /*b97d0*/  LDL.LU R32, [R1+0xb80] ;  /* 0x000b800001207983 */ /* 0x002ee80000300800 */
[----:B------:R-:W3:Y:S04]  /*b97e0*/  LDL.LU R33, [R1+0xb84] ;  /* 0x000b840001217983 */ /* 0x000ee80000300800 */
[----:B--2---:R-:W3:Y:S04]  /*b97f0*/  LDL.LU R34, [R1+0xb88] ;  /* 0x000b880001227983 */ /* 0x004ee80000300800 */
        /* <DEDUP_REMOVED lines=57> */
[C---:B---3--:R-:W-:Y:S06]  /*b9b90*/  HMMA.1688.F32.TF32 R84, R244.reuse, R164, R84 ;  /* 0x000000a4f454723c */ /* 0x048fec0000081054 */
[----:B--2---:R-:W-:-:S15]  /*b9ba0*/  HMMA.1688.F32.TF32 R156, R244, R160, R156 ;  /* 0x000000a0f49c723c */ /* 0x004fde000008109c */
[----:B------:R-:W-:-:S02]  /*b9bb0*/  NOP ;  /* 0x0000000000007918 */ /* 0x000fc40000000000 */
[----:B------:R1:W-:Y:S04]  /*b9bc0*/  STL.64 [R1+0xe60], R84 ;  /* 0x000e605401007387 */ /* 0x0003e80000100a00 */
[----:B------:R2:W-:Y:S04]  /*b9bd0*/  STL.64 [R1+0xe68], R86 ;  /* 0x000e685601007387 */ /* 0x0005e80000100a00 */
[----:B-1----:R-:W3:Y:S04]  /*b9be0*/  LDL.LU R84, [R1+0xaf0] ;  /* 0x000af00001547983 */ /* 0x002ee80000300800 */
[----:B------:R-:W3:Y:S04]  /*b9bf0*/  LDL.LU R85, [R1+0xaf4] ;  /* 0x000af40001557983 */ /* 0x000ee80000300800 */
[----:B--2---:R-:W3:Y:S04]  /*b9c00*/  LDL.LU R86, [R1+0xaf8] ;  /* 0x000af80001567983 */ /* 0x004ee80000300800 */
[----:B------:R-:W3:Y:S04]  /*b9c10*/  LDL.LU R87, [R1+0xafc] ;  /* 0x000afc0001577983 */ /* 0x000ee80000300800 */
[----:B------:R-:W-:Y:S04]  /*b9c20*/  STL.64 [R1+0xd50], R156 ;  /* 0x000d509c01007387 */ /* 0x000fe80000100a00 */
[----:B------:R1:W-:Y:S04]  /*b9c30*/  STL.64 [R1+0xd58], R158 ;  /* 0x000d589e01007387 */ /* 0x0003e80000100a00 */
[----:B-1----:R-:W2:Y:S04]  /*b9c40*/  LDL.LU.64 R158, [R1+0xb9b8] ;  /* 0x00b9b800019e7983 */ /* 0x002ea80000300a00 */
[----:B------:R-:W4:Y:S04]  /*b9c50*/  LDL.LU.64 R156, [R1+0xb9b0] ;  /* 0x00b9b000019c7983 */ /* 0x000f280000300a00 */
[----:B------:R1:W-:Y:S04]  /*b9c60*/  STL.64 [R1+0xb880], R162 ;  /* 0x00b880a201007387 */ /* 0x0003e80000100a00 */
[----:B------:R-:W3:Y:S04]  /*b9c70*/  LDL.LU R160, [R1+0xc60] ;  /* 0x000c600001a07983 */ /* 0x000ee80000300800 */
[----:B------:R-:W3:Y:S04]  /*b9c80*/  LDL.LU R161, [R1+0xc64] ;  /* 0x000c640001a17983 */ /* 0x000ee80000300800 */
[----:B-1----:R-:W3:Y:S04]  /*b9c90*/  LDL.LU R162, [R1+0xc68] ;  /* 0x000c680001a27983 */ /* 0x002ee80000300800 */
[----:B------:R-:W3:Y:S01]  /*b9ca0*/  LDL.LU R163, [R1+0xc6c] ;  /* 0x000c6c0001a37983 */ /* 0x000ee20000300800 */
        /* <DEDUP_REMOVED lines=38> */
[C---:B------:R-:W-:Y:S06]  /*b9f10*/  HMMA.1688.F32.TF32 R184, R244.reuse, R124, R184 ;  /* 0x0000007cf4b8723c */ /* 0x040fec00000810b8 */
[----:B----4-:R-:W-:-:S15]  /*b9f20*/  HMMA.1688.F32.TF32 R60, R244, R132, R60 ;  /* 0x00000084f43c723c */ /* 0x010fde000008103c */
[----:B------:R-:W-:-:S08]  /*b9f30*/  NOP ;  /* 0x0000000000007918 */ /* 0x000fd00000000000 */
[----:B------:R-:W-:Y:S04]  /*b9f40*/  STL.64 [R1+0xce0], R60 ;  /* 0x000ce03c01007387 */ /* 0x000fe80000100a00 */
[----:B------:R-:W-:Y:S04]  /*b9f50*/  STL.64 [R1+0xce8], R62 ;  /* 0x000ce83e01007387 */ /* 0x000fe80000100a00 */
[----:B------:R-:W-:Y:S04]  /*b9f60*/  STL.64 [R1+0xcd0], R160 ;  /* 0x000cd0a001007387 */ /* 0x000fe80000100a00 */
[----:B------:R1:W-:Y:S01]  /*b9f70*/  STL.64 [R1+0xcd8], R162 ;  /* 0x000cd8a201007387 */ /* 0x0003e20000100a00 */
[----:B------:R-:W-:-:S03]  /*b9f80*/  LOP3.LUT R48, R252, 0x20, RZ, 0x3c, !PT ;  /* 0x00000020fc307812 */ /* 0x000fc600078e3cff */
[----:B------:R-:W-:Y:S04]  /*b9f90*/  LDS R60, [R252+UR12+0x81800] ;  /* 0x0818000cfc3c7984 */ /* 0x000fe80008000800 */
[----:B------:R-:W-:Y:S01]  /*b9fa0*/  LDS R62, [R252+UR12+0x81c00] ;  /* 0x081c000cfc3e7984 */ /* 0x000fe20008000800 */
[C---:B-1----:R-:W-:Y:S03]  /*b9fb0*/  HMMA.1688.F32.TF32 R160, R244.reuse, R128, R68 ;  /* 0x00000080f4a0723c */ /* 0x042fe60000081044 */
[----:B------:R-:W4:Y:S04]  /*b9fc0*/  LDL.LU R68, [R1+0xac0] ;  /* 0x000ac00001447983 */ /* 0x000f280000300800 */
[----:B------:R-:W-:Y:S04]  /*b9fd0*/  STL.64 [R1+0xcb0], R176 ;  /* 0x000cb0b001007387 */ /* 0x000fe80000100a00 */
[----:B------:R1:W-:Y:S04]  /*b9fe0*/  STL.64 [R1+0xcb8], R178 ;  /* 0x000cb8b201007387 */ /* 0x0003e80000100a00 */
[----:B------:R-:W-:Y:S04]  /*b9ff0*/  LDS R61, [R48+UR12+0x81800] ;  /* 0x0818000c303d7984 */ /* 0x000fe80008000800 */
[----:B------:R-:W2:Y:S01]  /*ba000*/  LDS R63, [R48+UR12+0x81c00] ;  /* 0x081c000c303f7984 */ /* 0x000ea20008000800 */
[C---:B-1----:R-:W-:Y:S03]  /*ba010*/  HMMA.1688.F32.TF32 R176, R244.reuse, R120, R36 ;  /* 0x00000078f4b0723c */ /* 0x042fe60000081024 */
[----:B------:R-:W-:Y:S04]  /*ba020*/  STL.64 [R1+0xc80], R160 ;  /* 0x000c80a001007387 */ /* 0x000fe80000100a00 */
[----:B------:R1:W-:Y:S01]  /*ba030*/  STL.64 [R1+0xc88], R162 ;  /* 0x000c88a201007387 */ /* 0x0003e20000100a00 */
[C---:B------:R-:W-:Y:S03]  /*ba040*/  HMMA.1688.F32.TF32 R36, R244.reuse, R112, R76 ;  /* 0x00000070f424723c */ /* 0x040fe6000008104c */
[----:B------:R-:W4:Y:S04]  /*ba050*/  LDL.LU R69, [R1+0xac4] ;  /* 0x000ac40001457983 */ /* 0x000f280000300800 */
[----:B------:R-:W4:Y:S01]  /*ba060*/  LDL.LU R70, [R1+0xac8] ;  /* 0x000ac80001467983 */ /* 0x000f220000300800 */
[C---:B-1----:R-:W-:Y:S03]  /*ba070*/  HMMA.1688.F32.TF32 R160, R244.reuse, R116, R32 ;  /* 0x00000074f4a0723c */ /* 0x042fe60000081020 */
[----:B------:R-:W4:Y:S03]  /*ba080*/  LDL.LU R71, [R1+0xacc] ;  /* 0x000acc0001477983 */ /* 0x000f260000300800 */
[C---:B------:R-:W-:Y:S01]  /*ba090*/  HMMA.1688.F32.TF32 R32, R244.reuse, R108, R80 ;  /* 0x0000006cf420723c */ /* 0x040fe20000081050 */
[----:B------:R-:W-:Y:S04]  /*ba0a0*/  STL.64 [R1+0xc60], R184 ;  /* 0x000c60b801007387 */ /* 0x000fe80000100a00 */
[----:B------:R-:W-:Y:S04]  /*ba0b0*/  STL.64 [R1+0xc68], R186 ;  /* 0x000c68ba01007387 */ /* 0x000fe80000100a00 */
[----:B------:R1:W-:Y:S04]  /*ba0c0*/  STL.64 [R1+0xc30], R176 ;  /* 0x000c30b001007387 */ /* 0x0003e80000100a00 */
[----:B------:R3:W-:Y:S04]  /*ba0d0*/  STL.64 [R1+0xc38], R178 ;  /* 0x000c38b201007387 */ /* 0x0007e80000100a00 */
[----:B------:R-:W-:Y:S04]  /*ba0e0*/  STL.64 [R1+0xc00], R160 ;  /* 0x000c00a001007387 */ /* 0x000fe80000100a00 */
[----:B------:R-:W-:Y:S04]  /*ba0f0*/  STL.64 [R1+0xc08], R162 ;  /* 0x000c08a201007387 */ /* 0x000fe80000100a00 */
[----:B-1----:R-:W2:Y:S04]  /*ba100*/  LDL.LU R176, [R1+0xa90] ;  /* 0x000a900001b07983 */ /* 0x002ea80000300800 */
[----:B------:R-:W-:Y:S04]  /*ba110*/  STL.64 [R1+0xbd0], R36 ;  /* 0x000bd02401007387 */ /* 0x000fe80000100a00 */
[----:B------:R-:W-:Y:S04]  /*ba120*/  STL.64 [R1+0xbd8], R38 ;  /* 0x000bd82601007387 */ /* 0x000fe80000100a00 */
[----:B------:R-:W-:Y:S04]  /*ba130*/  STL.64 [R1+0xba0], R32 ;  /* 0x000ba02001007387 */ /* 0x000fe80000100a00 */
[----:B------:R1:W-:Y:S04]  /*ba140*/  STL.64 [R1+0xba8], R34 ;  /* 0x000ba82201007387 */ /* 0x0003e80000100a00 */
[----:B------:R-:W2:Y:S04]  /*ba150*/  LDL.LU R177, [R1+0xa94] ;  /* 0x000a940001b17983 */ /* 0x000ea80000300800 */
[----:B---3--:R-:W2:Y:S01]  /*ba160*/  LDL.LU R178, [R1+0xa98] ;  /* 0x000a980001b27983 */ /* 0x008ea20000300800 */
[----:B-1----:R-:W-:Y:S03]  /*ba170*/  HMMA.1688.F32.TF32 R32, R244, R104, R84 ;  /* 0x00000068f420723c */ /* 0x002fe60000081054 */
[----:B------:R-:W2:Y:S04]  /*ba180*/  LDL.LU R179, [R1+0xa9c] ;  /* 0x000a9c0001b37983 */ /* 0x000ea80000300800 */
[----:B------:R-:W3:-:S15]  /*ba190*/  LDL.LU R184, [R1+0xa60] ;  /* 0x000a600001b87983 */ /* 0x000ede0000300800 */
[----:B------:R-:W-:-:S01]  /*ba1a0*/  NOP ;  /* 0x0000000000007918 */ /* 0x000fc20000000000 */
[----:B------:R-:W-:Y:S04]  /*ba1b0*/  STL.64 [R1+0xaf0], R32 ;  /* 0x000af02001007387 */ /* 0x000fe80000100a00 */
        /* <DEDUP_REMOVED lines=20> */
[----:B----4-:R-:W-:Y:S03]  /*ba300*/  HMMA.1688.F32.TF32 R32, R244, R100, R68 ;  /* 0x00000064f420723c */ /* 0x010fe60000081044 */
[----:B------:R-:W4:-:S15]  /*ba310*/  LDL.LU R68, [R1+0x9b0] ;  /* 0x0009b00001447983 */ /* 0x000f1e0000300800 */
[----:B------:R-:W-:-:S05]  /*ba320*/  NOP ;  /* 0x0000000000007918 */ /* 0x000fca0000000000 */
[----:B------:R1:W-:Y:S04]  /*ba330*/  STL.64 [R1+0xac0], R32 ;  /* 0x000ac02001007387 */ /* 0x0003e80000100a00 */
[----:B------:R1:W-:Y:S04]  /*ba340*/  STL.64 [R1+0xac8], R34 ;  /* 0x000ac82201007387 */ /* 0x0003e80000100a00 */
[----:B------:R-:W4:Y:S04]  /*ba350*/  LDL.LU R69, [R1+0x9b4] ;  /* 0x0009b40001457983 */ /* 0x000f280000300800 */
[----:B------:R-:W4:Y:S04]  /*ba360*/  LDL.LU R70, [R1+0x9b8] ;  /* 0x0009b80001467983 */ /* 0x000f280000300800 */
[----:B------:R-:W4:Y:S04]  /*ba370*/  LDL.LU R71, [R1+0x9bc] ;  /* 0x0009bc0001477983 */ /* 0x000f280000300800 */
[----:B-1----:R-:W4:Y:S04]  /*ba380*/  LDL.LU R32, [R1+0x990] ;  /* 0x0009900001207983 */ /* 0x002f280000300800 */
[----:B------:R-:W4:Y:S04]  /*ba390*/  LDL.LU R33, [R1+0x994] ;  /* 0x0009940001217983 */ /* 0x000f280000300800 */
[----:B------:R-:W4:Y:S04]  /*ba3a0*/  LDL.LU R34, [R1+0x998] ;  /* 0x0009980001227983 */ /* 0x000f280000300800 */
[----:B------:R-:W4:Y:S01]  /*ba3b0*/  LDL.LU R35, [R1+0x99c] ;  /* 0x00099c0001237983 */ /* 0x000f220000300800 */
[C---:B--2---:R-:W-:Y:S03]  /*ba3c0*/  HMMA.1688.F32.TF32 R176, R244.reuse, R96, R176 ;  /* 0x00000060f4b0723c */ /* 0x044fe600000810b0 */
[----:B------:R-:W2:Y:S03]  /*ba3d0*/  LDL.LU R160, [R1+0x970] ;  /* 0x0009700001a07983 */ /* 0x000ea60000300800 */
[----:B---3--:R-:W-:-:S15]  /*ba3e0*/  HMMA.1688.F32.TF32 R184, R244, R92, R184 ;  /* 0x0000005cf4b8723c */ /* 0x008fde00000810b8 */
[----:B------:R-:W-:-:S02]  /*ba3f0*/  NOP ;  /* 0x0000000000007918 */ /* 0x000fc40000000000 */
[----:B------:R1:W-:Y:S04]  /*ba400*/  STL.64 [R1+0xa90], R176 ;  /* 0x000a90b001007387 */ /* 0x0003e80000100a00 */
[----:B------:R3:W-:Y:S04]  /*ba410*/  STL.64 [R1+0xa98], R178 ;  /* 0x000a98b201007387 */ /* 0x0007e80000100a00 */
[----:B------:R-:W2:Y:S04]  /*ba420*/  LDL.LU R161, [R1+0x974] ;  /* 0x0009740001a17983 */ /* 0x000ea80000300800 */
[----:B------:R-:W2:Y:S04]  /*ba430*/  LDL.LU R162, [R1+0x978] ;  /* 0x0009780001a27983 */ /* 0x000ea80000300800 */
[----:B------:R-:W2:Y:S04]  /*ba440*/  LDL.LU R163, [R1+0x97c] ;  /* 0x00097c0001a37983 */ /* 0x000ea80000300800 */
[----:B-1----:R-:W2:Y:S01]  /*ba450*/  LDL.LU R176, [R1+0x950] ;  /* 0x0009500001b07983 */ /* 0x002ea20000300800 */
[----:B------:R-:W-:Y:S03]  /*ba460*/  HMMA.1688.F32.TF32 R84, R244, R88, R84 ;  /* 0x00000058f454723c */ /* 0x000fe60000081054 */
[----:B------:R1:W-:Y:S04]  /*ba470*/  STL.64 [R1+0xa60], R184 ;  /* 0x000a60b801007387 */ /* 0x0003e80000100a00 */
[----:B------:R1:W-:Y:S04]  /*ba480*/  STL.64 [R1+0xa68], R186 ;  /* 0x000a68ba01007387 */ /* 0x0003e80000100a00 */
[----:B------:R-:W2:Y:S04]  /*ba490*/  LDL.LU R177, [R1+0x954] ;  /* 0x0009540001b17983 */ /* 0x000ea80000300800 */
[----:B---3--:R-:W3:Y:S04]  /*ba4a0*/  LDL.LU R178, [R1+0x958] ;  /* 0x0009580001b27983 */ /* 0x008ee80000300800 */
[----:B------:R-:W3:Y:S04]  /*ba4b0*/  LDL.LU R179, [R1+0x95c] ;  /* 0x00095c0001b37983 */ /* 0x000ee80000300800 */
[----:B-1----:R-:W3:Y:S04]  /*ba4c0*/  LDL.LU R184, [R1+0x930] ;  /* 0x0009300001b87983 */ /* 0x002ee80000300800 */
[----:B------:R-:W3:Y:S01]  /*ba4d0*/  LDL.LU R185, [R1+0x934] ;  /* 0x0009340001b97983 */ /* 0x000ee20000300800 */
[----:B------:R-:W-:-:S03]  /*ba4e0*/  IMAD.MOV.U32 R4, RZ, RZ, R84 ;  /* 0x000000ffff047224 */ /* 0x000fc600078e0054 */
[----:B------:R-:W3:Y:S01]  /*ba4f0*/  LDL.LU R186, [R1+0x938] ;  /* 0x0009380001ba7983 */ /* 0x000ee20000300800 */
[----:B------:R-:W-:-:S03]  /*ba500*/  MOV R5, R85 ;  /* 0x0000005500057202 */ /* 0x000fc60000000f00 */
[----:B------:R-:W3:Y:S04]  /*ba510*/  LDL.LU R187, [R1+0x93c] ;  /* 0x00093c0001bb7983 */ /* 0x000ee80000300800 */
        /* <DEDUP_REMOVED lines=11> */
[----:B------:R1:W-:Y:S01]  /*ba5d0*/  STL.64 [R1+0x9f8], R78 ;  /* 0x0009f84e01007387 */ /* 0x0003e20000100a00 */
[----:B------:R-:W-:Y:S02]  /*ba5e0*/  IMAD.MOV.U32 R248, RZ, RZ, R76 ;  /* 0x000000fffff87224 */ /* 0x000fe400078e004c */
[----:B------:R-:W-:Y:S01]  /*ba5f0*/  IMAD.MOV.U32 R249, RZ, RZ, R77 ;  /* 0x000000fffff97224 */ /* 0x000fe200078e004d */
[----:B-1----:R-:W2:Y:S04]  /*ba600*/  LDL.LU.64 R78, [R1+0xb928] ;  /* 0x00b92800014e7983 */ /* 0x002ea80000300a00 */
[----:B------:R-:W3:Y:S01]  /*ba610*/  LDL.LU.64 R76, [R1+0xb920] ;  /* 0x00b92000014c7983 */ /* 0x000ee20000300a00 */
[C---:B------:R-:W-:Y:S06]  /*ba620*/  HMMA.1688.F32.TF32 R68, R244.reuse, R72, R68 ;  /* 0x00000048f444723c */ /* 0x040fec0000081044 */
[----:B---3--:R-:W-:-:S15]  /*ba630*/  HMMA.1688.F32.TF32 R36, R244, R76, R36 ;  /* 0x0000004cf424723c */ /* 0x008fde0000081024 */
[----:B------:R-:W-:-:S08]  /*ba640*/  NOP ;  /* 0x0000000000007918 */ /* 0x000fd00000000000 */
[----:B------:R1:W-:Y:S01]  /*ba650*/  STL.64 [R1+0x9d8], R38 ;  /* 0x0009d82601007387 */ /* 0x0003e20000100a00 */
[----:B------:R-:W-:Y:S01]  /*ba660*/  MOV R8, R36 ;  /* 0x0000002400087202 */ /* 0x000fe20000000f00 */
[----:B------:R-:W-:Y:S02]  /*ba670*/  IMAD.MOV.U32 R9, RZ, RZ, R37 ;  /* 0x000000ffff097224 */ /* 0x000fe400078e0025 */
[----:B------:R-:W3:Y:S04]  /*ba680*/  LDL.LU R36, [R1+0x910] ;  /* 0x0009100001247983 */ /* 0x000ee80000300800 */
[----:B------:R-:W3:Y:S04]  /*ba690*/  LDL.LU R37, [R1+0x914] ;  /* 0x0009140001257983 */ /* 0x000ee80000300800 */
[----:B-1----:R-:W3:Y:S01]  /*ba6a0*/  LDL.LU R38, [R1+0x918] ;  /* 0x0009180001267983 */ /* 0x002ee20000300800 */
[----:B------:R-:W-:Y:S01]  /*ba6b0*/  IMAD.MOV.U32 R39, RZ, RZ, R0 ;  /* 0x000000ffff277224 */ /* 0x000fe200078e0000 */
[----:B------:R-:W-:-:S02]  /*ba6c0*/  MOV R0, R71 ;  /* 0x0000004700007202 */ /* 0x000fc40000000f00 */
[----:B------:R-:W-:Y:S04]  /*ba6d0*/  STL.64 [R1+0x9b0], R68 ;  /* 0x0009b04401007387 */ /* 0x000fe80000100a00 */
[----:B------:R1:W-:Y:S04]  /*ba6e0*/  STL [R1+0x9b8], R70 ;  /* 0x0009b84601007387 */ /* 0x0003e80000100800 */
[----:B-1----:R-:W2:Y:S04]  /*ba6f0*/  LDL.LU.64 R70, [R1+0xb918] ;  /* 0x00b9180001467983 */ /* 0x002ea80000300a00 */
[----:B------:R-:W4:Y:S01]  /*ba700*/  LDL.LU.64 R68, [R1+0xb910] ;  /* 0x00b9100001447983 */ /* 0x000f220000300a00 */
[C---:B------:R-:W-:Y:S06]  /*ba710*/  HMMA.1688.F32.TF32 R64, R244.reuse, R64, R160 ;  /* 0x00000040f440723c */ /* 0x040fec00000810a0 */
[----:B----4-:R-:W-:-:S15]  /*ba720*/  HMMA.1688.F32.TF32 R32, R244, R68, R32 ;  /* 0x00000044f420723c */ /* 0x010fde0000081020 */
[----:B------:R-:W-:-:S08]  /*ba730*/  NOP ;  /* 0x0000000000007918 */ /* 0x000fd00000000000 */
[----:B------:R1:W-:Y:S04]  /*ba740*/  STL.64 [R1+0x990], R32 ;  /* 0x0009902001007387 */ /* 0x0003e80000100a00 */
[----:B------:R4:W-:Y:S04]  /*ba750*/  STL.64 [R1+0x998], R34 ;  /* 0x0009982201007387 */ /* 0x0009e80000100a00 */
[----:B-1----:R-:W2:Y:S04]  /*ba760*/  LDL.LU R32, [R1+0x8f0] ;  /* 0x0008f00001207983 */ /* 0x002ea80000300800 */
[----:B------:R-:W2:Y:S04]  /*ba770*/  LDL.LU R33, [R1+0x8f4] ;  /* 0x0008f40001217983 */ /* 0x000ea80000300800 */
[----:B----4-:R-:W2:Y:S04]  /*ba780*/  LDL.LU R34, [R1+0x8f8] ;  /* 0x0008f80001227983 */ /* 0x010ea80000300800 */
[----:B------:R-:W2:Y:S01]  /*ba790*/  LDL.LU R35, [R1+0x8fc] ;  /* 0x0008fc0001237983 */ /* 0x000ea20000300800 */
[----:B------:R-:W-:-:S02]  /*ba7a0*/  IMAD.MOV.U32 R188, RZ, RZ, R64 ;  /* 0x000000ffffbc7224 */ /* 0x000fc400078e0040 */
[----:B------:R-:W-:Y:S01]  /*ba7b0*/  IMAD.MOV.U32 R189, RZ, RZ, R65 ;  /* 0x000000ffffbd7224 */ /* 0x000fe200078e0041 */
[----:B------:R1:W-:Y:S01]  /*ba7c0*/  STL.64 [R1+0xb88], R66 ;  /* 0x000b884201007387 */ /* 0x0003e20000100a00 */
[C---:B------:R-:W-:Y:S06]  /*ba7d0*/  HMMA.1688.F32.TF32 R52, R244.reuse, R52, R184 ;  /* 0x00000034f434723c */ /* 0x040fec00000810b8 */
[C---:B-1----:R-:W-:Y:S06]  /*ba7e0*/  HMMA.1688.F32.TF32 R64, R244.reuse, R56, R176 ;  /* 0x00000038f440723c */ /* 0x042fec00000810b0 */
[----:B---3--:R-:W-:Y:S01]  /*ba7f0*/  HMMA.1688.F32.TF32 R36, R244, R44, R36 ;  /* 0x0000002cf424723c */ /* 0x008fe20000081024 */
[----:B------:R1:W-:Y:S04]  /*ba800*/  STL [R1+0xb15c], R189 ;  /* 0x00b15cbd01007387 */ /* 0x0003e80000100800 */
[----:B------:R3:W-:Y:S07]  /*ba810*/  STL [R1+0xb158], R188 ;  /* 0x00b158bc01007387 */ /* 0x0007ee0000100800 */
[----:B------:R-:W-:Y:S01]  /*ba820*/  MOV R197, R53 ;  /* 0x0000003500c57202 */ /* 0x000fe20000000f00 */
[----:B------:R-:W-:-:S05]  /*ba830*/  IMAD.MOV.U32 R196, RZ, RZ, R52 ;  /* 0x000000ffffc47224 */ /* 0x000fca00078e0034 */
[----:B------:R-:W-:Y:S01]  /*ba840*/  IMAD.MOV.U32 R193, RZ, RZ, R65 ;  /* 0x000000ffffc17224 */ /* 0x000fe200078e0041 */
[----:B------:R-:W-:Y:S01]  /*ba850*/  MOV R192, R64 ;  /* 0x0000004000c07202 */ /* 0x000fe20000000f00 */
[----:B------:R-:W-:Y:S01]  /*ba860*/  STL.64 [R1+0xb58], R66 ;  /* 0x000b584201007387 */ /* 0x000fe20000100a00 */
[----:B-1----:R-:W-:-:S03]  /*ba870*/  IMAD.MOV.U32 R189, RZ, RZ, R54 ;  /* 0x000000ffffbd7224 */ /* 0x002fc600078e0036 */
[----:B------:R-:W-:Y:S01]  /*ba880*/  STL [R1+0xb164], R193 ;  /* 0x00b164c101007387 */ /* 0x000fe20000100800 */
[----:B---3--:R-:W-:-:S03]  /*ba890*/  IMAD.MOV.U32 R188, RZ, RZ, R55 ;  /* 0x000000ffffbc7224 */ /* 0x008fc600078e0037 */
[----:B------:R-:W-:Y:S04]  /*ba8a0*/  STL [R1+0xb160], R192 ;  /* 0x00b160c001007387 */ /* 0x000fe80000100800 */
[----:B------:R-:W3:Y:S04]  /*ba8b0*/  LDL.LU R184, [R1+0x8d0] ;  /* 0x0008d00001b87983 */ /* 0x000ee80000300800 */
[----:B------:R-:W3:Y:S04]  /*ba8c0*/  LDL.LU R185, [R1+0x8d4] ;  /* 0x0008d40001b97983 */ /* 0x000ee80000300800 */
[----:B------:R-:W3:Y:S04]  /*ba8d0*/  LDL.LU R186, [R1+0x8d8] ;  /* 0x0008d80001ba7983 */ /* 0x000ee80000300800 */
[----:B------:R-:W3:Y:S04]  /*ba8e0*/  LDL.LU R187, [R1+0x8dc] ;  /* 0x0008dc0001bb7983 */ /* 0x000ee80000300800 */
[----:B------:R-:W-:Y:S01]  /*ba8f0*/  STL [R1+0xb174], R197 ;  /* 0x00b174c501007387 */ /* 0x000fe20000100800 */
[----:B------:R-:W-:-:S03]  /*ba900*/  IMAD.MOV.U32 R201, RZ, RZ, R37 ;  /* 0x000000ffffc97224 */ /* 0x000fc600078e0025 */
[----:B------:R-:W-:Y:S01]  /*ba910*/  STL [R1+0xb170], R196 ;  /* 0x00b170c401007387 */ /* 0x000fe20000100800 */
[----:B------:R-:W-:-:S03]  /*ba920*/  MOV R200, R36 ;  /* 0x0000002400c87202 */ /* 0x000fc60000000f00 */
[----:B------:R-:W-:Y:S04]  /*ba930*/  STL [R1+0xb16c], R189 ;  /* 0x00b16cbd01007387 */ /* 0x000fe80000100800 */
[----:B------:R-:W-:Y:S04]  /*ba940*/  STL [R1+0xb168], R188 ;  /* 0x00b168bc01007387 */ /* 0x000fe80000100800 */
[----:B------:R1:W-:Y:S04]  /*ba950*/  STL.64 [R1+0x978], R38 ;  /* 0x0009782601007387 */ /* 0x0003e80000100a00 */
[----:B------:R-:W4:Y:S04]  /*ba960*/  LDL.LU R176, [R1+0x8b0] ;  /* 0x0008b00001b07983 */ /* 0x000f280000300800 */
[----:B------:R-:W4:Y:S04]  /*ba970*/  LDL.LU R177, [R1+0x8b4] ;  /* 0x0008b40001b17983 */ /* 0x000f280000300800 */
[----:B------:R-:W4:Y:S04]  /*ba980*/  LDL.LU R178, [R1+0x8b8] ;  /* 0x0008b80001b27983 */ /* 0x000f280000300800 */
[----:B------:R-:W4:Y:S04]  /*ba990*/  LDL.LU R179, [R1+0x8bc] ;  /* 0x0008bc0001b37983 */ /* 0x000f280000300800 */
[----:B------:R-:W-:Y:S04]  /*ba9a0*/  STL [R1+0xb17c], R201 ;  /* 0x00b17cc901007387 */ /* 0x000fe80000100800 */
[----:B------:R-:W-:Y:S04]  /*ba9b0*/  STL [R1+0xb178], R200 ;  /* 0x00b178c801007387 */ /* 0x000fe80000100800 */
        /* <DEDUP_REMOVED lines=8> */
[----:B--2---:R-:W-:-:S15]  /*baa40*/  HMMA.1688.F32.TF32 R32, R244, R40, R32 ;  /* 0x00000028f420723c */ /* 0x004fde0000081020 */
[----:B------:R-:W-:-:S09]  /*baa50*/  NOP ;  /* 0x0000000000007918 */ /* 0x000fd20000000000 */
[----:B------:R-:W-:Y:S01]  /*baa60*/  IMAD.MOV.U32 R204, RZ, RZ, R32 ;  /* 0x000000ffffcc7224 */ /* 0x000fe200078e0020 */
[----:B------:R-:W-:Y:S01]  /*baa70*/  MOV R205, R33 ;  /* 0x0000002100cd7202 */ /* 0x000fe20000000f00 */
[----:B------:R-:W2:Y:S01]  /*baa80*/  LDL.LU R32, [R1+0x640] ;  /* 0x0006400001207983 */ /* 0x000ea20000300800 */
[----:B------:R-:W-:Y:S02]  /*baa90*/  IMAD.MOV.U32 R193, RZ, RZ, R34 ;  /* 0x000000ffffc17224 */ /* 0x000fe400078e0022 */
[----:B------:R-:W-:Y:S01]  /*baaa0*/  IMAD.MOV.U32 R192, RZ, RZ, R35 ;  /* 0x000000ffffc07224 */ /* 0x000fe200078e0023 */
[----:B------:R-:W2:Y:S04]  /*baab0*/  LDL.LU R33, [R1+0x644] ;  /* 0x0006440001217983 */ /* 0x000ea80000300800 */
[----:B------:R-:W2:Y:S04]  /*baac0*/  LDL.LU R34, [R1+0x648] ;  /* 0x0006480001227983 */ /* 0x000ea80000300800 */
[----:B------:R-:W2:Y:S04]  /*baad0*/  LDL.LU R35, [R1+0x64c] ;  /* 0x00064c0001237983 */ /* 0x000ea80000300800 */
[----:B------:R-:W-:Y:S01]  /*baae0*/  STL [R1+0xb18c], R192 ;  /* 0x00b18cc001007387 */ /* 0x000fe20000100800 */
[C---:B---3--:R-:W-:Y:S03]  /*baaf0*/  HMMA.1688.F32.TF32 R64, R244.reuse, R28, R184 ;  /* 0x0000001cf440723c */ /* 0x048fe600000810b8 */
[----:B------:R-:W-:Y:S04]  /*bab00*/  STL [R1+0xb188], R193 ;  /* 0x00b188c101007387 */ /* 0x000fe80000100800 */
[----:B------:R-:W-:Y:S04]  /*bab10*/  STL [R1+0xb184], R205 ;  /* 0x00b184cd01007387 */ /* 0x000fe80000100800 */
[----:B------:R-:W-:Y:S01]  /*bab20*/  STL [R1+0xb180], R204 ;  /* 0x00b180cc01007387 */ /* 0x000fe20000100800 */
[----:B----4-:R-:W-:-:S12]  /*bab30*/  HMMA.1688.F32.TF32 R160, R244, R24, R176 ;  /* 0x00000018f4a0723c */ /* 0x010fd800000810b0 */
[----:B------:R-:W-:Y:S01]  /*bab40*/  MOV R208, R64 ;  /* 0x0000004000d07202 */ /* 0x000fe20000000f00 */
[----:B------:R1:W-:Y:S01]  /*bab50*/  STL.64 [R1+0x938], R66 ;  /* 0x0009384201007387 */ /* 0x0003e20000100a00 */
[----:B------:R-:W-:-:S03]  /*bab60*/  IMAD.MOV.U32 R209, RZ, RZ, R65 ;  /* 0x000000ffffd17224 */ /* 0x000fc600078e0041 */
[----:B------:R-:W3:Y:S04]  /*bab70*/  LDL.LU R64, [R1+0x630] ;  /* 0x0006300001407983 */ /* 0x000ee80000300800 */
[----:B------:R-:W3:Y:S04]  /*bab80*/  LDL.LU R65, [R1+0x634] ;  /* 0x0006340001417983 */ /* 0x000ee80000300800 */
[----:B-1----:R-:W3:Y:S04]  /*bab90*/  LDL.LU R66, [R1+0x638] ;  /* 0x0006380001427983 */ /* 0x002ee80000300800 */
[----:B------:R-:W3:Y:S04]  /*baba0*/  LDL.LU R67, [R1+0x63c] ;  /* 0x00063c0001437983 */ /* 0x000ee80000300800 */
[----:B------:R-:W3:Y:S01]  /*babb0*/  LDL.64 R186, [R1+0x38] ;  /* 0x0000380001ba7983 */ /* 0x000ee20000100a00 */
[----:B------:R-:W-:Y:S01]  /*babc0*/  HMMA.1688.F32.TF32 R52, R244, R20, R52 ;  /* 0x00000014f434723c */ /* 0x000fe20000081034 */
[----:B------:R-:W-:Y:S01]  /*babd0*/  IMAD.MOV.U32 R212, RZ, RZ, R160 ;  /* 0x000000ffffd47224 */ /* 0x000fe200078e00a0 */
[----:B------:R-:W-:Y:S01]  /*babe0*/  MOV R213, R161 ;  /* 0x000000a100d57202 */ /* 0x000fe20000000f00 */
[----:B------:R-:W4:Y:S01]  /*babf0*/  LDL.LU R160, [R1+0x620] ;  /* 0x0006200001a07983 */ /* 0x000f220000300800 */
[----:B------:R-:W-:-:S02]  /*bac00*/  IMAD.MOV.U32 R189, RZ, RZ, R162 ;  /* 0x000000ffffbd7224 */ /* 0x000fc400078e00a2 */
[----:B------:R-:W-:Y:S01]  /*bac10*/  IMAD.MOV.U32 R188, RZ, RZ, R163 ;  /* 0x000000ffffbc7224 */ /* 0x000fe200078e00a3 */
[----:B------:R-:W4:Y:S04]  /*bac20*/  LDL.LU R161, [R1+0x624] ;  /* 0x0006240001a17983 */ /* 0x000f280000300800 */
[----:B------:R-:W4:Y:S04]  /*bac30*/  LDL.LU R162, [R1+0x628] ;  /* 0x0006280001a27983 */ /* 0x000f280000300800 */
[----:B------:R-:W4:Y:S04]  /*bac40*/  LDL.LU R163, [R1+0x62c] ;  /* 0x00062c0001a37983 */ /* 0x000f280000300800 */
[----:B------:R-:W4:Y:S01]  /*bac50*/  LDL.64 R178, [R1+0x28] ;  /* 0x0000280001b27983 */ /* 0x000f220000100a00 */
[----:B------:R-:W-:Y:S04]  /*bac60*/  HMMA.1688.F32.TF32 R36, R244, R16, R36 ;  /* 0x00000010f424723c */ /* 0x000fe80000081024 */
[----:B------:R-:W-:Y:S01]  /*bac70*/  MOV R216, R52 ;  /* 0x0000003400d87202 */ /* 0x000fe20000000f00 */
[----:B------:R-:W-:Y:S01]  /*bac80*/  IMAD.MOV.U32 R217, RZ, RZ, R53 ;  /* 0x000000ffffd97224 */ /* 0x000fe200078e0035 */
[----:B------:R-:W-:Y:S01]  /*bac90*/  MOV R196, R55 ;  /* 0x0000003700c47202 */ /* 0x000fe20000000f00 */
[----:B------:R-:W-:-:S15]  /*baca0*/  IMAD.MOV.U32 R197, RZ, RZ, R54 ;  /* 0x000000ffffc57224 */ /* 0x000fde00078e0036 */
[----:B------:R-:W-:-:S02]  /*bacb0*/  NOP ;  /* 0x0000000000007918 */ /* 0x000fc40000000000 */
[----:B------:R-:W-:Y:S01]  /*bacc0*/  IMAD.MOV.U32 R220, RZ, RZ, R36 ;  /* 0x000000ffffdc7224 */ /* 0x000fe200078e0024 */
[----:B------:R-:W-:Y:S01]  /*bacd0*/  MOV R201, R38 ;  /* 0x0000002600c97202 */ /* 0x000fe20000000f00 */
[----:B------:R-:W-:Y:S02]  /*bace0*/  IMAD.MOV.U32 R221, RZ, RZ, R37 ;  /* 0x000000ffffdd7224 */ /* 0x000fe400078e0025 */
[----:B------:R-:W-:Y:S01]  /*bacf0*/  IMAD.MOV.U32 R200, RZ, RZ, R39 ;  /* 0x000000ffffc87224 */ /* 0x000fe200078e0027 */
[----:B--2---:R-:W-:-:S15]  /*bad00*/  HMMA.1688.F32.TF32 R32, R244, R12, R32 ;  /* 0x0000000cf420723c */ /* 0x004fde0000081020 */
[----:B------:R-:W-:-:S08]  /*bad10*/  NOP ;  /* 0x0000000000007918 */ /* 0x000fd00000000000 */
[----:B------:R1:W-:Y:S04]  /*bad20*/  STL.64 [R1+0x648], R34 ;  /* 0x0006482201007387 */ /* 0x0003e80000100a00 */
[----:B------:R-:W2:Y:S04]  /*bad30*/  LDL.LU R52, [R1+0x610] ;  /* 0x0006100001347983 */ /* 0x000ea80000300800 */
[----:B------:R-:W2:Y:S04]  /*bad40*/  LDL.LU R53, [R1+0x614] ;  /* 0x0006140001357983 */ /* 0x000ea80000300800 */
[----:B------:R-:W2:Y:S04]  /*bad50*/  LDL.LU R54, [R1+0x618] ;  /* 0x0006180001367983 */ /* 0x000ea80000300800 */
[----:B------:R-:W2:Y:S04]  /*bad60*/  LDL.LU R55, [R1+0x61c] ;  /* 0x00061c0001377983 */ /* 0x000ea80000300800 */
[----:B------:R-:W2:Y:S04]  /*bad70*/  LDL.64 R246, [R1+0x18] ;  /* 0x0000180001f67983 */ /* 0x000ea80000100a00 */
[----:B------:R-:W2:Y:S04]  /*bad80*/  LDL.LU R36, [R1+0x600] ;  /* 0x0006000001247983 */ /* 0x000ea80000300800 */
[----:B------:R-:W2:Y:S04]  /*bad90*/  LDL.LU R37, [R1+0x604] ;  /* 0x0006040001257983 */ /* 0x000ea80000300800 */
[----:B------:R-:W2:Y:S04]  /*bada0*/  LDL.LU R38, [R1+0x608] ;  /* 0x0006080001267983 */ /* 0x000ea80000300800 */
[----:B------:R-:W2:Y:S04]  /*badb0*/  LDL.LU R39, [R1+0x60c] ;  /* 0x00060c0001277983 */ /* 0x000ea80000300800 */
[----:B-1----:R-:W2:Y:S04]  /*badc0*/  LDL.64 R34, [R1+0x8] ;  /* 0x0000080001227983 */ /* 0x002ea80000100a00 */
[----:B------:R-:W2:Y:S04]  /*badd0*/  LDL.LU R184, [R1+0x5f0] ;  /* 0x0005f00001b87983 */ /* 0x000ea80000300800 */
[----:B------:R-:W2:Y:S01]  /*bade0*/  LDL.LU R185, [R1+0x5f4] ;  /* 0x0005f40001b97983 */ /* 0x000ea20000300800 */
[----:B---3--:R-:W-:Y:S06]  /*badf0*/  HMMA.1688.F32.TF32 R64, R60, R186, R64 ;  /* 0x000000ba3c40723c */ /* 0x008fec0000081040 */
[----:B------:R-:W-:-:S02]  /*bae00*/  IMAD.MOV.U32 R3, RZ, RZ, R186 ;  /* 0x000000ffff037224 */ /* 0x000fc400078e00ba */
[----:B------:R-:W-:Y:S01]  /*bae10*/  IMAD.MOV.U32 R49, RZ, RZ, R187 ;  /* 0x000000ffff317224 */ /* 0x000fe200078e00bb */
[----:B------:R-:W3:Y:S04]  /*bae20*/  LDL.LU R186, [R1+0x5f8] ;  /* 0x0005f80001ba7983 */ /* 0x000ee80000300800 */
[----:B------:R-:W3:Y:S04]  /*bae30*/  LDL.LU R187, [R1+0x5fc] ;  /* 0x0005fc0001bb7983 */ /* 0x000ee80000300800 */
[----:B------:R-:W3:Y:S04]  /*bae40*/  LDL.LU R176, [R1+0x5e0] ;  /* 0x0005e00001b07983 */ /* 0x000ee80000300800 */
[----:B------:R-:W3:Y:S01]  /*bae50*/  LDL.LU R177, [R1+0x5e4] ;  /* 0x0005e40001b17983 */ /* 0x000ee20000300800 */
[----:B----4-:R-:W-:Y:S02]  /*bae60*/  HMMA.1688.F32.TF32 R160, R60, R178, R160 ;  /* 0x000000b23ca0723c */ /* 0x010fe400000810a0 */
[----:B------:R-:W-:Y:S01]  /*bae70*/  IMAD.MOV.U32 R205, RZ, RZ, R66 ;  /* 0x000000ffffcd7224 */ /* 0x000fe200078e0042 */
[----:B------:R-:W-:-:S03]  /*bae80*/  MOV R204, R67 ;  /* 0x0000004300cc7202 */ /* 0x000fc60000000f00 */
[----:B------:R-:W-:Y:S02]  /*bae90*/  IMAD.MOV.U32 R66, RZ, RZ, R178 ;  /* 0x000000ffff427224 */ /* 0x000fe400078e00b2 */
[----:B------:R-:W-:Y:S01]  /*baea0*/  IMAD.MOV.U32 R67, RZ, RZ, R179 ;  /* 0x000000ffff437224 */ /* 0x000fe200078e00b3 */
[----:B------:R-:W4:Y:S04]  /*baeb0*/  LDL.LU R178, [R1+0x5e8] ;  /* 0x0005e80001b27983 */ /* 0x000f280000300800 */
[----:B------:R-:W4:Y:S01]  /*baec0*/  LDL.LU R179, [R1+0x5ec] ;  /* 0x0005ec0001b37983 */ /* 0x000f220000300800 */
[----:B------:R-:W-:-:S10]  /*baed0*/  IMAD.MOV.U32 R245, RZ, RZ, R250 ;  /* 0x000000fffff57224 */ /* 0x000fd400078e00fa */
[----:B------:R-:W-:Y:S01]  /*baee0*/  MOV R232, R160 ;  /* 0x000000a000e87202 */ /* 0x000fe20000000f00 */
[----:B------:R-:W-:Y:S01]  /*baef0*/  IMAD.MOV.U32 R233, RZ, RZ, R161 ;  /* 0x000000ffffe97224 */ /* 0x000fe200078e00a1 */
[----:B------:R-:W4:Y:S01]  /*baf00*/  LDL.LU R160, [R1+0x5d0] ;  /* 0x0005d00001a07983 */ /* 0x000f220000300800 */
[----:B------:R-:W-:Y:S01]  /*baf10*/  IMAD.MOV.U32 R192, RZ, RZ, R162 ;  /* 0x000000ffffc07224 */ /* 0x000fe200078e00a2 */
[----:B------:R-:W-:Y:S02]  /*baf20*/  MOV R193, R163 ;  /* 0x000000a300c17202 */ /* 0x000fe40000000f00 */
[----:B------:R-:W4:Y:S04]  /*baf30*/  LDL.LU R161, [R1+0x5d4] ;  /* 0x0005d40001a17983 */ /* 0x000f280000300800 */
[----:B------:R-:W4:Y:S04]  /*baf40*/  LDL.LU R162, [R1+0x5d8] ;  /* 0x0005d80001a27983 */ /* 0x000f280000300800 */
[----:B------:R-:W4:Y:S01]  /*baf50*/  LDL.LU R163, [R1+0x5dc] ;  /* 0x0005dc0001a37983 */ /* 0x000f220000300800 */
[----:B------:R-:W-:Y:S01]  /*baf60*/  IMAD.MOV.U32 R224, RZ, RZ, R32 ;  /* 0x000000ffffe07224 */ /* 0x000fe200078e0020 */
[----:B------:R-:W-:Y:S01]  /*baf70*/  MOV R225, R33 ;  /* 0x0000002100e17202 */ /* 0x000fe20000000f00 */
[----:B--2---:R-:W-:Y:S06]  /*baf80*/  HMMA.1688.F32.TF32 R52, R60, R246, R52 ;  /* 0x000000f63c34723c */ /* 0x004fec0000081034 */
[----:B------:R-:W-:Y:S01]  /*baf90*/  IMAD.MOV.U32 R47, RZ, RZ, R246 ;  /* 0x000000ffff2f7224 */ /* 0x000fe200078e00f6 */
[----:B------:R-:W-:-:S15]  /*bafa0*/  MOV R246, R251 ;  /* 0x000000fb00f67202 */ /* 0x000fde0000000f00 */
[----:B------:R-:W-:-:S01]  /*bafb0*/  NOP ;  /* 0x0000000000007918 */ /* 0x000fc20000000000 */
[----:B------:R1:W-:Y:S04]  /*bafc0*/  STL.64 [R1+0x618], R54 ;  /* 0x0006183601007387 */ /* 0x0003e80000100a00 */
[----:B------:R-:W2:Y:S04]  /*bafd0*/  LDL.LU R244, [R1+0x5b0] ;  /* 0x0005b00001f47983 */ /* 0x000ea80000300800 */
[----:B------:R-:W3:Y:S04]  /*bafe0*/  LDL.LU R250, [R1+0xb90c] ;  /* 0x00b90c0001fa7983 */ /* 0x000ee80000300800 */
[----:B------:R-:W3:Y:S01]  /*baff0*/  LDL.LU R251, [R1+0xb908] ;  /* 0x00b9080001fb7983 */ /* 0x000ee20000300800 */
[----:B------:R-:W-:Y:S01]  /*bb000*/  HMMA.1688.F32.TF32 R36, R60, R34, R36 ;  /* 0x000000223c24723c */ /* 0x000fe20000081024 */
[----:B------:R-:W-:-:S02]  /*bb010*/  IMAD.MOV.U32 R59, RZ, RZ, R247 ;  /* 0x000000ffff3b7224 */ /* 0x000fc400078e00f7 */
[----:B------:R-:W2:Y:S03]  /*bb020*/  LDL.LU R247, [R1+0x5bc] ;  /* 0x0005bc0001f77983 */ /* 0x000ea60000300800 */
[----:B-1----:R-:W-:Y:S02]  /*bb030*/  IMAD.MOV.U32 R55, RZ, RZ, R34 ;  /* 0x000000ffff377224 */ /* 0x002fe400078e0022 */
[----:B------:R-:W-:Y:S02]  /*bb040*/  IMAD.MOV.U32 R54, RZ, RZ, R35 ;  /* 0x000000ffff367224 */ /* 0x000fe400078e0023 */
[----:B------:R-:W4:-:S14]  /*bb050*/  LDL.LU.64 R34, [R1+0xb900] ;  /* 0x00b9000001227983 */ /* 0x000f1c0000300a00 */
[----:B------:R-:W-:Y:S01]  /*bb060*/  IMAD.MOV.U32 R33, RZ, RZ, R38 ;  /* 0x000000ffff217224 */ /* 0x000fe200078e0026 */
[----:B------:R-:W-:Y:S02]  /*bb070*/  MOV R32, R39 ;  /* 0x0000002700207202 */ /* 0x000fe40000000f00 */
[----:B------:R-:W2:Y:S01]  /*bb080*/  LDL.LU.64 R38, [R1+0xb8f8] ;  /* 0x00b8f80001267983 */ /* 0x000ea20000300a00 */
[----:B------:R-:W-:Y:S01]  /*bb090*/  MOV R240, R36 ;  /* 0x0000002400f07202 */ /* 0x000fe20000000f00 */
[----:B---3--:R-:W-:-:S15]  /*bb0a0*/  HMMA.1688.F32.TF32 R184, R60, R250, R184 ;  /* 0x000000fa3cb8723c */ /* 0x008fde00000810b8 */
[----:B------:R-:W-:-:S08]  /*bb0b0*/  NOP ;  /* 0x0000000000007918 */ /* 0x000fd00000000000 */
[----:B------:R-:W-:Y:S01]  /*bb0c0*/  STL [R1+0x5f0], R184 ;  /* 0x0005f0b801007387 */ /* 0x000fe20000100800 */
[----:B------:R-:W-:Y:S01]  /*bb0d0*/  IMAD.MOV.U32 R36, RZ, RZ, R186 ;  /* 0x000000ffff247224 */ /* 0x000fe200078e00ba */
[----:B------:R-:W-:Y:S02]  /*bb0e0*/  MOV R2, R187 ;  /* 0x000000bb00027202 */ /* 0x000fe40000000f00 */
[----:B------:R-:W3:Y:S04]  /*bb0f0*/  LDL.LU.64 R186, [R1+0xb8f0] ;  /* 0x00b8f00001ba7983 */ /* 0x000ee80000300a00 */
[----:B------:R2:W-:Y:S04]  /*bb100*/  STL.64 [R1+0xb528], R250 ;  /* 0x00b528fa01007387 */ /* 0x0005e80000100a00 */
[----:B------:R1:W-:Y:S01]  /*bb110*/  STL.64 [R1+0xb520], R248 ;  /* 0x00b520f801007387 */ /* 0x0003e20000100a00 */
[----:B--2---:R-:W-:Y:S01]  /*bb120*/  MOV R250, R39 ;  /* 0x0000002700fa7202 */ /* 0x004fe20000000f00 */
[----:B-1----:R-:W-:-:S02]  /*bb130*/  IMAD.MOV.U32 R248, RZ, RZ, R50 ;  /* 0x000000fffff87224 */ /* 0x002fc400078e0032 */
[----:B------:R-:W2:Y:S01]  /*bb140*/  LDL.LU R50, [R1+0xb8ec] ;  /* 0x00b8ec0001327983 */ /* 0x000ea20000300800 */
[----:B------:R-:W-:-:S03]  /*bb150*/  IMAD.MOV.U32 R249, RZ, RZ, R38 ;  /* 0x000000fffff97224 */ /* 0x000fc600078e0026 */
[----:B------:R-:W3:Y:S04]  /*bb160*/  LDL.LU R38, [R1+0xb8e8] ;  /* 0x00b8e80001267983 */ /* 0x000ee80000300800 */
[----:B------:R-:W3:Y:S01]  /*bb170*/  LDL.LU R39, [R1+0xb8e4] ;  /* 0x00b8e40001277983 */ /* 0x000ee20000300800 */
[----:B----4-:R-:W-:Y:S01]  /*bb180*/  HMMA.1688.F32.TF32 R176, R60, R34, R176 ;  /* 0x000000223cb0723c */ /* 0x010fe200000810b0 */
[----:B------:R-:W-:Y:S02]  /*bb190*/  IMAD.MOV.U32 R251, RZ, RZ, R51 ;  /* 0x000000fffffb7224 */ /* 0x000fe400078e0033 */
[----:B------:R-:W2:Y:S01]  /*bb1a0*/  LDL.LU R51, [R1+0xb8e0] ;  /* 0x00b8e00001337983 */ /* 0x000ea20000300800 */
[----:B------:R-:W-:Y:S02]  /*bb1b0*/  IMAD.MOV.U32 R241, RZ, RZ, R37 ;  /* 0x000000fffff17224 */ /* 0x000fe400078e0025 */
[----:B------:R-:W-:-:S15]  /*bb1c0*/  IMAD.MOV.U32 R37, RZ, RZ, R185 ;  /* 0x000000ffff257224 */ /* 0x000fde00078e00b9 */
[----:B------:R-:W-:-:S03]  /*bb1d0*/  NOP ;  /* 0x0000000000007918 */ /* 0x000fc60000000000 */
[----:B------:R-:W-:Y:S01]  /*bb1e0*/  IMAD.MOV.U32 R181, RZ, RZ, R178 ;  /* 0x000000ffffb57224 */ /* 0x000fe200078e00b2 */
[----:B------:R-:W-:Y:S01]  /*bb1f0*/  MOV R184, R177 ;  /* 0x000000b100b87202 */ /* 0x000fe20000000f00 */
[----:B------:R-:W-:Y:S02]  /*bb200*/  IMAD.MOV.U32 R180, RZ, RZ, R179 ;  /* 0x000000ffffb47224 */ /* 0x000fe400078e00b3 */
[----:B------:R-:W4:Y:S01]  /*bb210*/  LDL.LU.64 R178, [R1+0xb8d8] ;  /* 0x00b8d80001b27983 */ /* 0x000f220000300a00 */
[----:B------:R-:W-:-:S03]  /*bb220*/  IMAD.MOV.U32 R185, RZ, RZ, R176 ;  /* 0x000000ffffb97224 */ /* 0x000fc600078e00b0 */
[----:B------:R-:W-:Y:S04]  /*bb230*/  STL.64 [R1+0xb540], R34 ;  /* 0x00b5402201007387 */ /* 0x000fe80000100a00 */
[----:B------:R2:W-:Y:S01]  /*bb240*/  STL.64 [R1+0xb538], R32 ;  /* 0x00b5382001007387 */ /* 0x0005e20000100a00 */
[----:B---3--:R-:W-:-:S15]  /*bb250*/  HMMA.1688.F32.TF32 R160, R60, R38, R160 ;  /* 0x000000263ca0723c */ /* 0x008fde00000810a0 */
[----:B------:R-:W-:-:S09]  /*bb260*/  NOP ;  /* 0x0000000000007918 */ /* 0x000fd20000000000 */
[----:B------:R-:W-:Y:S01]  /*bb270*/  MOV R177, R160 ;  /* 0x000000a000b17202 */ /* 0x000fe20000000f00 */
[----:B------:R-:W-:Y:S02]  /*bb280*/  IMAD.MOV.U32 R176, RZ, RZ, R161 ;  /* 0x000000ffffb07224 */ /* 0x000fe400078e00a1 */
[----:B------:R-:W-:Y:S02]  /*bb290*/  IMAD.MOV.U32 R160, RZ, RZ, R242 ;  /* 0x000000ffffa07224 */ /* 0x000fe400078e00f2 */
[----:B------:R-:W3:Y:S01]  /*bb2a0*/  LDL.LU R242, [R1+0xb8d4] ;  /* 0x00b8d40001f27983 */ /* 0x000ee20000300800 */
[----:B------:R-:W-:-:S03]  /*bb2b0*/  IMAD.MOV.U32 R161, RZ, RZ, R243 ;  /* 0x000000ffffa17224 */ /* 0x000fc600078e00f3 */
[----:B------:R-:W3:Y:S01]  /*bb2c0*/  LDL.LU R243, [R1+0xb8d0] ;  /* 0x00b8d00001f37983 */ /* 0x000ee20000300800 */
[----:B--2---:R-:W-:Y:S01]  /*bb2d0*/  HMMA.1688.F32.TF32 R32, R60, R50, R248 ;  /* 0x000000323c20723c */ /* 0x004fe200000810f8 */
[----:B------:R-:W-:Y:S01]  /*bb2e0*/  IMAD.MOV.U32 R173, RZ, RZ, R162 ;  /* 0x000000ffffad7224 */ /* 0x000fe200078e00a2 */
[----:B------:R-:W-:Y:S01]  /*bb2f0*/  MOV R172, R163 ;  /* 0x000000a300ac7202 */ /* 0x000fe20000000f00 */
[----:B------:R-:W2:Y:S04]  /*bb300*/  LDL.LU R162, [R1+0x5a8] ;  /* 0x0005a80001a27983 */ /* 0x000ea80000300800 */
[----:B------:R-:W2:-:S15]  /*bb310*/  LDL.LU R163, [R1+0x5ac] ;  /* 0x0005ac0001a37983 */ /* 0x000e9e0000300800 */
[----:B------:R-:W-:-:S02]  /*bb320*/  NOP ;  /* 0x0000000000007918 */ /* 0x000fc40000000000 */
[----:B------:R-:W-:Y:S01]  /*bb330*/  MOV R169, R32 ;  /* 0x0000002000a97202 */ /* 0x000fe20000000f00 */
[----:B------:R-:W-:Y:S01]  /*bb340*/  IMAD.MOV.U32 R168, RZ, RZ, R33 ;  /* 0x000000ffffa87224 */ /* 0x000fe200078e0021 */
[----:B------:R-:W-:Y:S01]  /*bb350*/  MOV R164, R35 ;  /* 0x0000002300a47202 */ /* 0x000fe20000000f00 */
[----:B------:R-:W-:Y:S01]  /*bb360*/  IMAD.MOV.U32 R165, RZ, RZ, R34 ;  /* 0x000000ffffa57224 */ /* 0x000fe200078e0022 */
[----:B------:R1:W-:Y:S01]  /*bb370*/  STL.64 [R1+0xb550], R38 ;  /* 0x00b5502601007387 */ /* 0x0003e20000100a00 */
[----:B------:R-:W-:Y:S01]  /*bb380*/  IMAD.MOV.U32 R248, RZ, RZ, R235 ;  /* 0x000000fffff87224 */ /* 0x000fe200078e00eb */
[----:B------:R-:W-:Y:S02]  /*bb390*/  MOV R249, R234 ;  /* 0x000000ea00f97202 */ /* 0x000fe40000000f00 */
[----:B------:R4:W-:Y:S01]  /*bb3a0*/  STL.64 [R1+0xb548], R36 ;  /* 0x00b5482401007387 */ /* 0x0009e20000100a00 */
[----:B------:R-:W-:-:S03]  /*bb3b0*/  IMAD.MOV.U32 R250, RZ, RZ, R223 ;  /* 0x000000fffffa7224 */ /* 0x000fc600078e00df */
[----:B------:R-:W2:Y:S01]  /*bb3c0*/  LDL.LU R235, [R1+0xb8cc] ;  /* 0x00b8cc0001eb7983 */ /* 0x000ea20000300800 */
[----:B------:R-:W-:-:S03]  /*bb3d0*/  IMAD.MOV.U32 R251, RZ, RZ, R222 ;  /* 0x000000fffffb7224 */ /* 0x000fc600078e00de */
[----:B------:R-:W2:Y:S01]  /*bb3e0*/  LDL.LU R234, [R1+0xb8c8] ;  /* 0x00b8c80001ea7983 */ /* 0x000ea20000300800 */
[----:B-1----:R-:W-:-:S03]  /*bb3f0*/  MOV R38, R227 ;  /* 0x000000e300267202 */ /* 0x002fc60000000f00 */
[----:B------:R-:W2:Y:S01]  /*bb400*/  LDL.LU R223, [R1+0xb8c4] ;  /* 0x00b8c40001df7983 */ /* 0x000ea20000300800 */
[----:B------:R-:W-:-:S03]  /*bb410*/  IMAD.MOV.U32 R39, RZ, RZ, R226 ;  /* 0x000000ffff277224 */ /* 0x000fc600078e00e2 */
[----:B------:R-:W2:Y:S04]  /*bb420*/  LDL.LU R222, [R1+0xb8c0] ;  /* 0x00b8c00001de7983 */ /* 0x000ea80000300800 */
[----:B----4-:R-:W4:Y:S04]  /*bb430*/  LDL.LU R36, [R1+0x570] ;  /* 0x0005700001247983 */ /* 0x010f280000300800 */
[----:B------:R-:W4:Y:S04]  /*bb440*/  LDL.LU R37, [R1+0x574] ;  /* 0x0005740001257983 */ /* 0x000f280000300800 */
[----:B------:R-:W4:Y:S04]  /*bb450*/  LDL.LU R227, [R1+0xb8bc] ;  /* 0x00b8bc0001e37983 */ /* 0x000f280000300800 */
[----:B------:R-:W4:Y:S01]  /*bb460*/  LDL.LU R226, [R1+0xb8b8] ;  /* 0x00b8b80001e27983 */ /* 0x000f220000300800 */
[----:B---3--:R-:W-:Y:S07]  /*bb470*/  HMMA.1688.F32.TF32 R32, R60, R242, R244 ;  /* 0x000000f23c20723c */ /* 0x008fee00000810f4 */
[----:B------:R-:W-:Y:S01]  /*bb480*/  MOV R244, R218 ;  /* 0x000000da00f47202 */ /* 0x000fe20000000f00 */
[----:B------:R-:W-:Y:S01]  /*bb490*/  IMAD.MOV.U32 R245, RZ, RZ, R219 ;  /* 0x000000fffff57224 */ /* 0x000fe200078e00db */
[----:B------:R-:W-:Y:S01]  /*bb4a0*/  MOV R247, R239 ;  /* 0x000000ef00f77202 */ /* 0x000fe20000000f00 */
[----:B------:R-:W-:-:S14]  /*bb4b0*/  IMAD.MOV.U32 R246, RZ, RZ, R238 ;  /* 0x000000fffff67224 */ /* 0x000fdc00078e00ee */
[----:B------:R-:W-:Y:S01]  /*bb4c0*/  IMAD.MOV.U32 R137, RZ, RZ, R32 ;  /* 0x000000ffff897224 */ /* 0x000fe200078e0020 */
[----:B------:R-:W-:Y:S01]  /*bb4d0*/  MOV R133, R34 ;  /* 0x0000002200857202 */ /* 0x000fe20000000f00 */
[----:B------:R-:W-:Y:S01]  /*bb4e0*/  IMAD.MOV.U32 R136, RZ, RZ, R33 ;  /* 0x000000ffff887224 */ /* 0x000fe200078e0021 */
[----:B------:R-:W-:Y:S01]  /*bb4f0*/  MOV R33, R230 ;  /* 0x000000e600217202 */ /* 0x000fe20000000f00 */
[----:B------:R-:W-:Y:S02]  /*bb500*/  IMAD.MOV.U32 R32, RZ, RZ, R231 ;  /* 0x000000ffff207224 */ /* 0x000fe400078e00e7 */
[----:B------:R-:W3:Y:S01]  /*bb510*/  LDL.LU R231, [R1+0xb8b4] ;  /* 0x00b8b40001e77983 */ /* 0x000ee20000300800 */
[----:B------:R-:W-:Y:S02]  /*bb520*/  IMAD.MOV.U32 R132, RZ, RZ, R35 ;  /* 0x000000ffff847224 */ /* 0x000fe400078e0023 */
[----:B------:R-:W-:Y:S01]  /*bb530*/  IMAD.MOV.U32 R34, RZ, RZ, R214 ;  /* 0x000000ffff227224 */ /* 0x000fe200078e00d6 */
[----:B------:R-:W3:Y:S01]  /*bb540*/  LDL.LU R230, [R1+0xb8b0] ;  /* 0x00b8b00001e67983 */ /* 0x000ee20000300800 */
[----:B------:R-:W-:-:S03]  /*bb550*/  IMAD.MOV.U32 R35, RZ, RZ, R215 ;  /* 0x000000ffff237224 */ /* 0x000fc600078e00d7 */
[----:B------:R-:W3:Y:S04]  /*bb560*/  LDL.LU R214, [R1+0xb8ac] ;  /* 0x00b8ac0001d67983 */ /* 0x000ee80000300800 */
[----:B------:R-:W3:Y:S04]  /*bb570*/  LDL.LU R215, [R1+0xb8a8] ;  /* 0x00b8a80001d77983 */ /* 0x000ee80000300800 */
[----:B------:R-:W3:Y:S04]  /*bb580*/  LDL.LU R218, [R1+0xb8a4] ;  /* 0x00b8a40001da7983 */ /* 0x000ee80000300800 */
[----:B------:R-:W3:Y:S04]  /*bb590*/  LDL.LU R219, [R1+0xb8a0] ;  /* 0x00b8a00001db7983 */ /* 0x000ee80000300800 */
[----:B------:R-:W4:Y:S04]  /*bb5a0*/  LDL.LU R238, [R1+0xb89c] ;  /* 0x00b89c0001ee7983 */ /* 0x000f280000300800 */
[----:B------:R-:W4:Y:S04]  /*bb5b0*/  LDL.LU R239, [R1+0xb898] ;  /* 0x00b8980001ef7983 */ /* 0x000f280000300800 */
[----:B------:R2:W-:Y:S01]  /*bb5c0*/  STL.64 [R1+0xb560], R242 ;  /* 0x00b560f201007387 */ /* 0x0005e20000100a00 */
[----:B------:R-:W-:-:S03]  /*bb5d0*/  MOV R236, R52 ;  /* 0x0000003400ec7202 */ /* 0x000fc60000000f00 */
[----:B------:R1:W-:Y:S01]  /*bb5e0*/  STL.64 [R1+0xb558], R240 ;  /* 0x00b558f001007387 */ /* 0x0003e20000100a00 */
[----:B------:R-:W-:Y:S01]  /*bb5f0*/  IMAD.MOV.U32 R237, RZ, RZ, R53 ;  /* 0x000000ffffed7224 */ /* 0x000fe200078e0035 */
[----:B--2---:R-:W-:Y:S01]  /*bb600*/  MOV R242, R234 ;  /* 0x000000ea00f27202 */ /* 0x004fe20000000f00 */
[----:B------:R-:W-:Y:S02]  /*bb610*/  IMAD.MOV.U32 R243, RZ, RZ, R235 ;  /* 0x000000fffff37224 */ /* 0x000fe400078e00eb */
[----:B-1----:R-:W-:Y:S02]  /*bb620*/  IMAD.MOV.U32 R240, RZ, RZ, R222 ;  /* 0x000000fffff07224 */ /* 0x002fe400078e00de */
[----:B------:R-:W2:Y:S01]  /*bb630*/  LDL.LU R222, [R1+0xb894] ;  /* 0x00b8940001de7983 */ /* 0x000ea20000300800 */
[----:B------:R-:W-:-:S03]  /*bb640*/  IMAD.MOV.U32 R241, RZ, RZ, R223 ;  /* 0x000000fffff17224 */ /* 0x000fc600078e00df */
[----:B------:R-:W2:Y:S04]  /*bb650*/  LDL.LU R223, [R1+0xb890] ;  /* 0x00b8900001df7983 */ /* 0x000ea80000300800 */
[----:B------:R-:W2:Y:S04]  /*bb660*/  LDL.LU R234, [R1+0xb88c] ;  /* 0x00b88c0001ea7983 */ /* 0x000ea80000300800 */
[----:B------:R-:W2:Y:S01]  /*bb670*/  LDL.LU R235, [R1+0xb888] ;  /* 0x00b8880001eb7983 */ /* 0x000ea20000300800 */
[----:B----4-:R-:W-:-:S15]  /*bb680*/  HMMA.1688.F32.TF32 R160, R60, R238, R160 ;  /* 0x000000ee3ca0723c */ /* 0x010fde00000810a0 */
[----:B------:R-:W-:-:S09]  /*bb690*/  NOP ;  /* 0x0000000000007918 */ /* 0x000fd20000000000 */
[----:B------:R-:W-:Y:S02]  /*bb6a0*/  IMAD.MOV.U32 R141, RZ, RZ, R162 ;  /* 0x000000ffff8d7224 */ /* 0x000fe400078e00a2 */
[----:B------:R-:W-:Y:S02]  /*bb6b0*/  IMAD.MOV.U32 R140, RZ, RZ, R163 ;  /* 0x000000ffff8c7224 */ /* 0x000fe400078e00a3 */
[----:B------:R-:W4:Y:S04]  /*bb6c0*/  LDL.LU.64 R162, [R1+0xb880] ;  /* 0x00b8800001a27983 */ /* 0x000f280000300a00 */
[----:B------:R1:W-:Y:S04]  /*bb6d0*/  STL.64 [R1+0xb570], R238 ;  /* 0x00b570ee01007387 */ /* 0x0003e80000100a00 */
[----:B------:R3:W-:Y:S01]  /*bb6e0*/  STL.64 [R1+0xb568], R236 ;  /* 0x00b568ec01007387 */ /* 0x0007e20000100a00 */
[----:B-1----:R-:W-:Y:S01]  /*bb6f0*/  IMAD.MOV.U32 R238, RZ, RZ, R226 ;  /* 0x000000ffffee7224 */ /* 0x002fe200078e00e2 */
[----:B------:R-:W-:-:S02]  /*bb700*/  MOV R239, R227 ;  /* 0x000000e300ef7202 */ /* 0x000fc40000000f00 */
[----:B---3--:R-:W-:Y:S01]  /*bb710*/  MOV R236, R230 ;  /* 0x000000e600ec7202 */ /* 0x008fe20000000f00 */
[----:B------:R-:W-:Y:S01]  /*bb720*/  IMAD.MOV.U32 R237, RZ, RZ, R231 ;  /* 0x000000ffffed7224 */ /* 0x000fe200078e00e7 */
[----:B------:R-:W3:Y:S04]  /*bb730*/  LDL.LU R230, [R1+0xb87c] ;  /* 0x00b87c0001e67983 */ /* 0x000ee80000300800 */
[----:B------:R-:W3:Y:S04]  /*bb740*/  LDL.LU R231, [R1+0xb878] ;  /* 0x00b8780001e77983 */ /* 0x000ee80000300800 */
[----:B------:R-:W4:Y:S04]  /*bb750*/  LDL.LU R226, [R1+0xb874] ;  /* 0x00b8740001e27983 */ /* 0x000f280000300800 */
[----:B------:R-:W4:Y:S01]  /*bb760*/  LDL.LU R227, [R1+0xb870] ;  /* 0x00b8700001e37983 */ /* 0x000f220000300800 */
[C---:B--2---:R-:W-:Y:S01]  /*bb770*/  HMMA.1688.F32.TF32 R32, R60.reuse, R222, R32 ;  /* 0x000000de3c20723c */ /* 0x044fe20000081020 */
[----:B------:R-:W-:Y:S01]  /*bb780*/  MOV R228, R64 ;  /* 0x0000004000e47202 */ /* 0x000fe20000000f00 */
[----:B------:R-:W-:Y:S01]  /*bb790*/  IMAD.MOV.U32 R229, RZ, RZ, R65 ;  /* 0x000000ffffe57224 */ /* 0x000fe200078e0041 */
[----:B------:R-:W-:Y:S04]  /*bb7a0*/  STL.64 [R1+0xb580], R234 ;  /* 0x00b580ea01007387 */ /* 0x000fe80000100a00 */
[----:B------:R-:W-:Y:S01]  /*bb7b0*/  STL.64 [R1+0xb578], R232 ;  /* 0x00b578e801007387 */ /* 0x000fe20000100a00 */
[----:B------:R-:W-:-:S15]  /*bb7c0*/  HMMA.1688.F32.TF32 R236, R60, R234, R236 ;  /* 0x000000ea3cec723c */ /* 0x000fde00000810ec */
[----:B------:R-:W-:-:S09]  /*bb7d0*/  NOP ;  /* 0x0000000000007918 */ /* 0x000fd20000000000 */
[----:B------:R-:W-:Y:S01]  /*bb7e0*/  IMAD.MOV.U32 R153, RZ, RZ, R236 ;  /* 0x000000ffff997224 */ /* 0x000fe200078e00ec */
[----:B------:R-:W-:Y:S01]  /*bb7f0*/  MOV R149, R238 ;  /* 0x000000ee00957202 */ /* 0x000fe20000000f00 */
[----:B------:R-:W-:Y:S02]  /*bb800*/  IMAD.MOV.U32 R152, RZ, RZ, R237 ;  /* 0x000000ffff987224 */ /* 0x000fe400078e00ed */
[----:B------:R-:W-:Y:S01]  /*bb810*/  IMAD.MOV.U32 R148, RZ, RZ, R239 ;  /* 0x000000ffff947224 */ /* 0x000fe200078e00ef */
[----:B------:R-:W-:Y:S01]  /*bb820*/  MOV R144, R161 ;  /* 0x000000a100907202 */ /* 0x000fe20000000f00 */
[----:B------:R-:W-:Y:S01]  /*bb830*/  IMAD.MOV.U32 R145, RZ, RZ, R160 ;  /* 0x000000ffff917224 */ /* 0x000fe200078e00a0 */
[C---:B----4-:R-:W-:Y:S01]  /*bb840*/  HMMA.1688.F32.TF32 R36, R60.reuse, R226, R36 ;  /* 0x000000e23c24723c */ /* 0x050fe20000081024 */
[----:B---3--:R-:W-:Y:S04]  /*bb850*/  STL.64 [R1+0xb518], R230 ;  /* 0x00b518e601007387 */ /* 0x008fe80000100a00 */
[----:B------:R-:W-:Y:S04]  /*bb860*/  STL.64 [R1+0xb510], R228 ;  /* 0x00b510e401007387 */ /* 0x000fe80000100a00 */
[----:B------:R-:W-:Y:S04]  /*bb870*/  STL.64 [R1+0xb508], R226 ;  /* 0x00b508e201007387 */ /* 0x000fe80000100a00 */
[----:B------:R-:W-:Y:S10]  /*bb880*/  STL.64 [R1+0xb500], R224 ;  /* 0x00b500e001007387 */ /* 0x000ff40000100a00 */
[----:B------:R-:W-:Y:S04]  /*bb890*/  STL.64 [R1+0x1050], R36 ;  /* 0x0010502401007387 */ /* 0x000fe80000100a00 */
[----:B------:R-:W-:Y:S04]  /*bb8a0*/  STL.64 [R1+0x1058], R38 ;  /* 0x0010582601007387 */ /* 0x000fe80000100a00 */
[----:B------:R-:W-:Y:S04]  /*bb8b0*/  STL.64 [R1+0xb4f8], R222 ;  /* 0x00b4f8de01007387 */ /* 0x000fe80000100a00 */
[----:B------:R-:W-:Y:S04]  /*bb8c0*/  STL.64 [R1+0xb4f0], R220 ;  /* 0x00b4f0dc01007387 */ /* 0x000fe80000100a00 */
        /* <DEDUP_REMOVED lines=8> */
[----:B-1----:R-:W-:Y:S01]  /*bb950*/  HMMA.1688.F32.TF32 R32, R60, R214, R244 ;  /* 0x000000d63c20723c */ /* 0x002fe200000810f4 */
[----:B------:R-:W-:Y:S02]  /*bb960*/  MOV R248, R174 ;  /* 0x000000ae00f87202 */ /* 0x000fe40000000f00 */
[----:B------:R-:W2:Y:S01]  /*bb970*/  LDL.LU R174, [R1+0xb86c] ;  /* 0x00b86c0001ae7983 */ /* 0x000ea20000300800 */
[----:B------:R-:W-:Y:S01]  /*bb980*/  IMAD.MOV.U32 R249, RZ, RZ, R175 ;  /* 0x000000fffff97224 */ /* 0x000fe200078e00af */
[----:B------:R-:W-:Y:S01]  /*bb990*/  MOV R251, R211 ;  /* 0x000000d300fb7202 */ /* 0x000fe20000000f00 */
[----:B------:R-:W-:Y:S01]  /*bb9a0*/  IMAD.MOV.U32 R250, RZ, RZ, R210 ;  /* 0x000000fffffa7224 */ /* 0x000fe200078e00d2 */
[----:B------:R-:W-:Y:S01]  /*bb9b0*/  MOV R160, R237 ;  /* 0x000000ed00a07202 */ /* 0x000fe20000000f00 */
[----:B------:R-:W-:-:S02]  /*bb9c0*/  IMAD.MOV.U32 R161, RZ, RZ, R236 ;  /* 0x000000ffffa17224 */ /* 0x000fc400078e00ec */
[----:B------:R-:W-:Y:S02]  /*bb9d0*/  IMAD.MOV.U32 R157, RZ, RZ, R238 ;  /* 0x000000ffff9d7224 */ /* 0x000fe400078e00ee */
[----:B------:R-:W-:-:S11]  /*bb9e0*/  IMAD.MOV.U32 R156, RZ, RZ, R239 ;  /* 0x000000ffff9c7224 */ /* 0x000fd600078e00ef */
[----:B------:R1:W-:Y:S04]  /*bb9f0*/  STL.64 [R1+0x590], R32 ;  /* 0x0005902001007387 */ /* 0x0003e80000100a00 */
[----:B------:R3:W-:Y:S04]  /*bba00*/  STL.64 [R1+0x598], R34 ;  /* 0x0005982201007387 */ /* 0x0007e80000100a00 */
[----:B------:R-:W4:Y:S04]  /*bba10*/  LDL.LU R175, [R1+0xb868] ;  /* 0x00b8680001af7983 */ /* 0x000f280000300800 */
[----:B------:R-:W3:Y:S04]  /*bba20*/  LDL.LU R210, [R1+0xb864] ;  /* 0x00b8640001d27983 */ /* 0x000ee80000300800 */
        /* <DEDUP_REMOVED lines=15> */
[----:B--2---:R-:W-:Y:S01]  /*bbb20*/  MOV R235, R174 ;  /* 0x000000ae00eb7202 */ /* 0x004fe20000000f00 */
[----:B----4-:R-:W-:-:S02]  /*bbb30*/  IMAD.MOV.U32 R234, RZ, RZ, R175 ;  /* 0x000000ffffea7224 */ /* 0x010fc400078e00af */
[----:B---3--:R-:W-:Y:S01]  /*bbb40*/  IMAD.MOV.U32 R233, RZ, RZ, R210 ;  /* 0x000000ffffe97224 */ /* 0x008fe200078e00d2 */
[----:B------:R-:W-:Y:S02]  /*bbb50*/  MOV R232, R211 ;  /* 0x000000d300e87202 */ /* 0x000fe40000000f00 */
[----:B------:R-:W2:Y:S04]  /*bbb60*/  LDL.LU R211, [R1+0xb854] ;  /* 0x00b8540001d37983 */ /* 0x000ea80000300800 */
[----:B------:R-:W3:Y:S04]  /*bbb70*/  LDL.LU R210, [R1+0xb850] ;  /* 0x00b8500001d27983 */ /* 0x000ee80000300800 */
[----:B------:R-:W4:Y:S04]  /*bbb80*/  LDL.LU R175, [R1+0xb84c] ;  /* 0x00b84c0001af7983 */ /* 0x000f280000300800 */
[----:B------:R-:W4:Y:S04]  /*bbb90*/  LDL.LU R174, [R1+0xb848] ;  /* 0x00b8480001ae7983 */ /* 0x000f280000300800 */
[----:B-1----:R-:W4:Y:S01]  /*bbba0*/  LDL.LU R32, [R1+0x510] ;  /* 0x0005100001207983 */ /* 0x002f220000300800 */
        /* <DEDUP_REMOVED lines=11> */
[----:B--2---:R-:W-:-:S02]  /*bbc60*/  IMAD.MOV.U32 R227, RZ, RZ, R211 ;  /* 0x000000ffffe37224 */ /* 0x004fc400078e00d3 */
[----:B---3--:R-:W-:Y:S01]  /*bbc70*/  IMAD.MOV.U32 R226, RZ, RZ, R210 ;  /* 0x000000ffffe27224 */ /* 0x008fe200078e00d2 */
[----:B----4-:R-:W-:Y:S01]  /*bbc80*/  MOV R225, R175 ;  /* 0x000000af00e17202 */ /* 0x010fe20000000f00 */
[----:B------:R-:W-:Y:S01]  /*bbc90*/  IMAD.MOV.U32 R224, RZ, RZ, R174 ;  /* 0x000000ffffe07224 */ /* 0x000fe200078e00ae */
[----:B------:R-:W-:Y:S02]  /*bbca0*/  MOV R222, R170 ;  /* 0x000000aa00de7202 */ /* 0x000fe40000000f00 */
[----:B------:R-:W2:Y:S01]  /*bbcb0*/  LDL.LU R170, [R1+0xb83c] ;  /* 0x00b83c0001aa7983 */ /* 0x000ea20000300800 */
[----:B------:R-:W-:-:S03]  /*bbcc0*/  IMAD.MOV.U32 R223, RZ, RZ, R171 ;  /* 0x000000ffffdf7224 */ /* 0x000fc600078e00ab */
[----:B------:R-:W2:Y:S04]  /*bbcd0*/  LDL.LU R171, [R1+0xb838] ;  /* 0x00b8380001ab7983 */ /* 0x000ea80000300800 */
[----:B------:R-:W3:Y:S04]  /*bbce0*/  LDL.LU R174, [R1+0xb834] ;  /* 0x00b8340001ae7983 */ /* 0x000ee80000300800 */
[----:B------:R-:W3:Y:S04]  /*bbcf0*/  LDL.LU R175, [R1+0xb830] ;  /* 0x00b8300001af7983 */ /* 0x000ee80000300800 */
[----:B------:R-:W4:Y:S04]  /*bbd00*/  LDL.LU R210, [R1+0xb82c] ;  /* 0x00b82c0001d27983 */ /* 0x000f280000300800 */
[----:B------:R-:W4:Y:S01]  /*bbd10*/  LDL.LU R211, [R1+0xb828] ;  /* 0x00b8280001d37983 */ /* 0x000f220000300800 */
[----:B------:R-:W-:Y:S01]  /*bbd20*/  MOV R240, R178 ;  /* 0x000000b200f07202 */ /* 0x000fe20000000f00 */
[----:B------:R-:W-:-:S02]  /*bbd30*/  IMAD.MOV.U32 R241, RZ, RZ, R179 ;  /* 0x000000fffff17224 */ /* 0x000fc400078e00b3 */
[----:B------:R-:W2:Y:S01]  /*bbd40*/  LDL.LU R178, [R1+0xb824] ;  /* 0x00b8240001b27983 */ /* 0x000ea20000300800 */
[----:B------:R-:W-:Y:S01]  /*bbd50*/  IMAD.MOV.U32 R242, RZ, RZ, R206 ;  /* 0x000000fffff27224 */ /* 0x000fe200078e00ce */
[----:B------:R-:W-:Y:S02]  /*bbd60*/  MOV R243, R207 ;  /* 0x000000cf00f37202 */ /* 0x000fe40000000f00 */
[----:B------:R-:W2:Y:S04]  /*bbd70*/  LDL.LU R179, [R1+0xb820] ;  /* 0x00b8200001b37983 */ /* 0x000ea80000300800 */
[----:B------:R-:W3:Y:S04]  /*bbd80*/  LDL.LU R206, [R1+0xb81c] ;  /* 0x00b81c0001ce7983 */ /* 0x000ee80000300800 */
[----:B------:R-:W3:Y:S04]  /*bbd90*/  LDL.LU R207, [R1+0xb818] ;  /* 0x00b8180001cf7983 */ /* 0x000ee80000300800 */
[----:B------:R-:W-:Y:S04]  /*bbda0*/  STL.64 [R1+0xb5a0], R214 ;  /* 0x00b5a0d601007387 */ /* 0x000fe80000100a00 */
[----:B------:R4:W-:Y:S02]  /*bbdb0*/  STL.64 [R1+0xb598], R212 ;  /* 0x00b598d401007387 */ /* 0x0009e40000100a00 */
[----:B----4-:R-:W-:Y:S07]  /*bbdc0*/  HMMA.1688.F32.TF32 R212, R60, R210, R244 ;  /* 0x000000d23cd4723c */ /* 0x010fee00000810f4 */
[----:B------:R-:W-:-:S02]  /*bbdd0*/  IMAD.MOV.U32 R244, RZ, RZ, R182 ;  /* 0x000000fffff47224 */ /* 0x000fc400078e00b6 */
[----:B------:R-:W4:Y:S01]  /*bbde0*/  LDL.LU R182, [R1+0xb814] ;  /* 0x00b8140001b67983 */ /* 0x000f220000300800 */
[----:B------:R-:W-:Y:S01]  /*bbdf0*/  IMAD.MOV.U32 R245, RZ, RZ, R186 ;  /* 0x000000fffff57224 */ /* 0x000fe200078e00ba */
[----:B------:R-:W-:Y:S01]  /*bbe00*/  MOV R246, R202 ;  /* 0x000000ca00f67202 */ /* 0x000fe20000000f00 */
[----:B------:R-:W-:-:S11]  /*bbe10*/  IMAD.MOV.U32 R247, RZ, RZ, R203 ;  /* 0x000000fffff77224 */ /* 0x000fd600078e00cb */
[----:B------:R-:W-:Y:S04]  /*bbe20*/  STL.64 [R1+0x580], R212 ;  /* 0x000580d401007387 */ /* 0x000fe80000100a00 */
[----:B------:R-:W-:Y:S04]  /*bbe30*/  STL.64 [R1+0x588], R214 ;  /* 0x000588d601007387 */ /* 0x000fe80000100a00 */
[----:B------:R-:W2:Y:S04]  /*bbe40*/  LDL.LU R186, [R1+0xb810] ;  /* 0x00b8100001ba7983 */ /* 0x000ea80000300800 */
[----:B------:R-:W4:Y:S04]  /*bbe50*/  LDL.LU R202, [R1+0xb80c] ;  /* 0x00b80c0001ca7983 */ /* 0x000f280000300800 */
[----:B------:R-:W4:Y:S04]  /*bbe60*/  LDL.LU R203, [R1+0xb808] ;  /* 0x00b8080001cb7983 */ /* 0x000f280000300800 */
[----:B------:R-:W-:Y:S04]  /*bbe70*/  STL.64 [R1+0xb5b0], R210 ;  /* 0x00b5b0d201007387 */ /* 0x000fe80000100a00 */
[----:B------:R3:W-:Y:S02]  /*bbe80*/  STL.64 [R1+0xb5a8], R208 ;  /* 0x00b5a8d001007387 */ /* 0x0007e40000100a00 */
[----:B---3--:R-:W-:Y:S07]  /*bbe90*/  HMMA.1688.F32.TF32 R208, R60, R206, R36 ;  /* 0x000000ce3cd0723c */ /* 0x008fee0000081024 */
[----:B------:R-:W-:-:S02]  /*bbea0*/  IMAD.MOV.U32 R36, RZ, RZ, R187 ;  /* 0x000000ffff247224 */ /* 0x000fc400078e00bb */
[----:B------:R-:W2:Y:S01]  /*bbeb0*/  LDL.LU R187, [R1+0xb804] ;  /* 0x00b8040001bb7983 */ /* 0x000ea20000300800 */
[----:B------:R-:W-:Y:S01]  /*bbec0*/  MOV R37, R190 ;  /* 0x000000be00257202 */ /* 0x000fe20000000f00 */
[----:B------:R-:W-:Y:S02]  /*bbed0*/  IMAD.MOV.U32 R38, RZ, RZ, R198 ;  /* 0x000000ffff267224 */ /* 0x000fe400078e00c6 */
[----:B------:R-:W-:-:S10]  /*bbee0*/  IMAD.MOV.U32 R39, RZ, RZ, R199 ;  /* 0x000000ffff277224 */ /* 0x000fd400078e00c7 */
[----:B------:R-:W-:Y:S04]  /*bbef0*/  STL.64 [R1+0x570], R208 ;  /* 0x000570d001007387 */ /* 0x000fe80000100a00 */
[----:B------:R-:W-:Y:S04]  /*bbf00*/  STL.64 [R1+0x578], R210 ;  /* 0x000578d201007387 */ /* 0x000fe80000100a00 */
[----:B------:R-:W3:Y:S04]  /*bbf10*/  LDL.LU R190, [R1+0xb800] ;  /* 0x00b8000001be7983 */ /* 0x000ee80000300800 */
[----:B------:R-:W2:Y:S04]  /*bbf20*/  LDL.LU R198, [R1+0xb7fc] ;  /* 0x00b7fc0001c67983 */ /* 0x000ea80000300800 */
[----:B------:R-:W2:Y:S04]  /*bbf30*/  LDL.LU R199, [R1+0xb7f8] ;  /* 0x00b7f80001c77983 */ /* 0x000ea80000300800 */
[----:B------:R-:W-:Y:S04]  /*bbf40*/  STL.64 [R1+0xb5c0], R206 ;  /* 0x00b5c0ce01007387 */ /* 0x000fe80000100a00 */
[----:B------:R4:W-:Y:S02]  /*bbf50*/  STL.64 [R1+0xb5b8], R204 ;  /* 0x00b5b8cc01007387 */ /* 0x0009e40000100a00 */
[----:B----4-:R-:W-:Y:S07]  /*bbf60*/  HMMA.1688.F32.TF32 R204, R60, R202, R32 ;  /* 0x000000ca3ccc723c */ /* 0x010fee0000081020 */
[----:B------:R-:W-:-:S02]  /*bbf70*/  MOV R32, R194 ;  /* 0x000000c200207202 */ /* 0x000fc40000000f00 */
[----:B------:R-:W4:Y:S01]  /*bbf80*/  LDL.LU R194, [R1+0xb7f4] ;  /* 0x00b7f40001c27983 */ /* 0x000f220000300800 */
[----:B------:R-:W-:Y:S02]  /*bbf90*/  IMAD.MOV.U32 R33, RZ, RZ, R195 ;  /* 0x000000ffff217224 */ /* 0x000fe400078e00c3 */
[----:B------:R-:W-:-:S11]  /*bbfa0*/  IMAD.MOV.U32 R34, RZ, RZ, R191 ;  /* 0x000000ffff227224 */ /* 0x000fd600078e00bf */
[----:B------:R-:W-:Y:S04]  /*bbfb0*/  STL.64 [R1+0x560], R204 ;  /* 0x000560cc01007387 */ /* 0x000fe80000100a00 */
[----:B------:R-:W-:Y:S04]  /*bbfc0*/  STL.64 [R1+0x568], R206 ;  /* 0x000568ce01007387 */ /* 0x000fe80000100a00 */
[----:B------:R-:W4:Y:S04]  /*bbfd0*/  LDL.LU R195, [R1+0xb7f0] ;  /* 0x00b7f00001c37983 */ /* 0x000f280000300800 */
[----:B------:R-:W3:Y:S01]  /*bbfe0*/  LDL.LU R191, [R1+0xb7ec] ;  /* 0x00b7ec0001bf7983 */ /* 0x000ee20000300800 */
[----:B------:R-:W-:-:S03]  /*bbff0*/  MOV R35, R183 ;  /* 0x000000b700237202 */ /* 0x000fc60000000f00 */
[----:B------:R-:W3:Y:S04]  /*bc000*/  LDL.LU R183, [R1+0xb7e8] ;  /* 0x00b7e80001b77983 */ /* 0x000ee80000300800 */
[----:B------:R-:W-:Y:S04]  /*bc010*/  STL.64 [R1+0xb5d0], R202 ;  /* 0x00b5d0ca01007387 */ /* 0x000fe80000100a00 */
[----:B------:R2:W-:Y:S02]  /*bc020*/  STL.64 [R1+0xb5c8], R200 ;  /* 0x00b5c8c801007387 */ /* 0x0005e40000100a00 */
[C---:B--2---:R-:W-:Y:S06]  /*bc030*/  HMMA.1688.F32.TF32 R200, R60.reuse, R198, R220 ;  /* 0x000000c63cc8723c */ /* 0x044fec00000810dc */
[----:B------:R-:W-:Y:S04]  /*bc040*/  STL.64 [R1+0xb5f0], R198 ;  /* 0x00b5f0c601007387 */ /* 0x000fe80000100a00 */
[----:B------:R1:W-:Y:S02]  /*bc050*/  STL.64 [R1+0xb5e8], R196 ;  /* 0x00b5e8c401007387 */ /* 0x0003e40000100a00 */
[C---:B-1----:R-:W-:Y:S11]  /*bc060*/  HMMA.1688.F32.TF32 R196, R60.reuse, R186, R232 ;  /* 0x000000ba3cc4723c */ /* 0x042ff600000810e8 */
        /* <DEDUP_REMOVED lines=13> */
[----:B-1----:R-:W-:Y:S09]  /*bc140*/  HMMA.1688.F32.TF32 R196, R60, R174, R248 ;  /* 0x000000ae3cc4723c */ /* 0x002ff200000810f8 */
[----:B------:R-:W-:Y:S04]  /*bc150*/  STL.64 [R1+0x510], R204 ;  /* 0x000510cc01007387 */ /* 0x000fe80000100a00 */
[----:B------:R-:W-:Y:S04]  /*bc160*/  STL.64 [R1+0x518], R206 ;  /* 0x000518ce01007387 */ /* 0x000fe80000100a00 */
[----:B------:R-:W-:Y:S04]  /*bc170*/  STL.64 [R1+0x500], R200 ;  /* 0x000500c801007387 */ /* 0x000fe80000100a00 */
[----:B------:R-:W-:Y:S04]  /*bc180*/  STL.64 [R1+0x508], R202 ;  /* 0x000508ca01007387 */ /* 0x000fe80000100a00 */
[----:B------:R1:W-:Y:S01]  /*bc190*/  STL.64 [R1+0x4f8], R198 ;  /* 0x0004f8c601007387 */ /* 0x0003e20000100a00 */
[----:B------:R-:W-:-:S02]  /*bc1a0*/  IMAD.MOV.U32 R116, RZ, RZ, R196 ;  /* 0x000000ffff747224 */ /* 0x000fc400078e00c4 */
[----:B------:R-:W-:Y:S01]  /*bc1b0*/  IMAD.MOV.U32 R117, RZ, RZ, R197 ;  /* 0x000000ffff757224 */ /* 0x000fe200078e00c5 */
[----:B------:R-:W2:Y:S01]  /*bc1c0*/  LDL.LU R248, [R1+0x460] ;  /* 0x0004600001f87983 */ /* 0x000ea20000300800 */
[----:B-1----:R-:W-:Y:S01]  /*bc1d0*/  HMMA.1688.F32.TF32 R196, R60, R170, R244 ;  /* 0x000000aa3cc4723c */ /* 0x002fe200000810f4 */
[----:B------:R-:W-:Y:S01]  /*bc1e0*/  MOV R249, R162 ;  /* 0x000000a200f97202 */ /* 0x000fe20000000f00 */
[----:B------:R-:W-:Y:S01]  /*bc1f0*/  IMAD.MOV.U32 R250, RZ, RZ, R166 ;  /* 0x000000fffffa7224 */ /* 0x000fe200078e00a6 */
[----:B------:R-:W3:Y:S01]  /*bc200*/  LDL.LU R162, [R1+0xb7e4] ;  /* 0x00b7e40001a27983 */ /* 0x000ee20000300800 */
[----:B------:R-:W-:-:S03]  /*bc210*/  IMAD.MOV.U32 R251, RZ, RZ, R167 ;  /* 0x000000fffffb7224 */ /* 0x000fc600078e00a7 */
[----:B------:R-:W4:Y:S01]  /*bc220*/  LDL.LU R166, [R1+0xb7e0] ;  /* 0x00b7e00001a67983 */ /* 0x000f220000300800 */
[----:B------:R-:W-:-:S03]  /*bc230*/  MOV R244, R163 ;  /* 0x000000a300f47202 */ /* 0x000fc60000000f00 */
[----:B------:R-:W4:-:S12]  /*bc240*/  LDL.LU R167, [R1+0xb7dc] ;  /* 0x00b7dc0001a77983 */ /* 0x000f180000300800 */
[----:B------:R1:W-:Y:S04]  /*bc250*/  STL [R1+0x4e8], R198 ;  /* 0x0004e8c601007387 */ /* 0x0003e80000100800 */
[----:B------:R-:W3:Y:S04]  /*bc260*/  LDL.LU R163, [R1+0xb7d8] ;  /* 0x00b7d80001a37983 */ /* 0x000ee80000300800 */
[----:B------:R-:W1:Y:S04]  /*bc270*/  LDL.LU R245, [R1+0x454] ;  /* 0x0004540001f57983 */ /* 0x000e680000300800 */
[----:B------:R-:W1:Y:S04]  /*bc280*/  LDL.LU R246, [R1+0x458] ;  /* 0x0004580001f67983 */ /* 0x000e680000300800 */
[----:B------:R-:W1:Y:S04]  /*bc290*/  LDL.LU R247, [R1+0x45c] ;  /* 0x00045c0001f77983 */ /* 0x000e680000300800 */
[----:B------:R-:W2:Y:S01]  /*bc2a0*/  LDL.LU R236, [R1+0x850] ;  /* 0x0008500001ec7983 */ /* 0x000ea20000300800 */
[----:B------:R-:W-:-:S03]  /*bc2b0*/  MOV R241, R158 ;  /* 0x0000009e00f17202 */ /* 0x000fc60000000f00 */
[----:B------:R-:W2:Y:S01]  /*bc2c0*/  LDL.LU R237, [R1+0x854] ;  /* 0x0008540001ed7983 */ /* 0x000ea20000300800 */
[----:B------:R-:W-:-:S03]  /*bc2d0*/  IMAD.MOV.U32 R242, RZ, RZ, R159 ;  /* 0x000000fffff27224 */ /* 0x000fc600078e009f */
        /* <DEDUP_REMOVED lines=8> */
[----:B------:R-:W-:-:S03]  /*bc360*/  NOP ;  /* 0x0000000000007918 */ /* 0x000fc60000000000 */
[----:B------:R-:W-:Y:S01]  /*bc370*/  IMAD.MOV.U32 R112, RZ, RZ, R32 ;  /* 0x000000ffff707224 */ /* 0x000fe200078e0020 */
[----:B------:R-:W-:Y:S01]  /*bc380*/  MOV R109, R33 ;  /* 0x00000021006d7202 */ /* 0x000fe20000000f00 */
[----:B------:R-:W-:Y:S02]  /*bc390*/  IMAD.MOV.U32 R108, RZ, RZ, R34 ;  /* 0x000000ffff6c7224 */ /* 0x000fe400078e0022 */
[----:B------:R-:W-:Y:S02]  /*bc3a0*/  IMAD.MOV.U32 R105, RZ, RZ, R35 ;  /* 0x000000ffff697224 */ /* 0x000fe400078e0023 */
[----:B--2---:R-:W-:Y:S01]  /*bc3b0*/  HMMA.1688.F32.TF32 R32, R60, R158, R248 ;  /* 0x0000009e3c20723c */ /* 0x004fe200000810f8 */
[----:B------:R-:W-:Y:S01]  /*bc3c0*/  IMAD.MOV.U32 R104, RZ, RZ, R36 ;  /* 0x000000ffff687224 */ /* 0x000fe200078e0024 */
[----:B------:R-:W-:Y:S01]  /*bc3d0*/  MOV R100, R38 ;  /* 0x0000002600647202 */ /* 0x000fe20000000f00 */
[----:B------:R-:W-:Y:S01]  /*bc3e0*/  IMAD.MOV.U32 R101, RZ, RZ, R37 ;  /* 0x000000ffff657224 */ /* 0x000fe200078e0025 */
[----:B------:R-:W-:Y:S01]  /*bc3f0*/  MOV R37, R135 ;  /* 0x0000008700257202 */ /* 0x000fe20000000f00 */
[----:B------:R-:W-:-:S02]  /*bc400*/  IMAD.MOV.U32 R36, RZ, RZ, R134 ;  /* 0x000000ffff247224 */ /* 0x000fc400078e0086 */
[----:B------:R-:W2:Y:S01]  /*bc410*/  LDL.LU R134, [R1+0xb7cc] ;  /* 0x00b7cc0001867983 */ /* 0x000ea20000300800 */
[----:B------:R-:W-:Y:S02]  /*bc420*/  IMAD.MOV.U32 R97, RZ, RZ, R39 ;  /* 0x000000ffff617224 */ /* 0x000fe400078e0027 */
[----:B------:R-:W-:Y:S01]  /*bc430*/  IMAD.MOV.U32 R38, RZ, RZ, R154 ;  /* 0x000000ffff267224 */ /* 0x000fe200078e009a */
[----:B------:R-:W2:Y:S01]  /*bc440*/  LDL.LU R135, [R1+0xb7c8] ;  /* 0x00b7c80001877983 */ /* 0x000ea20000300800 */
[----:B------:R-:W-:-:S03]  /*bc450*/  IMAD.MOV.U32 R39, RZ, RZ, R155 ;  /* 0x000000ffff277224 */ /* 0x000fc600078e009b */
[----:B------:R-:W1:Y:S04]  /*bc460*/  LDL.LU R154, [R1+0xb7c4] ;  /* 0x00b7c400019a7983 */ /* 0x000e680000300800 */
[----:B------:R-:W1:Y:S05]  /*bc470*/  LDL.LU R155, [R1+0xb7c0] ;  /* 0x00b7c000019b7983 */ /* 0x000e6a0000300800 */
[----:B------:R-:W-:Y:S01]  /*bc480*/  MOV R128, R32 ;  /* 0x0000002000807202 */ /* 0x000fe20000000f00 */
[----:B------:R-:W-:-:S02]  /*bc490*/  IMAD.MOV.U32 R125, RZ, RZ, R33 ;  /* 0x000000ffff7d7224 */ /* 0x000fc400078e0021 */
[----:B------:R-:W-:Y:S02]  /*bc4a0*/  IMAD.MOV.U32 R32, RZ, RZ, R138 ;  /* 0x000000ffff207224 */ /* 0x000fe400078e008a */
[----:B------:R-:W3:Y:S01]  /*bc4b0*/  LDL.LU R138, [R1+0xb7bc] ;  /* 0x00b7bc00018a7983 */ /* 0x000ee20000300800 */
[----:B------:R-:W-:-:S03]  /*bc4c0*/  IMAD.MOV.U32 R33, RZ, RZ, R139 ;  /* 0x000000ffff217224 */ /* 0x000fc600078e008b */
[----:B------:R-:W3:Y:S01]  /*bc4d0*/  LDL.LU R139, [R1+0xb7b8] ;  /* 0x00b7b800018b7983 */ /* 0x000ee20000300800 */
[----:B------:R-:W-:Y:S01]  /*bc4e0*/  IMAD.MOV.U32 R124, RZ, RZ, R34 ;  /* 0x000000ffff7c7224 */ /* 0x000fe200078e0022 */
[----:B------:R-:W-:Y:S01]  /*bc4f0*/  MOV R113, R35 ;  /* 0x0000002300717202 */ /* 0x000fe20000000f00 */
[----:B------:R-:W-:Y:S01]  /*bc500*/  IMAD.MOV.U32 R35, RZ, RZ, R150 ;  /* 0x000000ffff237224 */ /* 0x000fe200078e0096 */
[----:B------:R-:W-:Y:S02]  /*bc510*/  MOV R34, R142 ;  /* 0x0000008e00227202 */ /* 0x000fe40000000f00 */
[----:B------:R-:W4:Y:S01]  /*bc520*/  LDL.LU R142, [R1+0xb7b4] ;  /* 0x00b7b400018e7983 */ /* 0x000f220000300800 */
[----:B------:R-:W-:Y:S01]  /*bc530*/  MOV R248, R151 ;  /* 0x0000009700f87202 */ /* 0x000fe20000000f00 */
[----:B------:R-:W-:Y:S02]  /*bc540*/  IMAD.MOV.U32 R249, RZ, RZ, R146 ;  /* 0x000000fffff97224 */ /* 0x000fe400078e0092 */
[----:B------:R-:W2:Y:S01]  /*bc550*/  LDL.LU R150, [R1+0xb7b0] ;  /* 0x00b7b00001967983 */ /* 0x000ea20000300800 */
[----:B------:R-:W-:-:S03]  /*bc560*/  IMAD.MOV.U32 R250, RZ, RZ, R147 ;  /* 0x000000fffffa7224 */ /* 0x000fc600078e0093 */
[----:B------:R-:W2:Y:S01]  /*bc570*/  LDL.LU R151, [R1+0xb7ac] ;  /* 0x00b7ac0001977983 */ /* 0x000ea20000300800 */
[----:B------:R-:W-:-:S03]  /*bc580*/  MOV R251, R143 ;  /* 0x0000008f00fb7202 */ /* 0x000fc60000000f00 */
[----:B------:R-:W4:Y:S04]  /*bc590*/  LDL.LU R146, [R1+0xb7a8] ;  /* 0x00b7a80001927983 */ /* 0x000f280000300800 */
[----:B------:R-:W4:Y:S04]  /*bc5a0*/  LDL.LU R147, [R1+0xb7a4] ;  /* 0x00b7a40001937983 */ /* 0x000f280000300800 */
[----:B------:R-:W2:Y:S01]  /*bc5b0*/  LDL.LU R143, [R1+0xb7a0] ;  /* 0x00b7a000018f7983 */ /* 0x000ea20000300800 */
[----:B------:R-:W-:Y:S01]  /*bc5c0*/  MOV R120, R196 ;  /* 0x000000c400787202 */ /* 0x000fe20000000f00 */
[----:B------:R-:W-:-:S02]  /*bc5d0*/  IMAD.MOV.U32 R121, RZ, RZ, R197 ;  /* 0x000000ffff797224 */ /* 0x000fc400078e00c5 */
[----:B------:R-:W-:Y:S01]  /*bc5e0*/  IMAD.MOV.U32 R129, RZ, RZ, R199 ;  /* 0x000000ffff817224 */ /* 0x000fe200078e00c7 */
[C---:B---3--:R-:W-:Y:S06]  /*bc5f0*/  HMMA.1688.F32.TF32 R32, R60.reuse, R138, R32 ;  /* 0x0000008a3c20723c */ /* 0x048fec0000081020 */
[----:B-1----:R-:W-:Y:S01]  /*bc600*/  HMMA.1688.F32.TF32 R196, R60, R154, R244 ;  /* 0x0000009a3cc4723c */ /* 0x002fe200000810f4 */
[----:B------:R-:W-:Y:S04]  /*bc610*/  LDS R245, [R48+UR12+0x81880] ;  /* 0x0818800c30f57984 */ /* 0x000fe80008000800 */
[----:B------:R1:W-:Y:S01]  /*bc620*/  LDS R247, [R48+UR12+0x81c80] ;  /* 0x081c800c30f77984 */ /* 0x0003e20008000800 */
[----:B------:R-:W-:Y:S01]  /*bc630*/  IMAD.MOV.U32 R232, RZ, RZ, R119 ;  /* 0x000000ffffe87224 */ /* 0x000fe200078e0077 */
[----:B------:R-:W-:Y:S01]  /*bc640*/  MOV R234, R115 ;  /* 0x0000007300ea7202 */ /* 0x000fe20000000f00 */
[----:B------:R-:W-:-:S02]  /*bc650*/  IMAD.MOV.U32 R233, RZ, RZ, R118 ;  /* 0x000000ffffe97224 */ /* 0x000fc400078e0076 */
[----:B------:R-:W-:Y:S01]  /*bc660*/  IMAD.MOV.U32 R235, RZ, RZ, R114 ;  /* 0x000000ffffeb7224 */ /* 0x000fe200078e0072 */
[----:B------:R-:W-:Y:S01]  /*bc670*/  MOV R229, R110 ;  /* 0x0000006e00e57202 */ /* 0x000fe20000000f00 */
[----:B------:R-:W-:Y:S01]  /*bc680*/  IMAD.MOV.U32 R228, RZ, RZ, R111 ;  /* 0x000000ffffe47224 */ /* 0x000fe200078e006f */
[----:B------:R-:W-:Y:S01]  /*bc690*/  MOV R224, R103 ;  /* 0x0000006700e07202 */ /* 0x000fe20000000f00 */
[----:B------:R-:W-:Y:S02]  /*bc6a0*/  IMAD.MOV.U32 R230, RZ, RZ, R107 ;  /* 0x000000ffffe67224 */ /* 0x000fe400078e006b */
[----:B------:R-:W-:Y:S01]  /*bc6b0*/  IMAD.MOV.U32 R225, RZ, RZ, R102 ;  /* 0x000000ffffe17224 */ /* 0x000fe200078e0066 */
[----:B----4-:R-:W-:Y:S01]  /*bc6c0*/  STL.64 [R1+0xb4e0], R146 ;  /* 0x00b4e09201007387 */ /* 0x010fe20000100a00 */
[----:B------:R-:W-:Y:S01]  /*bc6d0*/  IMAD.MOV.U32 R52, RZ, RZ, R32 ;  /* 0x000000ffff347224 */ /* 0x000fe200078e0020 */
[----:B------:R-:W-:Y:S01]  /*bc6e0*/  MOV R45, R34 ;  /* 0x00000022002d7202 */ /* 0x000fe20000000f00 */
[----:B-1----:R-:W-:-:S02]  /*bc6f0*/  IMAD.MOV.U32 R48, RZ, RZ, R33 ;  /* 0x000000ffff307224 */ /* 0x002fc400078e0021 */
[----:B------:R-:W-:Y:S01]  /*bc700*/  IMAD.MOV.U32 R44, RZ, RZ, R35 ;  /* 0x000000ffff2c7224 */ /* 0x000fe200078e0023 */
[C---:B--2---:R-:W-:Y:S01]  /*bc710*/  HMMA.1688.F32.TF32 R36, R60.reuse, R142, R36 ;  /* 0x0000008e3c24723c */ /* 0x044fe20000081024 */
[----:B------:R-:W-:Y:S01]  /*bc720*/  IMAD.MOV.U32 R231, RZ, RZ, R106 ;  /* 0x000000ffffe77224 */ /* 0x000fe200078e006a */
[----:B------:R-:W-:Y:S01]  /*bc730*/  MOV R227, R90 ;  /* 0x0000005a00e37202 */ /* 0x000fe20000000f00 */
[----:B------:R-:W-:Y:S01]  /*bc740*/  IMAD.MOV.U32 R226, RZ, RZ, R91 ;  /* 0x000000ffffe27224 */ /* 0x000fe200078e005b */
[----:B------:R-:W-:Y:S02]  /*bc750*/  LDS R244, [R252+UR12+0x81880] ;  /* 0x0818800cfcf47984 */ /* 0x000fe40008000800 */
[----:B------:R-:W-:Y:S02]  /*bc760*/  HMMA.1688.F32.TF32 R32, R60, R134, R248 ;  /* 0x000000863c20723c */ /* 0x000fe400000810f8 */
[----:B------:R-:W-:Y:S04]  /*bc770*/  STL.64 [R1+0xb4d8], R144 ;  /* 0x00b4d89001007387 */ /* 0x000fe80000100a00 */
[----:B------:R-:W-:Y:S01]  /*bc780*/  STL.64 [R1+0xb4d0], R142 ;  /* 0x00b4d08e01007387 */ /* 0x000fe20000100a00 */
[----:B------:R-:W-:-:S03]  /*bc790*/  MOV R248, R127 ;  /* 0x0000007f00f87202 */ /* 0x000fc60000000f00 */
[----:B------:R1:W-:Y:S01]  /*bc7a0*/  STL.64 [R1+0xb4c8], R140 ;  /* 0x00b4c88c01007387 */ /* 0x0003e20000100a00 */
[----:B------:R-:W-:-:S03]  /*bc7b0*/  IMAD.MOV.U32 R249, RZ, RZ, R126 ;  /* 0x000000fffff97224 */ /* 0x000fc600078e007e */
[----:B------:R-:W-:Y:S01]  /*bc7c0*/  STL.64 [R1+0xb4c0], R138 ;  /* 0x00b4c08a01007387 */ /* 0x000fe20000100a00 */
[----:B------:R-:W-:-:S03]  /*bc7d0*/  IMAD.MOV.U32 R250, RZ, RZ, R75 ;  /* 0x000000fffffa7224 */ /* 0x000fc600078e004b */
[----:B------:R2:W-:Y:S01]  /*bc7e0*/  STL.64 [R1+0xb4b8], R136 ;  /* 0x00b4b88801007387 */ /* 0x0005e20000100a00 */
[----:B------:R-:W-:-:S03]  /*bc7f0*/  MOV R251, R74 ;  /* 0x0000004a00fb7202 */ /* 0x000fc60000000f00 */
[----:B------:R-:W3:Y:S02]  /*bc800*/  LDL.LU R127, [R1+0xb79c] ;  /* 0x00b79c00017f7983 */ /* 0x000ee40000300800 */
[----:B------:R-:W-:Y:S02]  /*bc810*/  IMAD.MOV.U32 R64, RZ, RZ, R32 ;  /* 0x000000ffff407224 */ /* 0x000fe400078e0020 */
[----:B------:R-:W4:Y:S01]  /*bc820*/  LDL.LU R126, [R1+0xb798] ;  /* 0x00b79800017e7983 */ /* 0x000f220000300800 */
[----:B------:R-:W-:Y:S01]  /*bc830*/  MOV R57, R33 ;  /* 0x0000002100397202 */ /* 0x000fe20000000f00 */
[----:B------:R-:W-:Y:S02]  /*bc840*/  IMAD.MOV.U32 R32, RZ, RZ, R86 ;  /* 0x000000ffff207224 */ /* 0x000fe400078e0056 */
[----:B------:R-:W2:Y:S01]  /*bc850*/  LDL.LU R75, [R1+0xb794] ;  /* 0x00b79400014b7983 */ /* 0x000ea20000300800 */
[----:B------:R-:W-:-:S03]  /*bc860*/  IMAD.MOV.U32 R33, RZ, RZ, R87 ;  /* 0x000000ffff217224 */ /* 0x000fc600078e0057 */
[----:B------:R-:W3:Y:S04]  /*bc870*/  LDL.LU R74, [R1+0xb790] ;  /* 0x00b79000014a7983 */ /* 0x000ee80000300800 */
[----:B------:R-:W4:Y:S04]  /*bc880*/  LDL.LU R86, [R1+0xb78c] ;  /* 0x00b78c0001567983 */ /* 0x000f280000300800 */
[----:B------:R-:W2:Y:S01]  /*bc890*/  LDL.LU R87, [R1+0xb788] ;  /* 0x00b7880001577983 */ /* 0x000ea20000300800 */
[----:B------:R-:W-:Y:S01]  /*bc8a0*/  IMAD.MOV.U32 R96, RZ, RZ, R196 ;  /* 0x000000ffff607224 */ /* 0x000fe200078e00c4 */
[----:B------:R-:W-:Y:S01]  /*bc8b0*/  MOV R93, R197 ;  /* 0x000000c5005d7202 */ /* 0x000fe20000000f00 */
[----:B------:R-:W-:Y:S01]  /*bc8c0*/  IMAD.MOV.U32 R92, RZ, RZ, R198 ;  /* 0x000000ffff5c7224 */ /* 0x000fe200078e00c6 */
[----:B------:R-:W1:Y:S01]  /*bc8d0*/  LDS R246, [R252+UR12+0x81c80] ;  /* 0x081c800cfcf67984 */ /* 0x000e620008000800 */
[----:B------:R-:W-:-:S02]  /*bc8e0*/  IMAD.MOV.U32 R89, RZ, RZ, R199 ;  /* 0x000000ffff597224 */ /* 0x000fc400078e00c7 */
[----:B------:R-:W-:Y:S01]  /*bc8f0*/  HMMA.1688.F32.TF32 R196, R60, R150, R236 ;  /* 0x000000963cc4723c */ /* 0x000fe200000810ec */
[----:B------:R-:W-:Y:S01]  /*bc900*/  IMAD.MOV.U32 R56, RZ, RZ, R34 ;  /* 0x000000ffff387224 */ /* 0x000fe200078e0022 */
[----:B------:R-:W-:Y:S01]  /*bc910*/  MOV R34, R83 ;  /* 0x0000005300227202 */ /* 0x000fe20000000f00 */
[----:B------:R-:W-:Y:S01]  /*bc920*/  IMAD.MOV.U32 R53, RZ, RZ, R35 ;  /* 0x000000ffff357224 */ /* 0x000fe200078e0023 */
[----:B------:R-:W-:Y:S01]  /*bc930*/  MOV R72, R36 ;  /* 0x0000002400487202 */ /* 0x000fe20000000f00 */
[----:B------:R-:W3:Y:S01]  /*bc940*/  LDL.LU R83, [R1+0xb784] ;  /* 0x00b7840001537983 */ /* 0x000ee20000300800 */
[----:B------:R-:W-:Y:S02]  /*bc950*/  IMAD.MOV.U32 R35, RZ, RZ, R82 ;  /* 0x000000ffff237224 */ /* 0x000fe400078e0052 */
[----:B------:R-:W-:Y:S01]  /*bc960*/  IMAD.MOV.U32 R69, RZ, RZ, R37 ;  /* 0x000000ffff457224 */ /* 0x000fe200078e0025 */
[----:B------:R-:W3:Y:S01]  /*bc970*/  LDL.LU R82, [R1+0xb780] ;  /* 0x00b7800001527983 */ /* 0x000ee20000300800 */
[----:B------:R-:W-:Y:S01]  /*bc980*/  IMAD.MOV.U32 R36, RZ, RZ, R79 ;  /* 0x000000ffff247224 */ /* 0x000fe200078e004f */
[----:B------:R-:W-:Y:S01]  /*bc990*/  MOV R37, R78 ;  /* 0x0000004e00257202 */ /* 0x000fe20000000f00 */
[----:B------:R-:W-:Y:S01]  /*bc9a0*/  IMAD.MOV.U32 R68, RZ, RZ, R38 ;  /* 0x000000ffff447224 */ /* 0x000fe200078e0026 */
[----:B------:R-:W3:Y:S01]  /*bc9b0*/  LDL.LU R79, [R1+0xb77c] ;  /* 0x00b77c00014f7983 */ /* 0x000ee20000300800 */
[----:B------:R-:W-:Y:S01]  /*bc9c0*/  MOV R65, R39 ;  /* 0x0000002700417202 */ /* 0x000fe20000000f00 */
[----:B------:R-:W-:-:S02]  /*bc9d0*/  IMAD.MOV.U32 R38, RZ, RZ, R99 ;  /* 0x000000ffff267224 */ /* 0x000fc400078e0063 */
[----:B------:R-:W3:Y:S01]  /*bc9e0*/  LDL.LU R78, [R1+0xb778] ;  /* 0x00b77800014e7983 */ /* 0x000ee20000300800 */
[----:B------:R-:W-:-:S03]  /*bc9f0*/  IMAD.MOV.U32 R39, RZ, RZ, R98 ;  /* 0x000000ffff277224 */ /* 0x000fc600078e0062 */
[----:B------:R-:W3:Y:S03]  /*bca00*/  LDL.LU R99, [R1+0xb774] ;  /* 0x00b7740001637983 */ /* 0x000ee60000300800 */
[----:B------:R-:W-:Y:S01]  /*bca10*/  IMAD.MOV.U32 R88, RZ, RZ, R196 ;  /* 0x000000ffff587224 */ /* 0x000fe200078e00c4 */
[----:B------:R-:W-:Y:S01]  /*bca20*/  MOV R84, R198 ;  /* 0x000000c600547202 */ /* 0x000fe20000000f00 */
[----:B------:R-:W-:Y:S01]  /*bca30*/  IMAD.MOV.U32 R85, RZ, RZ, R197 ;  /* 0x000000ffff557224 */ /* 0x000fe200078e00c5 */
[----:B------:R-:W3:Y:S01]  /*bca40*/  LDL.LU R98, [R1+0xb770] ;  /* 0x00b7700001627983 */ /* 0x000ee20000300800 */
[----:B------:R-:W-:Y:S02]  /*bca50*/  IMAD.MOV.U32 R81, RZ, RZ, R199 ;  /* 0x000000ffff517224 */ /* 0x000fe400078e00c7 */
[----:B------:R-:W-:Y:S07]  /*bca60*/  HMMA.1688.F32.TF32 R196, R60, R146, R240 ;  /* 0x000000923cc4723c */ /* 0x000fee00000810f0 */
[----:B------:R-:W-:Y:S01]  /*bca70*/  MOV R240, R95 ;  /* 0x0000005f00f07202 */ /* 0x000fe20000000f00 */
[----:B------:R-:W-:Y:S01]  /*bca80*/  IMAD.MOV.U32 R241, RZ, RZ, R94 ;  /* 0x000000fffff17224 */ /* 0x000fe200078e005e */
[----:B------:R-:W3:Y:S01]  /*bca90*/  LDL.LU R95, [R1+0xb76c] ;  /* 0x00b76c00015f7983 */ /* 0x000ee20000300800 */
[----:B------:R-:W-:Y:S01]  /*bcaa0*/  IMAD.MOV.U32 R242, RZ, RZ, R123 ;  /* 0x000000fffff27224 */ /* 0x000fe200078e007b */
[----:B------:R-:W-:-:S02]  /*bcab0*/  MOV R243, R122 ;  /* 0x0000007a00f37202 */ /* 0x000fc40000000f00 */
        /* <DEDUP_REMOVED lines=15> */
[----:B----4-:R-:W-:-:S02]  /*bcbb0*/  IMAD.MOV.U32 R217, RZ, RZ, R86 ;  /* 0x000000ffffd97224 */ /* 0x010fc400078e0056 */
[----:B--2---:R-:W-:Y:S02]  /*bcbc0*/  IMAD.MOV.U32 R216, RZ, RZ, R87 ;  /* 0x000000ffffd87224 */ /* 0x004fe400078e0057 */
[----:B------:R-:W2:Y:S04]  /*bcbd0*/  LDL.LU R87, [R1+0xb72c] ;  /* 0x00b72c0001577983 */ /* 0x000ea80000300800 */
[----:B------:R-:W4:Y:S01]  /*bcbe0*/  LDL.LU R86, [R1+0xb728] ;  /* 0x00b7280001567983 */ /* 0x000f220000300800 */
[----:B---3--:R-:W-:Y:S01]  /*bcbf0*/  MOV R218, R74 ;  /* 0x0000004a00da7202 */ /* 0x008fe20000000f00 */
[----:B------:R-:W-:Y:S02]  /*bcc00*/  IMAD.MOV.U32 R219, RZ, RZ, R75 ;  /* 0x000000ffffdb7224 */ /* 0x000fe400078e004b */
[----:B------:R-:W3:Y:S04]  /*bcc10*/  LDL.LU R74, [R1+0xb724] ;  /* 0x00b72400014a7983 */ /* 0x000ee80000300800 */
[----:B------:R-:W3:Y:S01]  /*bcc20*/  LDL.LU R75, [R1+0xb720] ;  /* 0x00b72000014b7983 */ /* 0x000ee20000300800 */
[----:B------:R-:W-:-:S02]  /*bcc30*/  IMAD.MOV.U32 R215, RZ, RZ, R83 ;  /* 0x000000ffffd77224 */ /* 0x000fc400078e0053 */
[----:B------:R-:W-:Y:S01]  /*bcc40*/  IMAD.MOV.U32 R214, RZ, RZ, R82 ;  /* 0x000000ffffd67224 */ /* 0x000fe200078e0052 */
[----:B------:R-:W-:Y:S01]  /*bcc50*/  MOV R213, R79 ;  /* 0x0000004f00d57202 */ /* 0x000fe20000000f00 */
[----:B------:R-:W-:Y:S02]  /*bcc60*/  IMAD.MOV.U32 R212, RZ, RZ, R78 ;  /* 0x000000ffffd47224 */ /* 0x000fe400078e004e */
[----:B------:R-:W3:Y:S04]  /*bcc70*/  LDL.LU R78, [R1+0xb71c] ;  /* 0x00b71c00014e7983 */ /* 0x000ee80000300800 */
[----:B------:R-:W3:Y:S04]  /*bcc80*/  LDL.LU R79, [R1+0xb718] ;  /* 0x00b71800014f7983 */ /* 0x000ee80000300800 */
[----:B------:R-:W3:Y:S04]  /*bcc90*/  LDL.LU R82, [R1+0xb714] ;  /* 0x00b7140001527983 */ /* 0x000ee80000300800 */
[----:B------:R-:W3:Y:S04]  /*bcca0*/  LDL.LU R83, [R1+0xb710] ;  /* 0x00b7100001537983 */ /* 0x000ee80000300800 */
[----:B-1----:R-:W3:Y:S04]  /*bccb0*/  LDL.LU R140, [R1+0x800] ;  /* 0x00080000018c7983 */ /* 0x002ee80000300800 */
[----:B------:R-:W3:Y:S04]  /*bccc0*/  LDL.LU R141, [R1+0x804] ;  /* 0x00080400018d7983 */ /* 0x000ee80000300800 */
[----:B------:R-:W3:Y:S04]  /*bccd0*/  LDL.LU R142, [R1+0x808] ;  /* 0x00080800018e7983 */ /* 0x000ee80000300800 */
[----:B------:R-:W3:Y:S01]  /*bcce0*/  LDL.LU R143, [R1+0x80c] ;  /* 0x00080c00018f7983 */ /* 0x000ee20000300800 */
[----:B------:R-:W-:Y:S01]  /*bccf0*/  IMAD.MOV.U32 R208, RZ, RZ, R94 ;  /* 0x000000ffffd07224 */ /* 0x000fe200078e005e */
[----:B------:R-:W-:Y:S01]  /*bcd00*/  MOV R210, R98 ;  /* 0x0000006200d27202 */ /* 0x000fe20000000f00 */
[----:B------:R-:W-:Y:S01]  /*bcd10*/  IMAD.MOV.U32 R209, RZ, RZ, R95 ;  /* 0x000000ffffd17224 */ /* 0x000fe200078e005f */
[----:B------:R-:W-:Y:S01]  /*bcd20*/  MOV R77, R197 ;  /* 0x000000c5004d7202 */ /* 0x000fe20000000f00 */
[----:B------:R-:W-:-:S02]  /*bcd30*/  IMAD.MOV.U32 R80, RZ, RZ, R196 ;  /* 0x000000ffff507224 */ /* 0x000fc400078e00c4 */
[----:B------:R-:W-:Y:S02]  /*bcd40*/  IMAD.MOV.U32 R211, RZ, RZ, R99 ;  /* 0x000000ffffd37224 */ /* 0x000fe400078e0063 */
[----:B------:R-:W-:Y:S02]  /*bcd50*/  IMAD.MOV.U32 R76, RZ, RZ, R198 ;  /* 0x000000ffff4c7224 */ /* 0x000fe400078e00c6 */
[----:B------:R-:W-:Y:S02]  /*bcd60*/  IMAD.MOV.U32 R73, RZ, RZ, R199 ;  /* 0x000000ffff497224 */ /* 0x000fe400078e00c7 */
[----:B------:R-:W-:Y:S01]  /*bcd70*/  IMAD.MOV.U32 R204, RZ, RZ, R118 ;  /* 0x000000ffffcc7224 */ /* 0x000fe200078e0076 */
[----:B------:R-:W-:Y:S01]  /*bcd80*/  MOV R203, R115 ;  /* 0x0000007300cb7202 */ /* 0x000fe20000000f00 */
[----:B------:R-:W-:Y:S02]  /*bcd90*/  IMAD.MOV.U32 R205, RZ, RZ, R119 ;  /* 0x000000ffffcd7224 */ /* 0x000fe400078e0077 */
[----:B------:R-:W-:-:S02]  /*bcda0*/  IMAD.MOV.U32 R202, RZ, RZ, R114 ;  /* 0x000000ffffca7224 */ /* 0x000fc400078e0072 */
[----:B------:R-:W-:Y:S01]  /*bcdb0*/  IMAD.MOV.U32 R201, RZ, RZ, R111 ;  /* 0x000000ffffc97224 */ /* 0x000fe200078e006f */
[----:B------:R-:W-:Y:S01]  /*bcdc0*/  MOV R200, R110 ;  /* 0x0000006e00c87202 */ /* 0x000fe20000000f00 */
[----:B------:R-:W-:Y:S02]  /*bcdd0*/  IMAD.MOV.U32 R199, RZ, RZ, R107 ;  /* 0x000000ffffc77224 */ /* 0x000fe400078e006b */
[----:B------:R-:W-:Y:S01]  /*bcde0*/  IMAD.MOV.U32 R198, RZ, RZ, R106 ;  /* 0x000000ffffc67224 */ /* 0x000fe200078e006a */
[----:B------:R-:W-:Y:S02]  /*bcdf0*/  MOV R197, R103 ;  /* 0x0000006700c57202 */ /* 0x000fe40000000f00 */
[----:B------:R-:W-:Y:S01]  /*bce00*/  MOV R147, R91 ;  /* 0x0000005b00937202 */ /* 0x000fe20000000f00 */
[----:B------:R-:W-:Y:S02]  /*bce10*/  IMAD.MOV.U32 R146, RZ, RZ, R90 ;  /* 0x000000ffff927224 */ /* 0x000fe400078e005a */
        /* <DEDUP_REMOVED lines=12> */
[----:B----4-:R-:W-:Y:S02]  /*bcee0*/  MOV R144, R86 ;  /* 0x0000005600907202 */ /* 0x010fe40000000f00 */
        /* <DEDUP_REMOVED lines=22> */
[----:B------:R-:W3:Y:S04]  /*bd050*/  LDL.LU R6, [R1+0xb6b4] ;  /* 0x00b6b40001067983 */ /* 0x000ee80000300800 */
[----:B------:R-:W3:Y:S04]  /*bd060*/  LDL.LU R7, [R1+0xb6b0] ;  /* 0x00b6b00001077983 */ /* 0x000ee80000300800 */
[----:B------:R-:W4:Y:S04]  /*bd070*/  LDL.LU R130, [R1+0xb6ac] ;  /* 0x00b6ac0001827983 */ /* 0x000f280000300800 */
[----:B------:R-:W2:Y:S04]  /*bd080*/  LDL.LU R10, [R1+0xb6a8] ;  /* 0x00b6a800010a7983 */ /* 0x000ea80000300800 */
[----:B------:R-:W2:Y:S04]  /*bd090*/  LDL.LU R11, [R1+0xb6a4] ;  /* 0x00b6a400010b7983 */ /* 0x000ea80000300800 */
[----:B------:R-:W4:Y:S04]  /*bd0a0*/  LDL.LU R131, [R1+0xb6a0] ;  /* 0x00b6a00001837983 */ /* 0x000f280000300800 */
[----:B------:R-:W-:Y:S04]  /*bd0b0*/  STL.64 [R1+0xb4b0], R134 ;  /* 0x00b4b08601007387 */ /* 0x000fe80000100a00 */
[----:B------:R-:W-:Y:S04]  /*bd0c0*/  STL.64 [R1+0xb4a8], R132 ;  /* 0x00b4a88401007387 */ /* 0x000fe80000100a00 */
[----:B---3--:R-:W-:Y:S01]  /*bd0d0*/  STL.64 [R1+0xb4a0], R6 ;  /* 0x00b4a00601007387 */ /* 0x008fe20000100a00 */
[C---:B------:R-:W-:Y:S03]  /*bd0e0*/  HMMA.1688.F32.TF32 R136, R60.reuse, R6, R140 ;  /* 0x000000063c88723c */ /* 0x040fe6000008108c */
[----:B------:R4:W-:Y:S03]  /*bd0f0*/  STL.64 [R1+0xb498], R4 ;  /* 0x00b4980401007387 */ /* 0x0009e60000100a00 */
[C---:B----4-:R-:W-:Y:S06]  /*bd100*/  HMMA.1688.F32.TF32 R4, R60.reuse, R130, R196 ;  /* 0x000000823c04723c */ /* 0x050fec00000810c4 */
[----:B--2---:R-:W-:-:S15]  /*bd110*/  HMMA.1688.F32.TF32 R132, R60, R10, R144 ;  /* 0x0000000a3c84723c */ /* 0x004fde0000081090 */
[----:B------:R-:W-:-:S03]  /*bd120*/  NOP ;  /* 0x0000000000007918 */ /* 0x000fc60000000000 */
[----:B------:R-:W-:Y:S01]  /*bd130*/  MOV R41, R4 ;  /* 0x0000000400297202 */ /* 0x000fe20000000f00 */
[----:B------:R-:W-:Y:S01]  /*bd140*/  IMAD.MOV.U32 R40, RZ, RZ, R5 ;  /* 0x000000ffff287224 */ /* 0x000fe200078e0005 */
[----:B------:R-:W-:Y:S01]  /*bd150*/  MOV R28, R7 ;  /* 0x00000007001c7202 */ /* 0x000fe20000000f00 */
[----:B------:R-:W-:Y:S02]  /*bd160*/  IMAD.MOV.U32 R29, RZ, RZ, R6 ;  /* 0x000000ffff1d7224 */ /* 0x000fe400078e0006 */
[C---:B------:R-:W-:Y:S01]  /*bd170*/  HMMA.1688.F32.TF32 R4, R60.reuse, R126, R200 ;  /* 0x0000007e3c04723c */ /* 0x040fe200000810c8 */
[----:B------:R-:W-:Y:S01]  /*bd180*/  IMAD.MOV.U32 R25, RZ, RZ, R132 ;  /* 0x000000ffff197224 */ /* 0x000fe200078e0084 */
[----:B------:R-:W-:Y:S01]  /*bd190*/  MOV R24, R133 ;  /* 0x0000008500187202 */ /* 0x000fe20000000f00 */
[----:B------:R-:W-:Y:S02]  /*bd1a0*/  IMAD.MOV.U32 R21, RZ, RZ, R134 ;  /* 0x000000ffff157224 */ /* 0x000fe400078e0086 */
[----:B------:R-:W-:Y:S01]  /*bd1b0*/  IMAD.MOV.U32 R20, RZ, RZ, R135 ;  /* 0x000000ffff147224 */ /* 0x000fe200078e0087 */
[----:B------:R-:W-:Y:S01]  /*bd1c0*/  STL.64 [R1+0xb490], R10 ;  /* 0x00b4900a01007387 */ /* 0x000fe20000100a00 */
[C---:B------:R-:W-:Y:S03]  /*bd1d0*/  HMMA.1688.F32.TF32 R132, R60.reuse, R122, R204 ;  /* 0x0000007a3c84723c */ /* 0x040fe600000810cc */
[----:B------:R1:W-:Y:S03]  /*bd1e0*/  STL.64 [R1+0xb488], R8 ;  /* 0x00b4880801007387 */ /* 0x0003e60000100a00 */
        /* <DEDUP_REMOVED lines=39> */
[----:B-1----:R-:W-:Y:S01]  /*bd460*/  HMMA.1688.F32.TF32 R4, R60, R74, R248 ;  /* 0x0000004a3c04723c */ /* 0x002fe200000810f8 */
[----:B------:R-:W-:-:S02]  /*bd470*/  IMAD.MOV.U32 R224, RZ, RZ, R22 ;  /* 0x000000ffffe07224 */ /* 0x000fc400078e0016 */
[----:B------:R-:W2:Y:S01]  /*bd480*/  LDL.LU R22, [R1+0xb69c] ;  /* 0x00b69c0001167983 */ /* 0x000ea20000300800 */
[----:B------:R-:W-:Y:S01]  /*bd490*/  IMAD.MOV.U32 R225, RZ, RZ, R23 ;  /* 0x000000ffffe17224 */ /* 0x000fe200078e0017 */
[----:B------:R-:W-:Y:S01]  /*bd4a0*/  MOV R226, R14 ;  /* 0x0000000e00e27202 */ /* 0x000fe20000000f00 */
[----:B------:R-:W-:Y:S01]  /*bd4b0*/  IMAD.MOV.U32 R227, RZ, RZ, R15 ;  /* 0x000000ffffe37224 */ /* 0x000fe200078e000f */
[----:B------:R-:W-:Y:S01]  /*bd4c0*/  MOV R145, R19 ;  /* 0x0000001300917202 */ /* 0x000fe20000000f00 */
[----:B------:R-:W-:Y:S02]  /*bd4d0*/  IMAD.MOV.U32 R144, RZ, RZ, R18 ;  /* 0x000000ffff907224 */ /* 0x000fe400078e0012 */
[----:B------:R-:W-:Y:S02]  /*bd4e0*/  IMAD.MOV.U32 R146, RZ, RZ, R26 ;  /* 0x000000ffff927224 */ /* 0x000fe400078e001a */
[----:B------:R-:W-:-:S11]  /*bd4f0*/  IMAD.MOV.U32 R147, RZ, RZ, R27 ;  /* 0x000000ffff937224 */ /* 0x000fd600078e001b */
[----:B------:R-:W-:Y:S04]  /*bd500*/  STL.64 [R1+0x700], R4 ;  /* 0x0007000401007387 */ /* 0x000fe80000100a00 */
[----:B------:R1:W-:Y:S04]  /*bd510*/  STL.64 [R1+0x708], R6 ;  /* 0x0007080601007387 */ /* 0x0003e80000100a00 */
[----:B------:R-:W3:Y:S04]  /*bd520*/  LDL.LU R23, [R1+0xb698] ;  /* 0x00b6980001177983 */ /* 0x000ee80000300800 */
[----:B------:R-:W4:Y:S04]  /*bd530*/  LDL.LU R14, [R1+0xb694] ;  /* 0x00b69400010e7983 */ /* 0x000f280000300800 */
[----:B------:R-:W2:Y:S04]  /*bd540*/  LDL.LU R15, [R1+0xb690] ;  /* 0x00b69000010f7983 */ /* 0x000ea80000300800 */
[----:B------:R-:W1:Y:S04]  /*bd550*/  LDL.LU R18, [R1+0xb68c] ;  /* 0x00b68c0001127983 */ /* 0x000e680000300800 */
[----:B------:R-:W3:Y:S04]  /*bd560*/  LDL.LU R19, [R1+0xb688] ;  /* 0x00b6880001137983 */ /* 0x000ee80000300800 */
[----:B------:R-:W3:Y:S04]  /*bd570*/  LDL.LU R26, [R1+0xb684] ;  /* 0x00b68400011a7983 */ /* 0x000ee80000300800 */
[----:B------:R-:W3:Y:S01]  /*bd580*/  LDL.LU R27, [R1+0xb680] ;  /* 0x00b68000011b7983 */ /* 0x000ee20000300800 */
[----:B------:R-:W-:Y:S01]  /*bd590*/  IMAD.MOV.U32 R17, RZ, RZ, R136 ;  /* 0x000000ffff117224 */ /* 0x000fe200078e0088 */
[----:B------:R-:W-:Y:S01]  /*bd5a0*/  MOV R13, R138 ;  /* 0x0000008a000d7202 */ /* 0x000fe20000000f00 */
[----:B------:R-:W-:Y:S01]  /*bd5b0*/  IMAD.MOV.U32 R16, RZ, RZ, R137 ;  /* 0x000000ffff107224 */ /* 0x000fe200078e0089 */
[----:B------:R-:W3:Y:S01]  /*bd5c0*/  LDL.LU R136, [R1+0x1f0] ;  /* 0x0001f00001887983 */ /* 0x000ee20000300800 */
[----:B------:R-:W-:Y:S01]  /*bd5d0*/  IMAD.MOV.U32 R12, RZ, RZ, R139 ;  /* 0x000000ffff0c7224 */ /* 0x000fe200078e008b */
[----:B------:R-:W-:-:S02]  /*bd5e0*/  MOV R134, R55 ;  /* 0x0000003700867202 */ /* 0x000fc40000000f00 */
[----:B------:R-:W3:Y:S01]  /*bd5f0*/  LDL.LU R137, [R1+0x1f4] ;  /* 0x0001f40001897983 */ /* 0x000ee20000300800 */
[----:B------:R-:W-:-:S03]  /*bd600*/  IMAD.MOV.U32 R135, RZ, RZ, R54 ;  /* 0x000000ffff877224 */ /* 0x000fc600078e0036 */
        /* <DEDUP_REMOVED lines=12> */
[----:B----4-:R-:W-:Y:S01]  /*bd6d0*/  MOV R141, R14 ;  /* 0x0000000e008d7202 */ /* 0x010fe20000000f00 */
[----:B--2---:R-:W-:-:S02]  /*bd6e0*/  IMAD.MOV.U32 R140, RZ, RZ, R15 ;  /* 0x000000ffff8c7224 */ /* 0x004fc400078e000f */
[----:B-1----:R-:W-:Y:S01]  /*bd6f0*/  IMAD.MOV.U32 R7, RZ, RZ, R18 ;  /* 0x000000ffff077224 */ /* 0x002fe200078e0012 */
[----:B---3--:R-:W-:Y:S01]  /*bd700*/  MOV R6, R19 ;  /* 0x0000001300067202 */ /* 0x008fe20000000f00 */
[----:B------:R-:W-:Y:S02]  /*bd710*/  IMAD.MOV.U32 R5, RZ, RZ, R26 ;  /* 0x000000ffff057224 */ /* 0x000fe400078e001a */
[----:B------:R-:W-:Y:S02]  /*bd720*/  IMAD.MOV.U32 R4, RZ, RZ, R27 ;  /* 0x000000ffff047224 */ /* 0x000fe400078e001b */
[----:B------:R-:W2:Y:S04]  /*bd730*/  LDL.LU R27, [R1+0xb66c] ;  /* 0x00b66c00011b7983 */ /* 0x000ea80000300800 */
[----:B------:R-:W3:Y:S04]  /*bd740*/  LDL.LU R26, [R1+0xb668] ;  /* 0x00b66800011a7983 */ /* 0x000ee80000300800 */
[----:B------:R-:W4:Y:S04]  /*bd750*/  LDL.LU R19, [R1+0xb664] ;  /* 0x00b6640001137983 */ /* 0x000f280000300800 */
[----:B------:R-:W2:Y:S04]  /*bd760*/  LDL.LU R18, [R1+0xb660] ;  /* 0x00b6600001127983 */ /* 0x000ea80000300800 */
[----:B------:R-:W3:Y:S04]  /*bd770*/  LDL.LU R15, [R1+0xb65c] ;  /* 0x00b65c00010f7983 */ /* 0x000ee80000300800 */
[----:B------:R-:W3:Y:S01]  /*bd780*/  LDL.LU R14, [R1+0xb658] ;  /* 0x00b65800010e7983 */ /* 0x000ee20000300800 */
[----:B------:R-:W-:-:S02]  /*bd790*/  IMAD.MOV.U32 R142, RZ, RZ, R23 ;  /* 0x000000ffff8e7224 */ /* 0x000fc400078e0017 */
[----:B------:R-:W-:Y:S01]  /*bd7a0*/  IMAD.MOV.U32 R143, RZ, RZ, R22 ;  /* 0x000000ffff8f7224 */ /* 0x000fe200078e0016 */
[----:B------:R-:W3:Y:S04]  /*bd7b0*/  LDL.LU R23, [R1+0xb654] ;  /* 0x00b6540001177983 */ /* 0x000ee80000300800 */
[----:B------:R-:W3:Y:S01]  /*bd7c0*/  LDL.LU R22, [R1+0xb650] ;  /* 0x00b6500001167983 */ /* 0x000ee20000300800 */
[----:B----4-:R-:W-:-:S03]  /*bd7d0*/  MOV R32, R19 ;  /* 0x0000001300207202 */ /* 0x010fc60000000f00 */
[----:B------:R-:W4:Y:S01]  /*bd7e0*/  LDL.LU R19, [R1+0xb64c] ;  /* 0x00b64c0001137983 */ /* 0x000f220000300800 */
[----:B--2---:R-:W-:-:S03]  /*bd7f0*/  IMAD.MOV.U32 R33, RZ, RZ, R18 ;  /* 0x000000ffff217224 */ /* 0x004fc600078e0012 */
[----:B------:R-:W2:Y:S01]  /*bd800*/  LDL.LU R18, [R1+0xb648] ;  /* 0x00b6480001127983 */ /* 0x000ea20000300800 */
[----:B---3--:R-:W-:-:S03]  /*bd810*/  IMAD.MOV.U32 R34, RZ, RZ, R15 ;  /* 0x000000ffff227224 */ /* 0x008fc600078e000f */
        /* <DEDUP_REMOVED lines=48> */
[----:B------:R-:W-:Y:S02]  /*bdb20*/  IMAD.MOV.U32 R229, RZ, RZ, R71 ;  /* 0x000000ffffe57224 */ /* 0x000fe400078e0047 */
[----:B----4-:R-:W-:Y:S01]  /*bdb30*/  IMAD.MOV.U32 R243, RZ, RZ, R19 ;  /* 0x000000fffff37224 */ /* 0x010fe200078e0013 */
[----:B--2---:R-:W-:Y:S01]  /*bdb40*/  MOV R242, R18 ;  /* 0x0000001200f27202 */ /* 0x004fe20000000f00 */
[----:B---3--:R-:W-:-:S02]  /*bdb50*/  IMAD.MOV.U32 R241, RZ, RZ, R15 ;  /* 0x000000fffff17224 */ /* 0x008fc400078e000f */
        /* <DEDUP_REMOVED lines=9> */
[----:B------:R-:W3:Y:S04]  /*bdbf0*/  LDL.LU R30, [R1+0xb61c] ;  /* 0x00b61c00011e7983 */ /* 0x000ee80000300800 */
[----:B------:R-:W3:Y:S04]  /*bdc00*/  LDL.LU R31, [R1+0xb618] ;  /* 0x00b61800011f7983 */ /* 0x000ee80000300800 */
[----:B------:R-:W4:Y:S04]  /*bdc10*/  LDL.LU R42, [R1+0xb614] ;  /* 0x00b61400012a7983 */ /* 0x000f280000300800 */
[----:B------:R-:W4:Y:S04]  /*bdc20*/  LDL.LU R43, [R1+0xb610] ;  /* 0x00b61000012b7983 */ /* 0x000f280000300800 */
[----:B------:R-:W2:Y:S04]  /*bdc30*/  LDL.LU R70, [R1+0xb60c] ;  /* 0x00b60c0001467983 */ /* 0x000ea80000300800 */
[----:B------:R-:W2:Y:S01]  /*bdc40*/  LDL.LU R71, [R1+0xb608] ;  /* 0x00b6080001477983 */ /* 0x000ea20000300800 */
[----:B------:R-:W-:Y:S01]  /*bdc50*/  MOV R230, R46 ;  /* 0x0000002e00e67202 */ /* 0x000fe20000000f00 */
[----:B------:R-:W-:-:S02]  /*bdc60*/  IMAD.MOV.U32 R231, RZ, RZ, R58 ;  /* 0x000000ffffe77224 */ /* 0x000fc400078e003a */
[----:B------:R-:W3:Y:S04]  /*bdc70*/  LDL.LU R46, [R1+0xb604] ;  /* 0x00b60400012e7983 */ /* 0x000ee80000300800 */
[----:B------:R-:W3:Y:S04]  /*bdc80*/  LDL.LU R58, [R1+0xb600] ;  /* 0x00b60000013a7983 */ /* 0x000ee80000300800 */
[----:B------:R1:W-:Y:S04]  /*bdc90*/  STL.64 [R1+0xb470], R74 ;  /* 0x00b4704a01007387 */ /* 0x0003e80000100a00 */
[----:B------:R-:W-:Y:S01]  /*bdca0*/  STL.64 [R1+0xb468], R72 ;  /* 0x00b4684801007387 */ /* 0x000fe20000100a00 */
[----:B-1----:R-:W-:Y:S01]  /*bdcb0*/  IMAD.MOV.U32 R74, RZ, RZ, R66 ;  /* 0x000000ffff4a7224 */ /* 0x002fe200078e0042 */
[----:B------:R-:W-:-:S02]  /*bdcc0*/  MOV R75, R67 ;  /* 0x00000043004b7202 */ /* 0x000fc40000000f00 */
[----:B------:R-:W4:Y:S04]  /*bdcd0*/  LDL.LU R66, [R1+0xb5fc] ;  /* 0x00b5fc0001427983 */ /* 0x000f280000300800 */
[----:B------:R-:W4:Y:S01]  /*bdce0*/  LDL.LU R67, [R1+0xb5f8] ;  /* 0x00b5f80001437983 */ /* 0x000f220000300800 */
[----:B--2---:R-:W-:-:S15]  /*bdcf0*/  HMMA.1688.F32.TF32 R196, R60, R70, R196 ;  /* 0x000000463cc4723c */ /* 0x004fde00000810c4 */
[----:B------:R-:W-:-:S08]  /*bdd00*/  NOP ;  /* 0x0000000000007918 */ /* 0x000fd00000000000 */
[----:B------:R-:W-:Y:S04]  /*bdd10*/  STL.64 [R1+0x6f0], R196 ;  /* 0x0006f0c401007387 */ /* 0x000fe80000100a00 */
[----:B------:R1:W-:Y:S04]  /*bdd20*/  STL.64 [R1+0x6f8], R198 ;  /* 0x0006f8c601007387 */ /* 0x0003e80000100a00 */
[----:B-1----:R-:W2:Y:S04]  /*bdd30*/  LDL.LU.64 R198, [R1+0xb5f0] ;  /* 0x00b5f00001c67983 */ /* 0x002ea80000300a00 */
[----:B------:R-:W2:Y:S04]  /*bdd40*/  LDL.LU.64 R196, [R1+0xb5e8] ;  /* 0x00b5e80001c47983 */ /* 0x000ea80000300a00 */
[----:B------:R1:W-:Y:S04]  /*bdd50*/  STL.64 [R1+0xb460], R70 ;  /* 0x00b4604601007387 */ /* 0x0003e80000100a00 */
[----:B------:R3:W-:Y:S01]  /*bdd60*/  STL.64 [R1+0xb458], R68 ;  /* 0x00b4584401007387 */ /* 0x0007e20000100a00 */
[----:B-1----:R-:W-:Y:S01]  /*bdd70*/  MOV R70, R54 ;  /* 0x0000003600467202 */ /* 0x002fe20000000f00 */
[----:B---3--:R-:W-:-:S02]  /*bdd80*/  IMAD.MOV.U32 R68, RZ, RZ, R59 ;  /* 0x000000ffff447224 */ /* 0x008fc400078e003b */
[----:B------:R-:W3:Y:S01]  /*bdd90*/  LDL.LU R59, [R1+0xb5e4] ;  /* 0x00b5e400013b7983 */ /* 0x000ee20000300800 */
[----:B------:R-:W-:Y:S02]  /*bdda0*/  IMAD.MOV.U32 R69, RZ, RZ, R47 ;  /* 0x000000ffff457224 */ /* 0x000fe400078e002f */
[----:B------:R-:W-:Y:S01]  /*bddb0*/  IMAD.MOV.U32 R71, RZ, RZ, R55 ;  /* 0x000000ffff477224 */ /* 0x000fe200078e0037 */
[----:B------:R-:W2:Y:S04]  /*bddc0*/  LDL.LU R47, [R1+0xb5e0] ;  /* 0x00b5e000012f7983 */ /* 0x000ea80000300800 */
[----:B------:R-:W2:Y:S04]  /*bddd0*/  LDL.LU R54, [R1+0xb5dc] ;  /* 0x00b5dc0001367983 */ /* 0x000ea80000300800 */
[----:B------:R-:W2:Y:S01]  /*bdde0*/  LDL.LU R55, [R1+0xb5d8] ;  /* 0x00b5d80001377983 */ /* 0x000ea20000300800 */
[C---:B----4-:R-:W-:Y:S06]  /*bddf0*/  HMMA.1688.F32.TF32 R200, R60.reuse, R66, R200 ;  /* 0x000000423cc8723c */ /* 0x050fec00000810c8 */
[C---:B------:R-:W-:Y:S06]  /*bde00*/  HMMA.1688.F32.TF32 R216, R60.reuse, R42, R216 ;  /* 0x0000002a3cd8723c */ /* 0x040fec00000810d8 */
[C---:B------:R-:W-:Y:S06]  /*bde10*/  HMMA.1688.F32.TF32 R232, R60.reuse, R30, R232 ;  /* 0x0000001e3ce8723c */ /* 0x040fec00000810e8 */
[C---:B------:R-:W-:Y:S05]  /*bde20*/  HMMA.1688.F32.TF32 R236, R60.reuse, R26, R236 ;  /* 0x0000001a3cec723c */ /* 0x040fea00000810ec */
[----:B------:R-:W-:Y:S04]  /*bde30*/  STL.64 [R1+0x6e0], R200 ;  /* 0x0006e0c801007387 */ /* 0x000fe80000100a00 */
[----:B------:R1:W-:Y:S01]  /*bde40*/  STL.64 [R1+0x6e8], R202 ;  /* 0x0006e8ca01007387 */ /* 0x0003e20000100a00 */
[C---:B------:R-:W-:Y:S03]  /*bde50*/  HMMA.1688.F32.TF32 R240, R60.reuse, R22, R240 ;  /* 0x000000163cf0723c */ /* 0x040fe600000810f0 */
[----:B-1----:R-:W4:Y:S04]  /*bde60*/  LDL.LU.64 R202, [R1+0xb5d0] ;  /* 0x00b5d00001ca7983 */ /* 0x002f280000300a00 */
[----:B------:R-:W4:Y:S01]  /*bde70*/  LDL.LU.64 R200, [R1+0xb5c8] ;  /* 0x00b5c80001c87983 */ /* 0x000f220000300a00 */
[C---:B------:R-:W-:Y:S06]  /*bde80*/  HMMA.1688.F32.TF32 R36, R60.reuse, R18, R36 ;  /* 0x000000123c24723c */ /* 0x040fec0000081024 */
[C---:B---3--:R-:W-:Y:S06]  /*bde90*/  HMMA.1688.F32.TF32 R204, R60.reuse, R58, R204 ;  /* 0x0000003a3ccc723c */ /* 0x048fec00000810cc */
[C---:B--2---:R-:W-:Y:S06]  /*bdea0*/  HMMA.1688.F32.TF32 R212, R60.reuse, R46, R212 ;  /* 0x0000002e3cd4723c */ /* 0x044fec00000810d4 */
[C---:B------:R-:W-:Y:S11]  /*bdeb0*/  HMMA.1688.F32.TF32 R208, R60.reuse, R54, R208 ;  /* 0x000000363cd0723c */ /* 0x040ff600000810d0 */
[----:B------:R-:W-:Y:S04]  /*bdec0*/  STL.64 [R1+0x6d0], R204 ;  /* 0x0006d0cc01007387 */ /* 0x000fe80000100a00 */
[----:B------:R1:W-:Y:S01]  /*bded0*/  STL.64 [R1+0x6d8], R206 ;  /* 0x0006d8ce01007387 */ /* 0x0003e20000100a00 */
[----:B------:R-:W-:Y:S03]  /*bdee0*/  HMMA.1688.F32.TF32 R60, R60, R14, R32 ;  /* 0x0000000e3c3c723c */ /* 0x000fe60000081020 */
[----:B-1----:R-:W2:Y:S04]  /*bdef0*/  LDL.LU.64 R206, [R1+0xb5c0] ;  /* 0x00b5c00001ce7983 */ /* 0x002ea80000300a00 */
[----:B------:R-:W3:Y:S04]  /*bdf00*/  LDL.LU.64 R204, [R1+0xb5b8] ;  /* 0x00b5b80001cc7983 */ /* 0x000ee80000300a00 */
[----:B------:R-:W-:Y:S04]  /*bdf10*/  STL.64 [R1+0x6c0], R208 ;  /* 0x0006c0d001007387 */ /* 0x000fe80000100a00 */
[----:B------:R1:W-:Y:S04]  /*bdf20*/  STL.64 [R1+0x6c8], R210 ;  /* 0x0006c8d201007387 */ /* 0x0003e80000100a00 */
[----:B-1----:R-:W3:Y:S04]  /*bdf30*/  LDL.LU.64 R210, [R1+0xb5b0] ;  /* 0x00b5b00001d27983 */ /* 0x002ee80000300a00 */
        /* <DEDUP_REMOVED lines=11> */
[----:B-1----:R-:W4:Y:S04]  /*bdff0*/  LDL.LU.64 R234, [R1+0xb580] ;  /* 0x00b5800001ea7983 */ /* 0x002f280000300a00 */
        /* <DEDUP_REMOVED lines=9> */
[----:B------:R-:W-:Y:S04]  /*be090*/  STL.64 [R1+0x660], R36 ;  /* 0x0006602401007387 */ /* 0x000fe80000100a00 */
[----:B------:R1:W-:Y:S04]  /*be0a0*/  STL.64 [R1+0x668], R38 ;  /* 0x0006682601007387 */ /* 0x0003e80000100a00 */
[----:B-1----:R-:W4:Y:S04]  /*be0b0*/  LDL.LU.64 R38, [R1+0xb550] ;  /* 0x00b5500001267983 */ /* 0x002f280000300a00 */
[----:B------:R-:W2:Y:S04]  /*be0c0*/  LDL.LU.64 R36, [R1+0xb548] ;  /* 0x00b5480001247983 */ /* 0x000ea80000300a00 */
[----:B------:R-:W3:Y:S04]  /*be0d0*/  LDL.LU.64 R34, [R1+0xb540] ;  /* 0x00b5400001227983 */ /* 0x000ee80000300a00 */
[----:B------:R-:W4:Y:S04]  /*be0e0*/  LDL.LU.64 R32, [R1+0xb538] ;  /* 0x00b5380001207983 */ /* 0x000f280000300a00 */
[----:B------:R-:W-:Y:S04]  /*be0f0*/  STL.64 [R1+0x440], R60 ;  /* 0x0004403c01007387 */ /* 0x000fe80000100a00 */
[----:B------:R1:W-:Y:S02]  /*be100*/  STL.64 [R1+0x448], R62 ;  /* 0x0004483e01007387 */ /* 0x0003e40000100a00 */
[----:B-1----:R-:W-:Y:S01]  /*be110*/  IMAD.MOV.U32 R62, RZ, RZ, R3 ;  /* 0x000000ffff3e7224 */ /* 0x002fe200078e0003 */
[----:B------:R-:W-:Y:S01]  /*be120*/  MOV R63, R49 ;  /* 0x00000031003f7202 */ /* 0x000fe20000000f00 */
[----:B------:R-:W2:Y:S06]  /*be130*/  LDL.LU R3, [R1+0xb530] ;  /* 0x00b5300001037983 */ /* 0x000eac0000300800 */
[C---:B------:R-:W-:Y:S01]  /*be140*/  HMMA.1688.F32.TF32 R60, R244.reuse, R62, R248 ;  /* 0x0000003ef43c723c */ /* 0x040fe200000810f8 */
[----:B------:R-:W3:Y:S04]  /*be150*/  LDL.LU.64 R250, [R1+0xb528] ;  /* 0x00b5280001fa7983 */ /* 0x000ee80000300a00 */
[----:B------:R-:W4:Y:S01]  /*be160*/  LDL.LU.64 R248, [R1+0xb520] ;  /* 0x00b5200001f87983 */ /* 0x000f220000300a00 */
[----:B------:R-:W-:-:S15]  /*be170*/  HMMA.1688.F32.TF32 R68, R244, R74, R68 ;  /* 0x0000004af444723c */ /* 0x000fde0000081044 */
[----:B------:R-:W-:-:S02]  /*be180*/  NOP ;  /* 0x0000000000007918 */ /* 0x000fc40000000000 */
[----:B------:R-:W-:Y:S04]  /*be190*/  STL.64 [R1+0x1590], R60 ;  /* 0x0015903c01007387 */ /* 0x000fe80000100a00 */
[----:B------:R1:W-:Y:S02]  /*be1a0*/  STL.64 [R1+0x1598], R62 ;  /* 0x0015983e01007387 */ /* 0x0003e40000100a00 */
[C---:B-1----:R-:W-:Y:S06]  /*be1b0*/  HMMA.1688.F32.TF32 R60, R244.reuse, R10, R76 ;  /* 0x0000000af43c723c */ /* 0x042fec000008104c */
[----:B------:R-:W-:Y:S01]  /*be1c0*/  HMMA.1688.F32.TF32 R8, R244, R134, R4 ;  /* 0x00000086f408723c */ /* 0x000fe20000081004 */
[----:B------:R-:W-:Y:S04]  /*be1d0*/  STL.64 [R1+0x1580], R68 ;  /* 0x0015804401007387 */ /* 0x000fe80000100a00 */
[----:B------:R-:W-:-:S12]  /*be1e0*/  STL.64 [R1+0x1588], R70 ;  /* 0x0015884601007387 */ /* 0x000fd80000100a00 */
[----:B------:R-:W-:Y:S04]  /*be1f0*/  STL.64 [R1+0x1570], R60 ;  /* 0x0015703c01007387 */ /* 0x000fe80000100a00 */
[----:B------:R-:W-:Y:S01]  /*be200*/  STL.64 [R1+0x1578], R62 ;  /* 0x0015783e01007387 */ /* 0x000fe20000100a00 */
[C---:B---3--:R-:W-:Y:S06]  /*be210*/  HMMA.1688.F32.TF32 R4, R244.reuse, R250, R136 ;  /* 0x000000faf404723c */ /* 0x048fec0000081088 */
[----:B------:R-:W-:Y:S04]  /*be220*/  STL.64 [R1+0xb440], R250 ;  /* 0x00b440fa01007387 */ /* 0x000fe80000100a00 */
[----:B------:R-:W-:Y:S04]  /*be230*/  STL.64 [R1+0x1560], R8 ;  /* 0x0015600801007387 */ /* 0x000fe80000100a00 */
[----:B------:R-:W-:Y:S04]  /*be240*/  STL.64 [R1+0x1568], R10 ;  /* 0x0015680a01007387 */ /* 0x000fe80000100a00 */
[----:B----4-:R-:W-:Y:S05]  /*be250*/  STL.64 [R1+0xb438], R248 ;  /* 0x00b438f801007387 */ /* 0x010fea0000100a00 */
        /* <DEDUP_REMOVED lines=9> */
[----:B--2---:R-:W-:Y:S01]  /*be2f0*/  STL.64 [R1+0xb418], R36 ;  /* 0x00b4182401007387 */ /* 0x004fe20000100a00 */
[----:B------:R-:W-:-:S12]  /*be300*/  HMMA.1688.F32.TF32 R8, R244, R50, R220 ;  /* 0x00000032f408723c */ /* 0x000fd800000810dc */
[----:B------:R-:W-:Y:S04]  /*be310*/  STL.64 [R1+0x1530], R4 ;  /* 0x0015300401007387 */ /* 0x000fe80000100a00 */
[----:B------:R1:W-:Y:S02]  /*be320*/  STL.64 [R1+0x1538], R6 ;  /* 0x0015380601007387 */ /* 0x0003e40000100a00 */
[C---:B-1----:R-:W-:Y:S06]  /*be330*/  HMMA.1688.F32.TF32 R4, R244.reuse, R242, R224 ;  /* 0x000000f2f404723c */ /* 0x042fec00000810e0 */
[----:B------:R-:W-:Y:S04]  /*be340*/  STL.64 [R1+0xb400], R242 ;  /* 0x00b400f201007387 */ /* 0x000fe80000100a00 */
[----:B------:R-:W-:Y:S04]  /*be350*/  STL.64 [R1+0x1520], R8 ;  /* 0x0015200801007387 */ /* 0x000fe80000100a00 */
[----:B------:R-:W-:Y:S04]  /*be360*/  STL.64 [R1+0x1528], R10 ;  /* 0x0015280a01007387 */ /* 0x000fe80000100a00 */
[----:B------:R-:W-:Y:S05]  /*be370*/  STL.64 [R1+0xb3f8], R240 ;  /* 0x00b3f8f001007387 */ /* 0x000fea0000100a00 */
        /* <DEDUP_REMOVED lines=85> */
[----:B------:R-:W3:Y:S04]  /*be8d0*/  LDL.LU.64 R228, [R1+0xb510] ;  /* 0x00b5100001e47983 */ /* 0x000ee80000300a00 */
[----:B------:R-:W-:Y:S04]  /*be8e0*/  STL.64 [R1+0xb3e0], R234 ;  /* 0x00b3e0ea01007387 */ /* 0x000fe80000100a00 */
[----:B------:R1:W-:Y:S04]  /*be8f0*/  STL.64 [R1+0xb3d8], R232 ;  /* 0x00b3d8e801007387 */ /* 0x0003e80000100a00 */
        /* <DEDUP_REMOVED lines=20> */
[----:B-1----:R-:W3:Y:S04]  /*bea40*/  LDL.LU.64 R222, [R1+0xb4f8] ;  /* 0x00b4f80001de7983 */ /* 0x002ee80000300a00 */
[----:B------:R-:W4:Y:S04]  /*bea50*/  LDL.LU.64 R220, [R1+0xb4f0] ;  /* 0x00b4f00001dc7983 */ /* 0x000f280000300a00 */
[----:B------:R-:W-:Y:S04]  /*bea60*/  STL.64 [R1+0xb3c0], R226 ;  /* 0x00b3c0e201007387 */ /* 0x000fe80000100a00 */
[----:B--2---:R3:W-:Y:S01]  /*bea70*/  STL.64 [R1+0xb3b8], R224 ;  /* 0x00b3b8e001007387 */ /* 0x0047e20000100a00 */
[C---:B------:R-:W-:Y:S06]  /*bea80*/  HMMA.1688.F32.TF32 R36, R244.reuse, R206, R36 ;  /* 0x000000cef424723c */ /* 0x040fec0000081024 */
[C---:B------:R-:W-:Y:S06]  /*bea90*/  HMMA.1688.F32.TF32 R32, R244.reuse, R202, R32 ;  /* 0x000000caf420723c */ /* 0x040fec0000081020 */
[C---:B---3--:R-:W-:Y:S06]  /*beaa0*/  HMMA.1688.F32.TF32 R224, R244.reuse, R222, R228 ;  /* 0x000000def4e0723c */ /* 0x048fec00000810e4 */
[----:B------:R-:W-:Y:S04]  /*beab0*/  STL.64 [R1+0xb410], R222 ;  /* 0x00b410de01007387 */ /* 0x000fe80000100a00 */
[----:B----4-:R1:W-:Y:S02]  /*beac0*/  STL.64 [R1+0xb408], R220 ;  /* 0x00b408dc01007387 */ /* 0x0103e40000100a00 */
[C---:B-1----:R-:W-:Y:S11]  /*bead0*/  HMMA.1688.F32.TF32 R220, R244.reuse, R218, R232 ;  /* 0x000000daf4dc723c */ /* 0x042ff600000810e8 */
        /* <DEDUP_REMOVED lines=8> */
[----:B------:R-:W-:-:S08]  /*beb60*/  NOP ;  /* 0x0000000000007918 */ /* 0x000fd00000000000 */
[----:B------:R-:W-:Y:S04]  /*beb70*/  STL.64 [R1+0x14a0], R220 ;  /* 0x0014a0dc01007387 */ /* 0x000fe80000100a00 */
[----:B------:R-:W-:Y:S04]  /*beb80*/  STL.64 [R1+0x14a8], R222 ;  /* 0x0014a8de01007387 */ /* 0x000fe80000100a00 */
        /* <DEDUP_REMOVED lines=9> */
[----:B------:R-:W-:Y:S01]  /*bec20*/  STL.64 [R1+0x1460], R216 ;  /* 0x001460d801007387 */ /* 0x000fe20000100a00 */
[C---:B------:R-:W-:Y:S03]  /*bec30*/  HMMA.1688.F32.TF32 R60, R244.reuse, R186, R72 ;  /* 0x000000baf43c723c */ /* 0x040fe60000081048 */
[----:B------:R-:W-:Y:S04]  /*bec40*/  STL.64 [R1+0x1468], R218 ;  /* 0x001468da01007387 */ /* 0x000fe80000100a00 */
[----:B------:R-:W-:Y:S04]  /*bec50*/  STL.64 [R1+0x1450], R36 ;  /* 0x0014502401007387 */ /* 0x000fe80000100a00 */
[----:B------:R1:W-:Y:S04]  /*bec60*/  STL.64 [R1+0x1458], R38 ;  /* 0x0014582601007387 */ /* 0x0003e80000100a00 */
[----:B------:R-:W-:Y:S04]  /*bec70*/  STL.64 [R1+0x1440], R32 ;  /* 0x0014402001007387 */ /* 0x000fe80000100a00 */
[----:B------:R2:W-:Y:S01]  /*bec80*/  STL.64 [R1+0x1448], R34 ;  /* 0x0014482201007387 */ /* 0x0005e20000100a00 */
[C---:B-1----:R-:W-:Y:S06]  /*bec90*/  HMMA.1688.F32.TF32 R36, R244.reuse, R182, R76 ;  /* 0x000000b6f424723c */ /* 0x042fec000008104c */
        /* <DEDUP_REMOVED lines=16> */
[----:B------:R1:W-:Y:S04]  /*beda0*/  STL.64 [R1+0x13e0], R32 ;  /* 0x0013e02001007387 */ /* 0x0003e80000100a00 */
[----:B------:R2:W-:Y:S04]  /*bedb0*/  STL.64 [R1+0x13e8], R34 ;  /* 0x0013e82201007387 */ /* 0x0005e80000100a00 */
[----:B------:R-:W3:Y:S04]  /*bedc0*/  LDL.LU R248, [R1+0x340] ;  /* 0x0003400001f87983 */ /* 0x000ee80000300800 */
[----:B------:R4:W-:Y:S04]  /*bedd0*/  STL.64 [R1+0x13d0], R8 ;  /* 0x0013d00801007387 */ /* 0x0009e80000100a00 */
[----:B------:R4:W-:Y:S04]  /*bede0*/  STL.64 [R1+0x13d8], R10 ;  /* 0x0013d80a01007387 */ /* 0x0009e80000100a00 */
[----:B------:R4:W-:Y:S04]  /*bedf0*/  STL.64 [R1+0x13c0], R4 ;  /* 0x0013c00401007387 */ /* 0x0009e80000100a00 */
[----:B------:R4:W-:Y:S04]  /*bee00*/  STL.64 [R1+0x13c8], R6 ;  /* 0x0013c80601007387 */ /* 0x0009e80000100a00 */
[----:B------:R-:W3:Y:S04]  /*bee10*/  LDL.LU R249, [R1+0x344] ;  /* 0x0003440001f97983 */ /* 0x000ee80000300800 */
[----:B------:R-:W3:Y:S04]  /*bee20*/  LDL.LU R250, [R1+0x348] ;  /* 0x0003480001fa7983 */ /* 0x000ee80000300800 */
[----:B------:R-:W3:Y:S04]  /*bee30*/  LDL.LU R251, [R1+0x34c] ;  /* 0x00034c0001fb7983 */ /* 0x000ee80000300800 */
        /* <DEDUP_REMOVED lines=77> */
[C---:B----4-:R-:W-:Y:S06]  /*bf310*/  HMMA.1688.F32.TF32 R60, R244.reuse, R154, R60 ;  /* 0x0000009af43c723c */ /* 0x050fec000008103c */
[----:B---3--:R-:W-:-:S15]  /*bf320*/  HMMA.1688.F32.TF32 R144, R244, R150, R144 ;  /* 0x00000096f490723c */ /* 0x008fde0000081090 */
[----:B------:R-:W-:-:S02]  /*bf330*/  NOP ;  /* 0x0000000000007918 */ /* 0x000fc40000000000 */
[----:B------:R-:W-:Y:S04]  /*bf340*/  STL.64 [R1+0x13b0], R60 ;  /* 0x0013b03c01007387 */ /* 0x000fe80000100a00 */
[----:B------:R-:W-:Y:S04]  /*bf350*/  STL.64 [R1+0x13b8], R62 ;  /* 0x0013b83e01007387 */ /* 0x000fe80000100a00 */
[----:B------:R-:W-:Y:S04]  /*bf360*/  STL.64 [R1+0x1790], R144 ;  /* 0x0017909001007387 */ /* 0x000fe80000100a00 */
[----:B------:R1:W-:Y:S04]  /*bf370*/  STL.64 [R1+0x1798], R146 ;  /* 0x0017989201007387 */ /* 0x0003e80000100a00 */
[----:B-1----:R-:W3:Y:S04]  /*bf380*/  LDL.LU.64 R146, [R1+0xb4e0] ;  /* 0x00b4e00001927983 */ /* 0x002ee80000300a00 */
[----:B------:R-:W4:Y:S01]  /*bf390*/  LDL.LU.64 R144, [R1+0xb4d8] ;  /* 0x00b4d80001907983 */ /* 0x000f220000300a00 */
[----:B--2---:R-:W-:Y:S01]  /*bf3a0*/  HMMA.1688.F32.TF32 R224, R244, R126, R224 ;  /* 0x0000007ef4e0723c */ /* 0x004fe200000810e0 */
[----:B------:R-:W-:-:S05]  /*bf3b0*/  LOP3.LUT R49, R252, 0x60, RZ, 0x3c, !PT ;  /* 0x00000060fc317812 */ /* 0x000fca00078e3cff */
[----:B------:R-:W-:Y:S04]  /*bf3c0*/  LDS R61, [R49+UR12+0x81800] ;  /* 0x0818000c313d7984 */ /* 0x000fe80008000800 */
[----:B------:R-:W-:Y:S04]  /*bf3d0*/  LDS R63, [R49+UR12+0x81c00] ;  /* 0x081c000c313f7984 */ /* 0x000fe80008000800 */
[----:B------:R-:W-:Y:S04]  /*bf3e0*/  LDS R60, [R3+UR12+0x81800] ;  /* 0x0818000c033c7984 */ /* 0x000fe80008000800 */
[----:B------:R-:W1:Y:S01]  /*bf3f0*/  LDS R62, [R3+UR12+0x81c00] ;  /* 0x081c000c033e7984 */ /* 0x000e620008000800 */
[----:B---3--:R-:W-:-:S15]  /*bf400*/  HMMA.1688.F32.TF32 R140, R244, R146, R140 ;  /* 0x00000092f48c723c */ /* 0x008fde000008108c */
[----:B------:R-:W-:-:S08]  /*bf410*/  NOP ;  /* 0x0000000000007918 */ /* 0x000fd00000000000 */
[----:B------:R-:W-:Y:S04]  /*bf420*/  STL.64 [R1+0x1780], R140 ;  /* 0x0017808c01007387 */ /* 0x000fe80000100a00 */
[----:B------:R2:W-:Y:S04]  /*bf430*/  STL.64 [R1+0x1788], R142 ;  /* 0x0017888e01007387 */ /* 0x0005e80000100a00 */
[----:B--2---:R-:W2:Y:S04]  /*bf440*/  LDL.LU.64 R142, [R1+0xb4d0] ;  /* 0x00b4d000018e7983 */ /* 0x004ea80000300a00 */
[----:B------:R-:W3:Y:S01]  /*bf450*/  LDL.LU.64 R140, [R1+0xb4c8] ;  /* 0x00b4c800018c7983 */ /* 0x000ee20000300a00 */
[----:B--2---:R-:W-:-:S15]  /*bf460*/  HMMA.1688.F32.TF32 R136, R244, R142, R136 ;  /* 0x0000008ef488723c */ /* 0x004fde0000081088 */
        /* <DEDUP_REMOVED lines=26> */
[----:B------:R2:W-:Y:S02]  /*bf610*/  STL.64 [R1+0x1738], R218 ;  /* 0x001738da01007387 */ /* 0x0005e40000100a00 */
[C---:B--2---:R-:W-:Y:S06]  /*bf620*/  HMMA.1688.F32.TF32 R216, R244.reuse, R130, R220 ;  /* 0x00000082f4d8723c */ /* 0x044fec00000810dc */
[----:B------:R-:W-:-:S15]  /*bf630*/  HMMA.1688.F32.TF32 R220, R244, R122, R228 ;  /* 0x0000007af4dc723c */ /* 0x000fde00000810e4 */
[----:B------:R-:W-:-:S02]  /*bf640*/  NOP ;  /* 0x0000000000007918 */ /* 0x000fc40000000000 */
[----:B------:R-:W-:Y:S04]  /*bf650*/  STL.64 [R1+0x1720], R216 ;  /* 0x001720d801007387 */ /* 0x000fe80000100a00 */
[----:B------:R2:W-:Y:S02]  /*bf660*/  STL.64 [R1+0x1728], R218 ;  /* 0x001728da01007387 */ /* 0x0005e40000100a00 */
[C---:B--2---:R-:W-:Y:S02]  /*bf670*/  HMMA.1688.F32.TF32 R216, R244.reuse, R118, R232 ;  /* 0x00000076f4d8723c */ /* 0x044fe400000810e8 */
[----:B------:R-:W-:Y:S04]  /*bf680*/  STL.64 [R1+0x1710], R224 ;  /* 0x001710e001007387 */ /* 0x000fe80000100a00 */
[----:B------:R2:W-:Y:S04]  /*bf690*/  STL.64 [R1+0x1718], R226 ;  /* 0x001718e201007387 */ /* 0x0005e80000100a00 */
[----:B------:R-:W-:Y:S04]  /*bf6a0*/  STL.64 [R1+0x1700], R220 ;  /* 0x001700dc01007387 */ /* 0x000fe80000100a00 */
[----:B------:R1:W-:Y:S01]  /*bf6b0*/  STL.64 [R1+0x1708], R222 ;  /* 0x001708de01007387 */ /* 0x0003e20000100a00 */
[C---:B--2---:R-:W-:Y:S08]  /*bf6c0*/  HMMA.1688.F32.TF32 R224, R244.reuse, R114, R236 ;  /* 0x00000072f4e0723c */ /* 0x044ff000000810ec */
[----:B------:R-:W-:Y:S01]  /*bf6d0*/  STL.64 [R1+0x16f0], R216 ;  /* 0x0016f0d801007387 */ /* 0x000fe20000100a00 */
[C---:B-1----:R-:W-:Y:S03]  /*bf6e0*/  HMMA.1688.F32.TF32 R220, R244.reuse, R110, R240 ;  /* 0x0000006ef4dc723c */ /* 0x042fe600000810f0 */
[----:B------:R1:W-:Y:S03]  /*bf6f0*/  STL.64 [R1+0x16f8], R218 ;  /* 0x0016f8da01007387 */ /* 0x0003e60000100a00 */
[C---:B-1----:R-:W-:Y:S06]  /*bf700*/  HMMA.1688.F32.TF32 R216, R244.reuse, R106, R36 ;  /* 0x0000006af4d8723c */ /* 0x042fec0000081024 */
        /* <DEDUP_REMOVED lines=20> */
[----:B-1----:R-:W-:Y:S06]  /*bf850*/  HMMA.1688.F32.TF32 R32, R244, R90, R72 ;  /* 0x0000005af420723c */ /* 0x002fec0000081048 */
[----:B------:R-:W-:Y:S04]  /*bf860*/  STL.64 [R1+0xb390], R90 ;  /* 0x00b3905a01007387 */ /* 0x000fe80000100a00 */
[----:B------:R-:W-:-:S13]  /*bf870*/  STL.64 [R1+0xb388], R88 ;  /* 0x00b3885801007387 */ /* 0x000fda0000100a00 */
[----:B------:R1:W-:Y:S04]  /*bf880*/  STL.64 [R1+0x1680], R32 ;  /* 0x0016802001007387 */ /* 0x0003e80000100a00 */
[----:B------:R2:W-:Y:S04]  /*bf890*/  STL.64 [R1+0x1688], R34 ;  /* 0x0016882201007387 */ /* 0x0005e80000100a00 */
[----:B-1----:R-:W4:Y:S04]  /*bf8a0*/  LDL.LU R32, [R1+0x880] ;  /* 0x0008800001207983 */ /* 0x002f280000300800 */
[----:B------:R-:W-:Y:S04]  /*bf8b0*/  STL.64 [R1+0x1670], R36 ;  /* 0x0016702401007387 */ /* 0x000fe80000100a00 */
[----:B------:R1:W-:Y:S04]  /*bf8c0*/  STL.64 [R1+0x1678], R38 ;  /* 0x0016782601007387 */ /* 0x0003e80000100a00 */
        /* <DEDUP_REMOVED lines=47> */
[----:B------:R-:W3:Y:S04]  /*bfbc0*/  LDL.LU.64 R238, [R1+0x38] ;  /* 0x0000380001ee7983 */ /* 0x000ee80000300a00 */
[----:B------:R-:W3:Y:S04]  /*bfbd0*/  LDL.LU R240, [R1+0x860] ;  /* 0x0008600001f07983 */ /* 0x000ee80000300800 */
[----:B------:R-:W3:Y:S04]  /*bfbe0*/  LDL.LU R241, [R1+0x864] ;  /* 0x0008640001f17983 */ /* 0x000ee80000300800 */
[----:B------:R-:W3:Y:S04]  /*bfbf0*/  LDL.LU R242, [R1+0x868] ;  /* 0x0008680001f27983 */ /* 0x000ee80000300800 */
[----:B------:R-:W3:Y:S04]  /*bfc00*/  LDL.LU R243, [R1+0x86c] ;  /* 0x00086c0001f37983 */ /* 0x000ee80000300800 */
[----:B-1----:R-:W3:Y:S04]  /*bfc10*/  LDL.LU.64 R38, [R1+0x28] ;  /* 0x0000280001267983 */ /* 0x002ee80000300a00 */
[----:B------:R-:W3:Y:S04]  /*bfc20*/  LDL.LU.64 R250, [R1+0x18] ;  /* 0x0000180001fa7983 */ /* 0x000ee80000300a00 */
        /* <DEDUP_REMOVED lines=22> */
[----:B-1----:R-:W3:Y:S04]  /*bfd90*/  LDL.LU.64 R74, [R1+0xb470] ;  /* 0x00b47000014a7983 */ /* 0x002ee80000300a00 */
[----:B------:R-:W2:Y:S04]  /*bfda0*/  LDL.LU.64 R72, [R1+0xb468] ;  /* 0x00b4680001487983 */ /* 0x000ea80000300a00 */
[----:B------:R-:W-:Y:S04]  /*bfdb0*/  STL.64 [R1+0xb360], R78 ;  /* 0x00b3604e01007387 */ /* 0x000fe80000100a00 */
[----:B----4-:R1:W-:Y:S04]  /*bfdc0*/  STL.64 [R1+0xb358], R76 ;  /* 0x00b3584c01007387 */ /* 0x0103e80000100a00 */
        /* <DEDUP_REMOVED lines=16> */
[----:B------:R-:W-:Y:S03]  /*bfed0*/  HMMA.1688.F32.TF32 R32, R60, R250, R32 ;  /* 0x000000fa3c20723c */ /* 0x000fe60000081020 */
        /* <DEDUP_REMOVED lines=21> */
[C---:B-1----:R-:W-:Y:S06]  /*c0030*/  HMMA.1688.F32.TF32 R64, R244.reuse, R30, R96 ;  /* 0x0000001ef440723c */ /* 0x042fec0000081060 */
[C---:B--2---:R-:W-:Y:S02]  /*c0040*/  HMMA.1688.F32.TF32 R72, R244.reuse, R26, R216 ;  /* 0x0000001af448723c */ /* 0x044fe400000810d8 */
[----:B------:R-:W-:Y:S04]  /*c0050*/  STL.64 [R1+0x15e0], R68 ;  /* 0x0015e04401007387 */ /* 0x000fe80000100a00 */
[----:B------:R1:W-:Y:S02]  /*c0060*/  STL.64 [R1+0x15e8], R70 ;  /* 0x0015e84601007387 */ /* 0x0003e40000100a00 */
[C---:B-1----:R-:W-:Y:S09]  /*c0070*/  HMMA.1688.F32.TF32 R68, R244.reuse, R22, R220 ;  /* 0x00000016f444723c */ /* 0x042ff200000810dc */
[----:B------:R-:W-:Y:S04]  /*c0080*/  STL.64 [R1+0x15d0], R64 ;  /* 0x0015d04001007387 */ /* 0x000fe80000100a00 */
[----:B------:R1:W-:Y:S04]  /*c0090*/  STL.64 [R1+0x15d8], R66 ;  /* 0x0015d84201007387 */ /* 0x0003e80000100a00 */
[----:B------:R-:W-:Y:S04]  /*c00a0*/  STL.64 [R1+0x15c0], R72 ;  /* 0x0015c04801007387 */ /* 0x000fe80000100a00 */
[----:B------:R2:W-:Y:S01]  /*c00b0*/  STL.64 [R1+0x15c8], R74 ;  /* 0x0015c84a01007387 */ /* 0x0005e20000100a00 */
[C---:B-1----:R-:W-:Y:S06]  /*c00c0*/  HMMA.1688.F32.TF32 R64, R244.reuse, R18, R224 ;  /* 0x00000012f440723c */ /* 0x042fec00000810e0 */
[----:B--2---:R-:W-:Y:S01]  /*c00d0*/  HMMA.1688.F32.TF32 R72, R244, R14, R228 ;  /* 0x0000000ef448723c */ /* 0x004fe200000810e4 */
[----:B------:R-:W-:Y:S04]  /*c00e0*/  STL.64 [R1+0x15b0], R68 ;  /* 0x0015b04401007387 */ /* 0x000fe80000100a00 */
[----:B------:R1:W-:Y:S02]  /*c00f0*/  STL.64 [R1+0x15b8], R70 ;  /* 0x0015b84601007387 */ /* 0x0003e40000100a00 */
[C---:B-1----:R-:W-:Y:S10]  /*c0100*/  HMMA.1688.F32.TF32 R68, R60.reuse, R238, R232 ;  /* 0x000000ee3c44723c */ /* 0x042ff400000810e8 */
[----:B------:R-:W-:Y:S04]  /*c0110*/  STL.64 [R1+0x15a0], R64 ;  /* 0x0015a04001007387 */ /* 0x000fe80000100a00 */
[----:B------:R-:W-:Y:S04]  /*c0120*/  STL.64 [R1+0x15a8], R66 ;  /* 0x0015a84201007387 */ /* 0x000fe80000100a00 */
[----:B------:R-:W-:Y:S04]  /*c0130*/  STL.64 [R1+0x13a0], R72 ;  /* 0x0013a04801007387 */ /* 0x000fe80000100a00 */
[----:B------:R-:W-:Y:S04]  /*c0140*/  STL.64 [R1+0x13a8], R74 ;  /* 0x0013a84a01007387 */ /* 0x000fe80000100a00 */
[----:B------:R-:W-:Y:S04]  /*c0150*/  STL.64 [R1+0x220], R68 ;  /* 0x0002204401007387 */ /* 0x000fe80000100a00 */
[----:B------:R1:W-:Y:S02]  /*c0160*/  STL.64 [R1+0x228], R70 ;  /* 0x0002284601007387 */ /* 0x0003e40000100a00 */
[----:B-1----:R-:W-:-:S15]  /*c0170*/  HMMA.1688.F32.TF32 R68, R60, R38, R240 ;  /* 0x000000263c44723c */ /* 0x002fde00000810f0 */
[----:B------:R-:W-:-:S08]  /*c0180*/  NOP ;  /* 0x0000000000007918 */ /* 0x000fd00000000000 */
[----:B------:R1:W-:Y:S04]  /*c0190*/  STL.64 [R1+0x210], R68 ;  /* 0x0002104401007387 */ /* 0x0003e80000100a00 */
[----:B------:R-:W-:Y:S04]  /*c01a0*/  STL.64 [R1+0x218], R70 ;  /* 0x0002184601007387 */ /* 0x000fe80000100a00 */
        /* <DEDUP_REMOVED lines=40> */
[----:B------:R-:W4:Y:S01]  /*c0430*/  LDL.LU R218, [R1+0x8a8] ;  /* 0x0008a80001da7983 */ /* 0x000f220000300800 */
[----:B-1----:R-:W-:Y:S01]  /*c0440*/  MOV R69, R250 ;  /* 0x000000fa00457202 */ /* 0x002fe20000000f00 */
[----:B------:R-:W-:-:S02]  /*c0450*/  IMAD.MOV.U32 R68, RZ, RZ, R251 ;  /* 0x000000ffff447224 */ /* 0x000fc400078e00fb */
[----:B------:R-:W4:Y:S04]  /*c0460*/  LDL.LU R219, [R1+0x8ac] ;  /* 0x0008ac0001db7983 */ /* 0x000f280000300800 */
[----:B------:R-:W4:Y:S04]  /*c0470*/  LDL.LU.64 R250, [R1+0x8] ;  /* 0x0000080001fa7983 */ /* 0x000f280000300a00 */
[----:B--2---:R-:W2:Y:S04]  /*c0480*/  LDL.LU R32, [R1+0x8c0] ;  /* 0x0008c00001207983 */ /* 0x004ea80000300800 */
[----:B------:R-:W2:Y:S04]  /*c0490*/  LDL.LU R33, [R1+0x8c4] ;  /* 0x0008c40001217983 */ /* 0x000ea80000300800 */
[----:B---3--:R-:W2:Y:S04]  /*c04a0*/  LDL.LU R34, [R1+0x8c8] ;  /* 0x0008c80001227983 */ /* 0x008ea80000300800 */
        /* <DEDUP_REMOVED lines=29> */
[----:B----4-:R-:W-:Y:S06]  /*c0680*/  HMMA.1688.F32.TF32 R216, R60, R250, R216 ;  /* 0x000000fa3cd8723c */ /* 0x010fec00000810d8 */
[----:B------:R-:W-:Y:S01]  /*c0690*/  IMAD.MOV.U32 R71, RZ, RZ, R250 ;  /* 0x000000ffff477224 */ /* 0x000fe200078e00fa */
[----:B------:R-:W-:-:S15]  /*c06a0*/  MOV R70, R251 ;  /* 0x000000fb00467202 */ /* 0x000fde0000000f00 */
[----:B------:R-:W-:-:S01]  /*c06b0*/  NOP ;  /* 0x0000000000007918 */ /* 0x000fc20000000000 */
[----:B------:R-:W-:Y:S04]  /*c06c0*/  STL.64 [R1+0x1f0], R216 ;  /* 0x0001f0d801007387 */ /* 0x000fe80000100a00 */
[----:B------:R1:W-:Y:S04]  /*c06d0*/  STL.64 [R1+0x1f8], R218 ;  /* 0x0001f8da01007387 */ /* 0x0003e80000100a00 */
[----:B-1----:R-:W4:Y:S04]  /*c06e0*/  LDL.LU.64 R218, [R1+0xb450] ;  /* 0x00b4500001da7983 */ /* 0x002f280000300a00 */
[----:B------:R-:W4:Y:S04]  /*c06f0*/  LDL.LU.64 R216, [R1+0xb448] ;  /* 0x00b4480001d87983 */ /* 0x000f280000300a00 */
[----:B------:R-:W2:Y:S04]  /*c0700*/  LDL.LU.64 R250, [R1+0xb440] ;  /* 0x00b4400001fa7983 */ /* 0x000ea80000300a00 */
[----:B------:R-:W4:Y:S01]  /*c0710*/  LDL.LU.64 R248, [R1+0xb438] ;  /* 0x00b4380001f87983 */ /* 0x000f220000300a00 */
        /* <DEDUP_REMOVED lines=10> */
[----:B-1----:R-:W2:Y:S01]  /*c07c0*/  LDL.LU.64 R38, [R1+0xb420] ;  /* 0x00b4200001267983 */ /* 0x002ea20000300a00 */
[C---:B---3--:R-:W-:Y:S03]  /*c07d0*/  HMMA.1688.F32.TF32 R240, R60.reuse, R50, R240 ;  /* 0x000000323cf0723c */ /* 0x048fe600000810f0 */
[----:B------:R-:W3:Y:S03]  /*c07e0*/  LDL.LU.64 R36, [R1+0xb418] ;  /* 0x00b4180001247983 */ /* 0x000ee60000300a00 */
        /* <DEDUP_REMOVED lines=32> */
[----:B-1----:R-:W3:Y:S01]  /*c09f0*/  LDL.LU.64 R226, [R1+0xb3c0] ;  /* 0x00b3c00001e27983 */ /* 0x002ee20000300a00 */
[C---:B--2---:R-:W-:Y:S03]  /*c0a00*/  HMMA.1688.F32.TF32 R72, R60.reuse, R222, R72 ;  /* 0x000000de3c48723c */ /* 0x044fe60000081048 */
[----:B------:R-:W2:Y:S04]  /*c0a10*/  LDL.LU.64 R224, [R1+0xb3b8] ;  /* 0x00b3b80001e07983 */ /* 0x000ea80000300a00 */
[----:B------:R-:W-:Y:S01]  /*c0a20*/  STL.64 [R1+0xb320], R222 ;  /* 0x00b320de01007387 */ /* 0x000fe20000100a00 */
[----:B---3--:R-:W-:-:S15]  /*c0a30*/  HMMA.1688.F32.TF32 R244, R60, R226, R244 ;  /* 0x000000e23cf4723c */ /* 0x008fde00000810f4 */
[----:B------:R-:W-:-:S08]  /*c0a40*/  NOP ;  /* 0x0000000000007918 */ /* 0x000fd00000000000 */
[----:B------:R-:W-:Y:S04]  /*c0a50*/  STL.64 [R1+0x160], R244 ;  /* 0x000160f401007387 */ /* 0x000fe80000100a00 */
[----:B------:R-:W-:Y:S04]  /*c0a60*/  STL.64 [R1+0x168], R246 ;  /* 0x000168f601007387 */ /* 0x000fe80000100a00 */
[----:B----4-:R-:W-:Y:S04]  /*c0a70*/  STL.64 [R1+0xb318], R220 ;  /* 0x00b318dc01007387 */ /* 0x010fe80000100a00 */
        /* <DEDUP_REMOVED lines=27> */
[----:B------:R-:W3:Y:S01]  /*c0c30*/  LDL.LU R92, [R1+0xb70] ;  /* 0x000b7000015c7983 */ /* 0x000ee20000300800 */
[----:B-1----:R-:W-:-:S15]  /*c0c40*/  HMMA.1688.F32.TF32 R72, R60, R198, R96 ;  /* 0x000000c63c48723c */ /* 0x002fde0000081060 */
[----:B------:R-:W-:-:S08]  /*c0c50*/  NOP ;  /* 0x0000000000007918 */ /* 0x000fd00000000000 */
        /* <DEDUP_REMOVED lines=27> */
[----:B----4-:R-:W4:Y:S04]  /*c0e10*/  LDL.LU R74, [R1+0xb08] ;  /* 0x000b0800014a7983 */ /* 0x010f280000300800 */
        /* <DEDUP_REMOVED lines=20> */
[----:B------:R3:W-:Y:S01]  /*c0f60*/  STL.64 [R1+0xb2a8], R192 ;  /* 0x00b2a8c001007387 */ /* 0x0007e20000100a00 */
[C---:B--2---:R-:W-:Y:S06]  /*c0f70*/  HMMA.1688.F32.TF32 R196, R60.reuse, R194, R212 ;  /* 0x000000c23cc4723c */ /* 0x044fec00000810d4 */
[----:B---3--:R-:W-:-:S15]  /*c0f80*/  HMMA.1688.F32.TF32 R192, R60, R190, R216 ;  /* 0x000000be3cc0723c */ /* 0x008fde00000810d8 */
[----:B------:R-:W-:-:S02]  /*c0f90*/  NOP ;  /* 0x0000000000007918 */ /* 0x000fc40000000000 */
[----:B------:R-:W-:Y:S04]  /*c0fa0*/  STL.64 [R1+0xe0], R196 ;  /* 0x0000e0c401007387 */ /* 0x000fe80000100a00 */
[----:B------:R-:W-:Y:S04]  /*c0fb0*/  STL.64 [R1+0xe8], R198 ;  /* 0x0000e8c601007387 */ /* 0x000fe80000100a00 */
[----:B------:R-:W-:Y:S04]  /*c0fc0*/  STL.64 [R1+0xb2a0], R190 ;  /* 0x00b2a0be01007387 */ /* 0x000fe80000100a00 */
[----:B------:R1:W-:Y:S04]  /*c0fd0*/  STL.64 [R1+0xb298], R188 ;  /* 0x00b298bc01007387 */ /* 0x0003e80000100a00 */
[----:B------:R-:W-:Y:S04]  /*c0fe0*/  STL.64 [R1+0xd0], R192 ;  /* 0x0000d0c001007387 */ /* 0x000fe80000100a00 */
[----:B------:R-:W-:Y:S04]  /*c0ff0*/  STL.64 [R1+0xd8], R194 ;  /* 0x0000d8c201007387 */ /* 0x000fe80000100a00 */
[----:B------:R-:W-:Y:S04]  /*c1000*/  STL.64 [R1+0xb290], R186 ;  /* 0x00b290ba01007387 */ /* 0x000fe80000100a00 */
[----:B------:R2:W-:Y:S01]  /*c1010*/  STL.64 [R1+0xb288], R184 ;  /* 0x00b288b801007387 */ /* 0x0005e20000100a00 */
[C---:B-1----:R-:W-:Y:S06]  /*c1020*/  HMMA.1688.F32.TF32 R188, R60.reuse, R186, R220 ;  /* 0x000000ba3cbc723c */ /* 0x042fec00000810dc */
[C---:B--2---:R-:W-:Y:S06]  /*c1030*/  HMMA.1688.F32.TF32 R184, R60.reuse, R182, R244 ;  /* 0x000000b63cb8723c */ /* 0x044fec00000810f4 */
[----:B----4-:R-:W-:Y:S01]  /*c1040*/  HMMA.1688.F32.TF32 R72, R60, R178, R72 ;  /* 0x000000b23c48723c */ /* 0x010fe20000081048 */
[----:B------:R-:W-:-:S02]  /*c1050*/  IMAD.MOV.U32 R195, RZ, RZ, R70 ;  /* 0x000000ffffc37224 */ /* 0x000fc400078e0046 */
[----:B------:R-:W-:Y:S01]  /*c1060*/  IMAD.MOV.U32 R194, RZ, RZ, R71 ;  /* 0x000000ffffc27224 */ /* 0x000fe200078e0047 */
[----:B------:R-:W-:Y:S04]  /*c1070*/  LDS R244, [R3+UR12+0x81880] ;  /* 0x0818800c03f47984 */ /* 0x000fe80008000800 */
[----:B------:R-:W-:Y:S04]  /*c1080*/  LDS R246, [R3+UR12+0x81c80] ;  /* 0x081c800c03f67984 */ /* 0x000fe80008000800 */
[----:B------:R-:W-:Y:S04]  /*c1090*/  LDS R245, [R49+UR12+0x81880] ;  /* 0x0818800c31f57984 */ /* 0x000fe80008000800 */
[----:B------:R-:W1:Y:S04]  /*c10a0*/  LDS R247, [R49+UR12+0x81c80] ;  /* 0x081c800c31f77984 */ /* 0x000e680008000800 */
        /* <DEDUP_REMOVED lines=10> */
[----:B--2---:R-:W-:Y:S06]  /*c1150*/  HMMA.1688.F32.TF32 R72, R60, R174, R76 ;  /* 0x000000ae3c48723c */ /* 0x004fec000008104c */
[----:B------:R-:W-:Y:S04]  /*c1160*/  STL.64 [R1+0xb260], R174 ;  /* 0x00b260ae01007387 */ /* 0x000fe80000100a00 */
[----:B------:R-:W-:-:S13]  /*c1170*/  STL.64 [R1+0xb258], R172 ;  /* 0x00b258ac01007387 */ /* 0x000fda0000100a00 */
        /* <DEDUP_REMOVED lines=22> */
[----:B--2---:R-:W-:Y:S02]  /*c12e0*/  HMMA.1688.F32.TF32 R72, R60, R154, R96 ;  /* 0x0000009a3c48723c */ /* 0x004fe40000081060 */
        /* <DEDUP_REMOVED lines=63> */
[----:B------:R-:W-:-:S02]  /*c16e0*/  IMAD.MOV.U32 R171, RZ, RZ, R64 ;  /* 0x000000ffffab7224 */ /* 0x000fc400078e0040 */
[----:B------:R-:W-:Y:S01]  /*c16f0*/  IMAD.MOV.U32 R170, RZ, RZ, R65 ;  /* 0x000000ffffaa7224 */ /* 0x000fe200078e0041 */
[C---:B----4-:R-:W-:Y:S06]  /*c1700*/  HMMA.1688.F32.TF32 R152, R60.reuse, R150, R196 ;  /* 0x000000963c98723c */ /* 0x050fec00000810c4 */
[----:B---3--:R-:W-:-:S15]  /*c1710*/  HMMA.1688.F32.TF32 R148, R60, R146, R200 ;  /* 0x000000923c94723c */ /* 0x008fde00000810c8 */
[----:B------:R-:W-:-:S02]  /*c1720*/  NOP ;  /* 0x0000000000007918 */ /* 0x000fc40000000000 */
[----:B------:R-:W-:Y:S04]  /*c1730*/  STL.64 [R1+0x3d0], R152 ;  /* 0x0003d09801007387 */ /* 0x000fe80000100a00 */
[----:B------:R-:W-:Y:S04]  /*c1740*/  STL.64 [R1+0x3d8], R154 ;  /* 0x0003d89a01007387 */ /* 0x000fe80000100a00 */
[----:B------:R-:W-:Y:S04]  /*c1750*/  STL.64 [R1+0xb1f0], R146 ;  /* 0x00b1f09201007387 */ /* 0x000fe80000100a00 */
[----:B------:R2:W-:Y:S02]  /*c1760*/  STL.64 [R1+0xb1e8], R144 ;  /* 0x00b1e89001007387 */ /* 0x0005e40000100a00 */
[C---:B--2---:R-:W-:Y:S02]  /*c1770*/  HMMA.1688.F32.TF32 R144, R60.reuse, R142, R204 ;  /* 0x0000008e3c90723c */ /* 0x044fe400000810cc */
[----:B------:R-:W-:Y:S04]  /*c1780*/  STL.64 [R1+0x3c0], R148 ;  /* 0x0003c09401007387 */ /* 0x000fe80000100a00 */
[----:B------:R-:W-:Y:S04]  /*c1790*/  STL.64 [R1+0x3c8], R150 ;  /* 0x0003c89601007387 */ /* 0x000fe80000100a00 */
[----:B------:R-:W-:Y:S04]  /*c17a0*/  STL.64 [R1+0xb1e0], R142 ;  /* 0x00b1e08e01007387 */ /* 0x000fe80000100a00 */
[----:B------:R2:W-:Y:S02]  /*c17b0*/  STL.64 [R1+0xb1d8], R140 ;  /* 0x00b1d88c01007387 */ /* 0x0005e40000100a00 */
[C---:B--2---:R-:W-:Y:S07]  /*c17c0*/  HMMA.1688.F32.TF32 R140, R60.reuse, R134, R212 ;  /* 0x000000863c8c723c */ /* 0x044fee00000810d4 */
[----:B------:R-:W-:Y:S04]  /*c17d0*/  STL.64 [R1+0x3b0], R144 ;  /* 0x0003b09001007387 */ /* 0x000fe80000100a00 */
[----:B------:R2:W-:Y:S02]  /*c17e0*/  STL.64 [R1+0x3b8], R146 ;  /* 0x0003b89201007387 */ /* 0x0005e40000100a00 */
[C---:B--2---:R-:W-:Y:S06]  /*c17f0*/  HMMA.1688.F32.TF32 R144, R60.reuse, R138, R208 ;  /* 0x0000008a3c90723c */ /* 0x044fec00000810d0 */
[C---:B------:R-:W-:Y:S06]  /*c1800*/  HMMA.1688.F32.TF32 R148, R60.reuse, R6, R216 ;  /* 0x000000063c94723c */ /* 0x040fec00000810d8 */
[C---:B------:R-:W-:Y:S11]  /*c1810*/  HMMA.1688.F32.TF32 R76, R60.reuse, R126, R76 ;  /* 0x0000007e3c4c723c */ /* 0x040ff6000008104c */
[----:B------:R-:W-:Y:S04]  /*c1820*/  STL.64 [R1+0x3a0], R144 ;  /* 0x0003a09001007387 */ /* 0x000fe80000100a00 */
[----:B------:R2:W-:Y:S04]  /*c1830*/  STL.64 [R1+0x3a8], R146 ;  /* 0x0003a89201007387 */ /* 0x0005e80000100a00 */
[----:B------:R-:W-:Y:S04]  /*c1840*/  STL.64 [R1+0x390], R140 ;  /* 0x0003908c01007387 */ /* 0x000fe80000100a00 */
[----:B------:R3:W-:Y:S01]  /*c1850*/  STL.64 [R1+0x398], R142 ;  /* 0x0003988e01007387 */ /* 0x0007e20000100a00 */
[C---:B--2---:R-:W-:Y:S06]  /*c1860*/  HMMA.1688.F32.TF32 R144, R60.reuse, R10, R220 ;  /* 0x0000000a3c90723c */ /* 0x044fec00000810dc */
[C---:B---3--:R-:W-:Y:S06]  /*c1870*/  HMMA.1688.F32.TF32 R140, R60.reuse, R130, R72 ;  /* 0x000000823c8c723c */ /* 0x048fec0000081048 */
[C---:B------:R-:W-:Y:S01]  /*c1880*/  HMMA.1688.F32.TF32 R72, R60.reuse, R122, R80 ;  /* 0x0000007a3c48723c */ /* 0x040fe20000081050 */
[----:B------:R-:W-:Y:S04]  /*c1890*/  STL.64 [R1+0x380], R148 ;  /* 0x0003809401007387 */ /* 0x000fe80000100a00 */
[----:B------:R-:W-:Y:S06]  /*c18a0*/  STL.64 [R1+0x388], R150 ;  /* 0x0003889601007387 */ /* 0x000fec0000100a00 */
        /* <DEDUP_REMOVED lines=24> */
[----:B------:R2:W-:Y:S04]  /*c1a30*/  STL.64 [R1+0x318], R74 ;  /* 0x0003184a01007387 */ /* 0x0005e80000100a00 */
[----:B------:R-:W3:Y:S01]  /*c1a40*/  LDL.LU R216, [R1+0xfb0] ;  /* 0x000fb00001d87983 */ /* 0x000ee20000300800 */
[----:B--2---:R-:W-:-:S15]  /*c1a50*/  HMMA.1688.F32.TF32 R72, R60, R106, R96 ;  /* 0x0000006a3c48723c */ /* 0x004fde0000081060 */
[----:B------:R-:W-:-:S08]  /*c1a60*/  NOP ;  /* 0x0000000000007918 */ /* 0x000fd00000000000 */
        /* <DEDUP_REMOVED lines=25> */
[----:B------:R-:W1:Y:S04]  /*c1c00*/  LDL.LU R172, [R1+0x1030] ;  /* 0x0010300001ac7983 */ /* 0x000e680000300800 */
[----:B------:R-:W1:Y:S04]  /*c1c10*/  LDL.LU R173, [R1+0x1034] ;  /* 0x0010340001ad7983 */ /* 0x000e680000300800 */
[----:B------:R-:W1:Y:S04]  /*c1c20*/  LDL.LU R174, [R1+0x1038] ;  /* 0x0010380001ae7983 */ /* 0x000e680000300800 */
[----:B------:R-:W1:Y:S04]  /*c1c30*/  LDL.LU R175, [R1+0x103c] ;  /* 0x00103c0001af7983 */ /* 0x000e680000300800 */
        /* <DEDUP_REMOVED lines=68> */
[----:B--2---:R-:W2:Y:S04]  /*c2080*/  LDL.LU R72, [R1+0xde0] ;  /* 0x000de00001487983 */ /* 0x004ea80000300800 */
[----:B------:R-:W2:Y:S04]  /*c2090*/  LDL.LU R73, [R1+0xde4] ;  /* 0x000de40001497983 */ /* 0x000ea80000300800 */
[----:B----4-:R-:W2:Y:S04]  /*c20a0*/  LDL.LU R74, [R1+0xde8] ;  /* 0x000de800014a7983 */ /* 0x010ea80000300800 */
        /* <DEDUP_REMOVED lines=29> */
[----:B---3--:R-:W3:Y:S04]  /*c2280*/  LDL.LU.64 R98, [R1+0xb3b0] ;  /* 0x00b3b00001627983 */ /* 0x008ee80000300a00 */
[----:B------:R-:W4:Y:S01]  /*c2290*/  LDL.LU.64 R96, [R1+0xb3a8] ;  /* 0x00b3a80001607983 */ /* 0x000f220000300a00 */
        /* <DEDUP_REMOVED lines=28> */
[----:B---3--:R-:W2:Y:S04]  /*c2460*/  LDL.LU.64 R78, [R1+0xb360] ;  /* 0x00b36000014e7983 */ /* 0x008ea80000300a00 */
        /* <DEDUP_REMOVED lines=19> */
[C---:B------:R-:W-:Y:S06]  /*c25a0*/  HMMA.1688.F32.TF32 R116, R60.reuse, R54, R116 ;  /* 0x000000363c74723c */ /* 0x040fec0000081074 */
[----:B--2---:R-:W-:-:S15]  /*c25b0*/  HMMA.1688.F32.TF32 R108, R60, R66, R108 ;  /* 0x000000423c6c723c */ /* 0x004fde000008106c */
[----:B------:R-:W-:-:S08]  /*c25c0*/  NOP ;  /* 0x0000000000007918 */ /* 0x000fd00000000000 */
[----:B------:R-:W-:Y:S04]  /*c25d0*/  STL.64 [R1+0x260], R108 ;  /* 0x0002606c01007387 */ /* 0x000fe80000100a00 */
[----:B------:R4:W-:Y:S02]  /*c25e0*/  STL.64 [R1+0x268], R110 ;  /* 0x0002686e01007387 */ /* 0x0009e40000100a00 */
[C---:B----4-:R-:W-:Y:S06]  /*c25f0*/  HMMA.1688.F32.TF32 R108, R60.reuse, R58, R112 ;  /* 0x0000003a3c6c723c */ /* 0x050fec0000081070 */
        /* <DEDUP_REMOVED lines=9> */
[C---:B--2---:R-:W-:Y:S06]  /*c2690*/  HMMA.1688.F32.TF32 R116, R60.reuse, R30, R144 ;  /* 0x0000001e3c74723c */ /* 0x044fec0000081090 */
[C---:B----4-:R-:W-:Y:S02]  /*c26a0*/  HMMA.1688.F32.TF32 R112, R60.reuse, R26, R148 ;  /* 0x0000001a3c70723c */ /* 0x050fe40000081094 */
[----:B------:R-:W-:Y:S04]  /*c26b0*/  STL.64 [R1+0x3e0], R108 ;  /* 0x0003e06c01007387 */ /* 0x000fe80000100a00 */
[----:B------:R2:W-:Y:S02]  /*c26c0*/  STL.64 [R1+0x3e8], R110 ;  /* 0x0003e86e01007387 */ /* 0x0005e40000100a00 */
[C---:B--2---:R-:W-:Y:S09]  /*c26d0*/  HMMA.1688.F32.TF32 R108, R60.reuse, R22, R152 ;  /* 0x000000163c6c723c */ /* 0x044ff20000081098 */
[----:B------:R-:W-:Y:S04]  /*c26e0*/  STL.64 [R1+0x3f0], R116 ;  /* 0x0003f07401007387 */ /* 0x000fe80000100a00 */
[----:B------:R2:W-:Y:S04]  /*c26f0*/  STL.64 [R1+0x3f8], R118 ;  /* 0x0003f87601007387 */ /* 0x0005e80000100a00 */
[----:B------:R-:W-:Y:S04]  /*c2700*/  STL.64 [R1+0x400], R112 ;  /* 0x0004007001007387 */ /* 0x000fe80000100a00 */
[----:B------:R4:W-:Y:S01]  /*c2710*/  STL.64 [R1+0x408], R114 ;  /* 0x0004087201007387 */ /* 0x0009e20000100a00 */
[C---:B--2---:R-:W-:Y:S06]  /*c2720*/  HMMA.1688.F32.TF32 R116, R60.reuse, R18, R156 ;  /* 0x000000123c74723c */ /* 0x044fec000008109c */
[----:B----4-:R-:W-:Y:S06]  /*c2730*/  HMMA.1688.F32.TF32 R112, R60, R14, R160 ;  /* 0x0000000e3c70723c */ /* 0x010fec00000810a0 */
[C---:B-1----:R-:W-:Y:S01]  /*c2740*/  HMMA.1688.F32.TF32 R60, R244.reuse, R178, R172 ;  /* 0x000000b2f43c723c */ /* 0x042fe200000810ac */
[----:B------:R-:W-:Y:S04]  /*c2750*/  STL.64 [R1+0x410], R108 ;  /* 0x0004106c01007387 */ /* 0x000fe80000100a00 */
[----:B------:R1:W-:Y:S02]  /*c2760*/  STL.64 [R1+0x418], R110 ;  /* 0x0004186e01007387 */ /* 0x0003e40000100a00 */
[C---:B-1----:R-:W-:Y:S04]  /*c2770*/  HMMA.1688.F32.TF32 R108, R244.reuse, R170, R164 ;  /* 0x000000aaf46c723c */ /* 0x042fe800000810a4 */
[----:B------:R-:W-:Y:S04]  /*c2780*/  STL.64 [R1+0x430], R116 ;  /* 0x0004307401007387 */ /* 0x000fe80000100a00 */
[----:B------:R-:W-:Y:S04]  /*c2790*/  STL.64 [R1+0x438], R118 ;  /* 0x0004387601007387 */ /* 0x000fe80000100a00 */
[----:B------:R-:W-:Y:S04]  /*c27a0*/  STL.64 [R1+0x420], R112 ;  /* 0x0004207001007387 */ /* 0x000fe80000100a00 */
[----:B------:R1:W-:Y:S02]  /*c27b0*/  STL.64 [R1+0x428], R114 ;  /* 0x0004287201007387 */ /* 0x0003e40000100a00 */
[C---:B-1----:R-:W-:Y:S05]  /*c27c0*/  HMMA.1688.F32.TF32 R112, R244.reuse, R186, R180 ;  /* 0x000000baf470723c */ /* 0x042fea00000810b4 */
[----:B------:R-:W-:Y:S04]  /*c27d0*/  STL.64 [R1+0x1390], R108 ;  /* 0x0013906c01007387 */ /* 0x000fe80000100a00 */
[----:B------:R1:W-:Y:S04]  /*c27e0*/  STL.64 [R1+0x1398], R110 ;  /* 0x0013986e01007387 */ /* 0x0003e80000100a00 */
[----:B------:R-:W-:Y:S04]  /*c27f0*/  STL.64 [R1+0x1380], R60 ;  /* 0x0013803c01007387 */ /* 0x000fe80000100a00 */
[----:B------:R2:W-:Y:S01]  /*c2800*/  STL.64 [R1+0x1388], R62 ;  /* 0x0013883e01007387 */ /* 0x0005e20000100a00 */
[C---:B-1----:R-:W-:Y:S06]  /*c2810*/  HMMA.1688.F32.TF32 R108, R244.reuse, R194, R188 ;  /* 0x000000c2f46c723c */ /* 0x042fec00000810bc */
[C---:B--2---:R-:W-:Y:S01]  /*c2820*/  HMMA.1688.F32.TF32 R60, R244.reuse, R250, R196 ;  /* 0x000000faf43c723c */ /* 0x044fe200000810c4 */
[----:B------:R-:W-:Y:S04]  /*c2830*/  STL.64 [R1+0x1370], R112 ;  /* 0x0013707001007387 */ /* 0x000fe80000100a00 */
[----:B------:R1:W-:Y:S02]  /*c2840*/  STL.64 [R1+0x1378], R114 ;  /* 0x0013787201007387 */ /* 0x0003e40000100a00 */
[C---:B-1----:R-:W-:Y:S10]  /*c2850*/  HMMA.1688.F32.TF32 R112, R244.reuse, R34, R200 ;  /* 0x00000022f470723c */ /* 0x042ff400000810c8 */
[----:B------:R-:W-:Y:S04]  /*c2860*/  STL.64 [R1+0x1360], R108 ;  /* 0x0013606c01007387 */ /* 0x000fe80000100a00 */
[----:B------:R1:W-:Y:S04]  /*c2870*/  STL.64 [R1+0x1368], R110 ;  /* 0x0013686e01007387 */ /* 0x0003e80000100a00 */
[----:B------:R-:W-:Y:S04]  /*c2880*/  STL.64 [R1+0x1350], R60 ;  /* 0x0013503c01007387 */ /* 0x000fe80000100a00 */
[----:B------:R2:W-:Y:S01]  /*c2890*/  STL.64 [R1+0x1358], R62 ;  /* 0x0013583e01007387 */ /* 0x0005e20000100a00 */
[C---:B-1----:R-:W-:Y:S06]  /*c28a0*/  HMMA.1688.F32.TF32 R108, R244.reuse, R38, R204 ;  /* 0x00000026f46c723c */ /* 0x042fec00000810cc */
[C---:B--2---:R-:W-:Y:S01]  /*c28b0*/  HMMA.1688.F32.TF32 R60, R244.reuse, R50, R208 ;  /* 0x00000032f43c723c */ /* 0x044fe200000810d0 */
[----:B------:R-:W-:Y:S04]  /*c28c0*/  STL.64 [R1+0x1340], R112 ;  /* 0x0013407001007387 */ /* 0x000fe80000100a00 */
[----:B------:R-:W-:Y:S04]  /*c28d0*/  STL.64 [R1+0x1348], R114 ;  /* 0x0013487201007387 */ /* 0x000fe80000100a00 */
[----:B------:R1:W-:Y:S08]  /*c28e0*/  STL.64 [R1+0xb110], R48 ;  /* 0x00b1103001007387 */ /* 0x0003f00000100a00 */
[----:B------:R-:W-:Y:S04]  /*c28f0*/  STL.64 [R1+0x1330], R108 ;  /* 0x0013306c01007387 */ /* 0x000fe80000100a00 */
[----:B------:R2:W-:Y:S04]  /*c2900*/  STL.64 [R1+0x1338], R110 ;  /* 0x0013386e01007387 */ /* 0x0005e80000100a00 */
[----:B------:R-:W-:Y:S04]  /*c2910*/  STL.64 [R1+0x1320], R60 ;  /* 0x0013203c01007387 */ /* 0x000fe80000100a00 */
[----:B------:R4:W-:Y:S01]  /*c2920*/  STL.64 [R1+0x1328], R62 ;  /* 0x0013283e01007387 */ /* 0x0009e20000100a00 */
[C---:B-1----:R-:W-:Y:S06]  /*c2930*/  HMMA.1688.F32.TF32 R48, R244.reuse, R234, R220 ;  /* 0x000000eaf430723c */ /* 0x042fec00000810dc */
[C---:B--2---:R-:W-:Y:S06]  /*c2940*/  HMMA.1688.F32.TF32 R108, R244.reuse, R242, R212 ;  /* 0x000000f2f46c723c */ /* 0x044fec00000810d4 */
[----:B----4-:R-:W-:-:S15]  /*c2950*/  HMMA.1688.F32.TF32 R60, R244, R238, R216 ;  /* 0x000000eef43c723c */ /* 0x010fde00000810d8 */
[----:B------:R-:W-:-:S02]  /*c2960*/  NOP ;  /* 0x0000000000007918 */ /* 0x000fc40000000000 */
        /* <DEDUP_REMOVED lines=106> */
[----:B----4-:R-:W4:Y:S04]  /*c3010*/  LDL.LU R48, [R1+0xd00] ;  /* 0x000d000001307983 */ /* 0x010f280000300800 */
        /* <DEDUP_REMOVED lines=140> */
[C---:B------:R-:W-:Y:S06]  /*c38e0*/  HMMA.1688.F32.TF32 R108, R244.reuse, R134, R108 ;  /* 0x00000086f46c723c */ /* 0x040fec000008106c */
        /* <DEDUP_REMOVED lines=9> */
[C---:B-1----:R-:W-:Y:S02]  /*c3980*/  HMMA.1688.F32.TF32 R48, R244.reuse, R10, R120 ;  /* 0x0000000af430723c */ /* 0x042fe40000081078 */
[----:B------:R-:W-:Y:S04]  /*c3990*/  STL.64 [R1+0xf30], R108 ;  /* 0x000f306c01007387 */ /* 0x000fe80000100a00 */
[----:B------:R-:W-:Y:S04]  /*c39a0*/  STL.64 [R1+0xf38], R110 ;  /* 0x000f386e01007387 */ /* 0x000fe80000100a00 */
[----:B------:R-:W4:Y:S04]  /*c39b0*/  LDL.LU R120, [R1+0xc60] ;  /* 0x000c600001787983 */ /* 0x000f280000300800 */
[----:B------:R-:W-:Y:S04]  /*c39c0*/  STL.64 [R1+0xf20], R60 ;  /* 0x000f203c01007387 */ /* 0x000fe80000100a00 */
[----:B------:R-:W-:Y:S05]  /*c39d0*/  STL.64 [R1+0xf28], R62 ;  /* 0x000f283e01007387 */ /* 0x000fea0000100a00 */
[----:B------:R-:W-:Y:S04]  /*c39e0*/  STL.64 [R1+0xef0], R48 ;  /* 0x000ef03001007387 */ /* 0x000fe80000100a00 */
[----:B------:R3:W-:Y:S04]  /*c39f0*/  STL.64 [R1+0xef8], R50 ;  /* 0x000ef83201007387 */ /* 0x0007e80000100a00 */
[----:B------:R-:W4:Y:S04]  /*c3a00*/  LDL.LU R121, [R1+0xc64] ;  /* 0x000c640001797983 */ /* 0x000f280000300800 */
[----:B------:R-:W4:Y:S04]  /*c3a10*/  LDL.LU R122, [R1+0xc68] ;  /* 0x000c6800017a7983 */ /* 0x000f280000300800 */
[----:B------:R-:W4:Y:S01]  /*c3a20*/  LDL.LU R123, [R1+0xc6c] ;  /* 0x000c6c00017b7983 */ /* 0x000f220000300800 */
[----:B---3--:R-:W-:Y:S03]  /*c3a30*/  HMMA.1688.F32.TF32 R48, R244, R130, R116 ;  /* 0x00000082f430723c */ /* 0x008fe60000081074 */
[----:B------:R-:W3:-:S15]  /*c3a40*/  LDL.LU R116, [R1+0xc30] ;  /* 0x000c300001747983 */ /* 0x000ede0000300800 */
[----:B------:R-:W-:-:S05]  /*c3a50*/  NOP ;  /* 0x0000000000007918 */ /* 0x000fca0000000000 */
        /* <DEDUP_REMOVED lines=11> */
[----:B--2---:R-:W2:Y:S04]  /*c3b10*/  LDL.LU R50, [R1+0xac8] ;  /* 0x000ac80001327983 */ /* 0x004ea80000300800 */
        /* <DEDUP_REMOVED lines=11> */
[----:B------:R1:W-:Y:S04]  /*c3bd0*/  STL.64 [R1+0xb118], R128 ;  /* 0x00b1188001007387 */ /* 0x0003e80000100a00 */
        /* <DEDUP_REMOVED lines=9> */
[----:B------:R-:W4:Y:S04]  /*c3c70*/  LDL.LU.64 R120, [R1+0xb1c8] ;  /* 0x00b1c80001787983 */ /* 0x000f280000300a00 */
        /* <DEDUP_REMOVED lines=22> */
[----:B--2---:R1:W-:Y:S04]  /*c3de0*/  STL.64 [R1+0xb130], R116 ;  /* 0x00b1307401007387 */ /* 0x0043e80000100a00 */
        /* <DEDUP_REMOVED lines=8> */
[----:B-1----:R-:W2:Y:S04]  /*c3e70*/  LDL.LU.64 R110, [R1+0xb1a0] ;  /* 0x00b1a000016e7983 */ /* 0x002ea80000300a00 */
[----:B------:R-:W3:Y:S04]  /*c3e80*/  LDL.LU.64 R108, [R1+0xb198] ;  /* 0x00b19800016c7983 */ /* 0x000ee80000300a00 */
[----:B------:R-:W3:Y:S04]  /*c3e90*/  LDL.LU R250, [R1+0x9f8] ;  /* 0x0009f80001fa7983 */ /* 0x000ee80000300800 */
[----:B------:R-:W3:Y:S04]  /*c3ea0*/  LDL.LU R251, [R1+0x9fc] ;  /* 0x0009fc0001fb7983 */ /* 0x000ee80000300800 */
[----:B----4-:R2:W-:Y:S01]  /*c3eb0*/  STL.64 [R1+0xb138], R112 ;  /* 0x00b1387001007387 */ /* 0x0105e20000100a00 */
[C---:B------:R-:W-:Y:S06]  /*c3ec0*/  HMMA.1688.F32.TF32 R48, R244.reuse, R102, R48 ;  /* 0x00000066f430723c */ /* 0x040fec0000081030 */
[C---:B--2---:R-:W-:Y:S01]  /*c3ed0*/  HMMA.1688.F32.TF32 R112, R244.reuse, R110, R116 ;  /* 0x0000006ef470723c */ /* 0x044fe20000081074 */
[----:B---3--:R1:W-:Y:S05]  /*c3ee0*/  STL.64 [R1+0xb140], R108 ;  /* 0x00b1406c01007387 */ /* 0x0083ea0000100a00 */
[----:B-1----:R-:W-:-:S15]  /*c3ef0*/  HMMA.1688.F32.TF32 R108, R244, R106, R120 ;  /* 0x0000006af46c723c */ /* 0x002fde0000081078 */
[----:B------:R-:W-:-:S02]  /*c3f00*/  NOP ;  /* 0x0000000000007918 */ /* 0x000fc40000000000 */
[----:B------:R-:W-:Y:S04]  /*c3f10*/  STL.64 [R1+0xde0], R112 ;  /* 0x000de07001007387 */ /* 0x000fe80000100a00 */
[----:B------:R-:W-:Y:S04]  /*c3f20*/  STL.64 [R1+0xde8], R114 ;  /* 0x000de87201007387 */ /* 0x000fe80000100a00 */
[----:B------:R-:W-:Y:S04]  /*c3f30*/  STL.64 [R1+0xb148], R104 ;  /* 0x00b1486801007387 */ /* 0x000fe80000100a00 */
[----:B------:R-:W-:Y:S04]  /*c3f40*/  STL.64 [R1+0xbb0], R108 ;  /* 0x000bb06c01007387 */ /* 0x000fe80000100a00 */
[----:B------:R-:W-:Y:S04]  /*c3f50*/  STL.64 [R1+0xbb8], R110 ;  /* 0x000bb86e01007387 */ /* 0x000fe80000100a00 */
[----:B------:R1:W-:Y:S04]  /*c3f60*/  STL.64 [R1+0xba0], R48 ;  /* 0x000ba03001007387 */ /* 0x0003e80000100a00 */
[----:B------:R2:W-:Y:S04]  /*c3f70*/  STL.64 [R1+0xba8], R50 ;  /* 0x000ba83201007387 */ /* 0x0005e80000100a00 */
[----:B------:R-:W3:Y:S04]  /*c3f80*/  LDL.LU R10, [R1+0x9d8] ;  /* 0x0009d800010a7983 */ /* 0x000ee80000300800 */
[----:B------:R-:W3:Y:S04]  /*c3f90*/  LDL.LU R11, [R1+0x9dc] ;  /* 0x0009dc00010b7983 */ /* 0x000ee80000300800 */
[----:B-1----:R-:W4:Y:S04]  /*c3fa0*/  LDL.LU R48, [R1+0x9b0] ;  /* 0x0009b00001307983 */ /* 0x002f280000300800 */
[----:B------:R-:W4:Y:S04]  /*c3fb0*/  LDL.LU R49, [R1+0x9b4] ;  /* 0x0009b40001317983 */ /* 0x000f280000300800 */
[----:B--2---:R-:W4:Y:S01]  /*c3fc0*/  LDL.LU R50, [R1+0x9b8] ;  /* 0x0009b80001327983 */ /* 0x004f220000300800 */
[----:B------:R-:W-:-:S03]  /*c3fd0*/  MOV R51, R0 ;  /* 0x0000000000337202 */ /* 0x000fc60000000f00 */
[----:B------:R-:W2:Y:S04]  /*c3fe0*/  LDL.LU R0, [R1+0xb190] ;  /* 0x00b1900001007983 */ /* 0x000ea80000300800 */
[----:B------:R1:W-:Y:S01]  /*c3ff0*/  STL.64 [R1+0xb150], R100 ;  /* 0x00b1506401007387 */ /* 0x0003e20000100a00 */
[C---:B------:R-:W-:Y:S06]  /*c4000*/  HMMA.1688.F32.TF32 R104, R244.reuse, R94, R128 ;  /* 0x0000005ef468723c */ /* 0x040fec0000081080 */
[C---:B------:R-:W-:Y:S06]  /*c4010*/  HMMA.1688.F32.TF32 R4, R244.reuse, R90, R4 ;  /* 0x0000005af404723c */ /* 0x040fec0000081004 */
[----:B-1----:R-:W-:-:S15]  /*c4020*/  HMMA.1688.F32.TF32 R100, R244, R98, R124 ;  /* 0x00000062f464723c */ /* 0x002fde000008107c */
[----:B------:R-:W-:-:S08]  /*c4030*/  NOP ;  /* 0x0000000000007918 */ /* 0x000fd00000000000 */
[----:B------:R-:W-:Y:S04]  /*c4040*/  STL.64 [R1+0xb90], R100 ;  /* 0x000b906401007387 */ /* 0x000fe80000100a00 */
[----:B------:R1:W-:Y:S04]  /*c4050*/  STL.64 [R1+0xb98], R102 ;  /* 0x000b986601007387 */ /* 0x0003e80000100a00 */
[----:B------:R-:W-:Y:S04]  /*c4060*/  STL.64 [R1+0xb70], R104 ;  /* 0x000b706801007387 */ /* 0x000fe80000100a00 */
[----:B------:R-:W-:Y:S04]  /*c4070*/  STL.64 [R1+0xb78], R106 ;  /* 0x000b786a01007387 */ /* 0x000fe80000100a00 */
[----:B------:R-:W-:Y:S04]  /*c4080*/  STL.64 [R1+0xb60], R4 ;  /* 0x000b600401007387 */ /* 0x000fe80000100a00 */
[----:B------:R-:W-:Y:S01]  /*c4090*/  STL.64 [R1+0xb68], R6 ;  /* 0x000b680601007387 */ /* 0x000fe20000100a00 */
[----:B------:R-:W-:Y:S01]  /*c40a0*/  HMMA.1688.F32.TF32 R112, R244, R82, R248 ;  /* 0x00000052f470723c */ /* 0x000fe200000810f8 */
[----:B------:R-:W-:-:S02]  /*c40b0*/  IMAD.MOV.U32 R234, RZ, RZ, R192 ;  /* 0x000000ffffea7224 */ /* 0x000fc400078e00c0 */
[----:B------:R-:W-:Y:S01]  /*c40c0*/  IMAD.MOV.U32 R235, RZ, RZ, R193 ;  /* 0x000000ffffeb7224 */ /* 0x000fe200078e00c1 */
[----:B------:R-:W-:Y:S01]  /*c40d0*/  MOV R230, R205 ;  /* 0x000000cd00e67202 */ /* 0x000fe20000000f00 */
[----:B------:R-:W-:Y:S02]  /*c40e0*/  IMAD.MOV.U32 R231, RZ, RZ, R204 ;  /* 0x000000ffffe77224 */ /* 0x000fe400078e00cc */
[----:B------:R-:W-:Y:S01]  /*c40f0*/  IMAD.MOV.U32 R222, RZ, RZ, R201 ;  /* 0x000000ffffde7224 */ /* 0x000fe200078e00c9 */
[----:B------:R-:W-:Y:S01]  /*c4100*/  MOV R223, R200 ;  /* 0x000000c800df7202 */ /* 0x000fe20000000f00 */
[C---:B-1----:R-:W-:Y:S01]  /*c4110*/  HMMA.1688.F32.TF32 R100, R244.reuse, R86, R60 ;  /* 0x00000056f464723c */ /* 0x042fe2000008103c */
[----:B------:R-:W-:Y:S02]  /*c4120*/  IMAD.MOV.U32 R218, RZ, RZ, R197 ;  /* 0x000000ffffda7224 */ /* 0x000fe400078e00c5 */
[----:B------:R-:W-:Y:S01]  /*c4130*/  IMAD.MOV.U32 R219, RZ, RZ, R196 ;  /* 0x000000ffffdb7224 */ /* 0x000fe200078e00c4 */
[----:B------:R-:W-:Y:S01]  /*c4140*/  MOV R214, R189 ;  /* 0x000000bd00d67202 */ /* 0x000fe20000000f00 */
[----:B------:R-:W-:Y:S01]  /*c4150*/  IMAD.MOV.U32 R215, RZ, RZ, R188 ;  /* 0x000000ffffd77224 */ /* 0x000fe200078e00bc */
[----:B------:R-:W-:Y:S01]  /*c4160*/  MOV R242, R33 ;  /* 0x0000002100f27202 */ /* 0x000fe20000000f00 */
[----:B------:R-:W-:Y:S01]  /*c4170*/  IMAD.MOV.U32 R243, RZ, RZ, R32 ;  /* 0x000000fffff37224 */ /* 0x000fe200078e0020 */
[----:B------:R-:W-:Y:S01]  /*c4180*/  LOP3.LUT R63, R252, 0x20, RZ, 0x3c, !PT ;  /* 0x00000020fc3f7812 */ /* 0x000fe200078e3cff */
[----:B------:R-:W-:Y:S04]  /*c4190*/  LDS R4, [R252+UR12+0x82000] ;  /* 0x0820000cfc047984 */ /* 0x000fe80008000800 */
[----:B------:R-:W-:Y:S04]  /*c41a0*/  LDS R6, [R252+UR12+0x82400] ;  /* 0x0824000cfc067984 */ /* 0x000fe80008000800 */
[----:B------:R-:W-:Y:S04]  /*c41b0*/  LDS R5, [R63+UR12+0x82000] ;  /* 0x0820000c3f057984 */ /* 0x000fe80008000800 */
[----:B------:R-:W-:Y:S04]  /*c41c0*/  LDS R7, [R63+UR12+0x82400] ;  /* 0x0824000c3f077984 */ /* 0x000fe80008000800 */
[----:B------:R-:W-:Y:S04]  /*c41d0*/  STL.64 [R1+0x8e0], R100 ;  /* 0x0008e06401007387 */ /* 0x000fe80000100a00 */
[----:B------:R-:W-:Y:S04]  /*c41e0*/  STL.64 [R1+0x8e8], R102 ;  /* 0x0008e86601007387 */ /* 0x000fe80000100a00 */
[----:B------:R-:W-:Y:S04]  /*c41f0*/  STL [R1+0xb108], R252 ;  /* 0x00b108fc01007387 */ /* 0x000fe80000100800 */
[----:B--2---:R-:W1:Y:S04]  /*c4200*/  LDSM.16.M88.4 R108, [R0+UR13+0x80] ;  /* 0x0000800d006c783b */ /* 0x004e680008000200 */
[----:B------:R-:W2:Y:S04]  /*c4210*/  LDSM.16.M88.4 R60, [R0+UR13+0x1080] ;  /* 0x0010800d003c783b */ /* 0x000ea80008000200 */
[----:B------:R-:W3:Y:S04]  /*c4220*/  LDSM.16.M88.4 R104, [R0+UR13+0x2080] ;  /* 0x0020800d0068783b */ /* 0x000ee80008000200 */
[----:B------:R-:W3:Y:S04]  /*c4230*/  LDSM.16.M88.4 R248, [R0+UR13+0x4080] ;  /* 0x0040800d00f8783b */ /* 0x000ee80008000200 */
[----:B------:R-:W3:Y:S01]  /*c4240*/  LDSM.16.M88.4 R100, [R0+UR13+0x3080] ;  /* 0x0030800d0064783b */ /* 0x000ee20008000200 */
[C---:B----4-:R-:W-:Y:S03]  /*c4250*/  HMMA.1688.F32.TF32 R48, R244.reuse, R74, R48 ;  /* 0x0000004af430723c */ /* 0x050fe60000081030 */
[----:B------:R-:W-:Y:S04]  /*c4260*/  LDSM.16.M88.4 R32, [R0+UR13+0x6080] ;  /* 0x0060800d0020783b */ /* 0x000fe80008000200 */
[----:B-1----:R-:W-:Y:S04]  /*c4270*/  STL.64 [R1+0x30], R108 ;  /* 0x0000306c01007387 */ /* 0x002fe80000100a00 */
[----:B------:R-:W-:Y:S04]  /*c4280*/  STL.64 [R1+0x38], R110 ;  /* 0x0000386e01007387 */ /* 0x000fe80000100a00 */
[----:B--2---:R-:W-:Y:S04]  /*c4290*/  STL.64 [R1+0x20], R60 ;  /* 0x0000203c01007387 */ /* 0x004fe80000100a00 */
[----:B------:R-:W-:Y:S04]  /*c42a0*/  STL.64 [R1+0x28], R62 ;  /* 0x0000283e01007387 */ /* 0x000fe80000100a00 */
[----:B------:R-:W-:Y:S04]  /*c42b0*/  STL.64 [R1+0x7d0], R112 ;  /* 0x0007d07001007387 */ /* 0x000fe80000100a00 */
[----:B------:R3:W-:Y:S02]  /*c42c0*/  STL.64 [R1+0x7d8], R114 ;  /* 0x0007d87201007387 */ /* 0x0007e40000100a00 */
[----:B---3--:R-:W-:Y:S02]  /*c42d0*/  HMMA.1688.F32.TF32 R112, R244, R78, R8 ;  /* 0x0000004ef470723c */ /* 0x008fe40000081008 */
[----:B------:R-:W1:Y:S04]  /*c42e0*/  LDSM.16.M88.4 R8, [R0+UR13+0x5080] ;  /* 0x0050800d0008783b */ /* 0x000e680008000200 */
[----:B------:R-:W-:Y:S04]  /*c42f0*/  STL.64 [R1+0x10], R104 ;  /* 0x0000106801007387 */ /* 0x000fe80000100a00 */
[----:B------:R-:W-:Y:S04]  /*c4300*/  STL.64 [R1+0x18], R106 ;  /* 0x0000186a01007387 */ /* 0x000fe80000100a00 */
[----:B------:R-:W-:Y:S04]  /*c4310*/  STL [R1+0xada4], R250 ;  /* 0x00ada4fa01007387 */ /* 0x000fe80000100800 */
[----:B------:R-:W-:Y:S04]  /*c4320*/  STL.64 [R1], R100 ;  /* 0x0000006401007387 */ /* 0x000fe80000100a00 */
[----:B------:R-:W-:Y:S04]  /*c4330*/  STL.64 [R1+0x8], R102 ;  /* 0x0000086601007387 */ /* 0x000fe80000100a00 */
[----:B------:R-:W-:Y:S04]  /*c4340*/  STL [R1+0xada0], R251 ;  /* 0x00ada0fb01007387 */ /* 0x000fe80000100800 */
[----:B-1----:R-:W-:Y:S04]  /*c4350*/  STL [R1+0xadac], R10 ;  /* 0x00adac0a01007387 */ /* 0x002fe80000100800 */
[----:B------:R-:W-:Y:S04]  /*c4360*/  STL.64 [R1+0x7e0], R112 ;  /* 0x0007e07001007387 */ /* 0x000fe80000100a00 */
[----:B------:R-:W-:Y:S04]  /*c4370*/  STL.64 [R1+0x7e8], R114 ;  /* 0x0007e87201007387 */ /* 0x000fe80000100a00 */
[----:B------:R-:W-:Y:S04]  /*c4380*/  STL [R1+0xada8], R11 ;  /* 0x00ada80b01007387 */ /* 0x000fe80000100800 */
[----:B------:R1:W-:Y:S04]  /*c4390*/  STL.64 [R1+0x7f0], R48 ;  /* 0x0007f03001007387 */ /* 0x0003e80000100a00 */
[----:B------:R2:W-:Y:S04]  /*c43a0*/  STL.64 [R1+0x7f8], R50 ;  /* 0x0007f83201007387 */ /* 0x0005e80000100a00 */
[----:B------:R-:W3:Y:S04]  /*c43b0*/  LDL.LU R192, [R1+0xb18c] ;  /* 0x00b18c0001c07983 */ /* 0x000ee80000300800 */
        /* <DEDUP_REMOVED lines=9> */
[----:B---3--:R-:W-:Y:S01]  /*c4450*/  MOV R207, R192 ;  /* 0x000000c000cf7202 */ /* 0x008fe20000000f00 */
[----:B----4-:R-:W-:-:S02]  /*c4460*/  IMAD.MOV.U32 R206, RZ, RZ, R193 ;  /* 0x000000ffffce7224 */ /* 0x010fc400078e00c1 */
[----:B------:R-:W3:Y:S04]  /*c4470*/  LDL.LU R193, [R1+0xb164] ;  /* 0x00b1640001c17983 */ /* 0x000ee80000300800 */
[----:B------:R-:W3:Y:S01]  /*c4480*/  LDL.LU R192, [R1+0xb160] ;  /* 0x00b1600001c07983 */ /* 0x000ee20000300800 */
[----:B--2---:R-:W-:Y:S02]  /*c4490*/  IMAD.MOV.U32 R198, RZ, RZ, R189 ;  /* 0x000000ffffc67224 */ /* 0x004fe400078e00bd */
[----:B------:R-:W-:Y:S01]  /*c44a0*/  IMAD.MOV.U32 R199, RZ, RZ, R188 ;  /* 0x000000ffffc77224 */ /* 0x000fe200078e00bc */
[----:B------:R-:W2:Y:S04]  /*c44b0*/  LDL.LU R189, [R1+0xb15c] ;  /* 0x00b15c0001bd7983 */ /* 0x000ea80000300800 */
[----:B------:R-:W2:Y:S04]  /*c44c0*/  LDL.LU R188, [R1+0xb158] ;  /* 0x00b1580001bc7983 */ /* 0x000ea80000300800 */
[----:B-1----:R-:W4:Y:S04]  /*c44d0*/  LDL.LU R48, [R1+0x990] ;  /* 0x0009900001307983 */ /* 0x002f280000300800 */
[----:B------:R-:W4:Y:S04]  /*c44e0*/  LDL.LU R49, [R1+0x994] ;  /* 0x0009940001317983 */ /* 0x000f280000300800 */
[----:B------:R-:W4:Y:S04]  /*c44f0*/  LDL.LU R50, [R1+0x998] ;  /* 0x0009980001327983 */ /* 0x000f280000300800 */
[----:B------:R-:W4:Y:S04]  /*c4500*/  LDL.LU R51, [R1+0x99c] ;  /* 0x00099c0001337983 */ /* 0x000f280000300800 */
[----:B------:R-:W3:Y:S04]  /*c4510*/  LDL.LU R194, [R1+0xb58] ;  /* 0x000b580001c27983 */ /* 0x000ee80000300800 */
[----:B------:R-:W3:Y:S04]  /*c4520*/  LDL.LU R195, [R1+0xb5c] ;  /* 0x000b5c0001c37983 */ /* 0x000ee80000300800 */
        /* <DEDUP_REMOVED lines=10> */
[----:B------:R-:W-:Y:S04]  /*c45d0*/  STL [R1+0xad88], R34 ;  /* 0x00ad882201007387 */ /* 0x000fe80000100800 */
[----:B------:R-:W-:Y:S01]  /*c45e0*/  STL [R1+0xad84], R35 ;  /* 0x00ad842301007387 */ /* 0x000fe20000100800 */
[----:B------:R-:W-:Y:S01]  /*c45f0*/  HMMA.1688.F32.TF32 R116, R244, R54, R196 ;  /* 0x00000036f474723c */ /* 0x000fe200000810c4 */
[----:B------:R-:W-:-:S02]  /*c4600*/  IMAD.MOV.U32 R252, RZ, RZ, R101 ;  /* 0x000000fffffc7224 */ /* 0x000fc400078e0065 */
[----:B------:R-:W-:Y:S01]  /*c4610*/  IMAD.MOV.U32 R62, RZ, RZ, R181 ;  /* 0x000000ffff3e7224 */ /* 0x000fe200078e00b5 */
[----:B------:R-:W-:Y:S01]  /*c4620*/  MOV R63, R180 ;  /* 0x000000b4003f7202 */ /* 0x000fe20000000f00 */
[----:B------:R-:W-:Y:S04]  /*c4630*/  LDSM.16.M88.4 R196, [R0+UR13+0x13080] ;  /* 0x0130800d00c4783b */ /* 0x000fe80008000200 */
[----:B------:R-:W-:Y:S01]  /*c4640*/  LDSM.16.M88.4 R180, [R0+UR13+0x17080] ;  /* 0x0170800d00b4783b */ /* 0x000fe20008000200 */
[----:B----4-:R-:W-:Y:S03]  /*c4650*/  HMMA.1688.F32.TF32 R112, R244, R70, R48 ;  /* 0x00000046f470723c */ /* 0x010fe60000081030 */
[----:B------:R-:W4:Y:S04]  /*c4660*/  LDL.LU R48, [R1+0x5f0] ;  /* 0x0005f00001307983 */ /* 0x000f280000300800 */
[----:B------:R-:W-:Y:S01]  /*c4670*/  IMAD.MOV.U32 R49, RZ, RZ, R37 ;  /* 0x000000ffff317224 */ /* 0x000fe200078e0025 */
[----:B------:R-:W-:-:S02]  /*c4680*/  MOV R50, R36 ;  /* 0x0000002400327202 */ /* 0x000fc40000000f00 */
[----:B------:R-:W1:-:S13]  /*c4690*/  LDSM.16.M88.4 R36, [R0+UR13+0x7080] ;  /* 0x0070800d0024783b */ /* 0x000e5a0008000200 */
[----:B------:R-:W-:Y:S04]  /*c46a0*/  STL.64 [R1+0x850], R112 ;  /* 0x0008507001007387 */ /* 0x000fe80000100a00 */
[----:B------:R2:W-:Y:S02]  /*c46b0*/  STL.64 [R1+0x858], R114 ;  /* 0x0008587201007387 */ /* 0x0005e40000100a00 */
[C---:B--2---:R-:W-:Y:S06]  /*c46c0*/  HMMA.1688.F32.TF32 R112, R244.reuse, R66, R188 ;  /* 0x00000042f470723c */ /* 0x044fec00000810bc */
[C---:B---3--:R-:W-:Y:S01]  /*c46d0*/  HMMA.1688.F32.TF32 R120, R244.reuse, R58, R192 ;  /* 0x0000003af478723c */ /* 0x048fe200000810c0 */
[----:B------:R-:W-:Y:S01]  /*c46e0*/  IMAD.MOV.U32 R51, RZ, RZ, R2 ;  /* 0x000000ffff337224 */ /* 0x000fe200078e0002 */
[----:B------:R-:W-:Y:S04]  /*c46f0*/  LDSM.16.M88.4 R192, [R0+UR13+0x14080] ;  /* 0x0140800d00c0783b */ /* 0x000fe80008000200 */
[----:B------:R-:W-:Y:S04]  /*c4700*/  LDSM.16.M88.4 R188, [R0+UR13+0x15080] ;  /* 0x0150800d00bc783b */ /* 0x000fe80008000200 */
[----:B-1----:R-:W-:Y:S04]  /*c4710*/  STL [R1+0xad74], R38 ;  /* 0x00ad742601007387 */ /* 0x002fe80000100800 */
[----:B------:R-:W-:Y:S04]  /*c4720*/  STL [R1+0xad70], R39 ;  /* 0x00ad702701007387 */ /* 0x000fe80000100800 */
[----:B------:R-:W-:Y:S04]  /*c4730*/  STL.64 [R1+0x8c0], R112 ;  /* 0x0008c07001007387 */ /* 0x000fe80000100a00 */
[----:B------:R1:W-:Y:S02]  /*c4740*/  STL.64 [R1+0x8c8], R114 ;  /* 0x0008c87201007387 */ /* 0x0003e40000100a00 */
[----:B-1----:R-:W-:Y:S02]  /*c4750*/  HMMA.1688.F32.TF32 R112, R244, R46, R200 ;  /* 0x0000002ef470723c */ /* 0x002fe400000810c8 */
[----:B------:R-:W-:Y:S04]  /*c4760*/  STL.64 [R1+0x8b0], R120 ;  /* 0x0008b07801007387 */ /* 0x000fe80000100a00 */
[----:B------:R-:W-:Y:S04]  /*c4770*/  STL.64 [R1+0x8b8], R122 ;  /* 0x0008b87a01007387 */ /* 0x000fe80000100a00 */
[----:B------:R-:W-:-:S13]  /*c4780*/  LDSM.16.M88.4 R200, [R0+UR13+0x12080] ;  /* 0x0120800d00c8783b */ /* 0x000fda0008000200 */
[----:B------:R-:W-:Y:S04]  /*c4790*/  STL.64 [R1+0x890], R112 ;  /* 0x0008907001007387 */ /* 0x000fe80000100a00 */
[----:B------:R-:W-:Y:S04]  /*c47a0*/  STL.64 [R1+0x8a0], R116 ;  /* 0x0008a07401007387 */ /* 0x000fe80000100a00 */
[----:B------:R-:W-:Y:S04]  /*c47b0*/  STL.64 [R1+0x8a8], R118 ;  /* 0x0008a87601007387 */ /* 0x000fe80000100a00 */
[----:B------:R1:W-:Y:S01]  /*c47c0*/  STL [R1+0x898], R114 ;  /* 0x0008987201007387 */ /* 0x0003e20000100800 */
[----:B------:R-:W-:-:S02]  /*c47d0*/  IMAD.MOV.U32 R2, RZ, RZ, R115 ;  /* 0x000000ffff027224 */ /* 0x000fc400078e0073 */
[C---:B-1----:R-:W-:Y:S06]  /*c47e0*/  HMMA.1688.F32.TF32 R112, R244.reuse, R42, R204 ;  /* 0x0000002af470723c */ /* 0x042fec00000810cc */
[C---:B------:R-:W-:Y:S01]  /*c47f0*/  HMMA.1688.F32.TF32 R120, R244.reuse, R30, R208 ;  /* 0x0000001ef478723c */ /* 0x040fe200000810d0 */
[----:B------:R-:W-:Y:S05]  /*c4800*/  STL [R1+0xb10c], R2 ;  /* 0x00b10c0201007387 */ /* 0x000fea0000100800 */
[C---:B------:R-:W-:Y:S01]  /*c4810*/  HMMA.1688.F32.TF32 R116, R244.reuse, R26, R212 ;  /* 0x0000001af474723c */ /* 0x040fe200000810d4 */
[----:B------:R-:W-:Y:S04]  /*c4820*/  LDSM.16.M88.4 R212, [R0+UR13+0xf080] ;  /* 0x00f0800d00d4783b */ /* 0x000fe80008000200 */
[----:B------:R-:W-:Y:S04]  /*c4830*/  LDSM.16.M88.4 R208, [R0+UR13+0x10080] ;  /* 0x0100800d00d0783b */ /* 0x000fe80008000200 */
[----:B------:R-:W-:Y:S04]  /*c4840*/  LDSM.16.M88.4 R204, [R0+UR13+0x11080] ;  /* 0x0110800d00cc783b */ /* 0x000fe80008000200 */
[----:B------:R-:W-:Y:S04]  /*c4850*/  STL.64 [R1+0x880], R112 ;  /* 0x0008807001007387 */ /* 0x000fe80000100a00 */
[----:B------:R1:W-:Y:S02]  /*c4860*/  STL.64 [R1+0x888], R114 ;  /* 0x0008887201007387 */ /* 0x0003e40000100a00 */
[----:B-1----:R-:W-:Y:S02]  /*c4870*/  HMMA.1688.F32.TF32 R112, R244, R22, R216 ;  /* 0x00000016f470723c */ /* 0x002fe400000810d8 */
[----:B------:R-:W-:Y:S04]  /*c4880*/  STL.64 [R1+0x870], R120 ;  /* 0x0008707801007387 */ /* 0x000fe80000100a00 */
[----:B------:R1:W-:Y:S04]  /*c4890*/  STL.64 [R1+0x878], R122 ;  /* 0x0008787a01007387 */ /* 0x0003e80000100a00 */
[----:B------:R-:W-:Y:S04]  /*c48a0*/  STL.64 [R1+0x840], R116 ;  /* 0x0008407401007387 */ /* 0x000fe80000100a00 */
[----:B------:R2:W-:Y:S01]  /*c48b0*/  STL.64 [R1+0x848], R118 ;  /* 0x0008487601007387 */ /* 0x0005e20000100a00 */
[----:B------:R-:W-:-:S03]  /*c48c0*/  IMAD.MOV.U32 R2, RZ, RZ, R100 ;  /* 0x000000ffff027224 */ /* 0x000fc600078e0064 */
[----:B------:R-:W-:Y:S01]  /*c48d0*/  LDSM.16.M88.4 R216, [R0+UR13+0xe080] ;  /* 0x00e0800d00d8783b */ /* 0x000fe20008000200 */
[C---:B-1----:R-:W-:Y:S06]  /*c48e0*/  HMMA.1688.F32.TF32 R120, R244.reuse, R18, R220 ;  /* 0x00000012f478723c */ /* 0x042fec00000810dc */
[----:B--2---:R-:W-:Y:S01]  /*c48f0*/  HMMA.1688.F32.TF32 R116, R244, R14, R224 ;  /* 0x0000000ef474723c */ /* 0x004fe200000810e0 */
[----:B------:R-:W-:Y:S04]  /*c4900*/  LDSM.16.M88.4 R224, [R0+UR13+0xc080] ;  /* 0x00c0800d00e0783b */ /* 0x000fe80008000200 */
[----:B------:R-:W-:Y:S04]  /*c4910*/  LDSM.16.M88.4 R220, [R0+UR13+0xd080] ;  /* 0x00d0800d00dc783b */ /* 0x000fe80008000200 */
[----:B------:R-:W-:Y:S04]  /*c4920*/  STL.64 [R1+0x830], R112 ;  /* 0x0008307001007387 */ /* 0x000fe80000100a00 */
[----:B------:R1:W-:Y:S02]  /*c4930*/  STL.64 [R1+0x838], R114 ;  /* 0x0008387201007387 */ /* 0x0003e40000100a00 */
[C---:B-1----:R-:W-:Y:S06]  /*c4940*/  HMMA.1688.F32.TF32 R112, R4.reuse, R108, R228 ;  /* 0x0000006c0470723c */ /* 0x042fec00000810e4 */
[C---:B------:R-:W-:Y:S01]  /*c4950*/  HMMA.1688.F32.TF32 R108, R4.reuse, R60, R232 ;  /* 0x0000003c046c723c */ /* 0x040fe200000810e8 */
[----:B------:R-:W-:Y:S04]  /*c4960*/  STL.64 [R1+0x820], R120 ;  /* 0x0008207801007387 */ /* 0x000fe80000100a00 */
[----:B------:R-:W-:Y:S04]  /*c4970*/  STL.64 [R1+0x828], R122 ;  /* 0x0008287a01007387 */ /* 0x000fe80000100a00 */
[----:B------:R-:W-:Y:S04]  /*c4980*/  STL.64 [R1+0x800], R116 ;  /* 0x0008007401007387 */ /* 0x000fe80000100a00 */
[----:B------:R-:W-:Y:S04]  /*c4990*/  STL.64 [R1+0x808], R118 ;  /* 0x0008087601007387 */ /* 0x000fe80000100a00 */
[----:B------:R-:W-:Y:S04]  /*c49a0*/  LDSM.16.M88.4 R232, [R0+UR13+0xa080] ;  /* 0x00a0800d00e8783b */ /* 0x000fe80008000200 */
[----:B------:R-:W-:Y:S04]  /*c49b0*/  LDSM.16.M88.4 R228, [R0+UR13+0xb080] ;  /* 0x00b0800d00e4783b */ /* 0x000fe80008000200 */
[----:B------:R-:W-:Y:S04]  /*c49c0*/  STL.64 [R1+0x810], R112 ;  /* 0x0008107001007387 */ /* 0x000fe80000100a00 */
[----:B------:R-:W-:Y:S04]  /*c49d0*/  STL.64 [R1+0x818], R114 ;  /* 0x0008187201007387 */ /* 0x000fe80000100a00 */
[----:B------:R-:W-:Y:S04]  /*c49e0*/  STL.64 [R1+0x910], R108 ;  /* 0x0009106c01007387 */ /* 0x000fe80000100a00 */
[----:B------:R1:W-:Y:S02]  /*c49f0*/  STL.64 [R1+0x918], R110 ;  /* 0x0009186e01007387 */ /* 0x0003e40000100a00 */
[C---:B-1----:R-:W-:Y:S06]  /*c4a00*/  HMMA.1688.F32.TF32 R108, R4.reuse, R104, R236 ;  /* 0x00000068046c723c */ /* 0x042fec00000810ec */
[----:B------:R-:W-:Y:S01]  /*c4a10*/  HMMA.1688.F32.TF32 R104, R4, R100, R240 ;  /* 0x000000640468723c */ /* 0x000fe200000810f0 */
[----:B------:R-:W1:Y:S04]  /*c4a20*/  LDSM.16.M88.4 R240, [R0+UR13+0x8080] ;  /* 0x0080800d00f0783b */ /* 0x000e680008000200 */
[----:B------:R-:W2:Y:S01]  /*c4a30*/  LDSM.16.M88.4 R236, [R0+UR13+0x9080] ;  /* 0x0090800d00ec783b */ /* 0x000ea20008000200 */
[----:B------:R-:W-:Y:S01]  /*c4a40*/  MOV R60, R185 ;  /* 0x000000b9003c7202 */ /* 0x000fe20000000f00 */
[----:B------:R-:W-:-:S02]  /*c4a50*/  IMAD.MOV.U32 R61, RZ, RZ, R184 ;  /* 0x000000ffff3d7224 */ /* 0x000fc400078e00b8 */
[----:B------:R-:W3:Y:S08]  /*c4a60*/  LDSM.16.M88.4 R184, [R0+UR13+0x16080] ;  /* 0x0160800d00b8783b */ /* 0x000ef00008000200 */
[----:B------:R-:W-:Y:S04]  /*c4a70*/  STL.64 [R1+0x970], R108 ;  /* 0x0009706c01007387 */ /* 0x000fe80000100a00 */
[----:B------:R-:W-:Y:S04]  /*c4a80*/  STL.64 [R1+0x978], R110 ;  /* 0x0009786e01007387 */ /* 0x000fe80000100a00 */
[----:B------:R-:W-:Y:S04]  /*c4a90*/  STL.64 [R1+0x9d0], R104 ;  /* 0x0009d06801007387 */ /* 0x000fe80000100a00 */
[----:B------:R-:W-:Y:S04]  /*c4aa0*/  STL.64 [R1+0x9d8], R106 ;  /* 0x0009d86a01007387 */ /* 0x000fe80000100a00 */
[----:B-1----:R-:W-:Y:S04]  /*c4ab0*/  STL [R1+0xad58], R242 ;  /* 0x00ad58f201007387 */ /* 0x002fe80000100800 */
[----:B------:R-:W-:Y:S04]  /*c4ac0*/  STL [R1+0xad54], R243 ;  /* 0x00ad54f301007387 */ /* 0x000fe80000100800 */
[----:B--2---:R-:W-:Y:S04]  /*c4ad0*/  STL [R1+0xad44], R238 ;  /* 0x00ad44ee01007387 */ /* 0x004fe80000100800 */
[----:B------:R-:W-:Y:S01]  /*c4ae0*/  STL [R1+0xad40], R239 ;  /* 0x00ad40ef01007387 */ /* 0x000fe20000100800 */
[----:B----4-:R-:W-:Y:S07]  /*c4af0*/  HMMA.1688.F32.TF32 R100, R4, R248, R48 ;  /* 0x000000f80464723c */ /* 0x010fee0000081030 */
[----:B------:R-:W-:Y:S01]  /*c4b00*/  MOV R48, R177 ;  /* 0x000000b100307202 */ /* 0x000fe20000000f00 */
[----:B------:R-:W-:-:S02]  /*c4b10*/  IMAD.MOV.U32 R49, RZ, RZ, R176 ;  /* 0x000000ffff317224 */ /* 0x000fc400078e00b0 */
[----:B------:R-:W-:Y:S01]  /*c4b20*/  IMAD.MOV.U32 R50, RZ, RZ, R173 ;  /* 0x000000ffff327224 */ /* 0x000fe200078e00ad */
[----:B------:R-:W-:Y:S01]  /*c4b30*/  MOV R51, R172 ;  /* 0x000000ac00337202 */ /* 0x000fe20000000f00 */
[----:B------:R-:W1:Y:S04]  /*c4b40*/  LDSM.16.M88.4 R176, [R0+UR13+0x18080] ;  /* 0x0180800d00b0783b */ /* 0x000e680008000200 */
[----:B------:R-:W2:Y:S02]  /*c4b50*/  LDSM.16.M88.4 R172, [R0+UR13+0x19080] ;  /* 0x0190800d00ac783b */ /* 0x000ea40008000200 */
[C---:B------:R-:W-:Y:S05]  /*c4b60*/  HMMA.1688.F32.TF32 R48, R4.reuse, R32, R48 ;  /* 0x000000200430723c */ /* 0x040fea0000081030 */
[----:B------:R-:W-:Y:S04]  /*c4b70*/  STL.64 [R1+0xa30], R100 ;  /* 0x000a306401007387 */ /* 0x000fe80000100a00 */
[----:B------:R4:W-:Y:S02]  /*c4b80*/  STL.64 [R1+0xa38], R102 ;  /* 0x000a386601007387 */ /* 0x0009e40000100a00 */
[----:B----4-:R-:W-:Y:S02]  /*c4b90*/  HMMA.1688.F32.TF32 R100, R4, R8, R60 ;  /* 0x000000080464723c */ /* 0x010fe4000008103c */
[----:B------:R-:W-:Y:S04]  /*c4ba0*/  STL [R1+0xad34], R234 ;  /* 0x00ad34ea01007387 */ /* 0x000fe80000100800 */
[----:B------:R-:W-:Y:S04]  /*c4bb0*/  STL [R1+0xad30], R235 ;  /* 0x00ad30eb01007387 */ /* 0x000fe80000100800 */
[----:B------:R-:W-:Y:S04]  /*c4bc0*/  STL [R1+0xad2c], R230 ;  /* 0x00ad2ce601007387 */ /* 0x000fe80000100800 */
[----:B------:R-:W-:Y:S01]  /*c4bd0*/  STL [R1+0xad28], R231 ;  /* 0x00ad28e701007387 */ /* 0x000fe20000100800 */
[----:B------:R-:W-:-:S02]  /*c4be0*/  IMAD.MOV.U32 R60, RZ, RZ, R169 ;  /* 0x000000ffff3c7224 */ /* 0x000fc400078e00a9 */
[----:B------:R-:W-:Y:S01]  /*c4bf0*/  IMAD.MOV.U32 R61, RZ, RZ, R168 ;  /* 0x000000ffff3d7224 */ /* 0x000fe200078e00a8 */
[----:B------:R-:W-:Y:S01]  /*c4c00*/  MOV R62, R165 ;  /* 0x000000a5003e7202 */ /* 0x000fe20000000f00 */
[----:B------:R-:W-:Y:S01]  /*c4c10*/  IMAD.MOV.U32 R63, RZ, RZ, R164 ;  /* 0x000000ffff3f7224 */ /* 0x000fe200078e00a4 */
[----:B------:R-:W-:Y:S04]  /*c4c20*/  STL [R1+0xad4c], R226 ;  /* 0x00ad4ce201007387 */ /* 0x000fe80000100800 */
[----:B------:R-:W-:Y:S04]  /*c4c30*/  STL [R1+0xad48], R227 ;  /* 0x00ad48e301007387 */ /* 0x000fe80000100800 */
[----:B------:R-:W-:Y:S04]  /*c4c40*/  STL [R1+0xad5c], R222 ;  /* 0x00ad5cde01007387 */ /* 0x000fe80000100800 */
[----:B------:R-:W-:Y:S04]  /*c4c50*/  STL [R1+0xad50], R223 ;  /* 0x00ad50df01007387 */ /* 0x000fe80000100800 */
[----:B------:R-:W-:Y:S01]  /*c4c60*/  STL [R1+0xad64], R218 ;  /* 0x00ad64da01007387 */ /* 0x000fe20000100800 */
[----:B------:R-:W-:Y:S01]  /*c4c70*/  IMAD.MOV.U32 R10, RZ, RZ, R48 ;  /* 0x000000ffff0a7224 */ /* 0x000fe200078e0030 */
[----:B------:R-:W-:Y:S01]  /*c4c80*/  MOV R11, R49 ;  /* 0x00000031000b7202 */ /* 0x000fe20000000f00 */
[----:B------:R-:W-:-:S02]  /*c4c90*/  IMAD.MOV.U32 R250, RZ, RZ, R50 ;  /* 0x000000fffffa7224 */ /* 0x000fc400078e0032 */
[----:B------:R-:W-:Y:S01]  /*c4ca0*/  IMAD.MOV.U32 R251, RZ, RZ, R51 ;  /* 0x000000fffffb7224 */ /* 0x000fe200078e0033 */
[----:B------:R-:W-:Y:S01]  /*c4cb0*/  STL [R1+0xad60], R219 ;  /* 0x00ad60db01007387 */ /* 0x000fe20000100800 */
[----:B------:R-:W-:Y:S03]  /*c4cc0*/  HMMA.1688.F32.TF32 R48, R4, R36, R60 ;  /* 0x000000240430723c */ /* 0x000fe6000008103c */
[----:B------:R-:W4:Y:S04]  /*c4cd0*/  LDSM.16.M88.4 R168, [R0+UR13+0x1a080] ;  /* 0x01a0800d00a8783b */ /* 0x000f280008000200 */
[----:B------:R-:W-:Y:S04]  /*c4ce0*/  STL.64 [R1+0xaa0], R100 ;  /* 0x000aa06401007387 */ /* 0x000fe80000100a00 */
[----:B------:R-:W-:Y:S04]  /*c4cf0*/  STL.64 [R1+0xaa8], R102 ;  /* 0x000aa86601007387 */ /* 0x000fe80000100a00 */
        /* <DEDUP_REMOVED lines=14> */
[----:B---3--:R-:W-:Y:S04]  /*c4de0*/  STL [R1+0xaccc], R186 ;  /* 0x00acccba01007387 */ /* 0x008fe80000100800 */
[----:B------:R-:W-:Y:S04]  /*c4df0*/  STL [R1+0xacc8], R187 ;  /* 0x00acc8bb01007387 */ /* 0x000fe80000100800 */
[----:B------:R-:W-:Y:S04]  /*c4e00*/  STL [R1+0xacc4], R182 ;  /* 0x00acc4b601007387 */ /* 0x000fe80000100800 */
[----:B------:R-:W3:Y:S04]  /*c4e10*/  LDSM.16.M88.4 R164, [R0+UR13+0x1b080] ;  /* 0x01b0800d00a4783b */ /* 0x000ee80008000200 */
[----:B------:R-:W-:Y:S01]  /*c4e20*/  STL [R1+0xacc0], R183 ;  /* 0x00acc0b701007387 */ /* 0x000fe20000100800 */
[----:B------:R-:W-:Y:S01]  /*c4e30*/  IMAD.MOV.U32 R60, RZ, RZ, R161 ;  /* 0x000000ffff3c7224 */ /* 0x000fe200078e00a1 */
[----:B------:R-:W-:-:S02]  /*c4e40*/  MOV R61, R160 ;  /* 0x000000a0003d7202 */ /* 0x000fc40000000f00 */
[----:B-1----:R-:W-:Y:S04]  /*c4e50*/  STL [R1+0xad1c], R178 ;  /* 0x00ad1cb201007387 */ /* 0x002fe80000100800 */
[----:B------:R-:W1:Y:S04]  /*c4e60*/  LDSM.16.M88.4 R160, [R0+UR13+0x1c080] ;  /* 0x01c0800d00a0783b */ /* 0x000e680008000200 */
[----:B------:R-:W-:Y:S01]  /*c4e70*/  STL [R1+0xad18], R179 ;  /* 0x00ad18b301007387 */ /* 0x000fe20000100800 */
[----:B------:R-:W-:Y:S02]  /*c4e80*/  IMAD.MOV.U32 R62, RZ, RZ, R157 ;  /* 0x000000ffff3e7224 */ /* 0x000fe400078e009d */
[----:B------:R-:W-:Y:S01]  /*c4e90*/  IMAD.MOV.U32 R63, RZ, RZ, R156 ;  /* 0x000000ffff3f7224 */ /* 0x000fe200078e009c */
[----:B------:R2:W-:Y:S04]  /*c4ea0*/  STL.64 [R1+0xac0], R48 ;  /* 0x000ac03001007387 */ /* 0x0005e80000100a00 */
[----:B------:R-:W1:Y:S01]  /*c4eb0*/  LDSM.16.M88.4 R156, [R0+UR13+0x1d080] ;  /* 0x01d0800d009c783b */ /* 0x000e620008000200 */
[----:B------:R-:W-:Y:S01]  /*c4ec0*/  MOV R34, R50 ;  /* 0x0000003200227202 */ /* 0x000fe20000000f00 */
[----:B------:R-:W-:-:S02]  /*c4ed0*/  IMAD.MOV.U32 R35, RZ, RZ, R51 ;  /* 0x000000ffff237224 */ /* 0x000fc400078e0033 */
[----:B------:R-:W-:Y:S01]  /*c4ee0*/  IMAD.MOV.U32 R50, RZ, RZ, R149 ;  /* 0x000000ffff327224 */ /* 0x000fe200078e0095 */
[----:B------:R-:W-:Y:S01]  /*c4ef0*/  MOV R51, R148 ;  /* 0x0000009400337202 */ /* 0x000fe20000000f00 */
[----:B------:R-:W-:Y:S01]  /*c4f00*/  IMAD.MOV.U32 R128, RZ, RZ, R145 ;  /* 0x000000ffff807224 */ /* 0x000fe200078e0091 */
[----:B------:R-:W-:Y:S01]  /*c4f10*/  LDSM.16.M88.4 R148, [R0+UR13+0x1f080] ;  /* 0x01f0800d0094783b */ /* 0x000fe20008000200 */
[----:B------:R-:W-:-:S03]  /*c4f20*/  IMAD.MOV.U32 R129, RZ, RZ, R144 ;  /* 0x000000ffff817224 */ /* 0x000fc600078e0090 */
[----:B------:R-:W-:Y:S01]  /*c4f30*/  LDSM.16.M88.4 R144, [R0+UR13+0x20080] ;  /* 0x0200800d0090783b */ /* 0x000fe20008000200 */
[----:B--2---:R-:W-:Y:S01]  /*c4f40*/  IMAD.MOV.U32 R49, RZ, RZ, R152 ;  /* 0x000000ffff317224 */ /* 0x004fe200078e0098 */
[----:B------:R-:W-:Y:S02]  /*c4f50*/  MOV R48, R153 ;  /* 0x0000009900307202 */ /* 0x000fe40000000f00 */
[----:B------:R-:W2:Y:S01]  /*c4f60*/  LDSM.16.M88.4 R152, [R0+UR13+0x1e080] ;  /* 0x01e0800d0098783b */ /* 0x000ea20008000200 */
[----:B------:R-:W-:Y:S01]  /*c4f70*/  MOV R130, R141 ;  /* 0x0000008d00827202 */ /* 0x000fe20000000f00 */
[----:B------:R-:W-:Y:S02]  /*c4f80*/  IMAD.MOV.U32 R131, RZ, RZ, R140 ;  /* 0x000000ffff837224 */ /* 0x000fe400078e008c */
[----:B------:R-:W-:Y:S01]  /*c4f90*/  IMAD.MOV.U32 R124, RZ, RZ, R137 ;  /* 0x000000ffff7c7224 */ /* 0x000fe200078e0089 */
[----:B------:R-:W2:Y:S01]  /*c4fa0*/  LDSM.16.M88.4 R140, [R0+UR13+0x21080] ;  /* 0x0210800d008c783b */ /* 0x000ea20008000200 */
[----:B------:R-:W-:-:S03]  /*c4fb0*/  MOV R125, R136 ;  /* 0x00000088007d7202 */ /* 0x000fc60000000f00 */
[----:B------:R-:W2:Y:S01]  /*c4fc0*/  LDSM.16.M88.4 R136, [R0+UR13+0x22080] ;  /* 0x0220800d0088783b */ /* 0x000ea20008000200 */
[----:B------:R-:W-:Y:S02]  /*c4fd0*/  IMAD.MOV.U32 R126, RZ, RZ, R133 ;  /* 0x000000ffff7e7224 */ /* 0x000fe400078e0085 */
[----:B------:R-:W-:Y:S02]  /*c4fe0*/  IMAD.MOV.U32 R127, RZ, RZ, R132 ;  /* 0x000000ffff7f7224 */ /* 0x000fe400078e0084 */
[----:B------:R-:W2:Y:S01]  /*c4ff0*/  LDSM.16.M88.4 R132, [R0+UR13+0x23080] ;  /* 0x0230800d0084783b */ /* 0x000ea20008000200 */
[C---:B------:R-:W-:Y:S06]  /*c5000*/  HMMA.1688.F32.TF32 R100, R4.reuse, R236, R128 ;  /* 0x000000ec0464723c */ /* 0x040fec0000081080 */
[C---:B------:R-:W-:Y:S01]  /*c5010*/  HMMA.1688.F32.TF32 R104, R4.reuse, R240, R124 ;  /* 0x000000f00468723c */ /* 0x040fe2000008107c */
[----:B------:R-:W-:Y:S04]  /*c5020*/  STL [R1+0xad24], R174 ;  /* 0x00ad24ae01007387 */ /* 0x000fe80000100800 */
[----:B------:R-:W-:Y:S01]  /*c5030*/  STL [R1+0xad20], R175 ;  /* 0x00ad20af01007387 */ /* 0x000fe20000100800 */
[----:B------:R-:W-:Y:S03]  /*c5040*/  HMMA.1688.F32.TF32 R48, R4, R232, R48 ;  /* 0x000000e80430723c */ /* 0x000fe60000081030 */
[----:B----4-:R-:W-:Y:S04]  /*c5050*/  STL [R1+0xacbc], R170 ;  /* 0x00acbcaa01007387 */ /* 0x010fe80000100800 */
[----:B------:R-:W-:Y:S04]  /*c5060*/  STL [R1+0xacb8], R171 ;  /* 0x00acb8ab01007387 */ /* 0x000fe80000100800 */
[----:B---3--:R-:W-:Y:S04]  /*c5070*/  STL [R1+0xaca4], R166 ;  /* 0x00aca4a601007387 */ /* 0x008fe80000100800 */
[----:B------:R-:W-:Y:S04]  /*c5080*/  STL [R1+0xaca0], R167 ;  /* 0x00aca0a701007387 */ /* 0x000fe80000100800 */
[----:B-1----:R-:W-:Y:S04]  /*c5090*/  STL [R1+0xac94], R162 ;  /* 0x00ac94a201007387 */ /* 0x002fe80000100800 */
[----:B------:R-:W-:Y:S04]  /*c50a0*/  STL [R1+0xac90], R163 ;  /* 0x00ac90a301007387 */ /* 0x000fe80000100800 */
[----:B------:R-:W-:Y:S04]  /*c50b0*/  STL [R1+0xac98], R158 ;  /* 0x00ac989e01007387 */ /* 0x000fe80000100800 */
[----:B------:R-:W-:Y:S04]  /*c50c0*/  STL [R1+0xac8c], R159 ;  /* 0x00ac8c9f01007387 */ /* 0x000fe80000100800 */
[----:B--2---:R-:W-:Y:S04]  /*c50d0*/  STL [R1+0xac84], R154 ;  /* 0x00ac849a01007387 */ /* 0x004fe80000100800 */
        /* <DEDUP_REMOVED lines=12> */
[----:B------:R-:W-:Y:S01]  /*c51a0*/  STL [R1+0xabec], R135 ;  /* 0x00abec8701007387 */ /* 0x000fe20000100800 */
[----:B------:R-:W-:Y:S01]  /*c51b0*/  IMAD.MOV.U32 R235, RZ, RZ, R101 ;  /* 0x000000ffffeb7224 */ /* 0x000fe200078e0065 */
[----:B------:R-:W-:Y:S02]  /*c51c0*/  MOV R234, R100 ;  /* 0x0000006400ea7202 */ /* 0x000fe40000000f00 */
[----:B------:R-:W-:Y:S04]  /*c51d0*/  STL.64 [R1+0xad0], R104 ;  /* 0x000ad06801007387 */ /* 0x000fe80000100a00 */
[----:B------:R-:W-:Y:S04]  /*c51e0*/  STL.64 [R1+0xad8], R106 ;  /* 0x000ad86a01007387 */ /* 0x000fe80000100a00 */
[----:B------:R-:W-:Y:S04]  /*c51f0*/  STL [R1+0xad7c], R231 ;  /* 0x00ad7ce701007387 */ /* 0x000fe80000100800 */
[----:B------:R-:W-:Y:S01]  /*c5200*/  STL [R1+0xad78], R230 ;  /* 0x00ad78e601007387 */ /* 0x000fe20000100800 */
[----:B------:R-:W-:-:S03]  /*c5210*/  IMAD.MOV.U32 R39, RZ, RZ, R50 ;  /* 0x000000ffff277224 */ /* 0x000fc600078e0032 */
[----:B------:R-:W-:Y:S04]  /*c5220*/  STL [R1+0xad6c], R235 ;  /* 0x00ad6ceb01007387 */ /* 0x000fe80000100800 */
[----:B------:R-:W-:Y:S04]  /*c5230*/  STL [R1+0xad68], R234 ;  /* 0x00ad68ea01007387 */ /* 0x000fe80000100800 */
[----:B------:R-:W-:Y:S04]  /*c5240*/  STL [R1+0xaf0], R48 ;  /* 0x000af03001007387 */ /* 0x000fe80000100800 */
[----:B------:R1:W-:Y:S04]  /*c5250*/  STL [R1+0xafc], R51 ;  /* 0x000afc3301007387 */ /* 0x0003e80000100800 */
[----:B------:R2:W-:Y:S04]  /*c5260*/  STL [R1+0xad80], R39 ;  /* 0x00ad802701007387 */ /* 0x0005e80000100800 */
        /* <DEDUP_REMOVED lines=9> */
[----:B------:R-:W2:Y:S01]  /*c5300*/  LDL.LU R245, [R1+0x1054] ;  /* 0x0010540001f57983 */ /* 0x000ea20000300800 */
[----:B------:R-:W-:-:S03]  /*c5310*/  IMAD.MOV.U32 R38, RZ, RZ, R49 ;  /* 0x000000ffff267224 */ /* 0x000fc600078e0031 */
[----:B------:R-:W2:Y:S01]  /*c5320*/  LDL.LU R246, [R1+0x1058] ;  /* 0x0010580001f67983 */ /* 0x000ea20000300800 */
[----:B-1----:R-:W-:Y:S03]  /*c5330*/  HMMA.1688.F32.TF32 R48, R4, R228, R60 ;  /* 0x000000e40430723c */ /* 0x002fe6000008103c */
        /* <DEDUP_REMOVED lines=29> */
[----:B------:R-:W-:Y:S01]  /*c5510*/  MOV R235, R48 ;  /* 0x0000003000eb7202 */ /* 0x000fe20000000f00 */
[----:B------:R-:W-:-:S02]  /*c5520*/  IMAD.MOV.U32 R234, RZ, RZ, R49 ;  /* 0x000000ffffea7224 */ /* 0x000fc400078e0031 */
[----:B------:R-:W4:Y:S01]  /*c5530*/  LDL.LU R48, [R1+0x520] ;  /* 0x0005200001307983 */ /* 0x000f220000300800 */
[----:B------:R-:W-:-:S03]  /*c5540*/  IMAD.MOV.U32 R218, RZ, RZ, R50 ;  /* 0x000000ffffda7224 */ /* 0x000fc600078e0032 */
[----:B------:R-:W4:Y:S01]  /*c5550*/  LDL.LU R49, [R1+0x524] ;  /* 0x0005240001317983 */ /* 0x000f220000300800 */
[----:B------:R-:W-:-:S03]  /*c5560*/  MOV R219, R51 ;  /* 0x0000003300db7202 */ /* 0x000fc60000000f00 */
[----:B------:R-:W4:Y:S04]  /*c5570*/  LDL.LU R50, [R1+0x528] ;  /* 0x0005280001327983 */ /* 0x000f280000300800 */
[----:B------:R-:W4:Y:S01]  /*c5580*/  LDL.LU R51, [R1+0x52c] ;  /* 0x00052c0001337983 */ /* 0x000f220000300800 */
[C---:B--2---:R-:W-:Y:S06]  /*c5590*/  HMMA.1688.F32.TF32 R244, R4.reuse, R224, R244 ;  /* 0x000000e004f4723c */ /* 0x044fec00000810f4 */
[C---:B---3--:R-:W-:Y:S06]  /*c55a0*/  HMMA.1688.F32.TF32 R60, R4.reuse, R220, R60 ;  /* 0x000000dc043c723c */ /* 0x048fec000008103c */
[C---:B----4-:R-:W-:Y:S06]  /*c55b0*/  HMMA.1688.F32.TF32 R100, R4.reuse, R216, R100 ;  /* 0x000000d80464723c */ /* 0x050fec0000081064 */
[C---:B------:R-:W-:Y:S06]  /*c55c0*/  HMMA.1688.F32.TF32 R108, R4.reuse, R208, R108 ;  /* 0x000000d0046c723c */ /* 0x040fec000008106c */
[C---:B------:R-:W-:Y:S06]  /*c55d0*/  HMMA.1688.F32.TF32 R112, R4.reuse, R204, R112 ;  /* 0x000000cc0470723c */ /* 0x040fec0000081070 */
[C---:B------:R-:W-:Y:S06]  /*c55e0*/  HMMA.1688.F32.TF32 R104, R4.reuse, R212, R104 ;  /* 0x000000d40468723c */ /* 0x040fec0000081068 */
[C---:B------:R-:W-:Y:S01]  /*c55f0*/  HMMA.1688.F32.TF32 R116, R4.reuse, R200, R116 ;  /* 0x000000c80474723c */ /* 0x040fe20000081074 */
[----:B------:R-:W-:Y:S01]  /*c5600*/  IMAD.MOV.U32 R39, RZ, RZ, R244 ;  /* 0x000000ffff277224 */ /* 0x000fe200078e00f4 */
[----:B------:R1:W-:Y:S04]  /*c5610*/  STL [R1+0xb14], R245 ;  /* 0x000b14f501007387 */ /* 0x0003e80000100800 */
[----:B------:R-:W2:Y:S01]  /*c5620*/  LDL.LU R244, [R1+0x510] ;  /* 0x0005100001f47983 */ /* 0x000ea20000300800 */
[----:B------:R-:W-:Y:S01]  /*c5630*/  IMAD.MOV.U32 R231, RZ, RZ, R246 ;  /* 0x000000ffffe77224 */ /* 0x000fe200078e00f6 */
[----:B------:R-:W-:Y:S01]  /*c5640*/  HMMA.1688.F32.TF32 R120, R4, R196, R120 ;  /* 0x000000c40478723c */ /* 0x000fe20000081078 */
[----:B------:R-:W-:Y:S01]  /*c5650*/  MOV R230, R247 ;  /* 0x000000f700e67202 */ /* 0x000fe20000000f00 */
[----:B------:R-:W-:-:S02]  /*c5660*/  IMAD.MOV.U32 R222, RZ, RZ, R60 ;  /* 0x000000ffffde7224 */ /* 0x000fc400078e003c */
[----:B------:R-:W-:Y:S02]  /*c5670*/  IMAD.MOV.U32 R242, RZ, RZ, R61 ;  /* 0x000000fffff27224 */ /* 0x000fe400078e003d */
[----:B------:R-:W-:Y:S01]  /*c5680*/  HMMA.1688.F32.TF32 R124, R4, R192, R124 ;  /* 0x000000c0047c723c */ /* 0x000fe2000008107c */
[----:B-1----:R-:W2:Y:S04]  /*c5690*/  LDL.LU R245, [R1+0x514] ;  /* 0x0005140001f57983 */ /* 0x002ea80000300800 */
[----:B------:R-:W2:Y:S04]  /*c56a0*/  LDL.LU R246, [R1+0x518] ;  /* 0x0005180001f67983 */ /* 0x000ea80000300800 */
[----:B------:R-:W2:Y:S04]  /*c56b0*/  LDL.LU R247, [R1+0x51c] ;  /* 0x00051c0001f77983 */ /* 0x000ea80000300800 */
[----:B------:R-:W3:Y:S01]  /*c56c0*/  LDL.LU R60, [R1+0x500] ;  /* 0x00050000013c7983 */ /* 0x000ee20000300800 */
[----:B------:R-:W-:-:S03]  /*c56d0*/  MOV R243, R62 ;  /* 0x0000003e00f37202 */ /* 0x000fc60000000f00 */
[----:B------:R-:W3:Y:S01]  /*c56e0*/  LDL.LU R61, [R1+0x504] ;  /* 0x00050400013d7983 */ /* 0x000ee20000300800 */
[----:B------:R-:W-:-:S03]  /*c56f0*/  IMAD.MOV.U32 R223, RZ, RZ, R63 ;  /* 0x000000ffffdf7224 */ /* 0x000fc600078e003f */
[----:B------:R-:W3:Y:S04]  /*c5700*/  LDL.LU R62, [R1+0x508] ;  /* 0x00050800013e7983 */ /* 0x000ee80000300800 */
[----:B------:R-:W3:Y:S01]  /*c5710*/  LDL.LU R63, [R1+0x50c] ;  /* 0x00050c00013f7983 */ /* 0x000ee20000300800 */
[C---:B------:R-:W-:Y:S06]  /*c5720*/  HMMA.1688.F32.TF32 R128, R4.reuse, R188, R128 ;  /* 0x000000bc0480723c */ /* 0x040fec0000081080 */
[----:B------:R-:W-:Y:S01]  /*c5730*/  HMMA.1688.F32.TF32 R48, R4, R184, R48 ;  /* 0x000000b80430723c */ /* 0x000fe20000081030 */
[----:B------:R-:W-:Y:S01]  /*c5740*/  IMAD.MOV.U32 R226, RZ, RZ, R100 ;  /* 0x000000ffffe27224 */ /* 0x000fe200078e0064 */
[----:B------:R-:W-:-:S02]  /*c5750*/  MOV R227, R101 ;  /* 0x0000006500e37202 */ /* 0x000fc40000000f00 */
[----:B------:R-:W4:Y:S04]  /*c5760*/  LDL.LU.64 R100, [R1+0xb150] ;  /* 0x00b1500001647983 */ /* 0x000f280000300a00 */
[----:B------:R1:W-:Y:S04]  /*c5770*/  STL.64 [R1+0xb40], R104 ;  /* 0x000b406801007387 */ /* 0x0003e80000100a00 */
[----:B------:R-:W-:Y:S04]  /*c5780*/  STL.64 [R1+0xb48], R106 ;  /* 0x000b486a01007387 */ /* 0x000fe80000100a00 */
[----:B-1----:R-:W2:Y:S04]  /*c5790*/  LDL.LU.64 R104, [R1+0xb148] ;  /* 0x00b1480001687983 */ /* 0x002ea80000300a00 */
[----:B------:R1:W-:Y:S04]  /*c57a0*/  STL.64 [R1+0xbc0], R108 ;  /* 0x000bc06c01007387 */ /* 0x0003e80000100a00 */
[----:B------:R-:W-:Y:S04]  /*c57b0*/  STL.64 [R1+0xbc8], R110 ;  /* 0x000bc86e01007387 */ /* 0x000fe80000100a00 */
[----:B-1----:R-:W2:Y:S04]  /*c57c0*/  LDL.LU.64 R108, [R1+0xb140] ;  /* 0x00b14000016c7983 */ /* 0x002ea80000300a00 */
[----:B------:R1:W-:Y:S04]  /*c57d0*/  STL.64 [R1+0xbd0], R112 ;  /* 0x000bd07001007387 */ /* 0x0003e80000100a00 */
[----:B------:R-:W-:Y:S04]  /*c57e0*/  STL.64 [R1+0xbd8], R114 ;  /* 0x000bd87201007387 */ /* 0x000fe80000100a00 */
[----:B-1----:R-:W2:Y:S04]  /*c57f0*/  LDL.LU.64 R112, [R1+0xb138] ;  /* 0x00b1380001707983 */ /* 0x002ea80000300a00 */
[----:B------:R1:W-:Y:S04]  /*c5800*/  STL.64 [R1+0xbe0], R116 ;  /* 0x000be07401007387 */ /* 0x0003e80000100a00 */
[----:B------:R-:W-:Y:S01]  /*c5810*/  STL.64 [R1+0xbe8], R118 ;  /* 0x000be87601007387 */ /* 0x000fe20000100a00 */
[----:B------:R-:W-:Y:S01]  /*c5820*/  IMAD.MOV.U32 R178, RZ, RZ, R48 ;  /* 0x000000ffffb27224 */ /* 0x000fe200078e0030 */
[----:B------:R-:W-:-:S02]  /*c5830*/  MOV R179, R49 ;  /* 0x0000003100b37202 */ /* 0x000fc40000000f00 */
        /* <DEDUP_REMOVED lines=8> */
[----:B-1----:R-:W2:Y:S04]  /*c58c0*/  LDL.LU.64 R128, [R1+0xb118] ;  /* 0x00b1180001807983 */ /* 0x002ea80000300a00 */
[----:B------:R-:W2:Y:S04]  /*c58d0*/  LDL.LU.64 R48, [R1+0xb110] ;  /* 0x00b1100001307983 */ /* 0x000ea80000300a00 */
[----:B------:R-:W2:Y:S04]  /*c58e0*/  LDL.LU R118, [R1+0x4f8] ;  /* 0x0004f80001767983 */ /* 0x000ea80000300800 */
[----:B------:R-:W2:Y:S04]  /*c58f0*/  LDL.LU R119, [R1+0x4fc] ;  /* 0x0004fc0001777983 */ /* 0x000ea80000300800 */
[----:B------:R-:W2:Y:S01]  /*c5900*/  LDL.LU R122, [R1+0x4e8] ;  /* 0x0004e800017a7983 */ /* 0x000ea20000300800 */
[----:B------:R-:W-:-:S02]  /*c5910*/  IMAD.MOV.U32 R238, RZ, RZ, R102 ;  /* 0x000000ffffee7224 */ /* 0x000fc400078e0066 */
[----:B------:R-:W-:Y:S02]  /*c5920*/  IMAD.MOV.U32 R239, RZ, RZ, R103 ;  /* 0x000000ffffef7224 */ /* 0x000fe400078e0067 */
[----:B------:R-:W-:Y:S01]  /*c5930*/  IMAD.MOV.U32 R127, RZ, RZ, R97 ;  /* 0x000000ffff7f7224 */ /* 0x000fe200078e0061 */
[----:B------:R-:W-:Y:S01]  /*c5940*/  MOV R174, R130 ;  /* 0x0000008200ae7202 */ /* 0x000fe20000000f00 */
[----:B------:R-:W-:Y:S02]  /*c5950*/  IMAD.MOV.U32 R175, RZ, RZ, R131 ;  /* 0x000000ffffaf7224 */ /* 0x000fe400078e0083 */
[----:B------:R-:W-:Y:S02]  /*c5960*/  IMAD.MOV.U32 R114, RZ, RZ, R92 ;  /* 0x000000ffff727224 */ /* 0x000fe400078e005c */
[----:B------:R-:W-:Y:S02]  /*c5970*/  IMAD.MOV.U32 R115, RZ, RZ, R89 ;  /* 0x000000ffff737224 */ /* 0x000fe400078e0059 */
[----:B------:R-:W-:-:S02]  /*c5980*/  IMAD.MOV.U32 R190, RZ, RZ, R50 ;  /* 0x000000ffffbe7224 */ /* 0x000fc400078e0032 */
[----:B------:R-:W-:-:S05]  /*c5990*/  IMAD.MOV.U32 R191, RZ, RZ, R51 ;  /* 0x000000ffffbf7224 */ /* 0x000fca00078e0033 */
[----:B------:R-:W-:Y:S04]  /*c59a0*/  STL.64 [R1+0xb100], R190 ;  /* 0x00b100be01007387 */ /* 0x000fe80000100a00 */
[----:B------:R-:W-:Y:S04]  /*c59b0*/  STL.64 [R1+0xb0f8], R188 ;  /* 0x00b0f8bc01007387 */ /* 0x000fe80000100a00 */
[----:B------:R-:W-:Y:S04]  /*c59c0*/  STL.64 [R1+0xb0d0], R178 ;  /* 0x00b0d0b201007387 */ /* 0x000fe80000100a00 */
[----:B------:R-:W-:Y:S04]  /*c59d0*/  STL.64 [R1+0xb0c8], R176 ;  /* 0x00b0c8b001007387 */ /* 0x000fe80000100a00 */
[----:B------:R1:W-:Y:S04]  /*c59e0*/  STL.64 [R1+0xb0c0], R174 ;  /* 0x00b0c0ae01007387 */ /* 0x0003e80000100a00 */
[----:B------:R2:W-:Y:S01]  /*c59f0*/  STL.64 [R1+0xb0b8], R172 ;  /* 0x00b0b8ac01007387 */ /* 0x0005e20000100a00 */
[----:B-1----:R-:W-:-:S02]  /*c5a00*/  IMAD.MOV.U32 R174, RZ, RZ, R13 ;  /* 0x000000ffffae7224 */ /* 0x002fc400078e000d */
[----:B------:R-:W-:Y:S02]  /*c5a10*/  IMAD.MOV.U32 R175, RZ, RZ, R12 ;  /* 0x000000ffffaf7224 */ /* 0x000fe400078e000c */
[----:B------:R-:W1:Y:S01]  /*c5a20*/  LDSM.16.M88.4 R12, [R0+UR13+0x24080] ;  /* 0x0240800d000c783b */ /* 0x000e620008000200 */
[----:B---3--:R-:W-:Y:S01]  /*c5a30*/  HMMA.1688.F32.TF32 R60, R4, R176, R60 ;  /* 0x000000b0043c723c */ /* 0x008fe2000008103c */
[----:B----4-:R-:W-:-:S15]  /*c5a40*/  IMAD.MOV.U32 R126, RZ, RZ, R100 ;  /* 0x000000ffff7e7224 */ /* 0x010fde00078e0064 */
[----:B------:R-:W-:-:S08]  /*c5a50*/  NOP ;  /* 0x0000000000007918 */ /* 0x000fd00000000000 */
[----:B------:R-:W-:Y:S01]  /*c5a60*/  MOV R202, R61 ;  /* 0x0000003d00ca7202 */ /* 0x000fe20000000f00 */
[----:B------:R-:W-:Y:S02]  /*c5a70*/  IMAD.MOV.U32 R211, RZ, RZ, R60 ;  /* 0x000000ffffd37224 */ /* 0x000fe400078e003c */
[----:B------:R-:W-:Y:S02]  /*c5a80*/  IMAD.MOV.U32 R206, RZ, RZ, R62 ;  /* 0x000000ffffce7224 */ /* 0x000fe400078e003e */
[----:B------:R-:W-:Y:S02]  /*c5a90*/  IMAD.MOV.U32 R207, RZ, RZ, R63 ;  /* 0x000000ffffcf7224 */ /* 0x000fe400078e003f */
[----:B--2---:R-:W-:Y:S01]  /*c5aa0*/  IMAD.MOV.U32 R131, RZ, RZ, R105 ;  /* 0x000000ffff837224 */ /* 0x004fe200078e0069 */
[----:B------:R-:W-:Y:S02]  /*c5ab0*/  MOV R130, R108 ;  /* 0x0000006c00827202 */ /* 0x000fe40000000f00 */
[----:B------:R-:W-:-:S02]  /*c5ac0*/  MOV R63, R113 ;  /* 0x00000071003f7202 */ /* 0x000fc40000000f00 */
[----:B------:R-:W-:Y:S01]  /*c5ad0*/  MOV R113, R93 ;  /* 0x0000005d00717202 */ /* 0x000fe20000000f00 */
[----:B------:R-:W-:Y:S01]  /*c5ae0*/  HMMA.1688.F32.TF32 R244, R4, R180, R244 ;  /* 0x000000b404f4723c */ /* 0x000fe200000810f4 */
[----:B------:R-:W-:Y:S01]  /*c5af0*/  LDSM.16.M88.4 R92, [R0+UR13+0x2f080] ;  /* 0x02f0800d005c783b */ /* 0x000fe20008000200 */
[----:B------:R-:W-:Y:S01]  /*c5b00*/  IMAD.MOV.U32 R61, RZ, RZ, R125 ;  /* 0x000000ffff3d7224 */ /* 0x000fe200078e007d */
[----:B------:R-:W-:-:S03]  /*c5b10*/  MOV R125, R101 ;  /* 0x00000065007d7202 */ /* 0x000fc60000000f00 */
[----:B------:R-:W-:Y:S01]  /*c5b20*/  HMMA.1688.F32.TF32 R100, R4, R172, R116 ;  /* 0x000000ac0464723c */ /* 0x000fe20000081074 */
[----:B------:R-:W-:Y:S02]  /*c5b30*/  MOV R123, R129 ;  /* 0x00000081007b7202 */ /* 0x000fe40000000f00 */
[----:B------:R-:W-:Y:S01]  /*c5b40*/  MOV R60, R128 ;  /* 0x00000080003c7202 */ /* 0x000fe20000000f00 */
[----:B------:R-:W-:Y:S02]  /*c5b50*/  IMAD.MOV.U32 R62, RZ, RZ, R124 ;  /* 0x000000ffff3e7224 */ /* 0x000fe400078e007c */
[----:B------:R-:W-:Y:S02]  /*c5b60*/  IMAD.MOV.U32 R124, RZ, RZ, R104 ;  /* 0x000000ffff7c7224 */ /* 0x000fe400078e0068 */
[----:B------:R-:W-:Y:S02]  /*c5b70*/  IMAD.MOV.U32 R128, RZ, RZ, R112 ;  /* 0x000000ffff807224 */ /* 0x000fe400078e0070 */
[----:B------:R-:W-:-:S02]  /*c5b80*/  IMAD.MOV.U32 R129, RZ, RZ, R109 ;  /* 0x000000ffff817224 */ /* 0x000fc400078e006d */
[----:B------:R-:W-:Y:S01]  /*c5b90*/  IMAD.MOV.U32 R112, RZ, RZ, R96 ;  /* 0x000000ffff707224 */ /* 0x000fe200078e0060 */
[----:B------:R-:W-:Y:S02]  /*c5ba0*/  MOV R119, R81 ;  /* 0x0000005100777202 */ /* 0x000fe40000000f00 */
[----:B------:R-:W-:Y:S01]  /*c5bb0*/  MOV R116, R88 ;  /* 0x0000005800747202 */ /* 0x000fe20000000f00 */
[----:B------:R-:W-:Y:S01]  /*c5bc0*/  HMMA.1688.F32.TF32 R60, R4, R156, R60 ;  /* 0x0000009c043c723c */ /* 0x000fe2000008103c */
[----:B------:R-:W-:Y:S02]  /*c5bd0*/  IMAD.MOV.U32 R117, RZ, RZ, R85 ;  /* 0x000000ffff757224 */ /* 0x000fe400078e0055 */
[----:B------:R-:W-:Y:S02]  /*c5be0*/  IMAD.MOV.U32 R118, RZ, RZ, R84 ;  /* 0x000000ffff767224 */ /* 0x000fe400078e0054 */
[----:B------:R-:W-:Y:S01]  /*c5bf0*/  IMAD.MOV.U32 R172, RZ, RZ, R17 ;  /* 0x000000ffffac7224 */ /* 0x000fe200078e0011 */
[----:B------:R-:W-:Y:S01]  /*c5c00*/  MOV R173, R16 ;  /* 0x0000001000ad7202 */ /* 0x000fe20000000f00 */
[----:B------:R-:W-:Y:S04]  /*c5c10*/  LDSM.16.M88.4 R108, [R0+UR13+0x2b080] ;  /* 0x02b0800d006c783b */ /* 0x000fe80008000200 */
[----:B------:R-:W2:Y:S04]  /*c5c20*/  LDSM.16.M88.4 R16, [R0+UR13+0x25080] ;  /* 0x0250800d0010783b */ /* 0x000ea80008000200 */
[----:B------:R-:W-:Y:S04]  /*c5c30*/  LDSM.16.M88.4 R104, [R0+UR13+0x2c080] ;  /* 0x02c0800d0068783b */ /* 0x000fe80008000200 */
[----:B------:R-:W-:Y:S04]  /*c5c40*/  LDSM.16.M88.4 R96, [R0+UR13+0x2e080] ;  /* 0x02e0800d0060783b */ /* 0x000fe80008000200 */
[----:B------:R-:W-:Y:S04]  /*c5c50*/  LDSM.16.M88.4 R88, [R0+UR13+0x30080] ;  /* 0x0300800d0058783b */ /* 0x000fe80008000200 */
[----:B------:R-:W-:Y:S01]  /*c5c60*/  LDSM.16.M88.4 R84, [R0+UR13+0x31080] ;  /* 0x0310800d0054783b */ /* 0x000fe20008000200 */
[----:B------:R-:W-:Y:S01]  /*c5c70*/  MOV R203, R100 ;  /* 0x0000006400cb7202 */ /* 0x000fe20000000f00 */
[----:B------:R-:W-:-:S02]  /*c5c80*/  IMAD.MOV.U32 R198, RZ, RZ, R101 ;  /* 0x000000ffffc67224 */ /* 0x000fc400078e0065 */
[----:B------:R-:W-:Y:S01]  /*c5c90*/  IMAD.MOV.U32 R199, RZ, RZ, R102 ;  /* 0x000000ffffc77224 */ /* 0x000fe200078e0066 */
[----:B------:R-:W-:Y:S02]  /*c5ca0*/  MOV R195, R103 ;  /* 0x0000006700c37202 */ /* 0x000fe40000000f00 */
[----:B------:R-:W-:Y:S07]  /*c5cb0*/  HMMA.1688.F32.TF32 R100, R4, R168, R120 ;  /* 0x000000a80464723c */ /* 0x000fee0000081078 */
[----:B------:R-:W-:-:S02]  /*c5cc0*/  IMAD.MOV.U32 R120, RZ, RZ, R80 ;  /* 0x000000ffff787224 */ /* 0x000fc400078e0050 */
[----:B------:R-:W-:Y:S01]  /*c5cd0*/  IMAD.MOV.U32 R121, RZ, RZ, R77 ;  /* 0x000000ffff797224 */ /* 0x000fe200078e004d */
[----:B------:R-:W-:Y:S01]  /*c5ce0*/  HMMA.1688.F32.TF32 R80, R4, R164, R124 ;  /* 0x000000a40450723c */ /* 0x000fe2000008107c */
[----:B------:R-:W-:-:S05]  /*c5cf0*/  MOV R122, R76 ;  /* 0x0000004c007a7202 */ /* 0x000fca0000000f00 */
[C---:B------:R-:W-:Y:S07]  /*c5d00*/  HMMA.1688.F32.TF32 R76, R4.reuse, R160, R128 ;  /* 0x000000a0044c723c */ /* 0x040fee0000081080 */
[----:B------:R-:W-:Y:S01]  /*c5d10*/  IMAD.MOV.U32 R130, RZ, RZ, R45 ;  /* 0x000000ffff827224 */ /* 0x000fe200078e002d */
[----:B------:R-:W-:Y:S02]  /*c5d20*/  MOV R131, R44 ;  /* 0x0000002c00837202 */ /* 0x000fe40000000f00 */
[----:B------:R-:W-:Y:S01]  /*c5d30*/  HMMA.1688.F32.TF32 R44, R4, R152, R112 ;  /* 0x00000098042c723c */ /* 0x000fe20000081070 */
[----:B------:R-:W-:-:S02]  /*c5d40*/  IMAD.MOV.U32 R186, RZ, RZ, R100 ;  /* 0x000000ffffba7224 */ /* 0x000fc400078e0064 */
[----:B------:R-:W-:Y:S01]  /*c5d50*/  IMAD.MOV.U32 R187, RZ, RZ, R101 ;  /* 0x000000ffffbb7224 */ /* 0x000fe200078e0065 */
[----:B------:R-:W-:Y:S01]  /*c5d60*/  MOV R182, R102 ;  /* 0x0000006600b67202 */ /* 0x000fe20000000f00 */
[----:B------:R-:W-:Y:S01]  /*c5d70*/  IMAD.MOV.U32 R183, RZ, RZ, R103 ;  /* 0x000000ffffb77224 */ /* 0x000fe200078e0067 */
[----:B------:R-:W-:Y:S01]  /*c5d80*/  MOV R170, R62 ;  /* 0x0000003e00aa7202 */ /* 0x000fe20000000f00 */
[----:B------:R-:W-:Y:S01]  /*c5d90*/  IMAD.MOV.U32 R171, RZ, RZ, R63 ;  /* 0x000000ffffab7224 */ /* 0x000fe200078e003f */
        /* <DEDUP_REMOVED lines=11> */
[----:B------:R-:W-:-:S02]  /*c5e50*/  IMAD.MOV.U32 R123, RZ, RZ, R73 ;  /* 0x000000ffff7b7224 */ /* 0x000fc400078e0049 */
[----:B------:R-:W-:Y:S01]  /*c5e60*/  IMAD.MOV.U32 R124, RZ, RZ, R72 ;  /* 0x000000ffff7c7224 */ /* 0x000fe200078e0048 */
[----:B------:R-:W-:Y:S01]  /*c5e70*/  MOV R125, R69 ;  /* 0x00000045007d7202 */ /* 0x000fe20000000f00 */
[----:B------:R4:W-:Y:S01]  /*c5e80*/  STL.64 [R1+0xec0], R44 ;  /* 0x000ec02c01007387 */ /* 0x0009e20000100a00 */
[----:B------:R-:W-:Y:S02]  /*c5e90*/  IMAD.MOV.U32 R142, RZ, RZ, R46 ;  /* 0x000000ffff8e7224 */ /* 0x000fe400078e002e */
[----:B------:R-:W-:Y:S02]  /*c5ea0*/  IMAD.MOV.U32 R143, RZ, RZ, R47 ;  /* 0x000000ffff8f7224 */ /* 0x000fe400078e002f */
[----:B------:R-:W-:Y:S02]  /*c5eb0*/  IMAD.MOV.U32 R126, RZ, RZ, R68 ;  /* 0x000000ffff7e7224 */ /* 0x000fe400078e0044 */
[----:B------:R-:W-:Y:S01]  /*c5ec0*/  IMAD.MOV.U32 R127, RZ, RZ, R65 ;  /* 0x000000ffff7f7224 */ /* 0x000fe200078e0041 */
[----:B------:R-:W-:Y:S01]  /*c5ed0*/  MOV R128, R52 ;  /* 0x0000003400807202 */ /* 0x000fe20000000f00 */
[----:B------:R-:W-:-:S02]  /*c5ee0*/  IMAD.MOV.U32 R129, RZ, RZ, R48 ;  /* 0x000000ffff817224 */ /* 0x000fc400078e0030 */
[----:B------:R-:W-:Y:S02]  /*c5ef0*/  IMAD.MOV.U32 R63, RZ, RZ, R53 ;  /* 0x000000ffff3f7224 */ /* 0x000fe400078e0035 */
[----:B---3--:R-:W-:Y:S01]  /*c5f00*/  IMAD.MOV.U32 R60, RZ, RZ, R64 ;  /* 0x000000ffff3c7224 */ /* 0x008fe200078e0040 */
[----:B------:R-:W-:Y:S01]  /*c5f10*/  MOV R61, R57 ;  /* 0x00000039003d7202 */ /* 0x000fe20000000f00 */
[----:B------:R-:W-:Y:S01]  /*c5f20*/  IMAD.MOV.U32 R62, RZ, RZ, R56 ;  /* 0x000000ffff3e7224 */ /* 0x000fe200078e0038 */
[----:B------:R-:W-:Y:S01]  /*c5f30*/  LDSM.16.M88.4 R112, [R0+UR13+0x2a080] ;  /* 0x02a0800d0070783b */ /* 0x000fe20008000200 */
[C---:B----4-:R-:W-:Y:S06]  /*c5f40*/  HMMA.1688.F32.TF32 R44, R4.reuse, R148, R116 ;  /* 0x00000094042c723c */ /* 0x050fec0000081074 */
[----:B------:R-:W-:Y:S01]  /*c5f50*/  HMMA.1688.F32.TF32 R52, R4, R136, R128 ;  /* 0x000000880434723c */ /* 0x000fe20000081080 */
        /* <DEDUP_REMOVED lines=13> */
[----:B------:R-:W-:Y:S01]  /*c6030*/  HMMA.1688.F32.TF32 R44, R4, R144, R120 ;  /* 0x00000090042c723c */ /* 0x000fe20000081078 */
[----:B------:R-:W-:-:S15]  /*c6040*/  LDSM.16.M88.4 R120, [R0+UR13+0x28080] ;  /* 0x0280800d0078783b */ /* 0x000fde0008000200 */
[----:B------:R-:W-:-:S08]  /*c6050*/  NOP ;  /* 0x0000000000007918 */ /* 0x000fd00000000000 */
[----:B------:R-:W-:Y:S02]  /*c6060*/  IMAD.MOV.U32 R146, RZ, RZ, R44 ;  /* 0x000000ffff927224 */ /* 0x000fe400078e002c */
[----:B------:R-:W-:Y:S01]  /*c6070*/  IMAD.MOV.U32 R147, RZ, RZ, R45 ;  /* 0x000000ffff937224 */ /* 0x000fe200078e002d */
[----:B------:R-:W-:Y:S01]  /*c6080*/  MOV R166, R46 ;  /* 0x0000002e00a67202 */ /* 0x000fe20000000f00 */
[----:B------:R-:W-:Y:S02]  /*c6090*/  IMAD.MOV.U32 R167, RZ, RZ, R47 ;  /* 0x000000ffffa77224 */ /* 0x000fe400078e002f */
[----:B------:R-:W-:Y:S01]  /*c60a0*/  HMMA.1688.F32.TF32 R44, R4, R140, R124 ;  /* 0x0000008c042c723c */ /* 0x000fe2000008107c */
[----:B------:R-:W4:Y:S04]  /*c60b0*/  LDSM.16.M88.4 R124, [R0+UR13+0x27080] ;  /* 0x0270800d007c783b */ /* 0x000f280008000200 */
        /* <DEDUP_REMOVED lines=8> */
[----:B------:R-:W-:-:S02]  /*c6140*/  IMAD.MOV.U32 R154, RZ, RZ, R46 ;  /* 0x000000ffff9a7224 */ /* 0x000fc400078e002e */
[----:B------:R-:W-:Y:S02]  /*c6150*/  IMAD.MOV.U32 R155, RZ, RZ, R47 ;  /* 0x000000ffff9b7224 */ /* 0x000fe400078e002f */
[----:B------:R-:W-:Y:S01]  /*c6160*/  HMMA.1688.F32.TF32 R44, R4, R132, R60 ;  /* 0x00000084042c723c */ /* 0x000fe2000008103c */
        /* <DEDUP_REMOVED lines=8> */
[----:B------:R-:W4:Y:S01]  /*c61f0*/  LDSM.16.M88.4 R60, [R0+UR13+0x37080] ;  /* 0x0370800d003c783b */ /* 0x000f220008000200 */
[----:B------:R-:W-:-:S02]  /*c6200*/  IMAD.MOV.U32 R214, RZ, RZ, R245 ;  /* 0x000000ffffd67224 */ /* 0x000fc400078e00f5 */
[----:B------:R-:W-:Y:S01]  /*c6210*/  IMAD.MOV.U32 R210, RZ, RZ, R247 ;  /* 0x000000ffffd27224 */ /* 0x000fe200078e00f7 */
[----:B------:R-:W4:Y:S04]  /*c6220*/  LDSM.16.M88.4 R52, [R0+UR13+0x39080] ;  /* 0x0390800d0034783b */ /* 0x000f280008000200 */
[----:B------:R-:W-:Y:S04]  /*c6230*/  LDS R245, [R49+UR12+0x82000] ;  /* 0x0820000c31f57984 */ /* 0x000fe80008000800 */
[----:B------:R-:W-:Y:S04]  /*c6240*/  LDS R247, [R49+UR12+0x82400] ;  /* 0x0824000c31f77984 */ /* 0x000fe80008000800 */
[----:B------:R-:W4:Y:S04]  /*c6250*/  LDSM.16.M88.4 R48, [R0+UR13+0x3a080] ;  /* 0x03a0800d0030783b */ /* 0x000f280008000200 */
[----:B------:R-:W-:Y:S04]  /*c6260*/  STL.64 [R1+0xfc0], R44 ;  /* 0x000fc02c01007387 */ /* 0x000fe80000100a00 */
[----:B------:R-:W-:Y:S04]  /*c6270*/  STL.64 [R1+0xfc8], R46 ;  /* 0x000fc82e01007387 */ /* 0x000fe80000100a00 */
[----:B-1----:R-:W-:Y:S04]  /*c6280*/  STL [R1+0xabe4], R14 ;  /* 0x00abe40e01007387 */ /* 0x002fe80000100800 */
[----:B------:R-:W-:Y:S04]  /*c6290*/  STL [R1+0xabe0], R15 ;  /* 0x00abe00f01007387 */ /* 0x000fe80000100800 */
[----:B--2---:R-:W-:Y:S04]  /*c62a0*/  STL [R1+0xabfc], R18 ;  /* 0x00abfc1201007387 */ /* 0x004fe80000100800 */
[----:B------:R-:W-:Y:S04]  /*c62b0*/  STL [R1+0xabe8], R19 ;  /* 0x00abe81301007387 */ /* 0x000fe80000100800 */
[----:B---3--:R-:W-:Y:S04]  /*c62c0*/  STL [R1+0xac04], R130 ;  /* 0x00ac048201007387 */ /* 0x008fe80000100800 */
[----:B------:R-:W-:Y:S04]  /*c62d0*/  STL [R1+0xac00], R131 ;  /* 0x00ac008301007387 */ /* 0x000fe80000100800 */
[----:B----4-:R-:W-:Y:S04]  /*c62e0*/  STL [R1+0xac0c], R126 ;  /* 0x00ac0c7e01007387 */ /* 0x010fe80000100800 */
[----:B------:R-:W1:Y:S01]  /*c62f0*/  LDSM.16.M88.4 R44, [R0+UR13+0x3b080] ;  /* 0x03b0800d002c783b */ /* 0x000e620008000200 */
[----:B------:R-:W-:Y:S01]  /*c6300*/  MOV R188, R41 ;  /* 0x0000002900bc7202 */ /* 0x000fe20000000f00 */
[----:B------:R-:W-:-:S02]  /*c6310*/  IMAD.MOV.U32 R189, RZ, RZ, R40 ;  /* 0x000000ffffbd7224 */ /* 0x000fc400078e0028 */
[----:B------:R-:W-:Y:S04]  /*c6320*/  STL [R1+0xac08], R127 ;  /* 0x00ac087f01007387 */ /* 0x000fe80000100800 */
[----:B------:R-:W-:Y:S04]  /*c6330*/  STL [R1+0xac14], R122 ;  /* 0x00ac147a01007387 */ /* 0x000fe80000100800 */
[----:B------:R-:W2:Y:S01]  /*c6340*/  LDSM.16.M88.4 R40, [R0+UR13+0x3c080] ;  /* 0x03c0800d0028783b */ /* 0x000ea20008000200 */
[----:B------:R-:W-:Y:S01]  /*c6350*/  IMAD.MOV.U32 R190, RZ, RZ, R29 ;  /* 0x000000ffffbe7224 */ /* 0x000fe200078e001d */
[----:B------:R-:W-:-:S02]  /*c6360*/  MOV R191, R28 ;  /* 0x0000001c00bf7202 */ /* 0x000fc40000000f00 */
[----:B------:R-:W-:Y:S04]  /*c6370*/  STL [R1+0xac10], R123 ;  /* 0x00ac107b01007387 */ /* 0x000fe80000100800 */
[----:B------:R-:W-:Y:S04]  /*c6380*/  STL [R1+0xac1c], R118 ;  /* 0x00ac1c7601007387 */ /* 0x000fe80000100800 */
[----:B------:R-:W3:Y:S01]  /*c6390*/  LDSM.16.M88.4 R28, [R0+UR13+0x3d080] ;  /* 0x03d0800d001c783b */ /* 0x000ee20008000200 */
[----:B------:R-:W-:Y:S02]  /*c63a0*/  IMAD.MOV.U32 R176, RZ, RZ, R25 ;  /* 0x000000ffffb07224 */ /* 0x000fe400078e0019 */
[----:B------:R-:W-:Y:S01]  /*c63b0*/  IMAD.MOV.U32 R177, RZ, RZ, R24 ;  /* 0x000000ffffb17224 */ /* 0x000fe200078e0018 */
[----:B------:R-:W-:Y:S04]  /*c63c0*/  STL [R1+0xac18], R119 ;  /* 0x00ac187701007387 */ /* 0x000fe80000100800 */
[----:B------:R-:W-:Y:S04]  /*c63d0*/  STL [R1+0xac24], R114 ;  /* 0x00ac247201007387 */ /* 0x000fe80000100800 */
[----:B------:R-:W4:Y:S01]  /*c63e0*/  LDSM.16.M88.4 R24, [R0+UR13+0x3e080] ;  /* 0x03e0800d0018783b */ /* 0x000f220008000200 */
[----:B------:R-:W-:Y:S01]  /*c63f0*/  MOV R178, R21 ;  /* 0x0000001500b27202 */ /* 0x000fe20000000f00 */
[----:B------:R-:W-:-:S02]  /*c6400*/  IMAD.MOV.U32 R179, RZ, RZ, R20 ;  /* 0x000000ffffb37224 */ /* 0x000fc400078e0014 */
        /* <DEDUP_REMOVED lines=24> */
[C---:B------:R-:W-:Y:S03]  /*c6590*/  HMMA.1688.F32.TF32 R140, R4.reuse, R12, R172 ;  /* 0x0000000c048c723c */ /* 0x040fe600000810ac */
        /* <DEDUP_REMOVED lines=21> */
[----:B------:R-:W2:Y:S04]  /*c66f0*/  LDL.LU R180, [R1+0x10c0] ;  /* 0x0010c00001b47983 */ /* 0x000ea80000300800 */
[----:B------:R-:W-:Y:S04]  /*c6700*/  STL.64 [R1+0x1170], R140 ;  /* 0x0011708c01007387 */ /* 0x000fe80000100a00 */
[----:B------:R1:W-:Y:S04]  /*c6710*/  STL.64 [R1+0x1178], R142 ;  /* 0x0011788e01007387 */ /* 0x0003e80000100a00 */
[----:B------:R-:W2:Y:S04]  /*c6720*/  LDL.LU R181, [R1+0x10c4] ;  /* 0x0010c40001b57983 */ /* 0x000ea80000300800 */
[----:B------:R-:W2:Y:S04]  /*c6730*/  LDL.LU R182, [R1+0x10c8] ;  /* 0x0010c80001b67983 */ /* 0x000ea80000300800 */
[----:B------:R-:W2:Y:S01]  /*c6740*/  LDL.LU R183, [R1+0x10cc] ;  /* 0x0010cc0001b77983 */ /* 0x000ea20000300800 */
[----:B-1----:R-:W-:Y:S03]  /*c6750*/  HMMA.1688.F32.TF32 R140, R4, R16, R176 ;  /* 0x00000010048c723c */ /* 0x002fe600000810b0 */
        /* <DEDUP_REMOVED lines=12> */
[----:B------:R-:W-:Y:S01]  /*c6820*/  MOV R115, R143 ;  /* 0x0000008f00737202 */ /* 0x000fe20000000f00 */
[----:B------:R-:W-:-:S02]  /*c6830*/  IMAD.MOV.U32 R114, RZ, RZ, R142 ;  /* 0x000000ffff727224 */ /* 0x000fc400078e008e */
[----:B------:R-:W-:Y:S01]  /*c6840*/  IMAD.MOV.U32 R111, RZ, RZ, R141 ;  /* 0x000000ffff6f7224 */ /* 0x000fe200078e008d */
[----:B------:R-:W-:Y:S01]  /*c6850*/  MOV R110, R140 ;  /* 0x0000008c006e7202 */ /* 0x000fe20000000f00 */
[----:B------:R-:W-:Y:S04]  /*c6860*/  STL [R1+0xac54], R115 ;  /* 0x00ac547301007387 */ /* 0x000fe80000100800 */
[----:B------:R-:W-:Y:S04]  /*c6870*/  STL [R1+0xac50], R114 ;  /* 0x00ac507201007387 */ /* 0x000fe80000100800 */
[----:B------:R1:W-:Y:S04]  /*c6880*/  STL [R1+0xac4c], R111 ;  /* 0x00ac4c6f01007387 */ /* 0x0003e80000100800 */
[----:B------:R1:W-:Y:S01]  /*c6890*/  STL [R1+0xac48], R110 ;  /* 0x00ac486e01007387 */ /* 0x0003e20000100800 */
[----:B------:R-:W-:Y:S03]  /*c68a0*/  HMMA.1688.F32.TF32 R140, R4, R128, R188 ;  /* 0x00000080048c723c */ /* 0x000fe600000810bc */
[----:B------:R-:W3:Y:S04]  /*c68b0*/  LDL.LU R188, [R1+0x790] ;  /* 0x0007900001bc7983 */ /* 0x000ee80000300800 */
[----:B------:R-:W3:Y:S04]  /*c68c0*/  LDL.LU R189, [R1+0x794] ;  /* 0x0007940001bd7983 */ /* 0x000ee80000300800 */
[----:B------:R-:W3:Y:S04]  /*c68d0*/  LDL.LU R190, [R1+0x798] ;  /* 0x0007980001be7983 */ /* 0x000ee80000300800 */
[----:B------:R-:W3:Y:S09]  /*c68e0*/  LDL.LU R191, [R1+0x79c] ;  /* 0x00079c0001bf7983 */ /* 0x000ef20000300800 */
[----:B------:R-:W-:-:S02]  /*c68f0*/  IMAD.MOV.U32 R118, RZ, RZ, R140 ;  /* 0x000000ffff767224 */ /* 0x000fc400078e008c */
[----:B------:R-:W-:Y:S01]  /*c6900*/  IMAD.MOV.U32 R119, RZ, RZ, R141 ;  /* 0x000000ffff777224 */ /* 0x000fe200078e008d */
[----:B------:R-:W-:Y:S01]  /*c6910*/  MOV R122, R142 ;  /* 0x0000008e007a7202 */ /* 0x000fe20000000f00 */
[----:B------:R-:W-:-:S05]  /*c6920*/  IMAD.MOV.U32 R123, RZ, RZ, R143 ;  /* 0x000000ffff7b7224 */ /* 0x000fca00078e008f */
[----:B------:R-:W-:Y:S04]  /*c6930*/  STL [R1+0xac64], R123 ;  /* 0x00ac647b01007387 */ /* 0x000fe80000100800 */
[----:B------:R-:W-:Y:S04]  /*c6940*/  STL [R1+0xac60], R122 ;  /* 0x00ac607a01007387 */ /* 0x000fe80000100800 */
[----:B------:R1:W-:Y:S04]  /*c6950*/  STL [R1+0xac5c], R119 ;  /* 0x00ac5c7701007387 */ /* 0x0003e80000100800 */
[----:B------:R1:W-:Y:S01]  /*c6960*/  STL [R1+0xac58], R118 ;  /* 0x00ac587601007387 */ /* 0x0003e20000100800 */
[----:B--2---:R-:W-:-:S15]  /*c6970*/  HMMA.1688.F32.TF32 R140, R4, R124, R180 ;  /* 0x0000007c048c723c */ /* 0x004fde00000810b4 */
[----:B------:R-:W-:-:S09]  /*c6980*/  NOP ;  /* 0x0000000000007918 */ /* 0x000fd20000000000 */
[----:B------:R-:W-:Y:S01]  /*c6990*/  IMAD.MOV.U32 R126, RZ, RZ, R140 ;  /* 0x000000ffff7e7224 */ /* 0x000fe200078e008c */
[----:B------:R-:W-:Y:S01]  /*c69a0*/  MOV R127, R141 ;  /* 0x0000008d007f7202 */ /* 0x000fe20000000f00 */
[----:B------:R-:W-:Y:S02]  /*c69b0*/  IMAD.MOV.U32 R130, RZ, RZ, R142 ;  /* 0x000000ffff827224 */ /* 0x000fe400078e008e */
[----:B------:R-:W-:Y:S02]  /*c69c0*/  IMAD.MOV.U32 R131, RZ, RZ, R143 ;  /* 0x000000ffff837224 */ /* 0x000fe400078e008f */
[----:B----4-:R-:W-:Y:S03]  /*c69d0*/  HMMA.1688.F32.TF32 R140, R4, R120, R184 ;  /* 0x00000078048c723c */ /* 0x010fe600000810b8 */
[----:B------:R-:W-:Y:S04]  /*c69e0*/  STL [R1+0xac74], R131 ;  /* 0x00ac748301007387 */ /* 0x000fe80000100800 */
[----:B------:R-:W-:Y:S04]  /*c69f0*/  STL [R1+0xac70], R130 ;  /* 0x00ac708201007387 */ /* 0x000fe80000100800 */
[----:B------:R2:W-:Y:S04]  /*c6a00*/  STL [R1+0xac6c], R127 ;  /* 0x00ac6c7f01007387 */ /* 0x0005e80000100800 */
[----:B------:R4:W-:Y:S09]  /*c6a10*/  STL [R1+0xac68], R126 ;  /* 0x00ac687e01007387 */ /* 0x0009f20000100800 */
[----:B------:R-:W-:Y:S01]  /*c6a20*/  IMAD.MOV.U32 R138, RZ, RZ, R141 ;  /* 0x000000ffff8a7224 */ /* 0x000fe200078e008d */
[----:B------:R-:W-:Y:S01]  /*c6a30*/  MOV R18, R140 ;  /* 0x0000008c00127202 */ /* 0x000fe20000000f00 */
[----:B------:R-:W-:Y:S01]  /*c6a40*/  IMAD.MOV.U32 R139, RZ, RZ, R142 ;  /* 0x000000ffff8b7224 */ /* 0x000fe200078e008e */
[----:B------:R-:W-:-:S02]  /*c6a50*/  MOV R134, R143 ;  /* 0x0000008f00867202 */ /* 0x000fc40000000f00 */
[----:B------:R4:W-:Y:S04]  /*c6a60*/  STL [R1+0xac7c], R138 ;  /* 0x00ac7c8a01007387 */ /* 0x0009e80000100800 */
[----:B------:R4:W-:Y:S01]  /*c6a70*/  STL [R1+0xac78], R18 ;  /* 0x00ac781201007387 */ /* 0x0009e20000100800 */
[----:B---3--:R-:W-:Y:S03]  /*c6a80*/  HMMA.1688.F32.TF32 R140, R4, R116, R172 ;  /* 0x00000074048c723c */ /* 0x008fe600000810ac */
[----:B------:R-:W3:Y:S04]  /*c6a90*/  LDL.LU R144, [R1+0x780] ;  /* 0x0007800001907983 */ /* 0x000ee80000300800 */
[----:B------:R-:W3:Y:S04]  /*c6aa0*/  LDL.LU R145, [R1+0x784] ;  /* 0x0007840001917983 */ /* 0x000ee80000300800 */
[----:B------:R-:W3:Y:S04]  /*c6ab0*/  LDL.LU R146, [R1+0x788] ;  /* 0x0007880001927983 */ /* 0x000ee80000300800 */
[----:B------:R-:W3:Y:S09]  /*c6ac0*/  LDL.LU R147, [R1+0x78c] ;  /* 0x00078c0001937983 */ /* 0x000ef20000300800 */
[----:B------:R-:W-:-:S02]  /*c6ad0*/  IMAD.MOV.U32 R102, RZ, RZ, R140 ;  /* 0x000000ffff667224 */ /* 0x000fc400078e008c */
[----:B------:R-:W-:Y:S01]  /*c6ae0*/  IMAD.MOV.U32 R103, RZ, RZ, R141 ;  /* 0x000000ffff677224 */ /* 0x000fe200078e008d */
[----:B------:R-:W-:Y:S01]  /*c6af0*/  MOV R106, R142 ;  /* 0x0000008e006a7202 */ /* 0x000fe20000000f00 */
[----:B------:R-:W-:Y:S02]  /*c6b00*/  IMAD.MOV.U32 R107, RZ, RZ, R143 ;  /* 0x000000ffff6b7224 */ /* 0x000fe400078e008f */
[----:B------:R-:W-:Y:S01]  /*c6b10*/  HMMA.1688.F32.TF32 R140, R4, R112, R176 ;  /* 0x00000070048c723c */ /* 0x000fe200000810b0 */
        /* <DEDUP_REMOVED lines=20> */
[----:B-1----:R-:W-:Y:S01]  /*c6c60*/  IMAD.MOV.U32 R111, RZ, RZ, R140 ;  /* 0x000000ffff6f7224 */ /* 0x002fe200078e008c */
[----:B------:R-:W-:Y:S01]  /*c6c70*/  MOV R110, R141 ;  /* 0x0000008d006e7202 */ /* 0x000fe20000000f00 */
[----:B------:R-:W-:-:S02]  /*c6c80*/  IMAD.MOV.U32 R98, RZ, RZ, R142 ;  /* 0x000000ffff627224 */ /* 0x000fc400078e008e */
[----:B------:R-:W-:Y:S02]  /*c6c90*/  IMAD.MOV.U32 R99, RZ, RZ, R143 ;  /* 0x000000ffff637224 */ /* 0x000fe400078e008f */
[----:B------:R-:W-:Y:S01]  /*c6ca0*/  HMMA.1688.F32.TF32 R140, R4, R108, R188 ;  /* 0x0000006c048c723c */ /* 0x000fe200000810bc */
        /* <DEDUP_REMOVED lines=14> */
[----:B------:R-:W-:Y:S01]  /*c6d90*/  IMAD.MOV.U32 R115, RZ, RZ, R142 ;  /* 0x000000ffff737224 */ /* 0x000fe200078e008e */
[----:B------:R-:W-:Y:S02]  /*c6da0*/  MOV R114, R143 ;  /* 0x0000008f00727202 */ /* 0x000fe40000000f00 */
[----:B---3--:R-:W-:-:S15]  /*c6db0*/  HMMA.1688.F32.TF32 R140, R4, R104, R144 ;  /* 0x00000068048c723c */ /* 0x008fde0000081090 */
[----:B------:R-:W-:-:S09]  /*c6dc0*/  NOP ;  /* 0x0000000000007918 */ /* 0x000fd20000000000 */
[----:B------:R-:W-:Y:S02]  /*c6dd0*/  IMAD.MOV.U32 R135, RZ, RZ, R140 ;  /* 0x000000ffff877224 */ /* 0x000fe400078e008c */
[----:B------:R-:W-:Y:S01]  /*c6de0*/  IMAD.MOV.U32 R19, RZ, RZ, R141 ;  /* 0x000000ffff137224 */ /* 0x000fe200078e008d */
[----:B------:R-:W-:Y:S01]  /*c6df0*/  MOV R14, R142 ;  /* 0x0000008e000e7202 */ /* 0x000fe20000000f00 */
[----:B------:R-:W-:Y:S02]  /*c6e00*/  IMAD.MOV.U32 R15, RZ, RZ, R143 ;  /* 0x000000ffff0f7224 */ /* 0x000fe400078e008f */
[----:B--2---:R-:W-:Y:S01]  /*c6e10*/  HMMA.1688.F32.TF32 R140, R4, R100, R176 ;  /* 0x00000064048c723c */ /* 0x004fe200000810b0 */
[----:B------:R-:W2:Y:S04]  /*c6e20*/  LDL.LU R176, [R1+0x6f0] ;  /* 0x0006f00001b07983 */ /* 0x000ea80000300800 */
[----:B------:R-:W2:Y:S04]  /*c6e30*/  LDL.LU R177, [R1+0x6f4] ;  /* 0x0006f40001b17983 */ /* 0x000ea80000300800 */
[----:B------:R-:W2:Y:S04]  /*c6e40*/  LDL.LU R178, [R1+0x6f8] ;  /* 0x0006f80001b27983 */ /* 0x000ea80000300800 */
[----:B------:R-:W2:Y:S11]  /*c6e50*/  LDL.LU R179, [R1+0x6fc] ;  /* 0x0006fc0001b37983 */ /* 0x000eb60000300800 */
[----:B------:R-:W-:Y:S01]  /*c6e60*/  IMAD.MOV.U32 R127, RZ, RZ, R140 ;  /* 0x000000ffff7f7224 */ /* 0x000fe200078e008c */
[----:B----4-:R-:W-:Y:S01]  /*c6e70*/  MOV R126, R141 ;  /* 0x0000008d007e7202 */ /* 0x010fe20000000f00 */
[----:B------:R-:W-:-:S02]  /*c6e80*/  IMAD.MOV.U32 R123, RZ, RZ, R142 ;  /* 0x000000ffff7b7224 */ /* 0x000fc400078e008e */
[----:B------:R-:W-:Y:S02]  /*c6e90*/  IMAD.MOV.U32 R122, RZ, RZ, R143 ;  /* 0x000000ffff7a7224 */ /* 0x000fe400078e008f */
[C---:B------:R-:W-:Y:S06]  /*c6ea0*/  HMMA.1688.F32.TF32 R140, R4.reuse, R96, R164 ;  /* 0x00000060048c723c */ /* 0x040fec00000810a4 */
[----:B------:R-:W-:-:S15]  /*c6eb0*/  HMMA.1688.F32.TF32 R148, R4, R88, R168 ;  /* 0x000000580494723c */ /* 0x000fde00000810a8 */
[----:B------:R-:W-:-:S03]  /*c6ec0*/  NOP ;  /* 0x0000000000007918 */ /* 0x000fc60000000000 */
[----:B------:R-:W-:Y:S01]  /*c6ed0*/  MOV R138, R140 ;  /* 0x0000008c008a7202 */ /* 0x000fe20000000f00 */
[----:B------:R-:W-:Y:S02]  /*c6ee0*/  IMAD.MOV.U32 R18, RZ, RZ, R141 ;  /* 0x000000ffff127224 */ /* 0x000fe400078e008d */
[----:B------:R-:W-:Y:S01]  /*c6ef0*/  IMAD.MOV.U32 R131, RZ, RZ, R142 ;  /* 0x000000ffff837224 */ /* 0x000fe200078e008e */
[----:B------:R-:W-:Y:S02]  /*c6f00*/  MOV R130, R143 ;  /* 0x0000008f00827202 */ /* 0x000fe40000000f00 */
[C---:B------:R-:W-:Y:S06]  /*c6f10*/  HMMA.1688.F32.TF32 R140, R4.reuse, R92, R160 ;  /* 0x0000005c048c723c */ /* 0x040fec00000810a0 */
[----:B------:R-:W-:-:S15]  /*c6f20*/  HMMA.1688.F32.TF32 R144, R4, R84, R180 ;  /* 0x000000540490723c */ /* 0x000fde00000810b4 */
[----:B------:R-:W-:-:S02]  /*c6f30*/  NOP ;  /* 0x0000000000007918 */ /* 0x000fc40000000000 */
[----:B------:R-:W-:Y:S04]  /*c6f40*/  STL.64 [R1+0x10c0], R140 ;  /* 0x0010c08c01007387 */ /* 0x000fe80000100a00 */
[----:B------:R1:W-:Y:S02]  /*c6f50*/  STL.64 [R1+0x10c8], R142 ;  /* 0x0010c88e01007387 */ /* 0x0003e40000100a00 */
[C---:B-1----:R-:W-:Y:S02]  /*c6f60*/  HMMA.1688.F32.TF32 R140, R4.reuse, R80, R188 ;  /* 0x00000050048c723c */ /* 0x042fe400000810bc */
[----:B------:R-:W-:Y:S04]  /*c6f70*/  STL.64 [R1+0x10b0], R148 ;  /* 0x0010b09401007387 */ /* 0x000fe80000100a00 */
[----:B------:R-:W-:Y:S04]  /*c6f80*/  STL.64 [R1+0x10b8], R150 ;  /* 0x0010b89601007387 */ /* 0x000fe80000100a00 */
[----:B------:R-:W3:Y:S04]  /*c6f90*/  LDL.LU R188, [R1+0x6e0] ;  /* 0x0006e00001bc7983 */ /* 0x000ee80000300800 */
[----:B------:R-:W-:Y:S04]  /*c6fa0*/  STL.64 [R1+0x10a0], R144 ;  /* 0x0010a09001007387 */ /* 0x000fe80000100a00 */
[----:B------:R-:W-:Y:S05]  /*c6fb0*/  STL.64 [R1+0x10a8], R146 ;  /* 0x0010a89201007387 */ /* 0x000fea0000100a00 */
[----:B------:R-:W-:Y:S04]  /*c6fc0*/  STL.64 [R1+0x1090], R140 ;  /* 0x0010908c01007387 */ /* 0x000fe80000100a00 */
[----:B------:R1:W-:Y:S04]  /*c6fd0*/  STL.64 [R1+0x1098], R142 ;  /* 0x0010988e01007387 */ /* 0x0003e80000100a00 */
[----:B------:R-:W3:Y:S04]  /*c6fe0*/  LDL.LU R189, [R1+0x6e4] ;  /* 0x0006e40001bd7983 */ /* 0x000ee80000300800 */
[----:B------:R-:W3:Y:S04]  /*c6ff0*/  LDL.LU R190, [R1+0x6e8] ;  /* 0x0006e80001be7983 */ /* 0x000ee80000300800 */
[----:B------:R-:W3:Y:S01]  /*c7000*/  LDL.LU R191, [R1+0x6ec] ;  /* 0x0006ec0001bf7983 */ /* 0x000ee20000300800 */
[----:B-1----:R-:W-:-:S15]  /*c7010*/  HMMA.1688.F32.TF32 R140, R4, R76, R184 ;  /* 0x0000004c048c723c */ /* 0x002fde00000810b8 */
[----:B------:R-:W-:-:S09]  /*c7020*/  NOP ;  /* 0x0000000000007918 */ /* 0x000fd20000000000 */
[----:B------:R-:W-:Y:S02]  /*c7030*/  IMAD.MOV.U32 R22, RZ, RZ, R142 ;  /* 0x000000ffff167224 */ /* 0x000fe400078e008e */
[----:B------:R-:W-:Y:S01]  /*c7040*/  IMAD.MOV.U32 R23, RZ, RZ, R143 ;  /* 0x000000ffff177224 */ /* 0x000fe200078e008f */
[----:B------:R1:W-:Y:S04]  /*c7050*/  STL.64 [R1+0x1080], R140 ;  /* 0x0010808c01007387 */ /* 0x0003e80000100a00 */
[----:B------:R-:W-:Y:S04]  /*c7060*/  STL [R1+0xab3c], R22 ;  /* 0x00ab3c1601007387 */ /* 0x000fe80000100800 */
[----:B------:R-:W-:Y:S01]  /*c7070*/  STL [R1+0xab38], R23 ;  /* 0x00ab381701007387 */ /* 0x000fe20000100800 */
[----:B-1----:R-:W-:Y:S03]  /*c7080*/  HMMA.1688.F32.TF32 R140, R4, R72, R172 ;  /* 0x00000048048c723c */ /* 0x002fe600000810ac */
[----:B------:R-:W4:Y:S04]  /*c7090*/  LDL.LU R172, [R1+0x6d0] ;  /* 0x0006d00001ac7983 */ /* 0x000f280000300800 */
[----:B------:R-:W4:Y:S04]  /*c70a0*/  LDL.LU R173, [R1+0x6d4] ;  /* 0x0006d40001ad7983 */ /* 0x000f280000300800 */
[----:B------:R-:W4:Y:S04]  /*c70b0*/  LDL.LU R174, [R1+0x6d8] ;  /* 0x0006d80001ae7983 */ /* 0x000f280000300800 */
[----:B------:R-:W4:Y:S09]  /*c70c0*/  LDL.LU R175, [R1+0x6dc] ;  /* 0x0006dc0001af7983 */ /* 0x000f320000300800 */
[----:B------:R-:W-:Y:S01]  /*c70d0*/  MOV R47, R143 ;  /* 0x0000008f002f7202 */ /* 0x000fe20000000f00 */
[----:B------:R-:W-:-:S02]  /*c70e0*/  IMAD.MOV.U32 R46, RZ, RZ, R142 ;  /* 0x000000ffff2e7224 */ /* 0x000fc400078e008e */
[----:B------:R-:W-:Y:S01]  /*c70f0*/  IMAD.MOV.U32 R43, RZ, RZ, R141 ;  /* 0x000000ffff2b7224 */ /* 0x000fe200078e008d */
[----:B------:R-:W-:Y:S01]  /*c7100*/  MOV R42, R140 ;  /* 0x0000008c002a7202 */ /* 0x000fe20000000f00 */
[----:B------:R-:W-:Y:S04]  /*c7110*/  STL [R1+0xab44], R47 ;  /* 0x00ab442f01007387 */ /* 0x000fe80000100800 */
[----:B------:R-:W-:Y:S04]  /*c7120*/  STL [R1+0xab40], R46 ;  /* 0x00ab402e01007387 */ /* 0x000fe80000100800 */
[----:B------:R-:W-:Y:S04]  /*c7130*/  STL [R1+0xab34], R43 ;  /* 0x00ab342b01007387 */ /* 0x000fe80000100800 */
[----:B------:R1:W-:Y:S01]  /*c7140*/  STL [R1+0xab30], R42 ;  /* 0x00ab302a01007387 */ /* 0x0003e20000100800 */
[----:B--2---:R-:W-:Y:S03]  /*c7150*/  HMMA.1688.F32.TF32 R140, R4, R68, R176 ;  /* 0x00000044048c723c */ /* 0x004fe600000810b0 */
[----:B------:R-:W2:Y:S04]  /*c7160*/  LDL.LU R176, [R1+0x6c0] ;  /* 0x0006c00001b07983 */ /* 0x000ea80000300800 */
[----:B------:R-:W2:Y:S04]  /*c7170*/  LDL.LU R177, [R1+0x6c4] ;  /* 0x0006c40001b17983 */ /* 0x000ea80000300800 */
[----:B------:R-:W2:Y:S04]  /*c7180*/  LDL.LU R178, [R1+0x6c8] ;  /* 0x0006c80001b27983 */ /* 0x000ea80000300800 */
[----:B------:R-:W2:Y:S09]  /*c7190*/  LDL.LU R179, [R1+0x6cc] ;  /* 0x0006cc0001b37983 */ /* 0x000eb20000300800 */
        /* <DEDUP_REMOVED lines=9> */
[----:B------:R-:W3:Y:S04]  /*c7230*/  LDL.LU R188, [R1+0x6b0] ;  /* 0x0006b00001bc7983 */ /* 0x000ee80000300800 */
[----:B------:R-:W3:Y:S04]  /*c7240*/  LDL.LU R189, [R1+0x6b4] ;  /* 0x0006b40001bd7983 */ /* 0x000ee80000300800 */
[----:B------:R-:W3:Y:S04]  /*c7250*/  LDL.LU R190, [R1+0x6b8] ;  /* 0x0006b80001be7983 */ /* 0x000ee80000300800 */
[----:B------:R-:W3:Y:S09]  /*c7260*/  LDL.LU R191, [R1+0x6bc] ;  /* 0x0006bc0001bf7983 */ /* 0x000ef20000300800 */
[----:B-1----:R-:W-:-:S02]  /*c7270*/  IMAD.MOV.U32 R42, RZ, RZ, R143 ;  /* 0x000000ffff2a7224 */ /* 0x002fc400078e008f */
[----:B------:R-:W-:Y:S01]  /*c7280*/  IMAD.MOV.U32 R43, RZ, RZ, R142 ;  /* 0x000000ffff2b7224 */ /* 0x000fe200078e008e */
[----:B------:R-:W-:Y:S01]  /*c7290*/  MOV R23, R141 ;  /* 0x0000008d00177202 */ /* 0x000fe20000000f00 */
[----:B------:R-:W-:Y:S01]  /*c72a0*/  IMAD.MOV.U32 R22, RZ, RZ, R140 ;  /* 0x000000ffff167224 */ /* 0x000fe200078e008c */
[----:B------:R-:W-:Y:S04]  /*c72b0*/  STL [R1+0xab74], R42 ;  /* 0x00ab742a01007387 */ /* 0x000fe80000100800 */
[----:B------:R-:W-:Y:S04]  /*c72c0*/  STL [R1+0xab70], R43 ;  /* 0x00ab702b01007387 */ /* 0x000fe80000100800 */
[----:B------:R-:W-:Y:S04]  /*c72d0*/  STL [R1+0xab6c], R23 ;  /* 0x00ab6c1701007387 */ /* 0x000fe80000100800 */
[----:B------:R-:W-:Y:S04]  /*c72e0*/  STL [R1+0xab68], R22 ;  /* 0x00ab681601007387 */ /* 0x000fe80000100800 */
[----:B------:R-:W3:Y:S04]  /*c72f0*/  LDL.LU R184, [R1+0x6a0] ;  /* 0x0006a00001b87983 */ /* 0x000ee80000300800 */
[----:B------:R-:W3:Y:S04]  /*c7300*/  LDL.LU R185, [R1+0x6a4] ;  /* 0x0006a40001b97983 */ /* 0x000ee80000300800 */
[----:B------:R-:W3:Y:S04]  /*c7310*/  LDL.LU R186, [R1+0x6a8] ;  /* 0x0006a80001ba7983 */ /* 0x000ee80000300800 */
[----:B------:R-:W3:Y:S01]  /*c7320*/  LDL.LU R187, [R1+0x6ac] ;  /* 0x0006ac0001bb7983 */ /* 0x000ee20000300800 */
[----:B----4-:R-:W-:-:S15]  /*c7330*/  HMMA.1688.F32.TF32 R140, R4, R60, R172 ;  /* 0x0000003c048c723c */ /* 0x010fde00000810ac */
[----:B------:R-:W-:-:S09]  /*c7340*/  NOP ;  /* 0x0000000000007918 */ /* 0x000fd20000000000 */
[----:B------:R-:W-:Y:S01]  /*c7350*/  MOV R87, R143 ;  /* 0x0000008f00577202 */ /* 0x000fe20000000f00 */
[----:B------:R-:W-:Y:S02]  /*c7360*/  IMAD.MOV.U32 R86, RZ, RZ, R142 ;  /* 0x000000ffff567224 */ /* 0x000fe400078e008e */
[----:B------:R-:W-:Y:S01]  /*c7370*/  IMAD.MOV.U32 R51, RZ, RZ, R141 ;  /* 0x000000ffff337224 */ /* 0x000fe200078e008d */
[----:B------:R-:W-:Y:S01]  /*c7380*/  MOV R50, R140 ;  /* 0x0000008c00327202 */ /* 0x000fe20000000f00 */
[----:B------:R-:W-:Y:S04]  /*c7390*/  STL [R1+0xab84], R87 ;  /* 0x00ab845701007387 */ /* 0x000fe80000100800 */
[----:B------:R-:W-:Y:S04]  /*c73a0*/  STL [R1+0xab80], R86 ;  /* 0x00ab805601007387 */ /* 0x000fe80000100800 */
[----:B------:R-:W-:Y:S04]  /*c73b0*/  STL [R1+0xab7c], R51 ;  /* 0x00ab7c3301007387 */ /* 0x000fe80000100800 */
[----:B------:R-:W-:Y:S04]  /*c73c0*/  STL [R1+0xab78], R50 ;  /* 0x00ab783201007387 */ /* 0x000fe80000100800 */
        /* <DEDUP_REMOVED lines=22> */
[----:B------:R-:W-:Y:S01]  /*c7530*/  IMAD.MOV.U32 R62, RZ, RZ, R140 ;  /* 0x000000ffff3e7224 */ /* 0x000fe200078e008c */
[----:B------:R-:W-:Y:S01]  /*c7540*/  MOV R70, R141 ;  /* 0x0000008d00467202 */ /* 0x000fe20000000f00 */
[----:B------:R-:W-:-:S02]  /*c7550*/  IMAD.MOV.U32 R74, RZ, RZ, R142 ;  /* 0x000000ffff4a7224 */ /* 0x000fc400078e008e */
[----:B------:R-:W-:Y:S02]  /*c7560*/  IMAD.MOV.U32 R75, RZ, RZ, R143 ;  /* 0x000000ffff4b7224 */ /* 0x000fe400078e008f */
[----:B------:R-:W-:Y:S03]  /*c7570*/  HMMA.1688.F32.TF32 R140, R4, R48, R184 ;  /* 0x00000030048c723c */ /* 0x000fe600000810b8 */
[----:B------:R-:W-:Y:S04]  /*c7580*/  STL [R1+0xaba4], R75 ;  /* 0x00aba44b01007387 */ /* 0x000fe80000100800 */
[----:B------:R-:W-:Y:S04]  /*c7590*/  STL [R1+0xaba0], R74 ;  /* 0x00aba04a01007387 */ /* 0x000fe80000100800 */
[----:B------:R4:W-:Y:S04]  /*c75a0*/  STL.64 [R1+0xb028], R72 ;  /* 0x00b0284801007387 */ /* 0x0009e80000100a00 */
[----:B------:R-:W-:Y:S04]  /*c75b0*/  STL [R1+0xab9c], R70 ;  /* 0x00ab9c4601007387 */ /* 0x000fe80000100800 */
[----:B------:R-:W-:Y:S05]  /*c75c0*/  STL [R1+0xab98], R62 ;  /* 0x00ab983e01007387 */ /* 0x000fea0000100800 */
[----:B------:R-:W-:Y:S01]  /*c75d0*/  MOV R79, R143 ;  /* 0x0000008f004f7202 */ /* 0x000fe20000000f00 */
[----:B------:R-:W-:-:S02]  /*c75e0*/  IMAD.MOV.U32 R78, RZ, RZ, R142 ;  /* 0x000000ffff4e7224 */ /* 0x000fc400078e008e */
[----:B------:R-:W-:Y:S01]  /*c75f0*/  IMAD.MOV.U32 R59, RZ, RZ, R141 ;  /* 0x000000ffff3b7224 */ /* 0x000fe200078e008d */
[----:B------:R-:W-:Y:S01]  /*c7600*/  MOV R58, R140 ;  /* 0x0000008c003a7202 */ /* 0x000fe20000000f00 */
[----:B------:R-:W-:Y:S04]  /*c7610*/  STL [R1+0xabb4], R79 ;  /* 0x00abb44f01007387 */ /* 0x000fe80000100800 */
[----:B------:R-:W-:Y:S04]  /*c7620*/  STL [R1+0xabb0], R78 ;  /* 0x00abb04e01007387 */ /* 0x000fe80000100800 */
[----:B------:R-:W-:Y:S04]  /*c7630*/  STL [R1+0xabac], R59 ;  /* 0x00abac3b01007387 */ /* 0x000fe80000100800 */
[----:B------:R-:W-:Y:S04]  /*c7640*/  STL [R1+0xaba8], R58 ;  /* 0x00aba83a01007387 */ /* 0x000fe80000100800 */
[----:B------:R2:W-:Y:S01]  /*c7650*/  STL.64 [R1+0xb018], R56 ;  /* 0x00b0183801007387 */ /* 0x0005e20000100a00 */
[----:B----4-:R-:W-:-:S15]  /*c7660*/  HMMA.1688.F32.TF32 R72, R4, R44, R172 ;  /* 0x0000002c0448723c */ /* 0x010fde00000810ac */
[----:B------:R-:W-:-:S09]  /*c7670*/  NOP ;  /* 0x0000000000007918 */ /* 0x000fd20000000000 */
[----:B------:R-:W-:Y:S01]  /*c7680*/  IMAD.MOV.U32 R83, RZ, RZ, R75 ;  /* 0x000000ffff537224 */ /* 0x000fe200078e004b */
[----:B------:R-:W-:Y:S01]  /*c7690*/  MOV R82, R74 ;  /* 0x0000004a00527202 */ /* 0x000fe20000000f00 */
[----:B------:R-:W-:Y:S02]  /*c76a0*/  IMAD.MOV.U32 R55, RZ, RZ, R73 ;  /* 0x000000ffff377224 */ /* 0x000fe400078e0049 */
[----:B------:R-:W-:Y:S01]  /*c76b0*/  IMAD.MOV.U32 R54, RZ, RZ, R72 ;  /* 0x000000ffff367224 */ /* 0x000fe200078e0048 */
[----:B------:R-:W-:Y:S04]  /*c76c0*/  STL [R1+0xabc4], R83 ;  /* 0x00abc45301007387 */ /* 0x000fe80000100800 */
[----:B------:R-:W-:Y:S04]  /*c76d0*/  STL [R1+0xabc0], R82 ;  /* 0x00abc05201007387 */ /* 0x000fe80000100800 */
[----:B------:R-:W-:Y:S04]  /*c76e0*/  STL.64 [R1+0xb040], R80 ;  /* 0x00b0405001007387 */ /* 0x000fe80000100a00 */
        /* <DEDUP_REMOVED lines=8> */
[----:B------:R-:W-:Y:S04]  /*c7770*/  STL [R1+0xabd4], R46 ;  /* 0x00abd42e01007387 */ /* 0x000fe80000100800 */
[----:B------:R-:W-:Y:S04]  /*c7780*/  STL [R1+0xabd0], R47 ;  /* 0x00abd02f01007387 */ /* 0x000fe80000100800 */
[----:B------:R-:W-:Y:S04]  /*c7790*/  STL [R1+0xabcc], R26 ;  /* 0x00abcc1a01007387 */ /* 0x000fe80000100800 */
[----:B------:R-:W-:Y:S01]  /*c77a0*/  STL [R1+0xabc8], R27 ;  /* 0x00abc81b01007387 */ /* 0x000fe20000100800 */
[----:B---3--:R-:W-:Y:S03]  /*c77b0*/  HMMA.1688.F32.TF32 R56, R4, R28, R188 ;  /* 0x0000001c0438723c */ /* 0x008fe600000810bc */
        /* <DEDUP_REMOVED lines=8> */
[----:B------:R-:W4:Y:S04]  /*c7840*/  LDL R184, [R1+0x10] ;  /* 0x0000100001b87983 */ /* 0x000f280000100800 */
[----:B------:R-:W4:Y:S04]  /*c7850*/  LDL R185, [R1+0x14] ;  /* 0x0000140001b97983 */ /* 0x000f280000100800 */
[----:B------:R-:W2:Y:S04]  /*c7860*/  LDL R164, [R1+0x30] ;  /* 0x0000300001a47983 */ /* 0x000ea80000100800 */
[----:B------:R-:W2:Y:S04]  /*c7870*/  LDL R165, [R1+0x34] ;  /* 0x0000340001a57983 */ /* 0x000ea80000100800 */
        /* <DEDUP_REMOVED lines=18> */
[----:B------:R-:W-:-:S02]  /*c79a0*/  IMAD.MOV.U32 R176, RZ, RZ, R2 ;  /* 0x000000ffffb07224 */ /* 0x000fc400078e0002 */
[----:B------:R-:W-:Y:S01]  /*c79b0*/  IMAD.MOV.U32 R177, RZ, RZ, R252 ;  /* 0x000000ffffb17224 */ /* 0x000fe200078e00fc */
[----:B------:R-:W2:Y:S04]  /*c79c0*/  LDL.LU R2, [R1+0xb10c] ;  /* 0x00b10c0001027983 */ /* 0x000ea80000300800 */
[----:B------:R-:W2:Y:S04]  /*c79d0*/  LDL.LU R252, [R1+0xb108] ;  /* 0x00b1080001fc7983 */ /* 0x000ea80000300800 */
[----:B------:R-:W2:Y:S04]  /*c79e0*/  LDL.LU R172, [R1+0x1f0] ;  /* 0x0001f00001ac7983 */ /* 0x000ea80000300800 */
[----:B------:R-:W2:Y:S04]  /*c79f0*/  LDL.LU R173, [R1+0x1f4] ;  /* 0x0001f40001ad7983 */ /* 0x000ea80000300800 */
[----:B------:R-:W2:Y:S04]  /*c7a00*/  LDL.LU R174, [R1+0x1f8] ;  /* 0x0001f80001ae7983 */ /* 0x000ea80000300800 */
[----:B------:R-:W2:Y:S01]  /*c7a10*/  LDL.LU R175, [R1+0x1fc] ;  /* 0x0001fc0001af7983 */ /* 0x000ea20000300800 */
[----:B------:R-:W-:Y:S01]  /*c7a20*/  IMAD.MOV.U32 R194, RZ, RZ, R244 ;  /* 0x000000ffffc27224 */ /* 0x000fe200078e00f4 */
[----:B------:R-:W-:-:S02]  /*c7a30*/  MOV R215, R246 ;  /* 0x000000f600d77202 */ /* 0x000fc40000000f00 */
[----:B------:R-:W-:Y:S04]  /*c7a40*/  LDS R244, [R3+UR12+0x82000] ;  /* 0x0820000c03f47984 */ /* 0x000fe80008000800 */
[----:B------:R-:W2:Y:S01]  /*c7a50*/  LDS R246, [R3+UR12+0x82400] ;  /* 0x0824000c03f67984 */ /* 0x000ea20008000800 */
[----:B------:R-:W-:Y:S01]  /*c7a60*/  MOV R31, R56 ;  /* 0x00000038001f7202 */ /* 0x000fe20000000f00 */
[----:B------:R-:W-:Y:S02]  /*c7a70*/  IMAD.MOV.U32 R30, RZ, RZ, R57 ;  /* 0x000000ffff1e7224 */ /* 0x000fe400078e0039 */
[----:B------:R-:W-:Y:S01]  /*c7a80*/  IMAD.MOV.U32 R90, RZ, RZ, R58 ;  /* 0x000000ffff5a7224 */ /* 0x000fe200078e003a */
[----:B------:R-:W-:Y:S02]  /*c7a90*/  MOV R91, R59 ;  /* 0x0000003b005b7202 */ /* 0x000fe40000000f00 */
[----:B------:R-:W-:Y:S04]  /*c7aa0*/  STL [R1+0xabdc], R30 ;  /* 0x00abdc1e01007387 */ /* 0x000fe80000100800 */
[----:B------:R-:W-:Y:S04]  /*c7ab0*/  STL [R1+0xabd8], R31 ;  /* 0x00abd81f01007387 */ /* 0x000fe80000100800 */
[----:B------:R-:W-:Y:S01]  /*c7ac0*/  STL.64 [R1+0xb020], R28 ;  /* 0x00b0201c01007387 */ /* 0x000fe20000100a00 */
[C---:B---3--:R-:W-:Y:S06]  /*c7ad0*/  HMMA.1688.F32.TF32 R56, R4.reuse, R24, R148 ;  /* 0x000000180438723c */ /* 0x048fec0000081094 */
[----:B----4-:R-:W-:-:S15]  /*c7ae0*/  HMMA.1688.F32.TF32 R4, R4, R20, R156 ;  /* 0x000000140404723c */ /* 0x010fde000008109c */
[----:B------:R-:W-:-:S09]  /*c7af0*/  NOP ;  /* 0x0000000000007918 */ /* 0x000fd20000000000 */
[----:B------:R-:W-:Y:S02]  /*c7b00*/  IMAD.MOV.U32 R63, RZ, RZ, R4 ;  /* 0x000000ffff3f7224 */ /* 0x000fe400078e0004 */
[----:B------:R-:W-:Y:S01]  /*c7b10*/  IMAD.MOV.U32 R71, RZ, RZ, R5 ;  /* 0x000000ffff477224 */ /* 0x000fe200078e0005 */
[----:B------:R-:W-:Y:S01]  /*c7b20*/  MOV R87, R6 ;  /* 0x0000000600577202 */ /* 0x000fe20000000f00 */
[----:B------:R-:W-:Y:S02]  /*c7b30*/  IMAD.MOV.U32 R86, RZ, RZ, R7 ;  /* 0x000000ffff567224 */ /* 0x000fe400078e0007 */
[----:B--2---:R-:W-:-:S15]  /*c7b40*/  HMMA.1688.F32.TF32 R4, R244, R164, R144 ;  /* 0x000000a4f404723c */ /* 0x004fde0000081090 */
[----:B------:R-:W-:-:S09]  /*c7b50*/  NOP ;  /* 0x0000000000007918 */ /* 0x000fd20000000000 */
[----:B------:R-:W-:Y:S01]  /*c7b60*/  IMAD.MOV.U32 R70, RZ, RZ, R4 ;  /* 0x000000ffff467224 */ /* 0x000fe200078e0004 */
[----:B------:R-:W-:Y:S01]  /*c7b70*/  MOV R62, R5 ;  /* 0x00000005003e7202 */ /* 0x000fe20000000f00 */
[----:B------:R-:W-:Y:S02]  /*c7b80*/  IMAD.MOV.U32 R67, RZ, RZ, R6 ;  /* 0x000000ffff437224 */ /* 0x000fe400078e0006 */
[----:B------:R-:W-:Y:S02]  /*c7b90*/  IMAD.MOV.U32 R66, RZ, RZ, R7 ;  /* 0x000000ffff427224 */ /* 0x000fe400078e0007 */
[----:B------:R-:W-:-:S15]  /*c7ba0*/  HMMA.1688.F32.TF32 R4, R244, R168, R160 ;  /* 0x000000a8f404723c */ /* 0x000fde00000810a0 */
[----:B------:R-:W-:-:S09]  /*c7bb0*/  NOP ;  /* 0x0000000000007918 */ /* 0x000fd20000000000 */
[----:B------:R-:W-:Y:S01]  /*c7bc0*/  MOV R23, R4 ;  /* 0x0000000400177202 */ /* 0x000fe20000000f00 */
[----:B------:R-:W-:Y:S02]  /*c7bd0*/  IMAD.MOV.U32 R22, RZ, RZ, R5 ;  /* 0x000000ffff167224 */ /* 0x000fe400078e0005 */
[----:B------:R-:W-:Y:S01]  /*c7be0*/  IMAD.MOV.U32 R94, RZ, RZ, R6 ;  /* 0x000000ffff5e7224 */ /* 0x000fe200078e0006 */
[----:B------:R-:W-:Y:S02]  /*c7bf0*/  MOV R95, R7 ;  /* 0x00000007005f7202 */ /* 0x000fe40000000f00 */
[----:B------:R-:W-:-:S15]  /*c7c00*/  HMMA.1688.F32.TF32 R4, R244, R184, R180 ;  /* 0x000000b8f404723c */ /* 0x000fde00000810b4 */
[----:B------:R-:W-:-:S09]  /*c7c10*/  NOP ;  /* 0x0000000000007918 */ /* 0x000fd20000000000 */
[----:B------:R-:W-:Y:S02]  /*c7c20*/  IMAD.MOV.U32 R55, RZ, RZ, R4 ;  /* 0x000000ffff377224 */ /* 0x000fe400078e0004 */
[----:B------:R-:W-:Y:S01]  /*c7c30*/  IMAD.MOV.U32 R54, RZ, RZ, R5 ;  /* 0x000000ffff367224 */ /* 0x000fe200078e0005 */
[----:B------:R-:W-:Y:S01]  /*c7c40*/  MOV R79, R6 ;  /* 0x00000006004f7202 */ /* 0x000fe20000000f00 */
[----:B------:R-:W-:Y:S02]  /*c7c50*/  IMAD.MOV.U32 R78, RZ, RZ, R7 ;  /* 0x000000ffff4e7224 */ /* 0x000fe400078e0007 */
[----:B------:R-:W-:Y:S01]  /*c7c60*/  HMMA.1688.F32.TF32 R4, R244, R176, R172 ;  /* 0x000000b0f404723c */ /* 0x000fe200000810ac */
[----:B------:R-:W-:Y:S01]  /*c7c70*/  MOV R51, R56 ;  /* 0x0000003800337202 */ /* 0x000fe20000000f00 */
[----:B------:R-:W-:-:S15]  /*c7c80*/  IMAD.MOV.U32 R50, RZ, RZ, R57 ;  /* 0x000000ffff327224 */ /* 0x000fde00078e0039 */
[----:B------:R-:W-:-:S07]  /*c7c90*/  NOP ;  /* 0x0000000000007918 */ /* 0x000fce0000000000 */
[----:B------:R-:W-:Y:S01]  /*c7ca0*/  IMAD.MOV.U32 R46, RZ, RZ, R4 ;  /* 0x000000ffff2e7224 */ /* 0x000fe200078e0004 */
[----:B------:R-:W-:Y:S01]  /*c7cb0*/  MOV R47, R5 ;  /* 0x00000005002f7202 */ /* 0x000fe20000000f00 */
[----:B------:R-:W-:Y:S02]  /*c7cc0*/  IMAD.MOV.U32 R26, RZ, RZ, R6 ;  /* 0x000000ffff1a7224 */ /* 0x000fe400078e0006 */
[----:B------:R-:W-:Y:S02]  /*c7cd0*/  IMAD.MOV.U32 R27, RZ, RZ, R7 ;  /* 0x000000ffff1b7224 */ /* 0x000fe400078e0007 */
[----:B------:R-:W-:Y:S01]  /*c7ce0*/  HMMA.1688.F32.TF32 R4, R244, R248, R188 ;  /* 0x000000f8f404723c */ /* 0x000fe200000810bc */
[----:B------:R-:W-:Y:S04]  /*c7cf0*/  STL.64 [R1+0xb038], R50 ;  /* 0x00b0383201007387 */ /* 0x000fe80000100a00 */
[----:B------:R-:W-:Y:S04]  /*c7d00*/  STL.64 [R1+0xb030], R48 ;  /* 0x00b0303001007387 */ /* 0x000fe80000100a00 */
[----:B------:R-:W2:-:S14]  /*c7d10*/  LDL.LU R188, [R1+0xf0] ;  /* 0x0000f00001bc7983 */ /* 0x000e9c0000300800 */
[----:B------:R-:W-:Y:S04]  /*c7d20*/  STL.64 [R1+0xee0], R4 ;  /* 0x000ee00401007387 */ /* 0x000fe80000100a00 */
[----:B------:R1:W-:Y:S04]  /*c7d30*/  STL.64 [R1+0xee8], R6 ;  /* 0x000ee80601007387 */ /* 0x0003e80000100a00 */
        /* <DEDUP_REMOVED lines=23> */
[----:B------:R-:W2:Y:S01]  /*c7eb0*/  LDL.LU R56, [R1+0x1c0] ;  /* 0x0001c00001387983 */ /* 0x000ea20000300800 */
[----:B------:R-:W-:-:S03]  /*c7ec0*/  IMAD.MOV.U32 R42, RZ, RZ, R58 ;  /* 0x000000ffff2a7224 */ /* 0x000fc600078e003a */
[----:B------:R-:W2:Y:S01]  /*c7ed0*/  LDL.LU R57, [R1+0x1c4] ;  /* 0x0001c40001397983 */ /* 0x000ea20000300800 */
[----:B------:R-:W-:-:S03]  /*c7ee0*/  MOV R43, R59 ;  /* 0x0000003b002b7202 */ /* 0x000fc60000000f00 */
[----:B------:R-:W2:Y:S04]  /*c7ef0*/  LDL.LU R58, [R1+0x1c8] ;  /* 0x0001c800013a7983 */ /* 0x000ea80000300800 */
[----:B------:R-:W2:Y:S04]  /*c7f00*/  LDL.LU R59, [R1+0x1cc] ;  /* 0x0001cc00013b7983 */ /* 0x000ea80000300800 */
        /* <DEDUP_REMOVED lines=33> */
[----:B------:R-:W-:Y:S04]  /*c8120*/  STL.64 [R1+0xafe8], R248 ;  /* 0x00afe8f801007387 */ /* 0x000fe80000100a00 */
[----:B------:R-:W-:Y:S04]  /*c8130*/  STL.64 [R1+0xafe0], R10 ;  /* 0x00afe00a01007387 */ /* 0x000fe80000100a00 */
[----:B------:R-:W-:Y:S01]  /*c8140*/  STL.64 [R1+0xafd8], R8 ;  /* 0x00afd80801007387 */ /* 0x000fe20000100a00 */
[----:B-1----:R-:W-:-:S15]  /*c8150*/  HMMA.1688.F32.TF32 R4, R244, R8, R80 ;  /* 0x00000008f404723c */ /* 0x002fde0000081050 */
[----:B------:R-:W-:-:S08]  /*c8160*/  NOP ;  /* 0x0000000000007918 */ /* 0x000fd00000000000 */
        /* <DEDUP_REMOVED lines=8> */
[----:B---3--:R-:W-:Y:S02]  /*c81f0*/  HMMA.1688.F32.TF32 R4, R244, R36, R72 ;  /* 0x00000024f404723c */ /* 0x008fe40000081048 */
[----:B------:R-:W-:Y:S04]  /*c8200*/  STL.64 [R1+0xafc0], R38 ;  /* 0x00afc02601007387 */ /* 0x000fe80000100a00 */
[----:B------:R-:W-:-:S15]  /*c8210*/  STL.64 [R1+0xafb8], R36 ;  /* 0x00afb82401007387 */ /* 0x000fde0000100a00 */
[----:B------:R-:W-:-:S02]  /*c8220*/  NOP ;  /* 0x0000000000007918 */ /* 0x000fc40000000000 */
[----:B------:R-:W-:Y:S04]  /*c8230*/  STL.64 [R1+0xe50], R4 ;  /* 0x000e500401007387 */ /* 0x000fe80000100a00 */
[----:B------:R4:W-:Y:S02]  /*c8240*/  STL.64 [R1+0xe58], R6 ;  /* 0x000e580601007387 */ /* 0x0009e40000100a00 */
[----:B----4-:R-:W-:Y:S02]  /*c8250*/  HMMA.1688.F32.TF32 R4, R244, R240, R140 ;  /* 0x000000f0f404723c */ /* 0x010fe4000008108c */
        /* <DEDUP_REMOVED lines=136> */
[----:B---3--:R-:W3:Y:S04]  /*c8ae0*/  LDL.LU R6, [R1+0x48] ;  /* 0x0000480001067983 */ /* 0x008ee80000300800 */
        /* <DEDUP_REMOVED lines=81> */
[----:B------:R-:W-:-:S15]  /*c9000*/  HMMA.1688.F32.TF32 R4, R244, R152, R4 ;  /* 0x00000098f404723c */ /* 0x000fde0000081004 */
[----:B------:R-:W-:-:S08]  /*c9010*/  NOP ;  /* 0x0000000000007918 */ /* 0x000fd00000000000 */
[----:B------:R-:W-:Y:S04]  /*c9020*/  STL.64 [R1+0xc90], R4 ;  /* 0x000c900401007387 */ /* 0x000fe80000100a00 */
[----:B------:R-:W-:Y:S01]  /*c9030*/  STL.64 [R1+0xc98], R6 ;  /* 0x000c980601007387 */ /* 0x000fe20000100a00 */
[C---:B------:R-:W-:Y:S06]  /*c9040*/  HMMA.1688.F32.TF32 R228, R244.reuse, R136, R228 ;  /* 0x00000088f4e4723c */ /* 0x040fec00000810e4 */
[C---:B------:R-:W-:Y:S01]  /*c9050*/  HMMA.1688.F32.TF32 R8, R244.reuse, R120, R8 ;  /* 0x00000078f408723c */ /* 0x040fe20000081008 */
[----:B------:R-:W-:Y:S01]  /*c9060*/  LOP3.LUT R0, R252, 0x20, RZ, 0x3c, !PT ;  /* 0x00000020fc007812 */ /* 0x000fe200078e3cff */
[----:B------:R-:W-:Y:S04]  /*c9070*/  LDS R4, [R252+UR12+0x82080] ;  /* 0x0820800cfc047984 */ /* 0x000fe80008000800 */
[----:B------:R-:W-:Y:S04]  /*c9080*/  LDS R6, [R252+UR12+0x82480] ;  /* 0x0824800cfc067984 */ /* 0x000fe80008000800 */
[----:B------:R-:W-:Y:S04]  /*c9090*/  LDS R5, [R0+UR12+0x82080] ;  /* 0x0820800c00057984 */ /* 0x000fe80008000800 */
[----:B------:R-:W1:Y:S01]  /*c90a0*/  LDS R7, [R0+UR12+0x82480] ;  /* 0x0824800c00077984 */ /* 0x000e620008000800 */
[----:B----4-:R-:W-:-:S15]  /*c90b0*/  HMMA.1688.F32.TF32 R144, R244, R148, R144 ;  /* 0x00000094f490723c */ /* 0x010fde0000081090 */
[----:B------:R-:W-:-:S08]  /*c90c0*/  NOP ;  /* 0x0000000000007918 */ /* 0x000fd00000000000 */
[----:B------:R-:W-:Y:S04]  /*c90d0*/  STL.64 [R1+0xc80], R144 ;  /* 0x000c809001007387 */ /* 0x000fe80000100a00 */
[----:B------:R4:W-:Y:S04]  /*c90e0*/  STL.64 [R1+0xc88], R146 ;  /* 0x000c889201007387 */ /* 0x0009e80000100a00 */
[----:B----4-:R-:W4:Y:S04]  /*c90f0*/  LDL.LU.64 R146, [R1+0xb060] ;  /* 0x00b0600001927983 */ /* 0x010f280000300a00 */
[----:B------:R-:W3:Y:S02]  /*c9100*/  LDL.LU.64 R144, [R1+0xb058] ;  /* 0x00b0580001907983 */ /* 0x000ee40000300a00 */
[----:B---3--:R-:W-:-:S15]  /*c9110*/  HMMA.1688.F32.TF32 R140, R244, R144, R140 ;  /* 0x00000090f48c723c */ /* 0x008fde000008108c */
[----:B------:R-:W-:-:S08]  /*c9120*/  NOP ;  /* 0x0000000000007918 */ /* 0x000fd00000000000 */
[----:B------:R-:W-:Y:S04]  /*c9130*/  STL.64 [R1+0xc70], R140 ;  /* 0x000c708c01007387 */ /* 0x000fe80000100a00 */
[----:B------:R3:W-:Y:S04]  /*c9140*/  STL.64 [R1+0xc78], R142 ;  /* 0x000c788e01007387 */ /* 0x0007e80000100a00 */
[----:B---3--:R-:W3:Y:S04]  /*c9150*/  LDL.LU.64 R142, [R1+0xb050] ;  /* 0x00b05000018e7983 */ /* 0x008ee80000300a00 */
[----:B------:R-:W2:Y:S02]  /*c9160*/  LDL.LU.64 R140, [R1+0xb048] ;  /* 0x00b04800018c7983 */ /* 0x000ea40000300a00 */
[----:B--2---:R-:W-:-:S15]  /*c9170*/  HMMA.1688.F32.TF32 R224, R244, R140, R224 ;  /* 0x0000008cf4e0723c */ /* 0x004fde00000810e0 */
[----:B------:R-:W-:-:S08]  /*c9180*/  NOP ;  /* 0x0000000000007918 */ /* 0x000fd00000000000 */
[----:B------:R-:W-:Y:S04]  /*c9190*/  STL.64 [R1+0xc60], R224 ;  /* 0x000c60e001007387 */ /* 0x000fe80000100a00 */
[----:B------:R2:W-:Y:S02]  /*c91a0*/  STL.64 [R1+0xc68], R226 ;  /* 0x000c68e201007387 */ /* 0x0005e40000100a00 */
[C---:B--2---:R-:W-:Y:S06]  /*c91b0*/  HMMA.1688.F32.TF32 R224, R244.reuse, R132, R232 ;  /* 0x00000084f4e0723c */ /* 0x044fec00000810e8 */
[C---:B------:R-:W-:Y:S01]  /*c91c0*/  HMMA.1688.F32.TF32 R232, R244.reuse, R12, R236 ;  /* 0x0000000cf4e8723c */ /* 0x040fe200000810ec */
[----:B------:R-:W-:Y:S04]  /*c91d0*/  STL.64 [R1+0xa90], R228 ;  /* 0x000a90e401007387 */ /* 0x000fe80000100a00 */
[----:B------:R2:W-:Y:S02]  /*c91e0*/  STL.64 [R1+0xa98], R230 ;  /* 0x000a98e601007387 */ /* 0x0005e40000100a00 */
[C---:B--2---:R-:W-:Y:S10]  /*c91f0*/  HMMA.1688.F32.TF32 R228, R244.reuse, R16, R240 ;  /* 0x00000010f4e4723c */ /* 0x044ff400000810f0 */
[----:B------:R-:W-:Y:S04]  /*c9200*/  STL.64 [R1+0xa80], R224 ;  /* 0x000a80e001007387 */ /* 0x000fe80000100a00 */
[----:B------:R2:W-:Y:S02]  /*c9210*/  STL.64 [R1+0xa88], R226 ;  /* 0x000a88e201007387 */ /* 0x0005e40000100a00 */
[C---:B--2---:R-:W-:Y:S06]  /*c9220*/  HMMA.1688.F32.TF32 R224, R244.reuse, R128, R36 ;  /* 0x00000080f4e0723c */ /* 0x044fec0000081024 */
[C---:B------:R-:W-:Y:S01]  /*c9230*/  HMMA.1688.F32.TF32 R36, R244.reuse, R124, R32 ;  /* 0x0000007cf424723c */ /* 0x040fe20000081020 */
[----:B------:R-:W-:Y:S04]  /*c9240*/  STL.64 [R1+0xa70], R232 ;  /* 0x000a70e801007387 */ /* 0x000fe80000100a00 */
[----:B------:R-:W-:Y:S04]  /*c9250*/  STL.64 [R1+0xa78], R234 ;  /* 0x000a78ea01007387 */ /* 0x000fe80000100a00 */
[----:B------:R-:W-:Y:S04]  /*c9260*/  STL.64 [R1+0xa60], R228 ;  /* 0x000a60e401007387 */ /* 0x000fe80000100a00 */
[----:B------:R-:W-:Y:S01]  /*c9270*/  STL.64 [R1+0xa68], R230 ;  /* 0x000a68e601007387 */ /* 0x000fe20000100a00 */
[C---:B------:R-:W-:Y:S03]  /*c9280*/  HMMA.1688.F32.TF32 R32, R244.reuse, R116, R248 ;  /* 0x00000074f420723c */ /* 0x040fe600000810f8 */
[----:B------:R-:W-:Y:S04]  /*c9290*/  STL.64 [R1+0xa50], R224 ;  /* 0x000a50e001007387 */ /* 0x000fe80000100a00 */
[----:B------:R-:W-:Y:S04]  /*c92a0*/  STL.64 [R1+0xa58], R226 ;  /* 0x000a58e201007387 */ /* 0x000fe80000100a00 */
[----:B------:R-:W-:Y:S04]  /*c92b0*/  STL.64 [R1+0xa40], R36 ;  /* 0x000a402401007387 */ /* 0x000fe80000100a00 */
[----:B------:R2:W-:Y:S04]  /*c92c0*/  STL.64 [R1+0xa48], R38 ;  /* 0x000a482601007387 */ /* 0x0005e80000100a00 */
[----:B------:R-:W-:Y:S04]  /*c92d0*/  STL.64 [R1+0xa20], R8 ;  /* 0x000a200801007387 */ /* 0x000fe80000100a00 */
[----:B------:R1:W-:Y:S01]  /*c92e0*/  STL.64 [R1+0xa28], R10 ;  /* 0x000a280a01007387 */ /* 0x0003e20000100a00 */
[C---:B--2---:R-:W-:Y:S06]  /*c92f0*/  HMMA.1688.F32.TF32 R36, R244.reuse, R112, R48 ;  /* 0x00000070f424723c */ /* 0x044fec0000081030 */
[C---:B-1----:R-:W-:Y:S01]  /*c9300*/  HMMA.1688.F32.TF32 R8, R244.reuse, R108, R28 ;  /* 0x0000006cf408723c */ /* 0x042fe2000008101c */
[----:B------:R-:W-:Y:S04]  /*c9310*/  STL.64 [R1+0xa10], R32 ;  /* 0x000a102001007387 */ /* 0x000fe80000100a00 */
[----:B------:R1:W-:Y:S01]  /*c9320*/  STL.64 [R1+0xa18], R34 ;  /* 0x000a182201007387 */ /* 0x0003e20000100a00 */
[C---:B------:R-:W-:Y:S06]  /*c9330*/  HMMA.1688.F32.TF32 R28, R244.reuse, R100, R56 ;  /* 0x00000064f41c723c */ /* 0x040fec0000081038 */
[C---:B-1----:R-:W-:Y:S05]  /*c9340*/  HMMA.1688.F32.TF32 R32, R244.reuse, R104, R80 ;  /* 0x00000068f420723c */ /* 0x042fea0000081050 */
[----:B------:R-:W-:Y:S04]  /*c9350*/  STL.64 [R1+0xa00], R36 ;  /* 0x000a002401007387 */ /* 0x000fe80000100a00 */
[----:B------:R-:W-:Y:S04]  /*c9360*/  STL.64 [R1+0xa08], R38 ;  /* 0x000a082601007387 */ /* 0x000fe80000100a00 */
[----:B------:R-:W-:Y:S04]  /*c9370*/  STL.64 [R1+0x9f0], R8 ;  /* 0x0009f00801007387 */ /* 0x000fe80000100a00 */
[----:B------:R1:W-:Y:S02]  /*c9380*/  STL.64 [R1+0x9f8], R10 ;  /* 0x0009f80a01007387 */ /* 0x0003e40000100a00 */
[C---:B-1----:R-:W-:Y:S04]  /*c9390*/  HMMA.1688.F32.TF32 R8, R244.reuse, R96, R72 ;  /* 0x00000060f408723c */ /* 0x042fe80000081048 */
        /* <DEDUP_REMOVED lines=55> */
[----:B------:R-:W3:Y:S01]  /*c9710*/  LDL.LU.64 R248, [R1+0x20] ;  /* 0x0000200001f87983 */ /* 0x000ee20000300a00 */
[C---:B--2---:R-:W-:Y:S06]  /*c9720*/  HMMA.1688.F32.TF32 R56, R244.reuse, R88, R56 ;  /* 0x00000058f438723c */ /* 0x044fec0000081038 */
[C---:B----4-:R-:W-:Y:S06]  /*c9730*/  HMMA.1688.F32.TF32 R28, R244.reuse, R92, R28 ;  /* 0x0000005cf41c723c */ /* 0x050fec000008101c */
[----:B------:R-:W-:-:S15]  /*c9740*/  HMMA.1688.F32.TF32 R80, R244, R84, R80 ;  /* 0x00000054f450723c */ /* 0x000fde0000081050 */
[----:B------:R-:W-:-:S02]  /*c9750*/  NOP ;  /* 0x0000000000007918 */ /* 0x000fc40000000000 */
[----:B------:R1:W-:Y:S04]  /*c9760*/  STL.64 [R1+0x9a0], R28 ;  /* 0x0009a01c01007387 */ /* 0x0003e80000100a00 */
[----:B------:R2:W-:Y:S04]  /*c9770*/  STL.64 [R1+0x9a8], R30 ;  /* 0x0009a81e01007387 */ /* 0x0005e80000100a00 */
[----:B-1----:R-:W4:Y:S04]  /*c9780*/  LDL.LU R28, [R1+0x280] ;  /* 0x00028000011c7983 */ /* 0x002f280000300800 */
[----:B------:R1:W-:Y:S04]  /*c9790*/  STL.64 [R1+0x990], R56 ;  /* 0x0009903801007387 */ /* 0x0003e80000100a00 */
[----:B------:R1:W-:Y:S04]  /*c97a0*/  STL.64 [R1+0x998], R58 ;  /* 0x0009983a01007387 */ /* 0x0003e80000100a00 */
[----:B------:R-:W4:Y:S04]  /*c97b0*/  LDL.LU R29, [R1+0x284] ;  /* 0x00028400011d7983 */ /* 0x000f280000300800 */
[----:B--2---:R-:W4:Y:S04]  /*c97c0*/  LDL.LU R30, [R1+0x288] ;  /* 0x00028800011e7983 */ /* 0x004f280000300800 */
[----:B------:R-:W4:Y:S04]  /*c97d0*/  LDL.LU R31, [R1+0x28c] ;  /* 0x00028c00011f7983 */ /* 0x000f280000300800 */
[----:B-1----:R-:W2:Y:S04]  /*c97e0*/  LDL.LU R56, [R1+0x270] ;  /* 0x0002700001387983 */ /* 0x002ea80000300800 */
[----:B------:R-:W2:Y:S04]  /*c97f0*/  LDL.LU R57, [R1+0x274] ;  /* 0x0002740001397983 */ /* 0x000ea80000300800 */
[----:B------:R-:W2:Y:S04]  /*c9800*/  LDL.LU R58, [R1+0x278] ;  /* 0x00027800013a7983 */ /* 0x000ea80000300800 */
[----:B------:R-:W2:Y:S04]  /*c9810*/  LDL.LU R59, [R1+0x27c] ;  /* 0x00027c00013b7983 */ /* 0x000ea80000300800 */
[----:B------:R-:W-:Y:S04]  /*c9820*/  STL.64 [R1+0xaf80], R90 ;  /* 0x00af805a01007387 */ /* 0x000fe80000100a00 */
[----:B------:R1:W-:Y:S04]  /*c9830*/  STL.64 [R1+0xaf78], R88 ;  /* 0x00af785801007387 */ /* 0x0003e80000100a00 */
[----:B-1----:R-:W4:Y:S04]  /*c9840*/  LDL.LU R88, [R1+0x3e0] ;  /* 0x0003e00001587983 */ /* 0x002f280000300800 */
[----:B------:R-:W4:Y:S04]  /*c9850*/  LDL.LU R89, [R1+0x3e4] ;  /* 0x0003e40001597983 */ /* 0x000f280000300800 */
[----:B------:R-:W4:Y:S04]  /*c9860*/  LDL.LU R90, [R1+0x3e8] ;  /* 0x0003e800015a7983 */ /* 0x000f280000300800 */
[----:B------:R-:W4:Y:S04]  /*c9870*/  LDL.LU R91, [R1+0x3ec] ;  /* 0x0003ec00015b7983 */ /* 0x000f280000300800 */
[----:B------:R1:W-:Y:S04]  /*c9880*/  STL.64 [R1+0x980], R80 ;  /* 0x0009805001007387 */ /* 0x0003e80000100a00 */
[----:B------:R-:W-:Y:S04]  /*c9890*/  STL.64 [R1+0x988], R82 ;  /* 0x0009885201007387 */ /* 0x000fe80000100a00 */
[----:B-1----:R-:W2:Y:S01]  /*c98a0*/  LDL.LU.64 R80, [R1+0xb040] ;  /* 0x00b0400001507983 */ /* 0x002ea20000300a00 */
[C---:B---3--:R-:W-:Y:S03]  /*c98b0*/  HMMA.1688.F32.TF32 R72, R244.reuse, R76, R72 ;  /* 0x0000004cf448723c */ /* 0x048fe60000081048 */
        /* <DEDUP_REMOVED lines=11> */
[----:B------:R-:W2:Y:S04]  /*c9970*/  LDL.LU.64 R48, [R1+0xb030] ;  /* 0x00b0300001307983 */ /* 0x000ea80000300a00 */
[----:B------:R1:W-:Y:S04]  /*c9980*/  STL.64 [R1+0xaf60], R80 ;  /* 0x00af605001007387 */ /* 0x0003e80000100a00 */
[----:B-1----:R-:W3:Y:S04]  /*c9990*/  LDL.LU R80, [R1+0x240] ;  /* 0x0002400001507983 */ /* 0x002ee80000300800 */
[----:B------:R-:W3:Y:S04]  /*c99a0*/  LDL.LU R81, [R1+0x244] ;  /* 0x0002440001517983 */ /* 0x000ee80000300800 */
[----:B------:R-:W3:Y:S04]  /*c99b0*/  LDL.LU R82, [R1+0x248] ;  /* 0x0002480001527983 */ /* 0x000ee80000300800 */
[----:B------:R-:W3:Y:S04]  /*c99c0*/  LDL.LU R83, [R1+0x24c] ;  /* 0x00024c0001537983 */ /* 0x000ee80000300800 */
[----:B------:R1:W-:Y:S04]  /*c99d0*/  STL.64 [R1+0x950], R72 ;  /* 0x0009504801007387 */ /* 0x0003e80000100a00 */
[----:B------:R-:W-:Y:S04]  /*c99e0*/  STL.64 [R1+0x958], R74 ;  /* 0x0009584a01007387 */ /* 0x000fe80000100a00 */
[----:B-1----:R-:W4:Y:S04]  /*c99f0*/  LDL.LU.64 R72, [R1+0xb028] ;  /* 0x00b0280001487983 */ /* 0x002f280000300a00 */
[----:B------:R-:W-:Y:S04]  /*c9a00*/  STL.64 [R1+0xaf58], R78 ;  /* 0x00af584e01007387 */ /* 0x000fe80000100a00 */
[----:B------:R1:W-:Y:S01]  /*c9a10*/  STL.64 [R1+0xaf50], R76 ;  /* 0x00af504c01007387 */ /* 0x0003e20000100a00 */
[C---:B------:R-:W-:Y:S03]  /*c9a20*/  HMMA.1688.F32.TF32 R56, R244.reuse, R68, R56 ;  /* 0x00000044f438723c */ /* 0x040fe60000081038 */
[----:B-1----:R-:W2:Y:S04]  /*c9a30*/  LDL.LU R76, [R1+0x250] ;  /* 0x00025000014c7983 */ /* 0x002ea80000300800 */
[----:B------:R-:W2:Y:S04]  /*c9a40*/  LDL.LU R77, [R1+0x254] ;  /* 0x00025400014d7983 */ /* 0x000ea80000300800 */
[----:B------:R-:W2:Y:S04]  /*c9a50*/  LDL.LU R78, [R1+0x258] ;  /* 0x00025800014e7983 */ /* 0x000ea80000300800 */
[----:B------:R-:W2:Y:S01]  /*c9a60*/  LDL.LU R79, [R1+0x25c] ;  /* 0x00025c00014f7983 */ /* 0x000ea20000300800 */
[----:B----4-:R-:W-:-:S15]  /*c9a70*/  HMMA.1688.F32.TF32 R28, R244, R72, R28 ;  /* 0x00000048f41c723c */ /* 0x010fde000008101c */
[----:B------:R-:W-:-:S08]  /*c9a80*/  NOP ;  /* 0x0000000000007918 */ /* 0x000fd00000000000 */
[----:B------:R1:W-:Y:S04]  /*c9a90*/  STL.64 [R1+0x940], R28 ;  /* 0x0009401c01007387 */ /* 0x0003e80000100a00 */
[----:B------:R-:W-:Y:S04]  /*c9aa0*/  STL.64 [R1+0x948], R30 ;  /* 0x0009481e01007387 */ /* 0x000fe80000100a00 */
[----:B-1----:R-:W4:Y:S04]  /*c9ab0*/  LDL.LU.64 R28, [R1+0xb020] ;  /* 0x00b02000011c7983 */ /* 0x002f280000300a00 */
[----:B------:R1:W-:Y:S04]  /*c9ac0*/  STL.64 [R1+0xaf48], R72 ;  /* 0x00af484801007387 */ /* 0x0003e80000100a00 */
[----:B-1----:R-:W3:Y:S04]  /*c9ad0*/  LDL.LU R72, [R1+0x260] ;  /* 0x0002600001487983 */ /* 0x002ee80000300800 */
[----:B------:R-:W3:Y:S04]  /*c9ae0*/  LDL.LU R73, [R1+0x264] ;  /* 0x0002640001497983 */ /* 0x000ee80000300800 */
[----:B------:R-:W3:Y:S04]  /*c9af0*/  LDL.LU R74, [R1+0x268] ;  /* 0x00026800014a7983 */ /* 0x000ee80000300800 */
[----:B------:R-:W3:Y:S04]  /*c9b00*/  LDL.LU R75, [R1+0x26c] ;  /* 0x00026c00014b7983 */ /* 0x000ee80000300800 */
[----:B------:R1:W-:Y:S04]  /*c9b10*/  STL.64 [R1+0x930], R56 ;  /* 0x0009303801007387 */ /* 0x0003e80000100a00 */
[----:B------:R2:W-:Y:S04]  /*c9b20*/  STL.64 [R1+0x938], R58 ;  /* 0x0009383a01007387 */ /* 0x0005e80000100a00 */
[----:B-1----:R-:W4:Y:S04]  /*c9b30*/  LDL.LU.64 R56, [R1+0xb018] ;  /* 0x00b0180001387983 */ /* 0x002f280000300a00 */
[----:B------:R-:W-:Y:S04]  /*c9b40*/  STL.64 [R1+0xaf40], R70 ;  /* 0x00af404601007387 */ /* 0x000fe80000100a00 */
[----:B------:R3:W-:Y:S01]  /*c9b50*/  STL.64 [R1+0xaf38], R68 ;  /* 0x00af384401007387 */ /* 0x0007e20000100a00 */
[----:B--2---:R-:W-:Y:S06]  /*c9b60*/  HMMA.1688.F32.TF32 R76, R244, R60, R76 ;  /* 0x0000003cf44c723c */ /* 0x004fec000008104c */
[C---:B------:R-:W-:Y:S06]  /*c9b70*/  HMMA.1688.F32.TF32 R36, R4.reuse, R32, R36 ;  /* 0x000000200424723c */ /* 0x040fec0000081024 */
[----:B------:R-:W-:Y:S01]  /*c9b80*/  HMMA.1688.F32.TF32 R8, R4, R248, R8 ;  /* 0x000000f80408723c */ /* 0x000fe20000081008 */
[----:B------:R-:W-:Y:S01]  /*c9b90*/  MOV R30, R32 ;  /* 0x00000020001e7202 */ /* 0x000fe20000000f00 */
[----:B------:R-:W-:-:S04]  /*c9ba0*/  IMAD.MOV.U32 R0, RZ, RZ, R33 ;  /* 0x000000ffff007224 */ /* 0x000fc800078e0021 */
[----:B------:R-:W-:Y:S01]  /*c9bb0*/  IMAD.MOV.U32 R58, RZ, RZ, R248 ;  /* 0x000000ffff3a7224 */ /* 0x000fe200078e00f8 */
[----:B------:R-:W-:Y:S01]  /*c9bc0*/  MOV R31, R249 ;  /* 0x000000f9001f7202 */ /* 0x000fe20000000f00 */
[C---:B---3--:R-:W-:Y:S06]  /*c9bd0*/  HMMA.1688.F32.TF32 R68, R244.reuse, R64, R72 ;  /* 0x00000040f444723c */ /* 0x048fec0000081048 */
[----:B----4-:R-:W-:-:S15]  /*c9be0*/  HMMA.1688.F32.TF32 R72, R244, R56, R80 ;  /* 0x00000038f448723c */ /* 0x010fde0000081050 */
[----:B------:R-:W-:-:S02]  /*c9bf0*/  NOP ;  /* 0x0000000000007918 */ /* 0x000fc40000000000 */
        /* <DEDUP_REMOVED lines=20> */
[----:B-1----:R-:W-:Y:S10]  /*c9d40*/  HMMA.1688.F32.TF32 R68, R244, R20, R240 ;  /* 0x00000014f444723c */ /* 0x002ff400000810f0 */
[----:B------:R-:W-:Y:S04]  /*c9d50*/  STL.64 [R1+0x780], R76 ;  /* 0x0007804c01007387 */ /* 0x000fe80000100a00 */
[----:B------:R-:W-:Y:S04]  /*c9d60*/  STL.64 [R1+0x788], R78 ;  /* 0x0007884e01007387 */ /* 0x000fe80000100a00 */
        /* <DEDUP_REMOVED lines=32> */
[----:B------:R-:W2:Y:S04]  /*c9f70*/  LDL.LU.64 R224, [R1+0x10] ;  /* 0x0000100001e07983 */ /* 0x000ea80000300a00 */
[----:B------:R-:W2:Y:S04]  /*c9f80*/  LDL.LU R228, [R1+0x1560] ;  /* 0x0015600001e47983 */ /* 0x000ea80000300800 */
[----:B------:R-:W2:Y:S04]  /*c9f90*/  LDL.LU R229, [R1+0x1564] ;  /* 0x0015640001e57983 */ /* 0x000ea80000300800 */
[----:B------:R-:W2:Y:S04]  /*c9fa0*/  LDL.LU R230, [R1+0x1568] ;  /* 0x0015680001e67983 */ /* 0x000ea80000300800 */
[----:B------:R-:W2:Y:S04]  /*c9fb0*/  LDL.LU R231, [R1+0x156c] ;  /* 0x00156c0001e77983 */ /* 0x000ea80000300800 */
[----:B------:R-:W2:Y:S04]  /*c9fc0*/  LDL.LU.64 R248, [R1] ;  /* 0x0000000001f87983 */ /* 0x000ea80000300a00 */
        /* <DEDUP_REMOVED lines=29> */
[----:B------:R-:W-:Y:S01]  /*ca1a0*/  HMMA.1688.F32.TF32 R228, R4, R248, R228 ;  /* 0x000000f804e4723c */ /* 0x000fe200000810e4 */
[----:B------:R-:W-:-:S15]  /*ca1b0*/  IMAD.MOV.U32 R59, RZ, RZ, R225 ;  /* 0x000000ffff3b7224 */ /* 0x000fde00078e00e1 */
[----:B------:R-:W-:-:S01]  /*ca1c0*/  NOP ;  /* 0x0000000000007918 */ /* 0x000fc20000000000 */
[----:B------:R1:W-:Y:S04]  /*ca1d0*/  STL.64 [R1+0x530], R68 ;  /* 0x0005304401007387 */ /* 0x0003e80000100a00 */
[----:B------:R2:W-:Y:S04]  /*ca1e0*/  STL.64 [R1+0x538], R70 ;  /* 0x0005384601007387 */ /* 0x0005e80000100a00 */
[----:B------:R-:W4:Y:S01]  /*ca1f0*/  LDL.LU.64 R226, [R1+0xb010] ;  /* 0x00b0100001e27983 */ /* 0x000f220000300a00 */
[----:B-1----:R-:W-:-:S03]  /*ca200*/  IMAD.MOV.U32 R68, RZ, RZ, R224 ;  /* 0x000000ffff447224 */ /* 0x002fc600078e00e0 */
[----:B------:R-:W4:Y:S04]  /*ca210*/  LDL.LU.64 R224, [R1+0xb008] ;  /* 0x00b0080001e07983 */ /* 0x000f280000300a00 */
[----:B------:R-:W-:Y:S04]  /*ca220*/  STL.64 [R1+0x520], R228 ;  /* 0x000520e401007387 */ /* 0x000fe80000100a00 */
[----:B------:R1:W-:Y:S01]  /*ca230*/  STL.64 [R1+0x528], R230 ;  /* 0x000528e601007387 */ /* 0x0003e20000100a00 */
[----:B--2---:R-:W-:Y:S01]  /*ca240*/  MOV R70, R248 ;  /* 0x000000f800467202 */ /* 0x004fe20000000f00 */
[----:B------:R-:W-:-:S02]  /*ca250*/  IMAD.MOV.U32 R69, RZ, RZ, R249 ;  /* 0x000000ffff457224 */ /* 0x000fc400078e00f9 */
[----:B-1----:R-:W2:Y:S04]  /*ca260*/  LDL.LU.64 R230, [R1+0xb000] ;  /* 0x00b0000001e67983 */ /* 0x002ea80000300a00 */
[----:B------:R-:W2:Y:S04]  /*ca270*/  LDL.LU.64 R228, [R1+0xaff8] ;  /* 0x00aff80001e47983 */ /* 0x000ea80000300a00 */
[----:B------:R-:W2:Y:S04]  /*ca280*/  LDL.LU.64 R250, [R1+0xaff0] ;  /* 0x00aff00001fa7983 */ /* 0x000ea80000300a00 */
        /* <DEDUP_REMOVED lines=36> */
[----:B------:R-:W3:Y:S04]  /*ca4d0*/  LDL.LU.64 R232, [R1+0xaf88] ;  /* 0x00af880001e87983 */ /* 0x000ee80000300a00 */
[----:B----4-:R-:W-:Y:S04]  /*ca4e0*/  STL.64 [R1+0xaf30], R238 ;  /* 0x00af30ee01007387 */ /* 0x010fe80000100a00 */
[----:B------:R1:W-:Y:S04]  /*ca4f0*/  STL.64 [R1+0xaf28], R236 ;  /* 0x00af28ec01007387 */ /* 0x0003e80000100a00 */
[----:B-1----:R-:W4:Y:S04]  /*ca500*/  LDL.LU R236, [R1+0x14f0] ;  /* 0x0014f00001ec7983 */ /* 0x002f280000300800 */
[----:B------:R-:W4:Y:S04]  /*ca510*/  LDL.LU R237, [R1+0x14f4] ;  /* 0x0014f40001ed7983 */ /* 0x000f280000300800 */
[----:B------:R-:W4:Y:S04]  /*ca520*/  LDL.LU R238, [R1+0x14f8] ;  /* 0x0014f80001ee7983 */ /* 0x000f280000300800 */
[----:B------:R-:W4:Y:S01]  /*ca530*/  LDL.LU R239, [R1+0x14fc] ;  /* 0x0014fc0001ef7983 */ /* 0x000f220000300800 */
[C---:B------:R-:W-:Y:S03]  /*ca540*/  HMMA.1688.F32.TF32 R72, R4.reuse, R224, R72 ;  /* 0x000000e00448723c */ /* 0x040fe60000081048 */
[----:B--2---:R-:W-:Y:S04]  /*ca550*/  STL.64 [R1+0xaf20], R234 ;  /* 0x00af20ea01007387 */ /* 0x004fe80000100a00 */
[----:B---3--:R1:W-:Y:S01]  /*ca560*/  STL.64 [R1+0xaf18], R232 ;  /* 0x00af18e801007387 */ /* 0x0083e20000100a00 */
[C---:B----4-:R-:W-:Y:S06]  /*ca570*/  HMMA.1688.F32.TF32 R236, R4.reuse, R232, R236 ;  /* 0x000000e804ec723c */ /* 0x050fec00000810ec */
[----:B-1----:R-:W-:-:S15]  /*ca580*/  HMMA.1688.F32.TF32 R232, R4, R228, R244 ;  /* 0x000000e404e8723c */ /* 0x002fde00000810f4 */
[----:B------:R-:W-:-:S02]  /*ca590*/  NOP ;  /* 0x0000000000007918 */ /* 0x000fc40000000000 */
        /* <DEDUP_REMOVED lines=86> */
[----:B------:R-:W-:Y:S04]  /*cab00*/  STL.64 [R1+0xaeb0], R206 ;  /* 0x00aeb0ce01007387 */ /* 0x000fe80000100a00 */
[----:B------:R2:W-:Y:S01]  /*cab10*/  STL.64 [R1+0xaea8], R204 ;  /* 0x00aea8cc01007387 */ /* 0x0005e20000100a00 */
[C---:B----4-:R-:W-:Y:S06]  /*cab20*/  HMMA.1688.F32.TF32 R208, R4.reuse, R204, R212 ;  /* 0x000000cc04d0723c */ /* 0x050fec00000810d4 */
[----:B--2---:R-:W-:-:S15]  /*cab30*/  HMMA.1688.F32.TF32 R204, R4, R200, R216 ;  /* 0x000000c804cc723c */ /* 0x004fde00000810d8 */
        /* <DEDUP_REMOVED lines=22> */
[C---:B---3--:R-:W-:Y:S11]  /*caca0*/  HMMA.1688.F32.TF32 R72, R4.reuse, R172, R72 ;  /* 0x000000ac0448723c */ /* 0x048ff60000081048 */
        /* <DEDUP_REMOVED lines=28> */
[----:B------:R-:W-:Y:S04]  /*cae70*/  STL.64 [R1+0x3a8], R82 ;  /* 0x0003a85201007387 */ /* 0x000fe80000100a00 */
[----:B------:R-:W2:Y:S04]  /*cae80*/  LDL.LU R84, [R1+0x16b0] ;  /* 0x0016b00001547983 */ /* 0x000ea80000300800 */
[----:B------:R1:W-:Y:S04]  /*cae90*/  STL.64 [R1+0x390], R76 ;  /* 0x0003904c01007387 */ /* 0x0003e80000100a00 */
[----:B------:R3:W-:Y:S05]  /*caea0*/  STL.64 [R1+0x398], R78 ;  /* 0x0003984e01007387 */ /* 0x0007ea0000100a00 */
        /* <DEDUP_REMOVED lines=9> */
[----:B----4-:R-:W3:Y:S04]  /*caf40*/  LDL.LU R72, [R1+0x16e0] ;  /* 0x0016e00001487983 */ /* 0x010ee80000300800 */
        /* <DEDUP_REMOVED lines=60> */
[C---:B--2---:R-:W-:Y:S01]  /*cb310*/  HMMA.1688.F32.TF32 R176, R4.reuse, R140, R204 ;  /* 0x0000008c04b0723c */ /* 0x044fe200000810cc */
[----:B------:R-:W-:Y:S01]  /*cb320*/  LOP3.LUT R71, R252, 0x60, RZ, 0x3c, !PT ;  /* 0x00000060fc477812 */ /* 0x000fe200078e3cff */
[----:B------:R-:W-:Y:S04]  /*cb330*/  LDS R244, [R3+UR12+0x82080] ;  /* 0x0820800c03f47984 */ /* 0x000fe80008000800 */
[----:B------:R-:W-:Y:S04]  /*cb340*/  LDS R246, [R3+UR12+0x82480] ;  /* 0x0824800c03f67984 */ /* 0x000fe80008000800 */
[----:B------:R-:W-:Y:S04]  /*cb350*/  LDS R245, [R71+UR12+0x82080] ;  /* 0x0820800c47f57984 */ /* 0x000fe80008000800 */
[----:B------:R-:W1:Y:S01]  /*cb360*/  LDS R247, [R71+UR12+0x82480] ;  /* 0x0824800c47f77984 */ /* 0x000e620008000800 */
[C---:B----4-:R-:W-:Y:S03]  /*cb370*/  HMMA.1688.F32.TF32 R180, R4.reuse, R144, R200 ;  /* 0x0000009004b4723c */ /* 0x050fe600000810c8 */
[----:B------:R-:W-:Y:S04]  /*cb380*/  STL.64 [R1+0x370], R172 ;  /* 0x000370ac01007387 */ /* 0x000fe80000100a00 */
[----:B------:R2:W-:Y:S02]  /*cb390*/  STL.64 [R1+0x378], R174 ;  /* 0x000378ae01007387 */ /* 0x0005e40000100a00 */
[----:B--2---:R-:W-:-:S15]  /*cb3a0*/  HMMA.1688.F32.TF32 R172, R4, R148, R196 ;  /* 0x0000009404ac723c */ /* 0x004fde00000810c4 */
[----:B------:R-:W-:-:S08]  /*cb3b0*/  NOP ;  /* 0x0000000000007918 */ /* 0x000fd00000000000 */
[----:B------:R-:W-:Y:S04]  /*cb3c0*/  STL.64 [R1+0x760], R172 ;  /* 0x000760ac01007387 */ /* 0x000fe80000100a00 */
[----:B------:R2:W-:Y:S04]  /*cb3d0*/  STL.64 [R1+0x768], R174 ;  /* 0x000768ae01007387 */ /* 0x0005e80000100a00 */
[----:B------:R-:W-:Y:S04]  /*cb3e0*/  STL.64 [R1+0x750], R180 ;  /* 0x000750b401007387 */ /* 0x000fe80000100a00 */
[----:B------:R3:W-:Y:S04]  /*cb3f0*/  STL.64 [R1+0x758], R182 ;  /* 0x000758b601007387 */ /* 0x0007e80000100a00 */
[----:B------:R-:W-:Y:S04]  /*cb400*/  STL.64 [R1+0x740], R176 ;  /* 0x000740b001007387 */ /* 0x000fe80000100a00 */
[----:B------:R4:W-:Y:S01]  /*cb410*/  STL.64 [R1+0x748], R178 ;  /* 0x000748b201007387 */ /* 0x0009e20000100a00 */
[C---:B--2---:R-:W-:Y:S06]  /*cb420*/  HMMA.1688.F32.TF32 R172, R4.reuse, R136, R208 ;  /* 0x0000008804ac723c */ /* 0x044fec00000810d0 */
[C---:B---3--:R-:W-:Y:S06]  /*cb430*/  HMMA.1688.F32.TF32 R180, R4.reuse, R132, R212 ;  /* 0x0000008404b4723c */ /* 0x048fec00000810d4 */
[C---:B----4-:R-:W-:Y:S11]  /*cb440*/  HMMA.1688.F32.TF32 R176, R4.reuse, R12, R216 ;  /* 0x0000000c04b0723c */ /* 0x050ff600000810d8 */
[----:B------:R-:W-:Y:S04]  /*cb450*/  STL.64 [R1+0x730], R172 ;  /* 0x000730ac01007387 */ /* 0x000fe80000100a00 */
[----:B------:R2:W-:Y:S04]  /*cb460*/  STL.64 [R1+0x738], R174 ;  /* 0x000738ae01007387 */ /* 0x0005e80000100a00 */
[----:B------:R-:W-:Y:S04]  /*cb470*/  STL.64 [R1+0x720], R180 ;  /* 0x000720b401007387 */ /* 0x000fe80000100a00 */
[----:B------:R-:W-:Y:S04]  /*cb480*/  STL.64 [R1+0x728], R182 ;  /* 0x000728b601007387 */ /* 0x000fe80000100a00 */
[----:B------:R-:W-:Y:S04]  /*cb490*/  STL.64 [R1+0xae20], R18 ;  /* 0x00ae201201007387 */ /* 0x000fe80000100a00 */
[----:B------:R-:W-:Y:S04]  /*cb4a0*/  STL.64 [R1+0x710], R176 ;  /* 0x000710b001007387 */ /* 0x000fe80000100a00 */
        /* <DEDUP_REMOVED lines=23> */
[C---:B--2---:R-:W-:Y:S06]  /*cb620*/  HMMA.1688.F32.TF32 R16, R4.reuse, R116, R236 ;  /* 0x000000740410723c */ /* 0x044fec00000810ec */
[C---:B------:R-:W-:Y:S06]  /*cb630*/  HMMA.1688.F32.TF32 R120, R4.reuse, R112, R72 ;  /* 0x000000700478723c */ /* 0x040fec0000081048 */
[C---:B------:R-:W-:Y:S11]  /*cb640*/  HMMA.1688.F32.TF32 R72, R4.reuse, R108, R76 ;  /* 0x0000006c0448723c */ /* 0x040ff6000008104c */
[----:B------:R-:W-:Y:S04]  /*cb650*/  STL.64 [R1+0x6c0], R16 ;  /* 0x0006c01001007387 */ /* 0x000fe80000100a00 */
[----:B------:R2:W-:Y:S02]  /*cb660*/  STL.64 [R1+0x6c8], R18 ;  /* 0x0006c81201007387 */ /* 0x0005e40000100a00 */
[C---:B--2---:R-:W-:Y:S02]  /*cb670*/  HMMA.1688.F32.TF32 R16, R4.reuse, R104, R80 ;  /* 0x000000680410723c */ /* 0x044fe40000081050 */
[----:B------:R-:W-:Y:S04]  /*cb680*/  STL.64 [R1+0x6b0], R120 ;  /* 0x0006b07801007387 */ /* 0x000fe80000100a00 */
[----:B------:R-:W-:Y:S04]  /*cb690*/  STL.64 [R1+0x6b8], R122 ;  /* 0x0006b87a01007387 */ /* 0x000fe80000100a00 */
[----:B------:R-:W-:Y:S04]  /*cb6a0*/  STL.64 [R1+0xade0], R106 ;  /* 0x00ade06a01007387 */ /* 0x000fe80000100a00 */
[----:B------:R-:W-:Y:S04]  /*cb6b0*/  STL.64 [R1+0x6a0], R72 ;  /* 0x0006a04801007387 */ /* 0x000fe80000100a00 */
[----:B------:R2:W-:Y:S04]  /*cb6c0*/  STL.64 [R1+0x6a8], R74 ;  /* 0x0006a84a01007387 */ /* 0x0005e80000100a00 */
[----:B------:R-:W-:Y:S01]  /*cb6d0*/  STL.64 [R1+0xadd8], R104 ;  /* 0x00add86801007387 */ /* 0x000fe20000100a00 */
[C---:B--2---:R-:W-:Y:S03]  /*cb6e0*/  HMMA.1688.F32.TF32 R72, R4.reuse, R100, R84 ;  /* 0x000000640448723c */ /* 0x044fe60000081054 */
[----:B------:R-:W-:Y:S04]  /*cb6f0*/  STL.64 [R1+0x690], R16 ;  /* 0x0006901001007387 */ /* 0x000fe80000100a00 */
[----:B------:R2:W-:Y:S04]  /*cb700*/  STL.64 [R1+0x698], R18 ;  /* 0x0006981201007387 */ /* 0x0005e80000100a00 */
[----:B------:R-:W3:Y:S01]  /*cb710*/  LDL.LU R232, [R1+0x1330] ;  /* 0x0013300001e87983 */ /* 0x000ee20000300800 */
[----:B--2---:R-:W-:Y:S11]  /*cb720*/  HMMA.1688.F32.TF32 R16, R4, R96, R88 ;  /* 0x000000600410723c */ /* 0x004ff60000081058 */
[----:B------:R-:W-:Y:S04]  /*cb730*/  STL.64 [R1+0x680], R72 ;  /* 0x0006804801007387 */ /* 0x000fe80000100a00 */
[----:B------:R-:W-:Y:S08]  /*cb740*/  STL.64 [R1+0x688], R74 ;  /* 0x0006884a01007387 */ /* 0x000ff00000100a00 */
        /* <DEDUP_REMOVED lines=88> */
[----:B------:R-:W1:Y:S04]  /*cbcd0*/  LDL.LU R192, [R1+0x1390] ;  /* 0x0013900001c07983 */ /* 0x000e680000300800 */
[----:B------:R-:W1:Y:S04]  /*cbce0*/  LDL.LU R193, [R1+0x1394] ;  /* 0x0013940001c17983 */ /* 0x000e680000300800 */
[----:B------:R-:W1:Y:S04]  /*cbcf0*/  LDL.LU R194, [R1+0x1398] ;  /* 0x0013980001c27983 */ /* 0x000e680000300800 */
[----:B------:R-:W1:Y:S04]  /*cbd00*/  LDL.LU R195, [R1+0x139c] ;  /* 0x00139c0001c37983 */ /* 0x000e680000300800 */
        /* <DEDUP_REMOVED lines=22> */
[----:B------:R2:W-:Y:S04]  /*cbe70*/  STL.64 [R1+0x640], R80 ;  /* 0x0006405001007387 */ /* 0x0005e80000100a00 */
[----:B------:R-:W-:Y:S04]  /*cbe80*/  STL.64 [R1+0x648], R82 ;  /* 0x0006485201007387 */ /* 0x000fe80000100a00 */
[----:B--2---:R-:W2:Y:S02]  /*cbe90*/  LDL.LU.64 R80, [R1+0xaf60] ;  /* 0x00af600001507983 */ /* 0x004ea40000300a00 */
[----:B--2---:R-:W-:-:S15]  /*cbea0*/  HMMA.1688.F32.TF32 R76, R4, R80, R76 ;  /* 0x00000050044c723c */ /* 0x004fde000008104c */
[----:B------:R-:W-:-:S08]  /*cbeb0*/  NOP ;  /* 0x0000000000007918 */ /* 0x000fd00000000000 */
[----:B------:R-:W-:Y:S04]  /*cbec0*/  STL.64 [R1+0x630], R76 ;  /* 0x0006304c01007387 */ /* 0x000fe80000100a00 */
[----:B------:R2:W-:Y:S04]  /*cbed0*/  STL.64 [R1+0x638], R78 ;  /* 0x0006384e01007387 */ /* 0x0005e80000100a00 */
[----:B--2---:R-:W2:Y:S04]  /*cbee0*/  LDL.LU.64 R78, [R1+0xaf58] ;  /* 0x00af5800014e7983 */ /* 0x004ea80000300a00 */
[----:B------:R-:W4:Y:S04]  /*cbef0*/  LDL.LU.64 R76, [R1+0xaf50] ;  /* 0x00af5000014c7983 */ /* 0x000f280000300a00 */
[----:B------:R1:W-:Y:S04]  /*cbf00*/  STL.64 [R1+0xadd0], R80 ;  /* 0x00add05001007387 */ /* 0x0003e80000100a00 */
[----:B-1----:R-:W3:Y:S04]  /*cbf10*/  LDL.LU R80, [R1+0x1630] ;  /* 0x0016300001507983 */ /* 0x002ee80000300800 */
[----:B------:R-:W3:Y:S04]  /*cbf20*/  LDL.LU R81, [R1+0x1634] ;  /* 0x0016340001517983 */ /* 0x000ee80000300800 */
[----:B------:R-:W3:Y:S04]  /*cbf30*/  LDL.LU R82, [R1+0x1638] ;  /* 0x0016380001527983 */ /* 0x000ee80000300800 */
[----:B------:R-:W3:Y:S01]  /*cbf40*/  LDL.LU R83, [R1+0x163c] ;  /* 0x00163c0001537983 */ /* 0x000ee20000300800 */
[----:B----4-:R-:W-:-:S15]  /*cbf50*/  HMMA.1688.F32.TF32 R72, R4, R76, R72 ;  /* 0x0000004c0448723c */ /* 0x010fde0000081048 */
[----:B------:R-:W-:-:S08]  /*cbf60*/  NOP ;  /* 0x0000000000007918 */ /* 0x000fd00000000000 */
[----:B------:R1:W-:Y:S04]  /*cbf70*/  STL.64 [R1+0x620], R72 ;  /* 0x0006204801007387 */ /* 0x0003e80000100a00 */
[----:B------:R-:W-:Y:S04]  /*cbf80*/  STL.64 [R1+0x628], R74 ;  /* 0x0006284a01007387 */ /* 0x000fe80000100a00 */
[----:B-1----:R-:W4:Y:S02]  /*cbf90*/  LDL.LU.64 R72, [R1+0xaf48] ;  /* 0x00af480001487983 */ /* 0x002f240000300a00 */
[----:B----4-:R-:W-:-:S15]  /*cbfa0*/  HMMA.1688.F32.TF32 R68, R4, R72, R68 ;  /* 0x000000480444723c */ /* 0x010fde0000081044 */
[----:B------:R-:W-:-:S08]  /*cbfb0*/  NOP ;  /* 0x0000000000007918 */ /* 0x000fd00000000000 */
[----:B------:R-:W-:Y:S04]  /*cbfc0*/  STL.64 [R1+0x610], R68 ;  /* 0x0006104401007387 */ /* 0x000fe80000100a00 */
[----:B------:R1:W-:Y:S04]  /*cbfd0*/  STL.64 [R1+0x618], R70 ;  /* 0x0006184601007387 */ /* 0x0003e80000100a00 */
[----:B-1----:R-:W4:Y:S04]  /*cbfe0*/  LDL.LU.64 R70, [R1+0xaf40] ;  /* 0x00af400001467983 */ /* 0x002f280000300a00 */
[----:B------:R-:W3:Y:S01]  /*cbff0*/  LDL.LU.64 R68, [R1+0xaf38] ;  /* 0x00af380001447983 */ /* 0x000ee20000300a00 */
[----:B------:R-:W-:Y:S01]  /*cc000*/  HMMA.1688.F32.TF32 R16, R4, R48, R16 ;  /* 0x000000300410723c */ /* 0x000fe20000081010 */
[----:B------:R-:W-:Y:S01]  /*cc010*/  IMAD.MOV.U32 R196, RZ, RZ, R30 ;  /* 0x000000ffffc47224 */ /* 0x000fe200078e001e */
[----:B------:R-:W-:-:S02]  /*cc020*/  MOV R197, R0 ;  /* 0x0000000000c57202 */ /* 0x000fc40000000f00 */
[----:B------:R-:W-:Y:S01]  /*cc030*/  MOV R204, R58 ;  /* 0x0000003a00cc7202 */ /* 0x000fe20000000f00 */
[----:B------:R-:W-:Y:S02]  /*cc040*/  IMAD.MOV.U32 R205, RZ, RZ, R31 ;  /* 0x000000ffffcd7224 */ /* 0x000fe400078e001f */
[----:B------:R-:W-:Y:S01]  /*cc050*/  IMAD.MOV.U32 R213, RZ, RZ, R59 ;  /* 0x000000ffffd57224 */ /* 0x000fe200078e003b */
[C---:B---3--:R-:W-:Y:S01]  /*cc060*/  HMMA.1688.F32.TF32 R80, R4.reuse, R68, R80 ;  /* 0x000000440450723c */ /* 0x048fe20000081050 */
[----:B----4-:R-:W-:Y:S05]  /*cc070*/  STL.64 [R1+0xadc8], R70 ;  /* 0x00adc84601007387 */ /* 0x010fea0000100a00 */
[----:B------:R1:W-:Y:S02]  /*cc080*/  STL.64 [R1+0xadc0], R68 ;  /* 0x00adc04401007387 */ /* 0x0003e40000100a00 */
[----:B-1----:R-:W-:-:S15]  /*cc090*/  HMMA.1688.F32.TF32 R68, R4, R64, R104 ;  /* 0x000000400444723c */ /* 0x002fde0000081068 */
[----:B------:R-:W-:Y:S04]  /*cc0a0*/  STL.64 [R1+0x600], R80 ;  /* 0x0006005001007387 */ /* 0x000fe80000100a00 */
[----:B------:R1:W-:Y:S04]  /*cc0b0*/  STL.64 [R1+0x608], R82 ;  /* 0x0006085201007387 */ /* 0x0003e80000100a00 */
[----:B------:R-:W-:Y:S04]  /*cc0c0*/  STL.64 [R1+0xadb8], R66 ;  /* 0x00adb84201007387 */ /* 0x000fe80000100a00 */
[----:B------:R3:W-:Y:S01]  /*cc0d0*/  STL.64 [R1+0xadb0], R64 ;  /* 0x00adb04001007387 */ /* 0x0007e20000100a00 */
[C---:B-1----:R-:W-:Y:S06]  /*cc0e0*/  HMMA.1688.F32.TF32 R80, R4.reuse, R60, R120 ;  /* 0x0000003c0450723c */ /* 0x042fec0000081078 */
[C---:B---3--:R-:W-:Y:S01]  /*cc0f0*/  HMMA.1688.F32.TF32 R64, R4.reuse, R56, R124 ;  /* 0x000000380440723c */ /* 0x048fe2000008107c */
[----:B------:R-:W-:Y:S04]  /*cc100*/  STL.64 [R1+0x5f0], R68 ;  /* 0x0005f04401007387 */ /* 0x000fe80000100a00 */
[----:B------:R1:W-:Y:S02]  /*cc110*/  STL.64 [R1+0x5f8], R70 ;  /* 0x0005f84601007387 */ /* 0x0003e40000100a00 */
[C---:B-1----:R-:W-:Y:S10]  /*cc120*/  HMMA.1688.F32.TF32 R68, R4.reuse, R52, R128 ;  /* 0x000000340444723c */ /* 0x042ff40000081080 */
        /* <DEDUP_REMOVED lines=10> */
[C---:B---3--:R-:W-:Y:S02]  /*cc1d0*/  HMMA.1688.F32.TF32 R16, R4.reuse, R28, R180 ;  /* 0x0000001c0410723c */ /* 0x048fe400000810b4 */
[----:B------:R-:W-:Y:S04]  /*cc1e0*/  STL.64 [R1+0x5a0], R64 ;  /* 0x0005a04001007387 */ /* 0x000fe80000100a00 */
[----:B------:R1:W-:Y:S02]  /*cc1f0*/  STL.64 [R1+0x5a8], R66 ;  /* 0x0005a84201007387 */ /* 0x0003e40000100a00 */
[C---:B-1----:R-:W-:Y:S06]  /*cc200*/  HMMA.1688.F32.TF32 R64, R4.reuse, R24, R184 ;  /* 0x000000180440723c */ /* 0x042fec00000810b8 */
[----:B------:R-:W-:Y:S03]  /*cc210*/  HMMA.1688.F32.TF32 R4, R4, R20, R188 ;  /* 0x000000140404723c */ /* 0x000fe600000810bc */
        /* <DEDUP_REMOVED lines=26> */
[----:B------:R-:W-:Y:S04]  /*cc3c0*/  STL.64 [R1+0x300], R4 ;  /* 0x0003000401007387 */ /* 0x000fe80000100a00 */
[----:B------:R1:W-:Y:S02]  /*cc3d0*/  STL.64 [R1+0x308], R6 ;  /* 0x0003080601007387 */ /* 0x0003e40000100a00 */
[----:B-1----:R-:W-:Y:S02]  /*cc3e0*/  HMMA.1688.F32.TF32 R4, R244, R36, R236 ;  /* 0x00000024f404723c */ /* 0x002fe400000810ec */
[----:B------:R-:W-:Y:S04]  /*cc3f0*/  STL.64 [R1+0x2f0], R16 ;  /* 0x0002f01001007387 */ /* 0x000fe80000100a00 */
[----:B------:R-:W-:Y:S04]  /*cc400*/  STL.64 [R1+0x2f8], R18 ;  /* 0x0002f81201007387 */ /* 0x000fe80000100a00 */
[----:B------:R-:W3:-:S13]  /*cc410*/  LDL.LU R128, [R1+0xf60] ;  /* 0x000f600001807983 */ /* 0x000eda0000300800 */
        /* <DEDUP_REMOVED lines=110> */
[----:B------:R-:W4:Y:S04]  /*ccb00*/  LDL.LU R36, [R1+0x1200] ;  /* 0x0012000001247983 */ /* 0x000f280000300800 */
[----:B------:R-:W4:Y:S04]  /*ccb10*/  LDL.LU R37, [R1+0x1204] ;  /* 0x0012040001257983 */ /* 0x000f280000300800 */
[----:B-1----:R-:W4:Y:S04]  /*ccb20*/  LDL.LU R38, [R1+0x1208] ;  /* 0x0012080001267983 */ /* 0x002f280000300800 */
[----:B------:R-:W4:Y:S01]  /*ccb30*/  LDL.LU R39, [R1+0x120c] ;  /* 0x00120c0001277983 */ /* 0x000f220000300800 */
        /* <DEDUP_REMOVED lines=103> */
[C---:B------:R-:W-:Y:S01]  /*cd1b0*/  HMMA.1688.F32.TF32 R4, R244.reuse, R164, R4 ;  /* 0x000000a4f404723c */ /* 0x040fe20000081004 */
[----:B------:R-:W-:Y:S05]  /*cd1c0*/  STL.64 [R1+0xad38], R170 ;  /* 0x00ad38aa01007387 */ /* 0x000fea0000100a00 */
[----:B----4-:R-:W-:-:S15]  /*cd1d0*/  HMMA.1688.F32.TF32 R36, R244, R172, R36 ;  /* 0x000000acf424723c */ /* 0x010fde0000081024 */
[----:B------:R-:W-:-:S08]  /*cd1e0*/  NOP ;  /* 0x0000000000007918 */ /* 0x000fd00000000000 */
[----:B------:R-:W-:Y:S04]  /*cd1f0*/  STL.64 [R1+0x1c0], R36 ;  /* 0x0001c02401007387 */ /* 0x000fe80000100a00 */
[----:B------:R1:W-:Y:S04]  /*cd200*/  STL.64 [R1+0x1c8], R38 ;  /* 0x0001c82601007387 */ /* 0x0003e80000100a00 */
[----:B------:R-:W-:Y:S04]  /*cd210*/  STL.64 [R1+0x1b0], R32 ;  /* 0x0001b02001007387 */ /* 0x000fe80000100a00 */
[----:B------:R4:W-:Y:S04]  /*cd220*/  STL.64 [R1+0x1b8], R34 ;  /* 0x0001b82201007387 */ /* 0x0009e80000100a00 */
[----:B------:R-:W-:Y:S04]  /*cd230*/  STL.64 [R1+0x1a0], R4 ;  /* 0x0001a00401007387 */ /* 0x000fe80000100a00 */
[----:B------:R3:W-:Y:S01]  /*cd240*/  STL.64 [R1+0x1a8], R6 ;  /* 0x0001a80601007387 */ /* 0x0007e20000100a00 */
[C---:B-1----:R-:W-:Y:S06]  /*cd250*/  HMMA.1688.F32.TF32 R36, R244.reuse, R156, R68 ;  /* 0x0000009cf424723c */ /* 0x042fec0000081044 */
[C---:B----4-:R-:W-:Y:S06]  /*cd260*/  HMMA.1688.F32.TF32 R32, R244.reuse, R160, R64 ;  /* 0x000000a0f420723c */ /* 0x050fec0000081040 */
[----:B---3--:R-:W-:-:S15]  /*cd270*/  HMMA.1688.F32.TF32 R4, R244, R152, R80 ;  /* 0x00000098f404723c */ /* 0x008fde0000081050 */
[----:B------:R-:W-:-:S02]  /*cd280*/  NOP ;  /* 0x0000000000007918 */ /* 0x000fc40000000000 */
[----:B------:R-:W-:Y:S04]  /*cd290*/  STL.64 [R1+0x190], R32 ;  /* 0x0001902001007387 */ /* 0x000fe80000100a00 */
[----:B------:R1:W-:Y:S04]  /*cd2a0*/  STL.64 [R1+0x198], R34 ;  /* 0x0001982201007387 */ /* 0x0003e80000100a00 */
[----:B------:R-:W-:Y:S04]  /*cd2b0*/  STL.64 [R1+0x180], R36 ;  /* 0x0001802401007387 */ /* 0x000fe80000100a00 */
[----:B------:R3:W-:Y:S04]  /*cd2c0*/  STL.64 [R1+0x188], R38 ;  /* 0x0001882601007387 */ /* 0x0007e80000100a00 */
[----:B------:R-:W-:Y:S04]  /*cd2d0*/  STL.64 [R1+0x170], R4 ;  /* 0x0001700401007387 */ /* 0x000fe80000100a00 */
[----:B------:R4:W-:Y:S01]  /*cd2e0*/  STL.64 [R1+0x178], R6 ;  /* 0x0001780601007387 */ /* 0x0009e20000100a00 */
[C---:B-1----:R-:W-:Y:S06]  /*cd2f0*/  HMMA.1688.F32.TF32 R32, R244.reuse, R148, R104 ;  /* 0x00000094f420723c */ /* 0x042fec0000081068 */
[C---:B---3--:R-:W-:Y:S06]  /*cd300*/  HMMA.1688.F32.TF32 R36, R244.reuse, R144, R120 ;  /* 0x00000090f424723c */ /* 0x048fec0000081078 */
[C---:B----4-:R-:W-:Y:S11]  /*cd310*/  HMMA.1688.F32.TF32 R4, R244.reuse, R140, R124 ;  /* 0x0000008cf404723c */ /* 0x050ff6000008107c */
[----:B------:R-:W-:Y:S04]  /*cd320*/  STL.64 [R1+0x160], R32 ;  /* 0x0001602001007387 */ /* 0x000fe80000100a00 */
[----:B------:R1:W-:Y:S04]  /*cd330*/  STL.64 [R1+0x168], R34 ;  /* 0x0001682201007387 */ /* 0x0003e80000100a00 */
[----:B------:R-:W-:Y:S04]  /*cd340*/  STL.64 [R1+0x150], R36 ;  /* 0x0001502401007387 */ /* 0x000fe80000100a00 */
[----:B------:R-:W-:Y:S04]  /*cd350*/  STL.64 [R1+0x158], R38 ;  /* 0x0001582601007387 */ /* 0x000fe80000100a00 */
[----:B------:R-:W-:Y:S04]  /*cd360*/  STL.64 [R1+0x140], R4 ;  /* 0x0001400401007387 */ /* 0x000fe80000100a00 */
[----:B------:R3:W-:Y:S01]  /*cd370*/  STL.64 [R1+0x148], R6 ;  /* 0x0001480601007387 */ /* 0x0007e20000100a00 */
[C---:B-1----:R-:W-:Y:S06]  /*cd380*/  HMMA.1688.F32.TF32 R32, R244.reuse, R136, R128 ;  /* 0x00000088f420723c */ /* 0x042fec0000081080 */
[----:B---3--:R-:W-:-:S15]  /*cd390*/  HMMA.1688.F32.TF32 R4, R244, R132, R16 ;  /* 0x00000084f404723c */ /* 0x008fde0000081010 */
[----:B------:R-:W-:-:S02]  /*cd3a0*/  NOP ;  /* 0x0000000000007918 */ /* 0x000fc40000000000 */
[----:B------:R1:W-:Y:S04]  /*cd3b0*/  STL.64 [R1+0x130], R32 ;  /* 0x0001302001007387 */ /* 0x0003e80000100a00 */
[----:B------:R3:W-:Y:S04]  /*cd3c0*/  STL.64 [R1+0x138], R34 ;  /* 0x0001382201007387 */ /* 0x0007e80000100a00 */
[----:B------:R-:W4:Y:S04]  /*cd3d0*/  LDL.LU R64, [R1+0xb70] ;  /* 0x000b700001407983 */ /* 0x000f280000300800 */
[----:B------:R-:W-:Y:S04]  /*cd3e0*/  STL.64 [R1+0x120], R4 ;  /* 0x0001200401007387 */ /* 0x000fe80000100a00 */
[----:B------:R-:W-:Y:S04]  /*cd3f0*/  STL.64 [R1+0x128], R6 ;  /* 0x0001280601007387 */ /* 0x000fe80000100a00 */
        /* <DEDUP_REMOVED lines=43> */
[----:B------:R-:W-:-:S03]  /*cd6b0*/  LOP3.LUT R249, R252, 0x20, RZ, 0x3c, !PT ;  /* 0x00000020fcf97812 */ /* 0x000fc600078e3cff */
[----:B------:R-:W-:Y:S04]  /*cd6c0*/  LDS R4, [R252+UR12+0x82800] ;  /* 0x0828000cfc047984 */ /* 0x000fe80008000800 */
[----:B------:R-:W-:Y:S04]  /*cd6d0*/  LDS R6, [R252+UR12+0x82c00] ;  /* 0x082c000cfc067984 */ /* 0x000fe80008000800 */
[----:B------:R-:W-:Y:S04]  /*cd6e0*/  LDS R5, [R249+UR12+0x82800] ;  /* 0x0828000cf9057984 */ /* 0x000fe80008000800 */
[----:B------:R-:W1:Y:S01]  /*cd6f0*/  LDS R7, [R249+UR12+0x82c00] ;  /* 0x082c000cf9077984 */ /* 0x000e620008000800 */
[----:B--2---:R-:W-:-:S15]  /*cd700*/  HMMA.1688.F32.TF32 R16, R244, R12, R16 ;  /* 0x0000000cf410723c */ /* 0x004fde0000081010 */
[----:B------:R-:W-:-:S08]  /*cd710*/  NOP ;  /* 0x0000000000007918 */ /* 0x000fd00000000000 */
[----:B------:R-:W-:Y:S04]  /*cd720*/  STL.64 [R1+0x110], R16 ;  /* 0x0001101001007387 */ /* 0x000fe80000100a00 */
[----:B------:R2:W-:Y:S04]  /*cd730*/  STL.64 [R1+0x118], R18 ;  /* 0x0001181201007387 */ /* 0x0005e80000100a00 */
[----:B--2---:R-:W2:Y:S04]  /*cd740*/  LDL.LU.64 R18, [R1+0xae20] ;  /* 0x00ae200001127983 */ /* 0x004ea80000300a00 */
[----:B------:R-:W4:Y:S02]  /*cd750*/  LDL.LU.64 R16, [R1+0xae18] ;  /* 0x00ae180001107983 */ /* 0x000f240000300a00 */
        /* <DEDUP_REMOVED lines=11> */
[----:B------:R-:W2:Y:S04]  /*cd810*/  LDL.LU.64 R124, [R1+0xadf8] ;  /* 0x00adf800017c7983 */ /* 0x000ea80000300a00 */
[----:B----4-:R4:W-:Y:S04]  /*cd820*/  STL.64 [R1+0xace8], R130 ;  /* 0x00ace88201007387 */ /* 0x0109e80000100a00 */
[----:B------:R-:W3:Y:S04]  /*cd830*/  LDL.LU R128, [R1+0xbb0] ;  /* 0x000bb00001807983 */ /* 0x000ee80000300800 */
[----:B------:R-:W3:Y:S04]  /*cd840*/  LDL.LU R129, [R1+0xbb4] ;  /* 0x000bb40001817983 */ /* 0x000ee80000300800 */
[----:B----4-:R-:W4:Y:S04]  /*cd850*/  LDL.LU R130, [R1+0xbb8] ;  /* 0x000bb80001827983 */ /* 0x010f280000300800 */
[----:B------:R-:W4:Y:S01]  /*cd860*/  LDL.LU R131, [R1+0xbbc] ;  /* 0x000bbc0001837983 */ /* 0x000f220000300800 */
[----:B--2---:R-:W-:-:S15]  /*cd870*/  HMMA.1688.F32.TF32 R120, R244, R124, R120 ;  /* 0x0000007cf478723c */ /* 0x004fde0000081078 */
[----:B------:R-:W-:-:S08]  /*cd880*/  NOP ;  /* 0x0000000000007918 */ /* 0x000fd00000000000 */
[----:B------:R-:W-:Y:S04]  /*cd890*/  STL.64 [R1+0xe0], R120 ;  /* 0x0000e07801007387 */ /* 0x000fe80000100a00 */
[----:B------:R2:W-:Y:S04]  /*cd8a0*/  STL.64 [R1+0xe8], R122 ;  /* 0x0000e87a01007387 */ /* 0x0005e80000100a00 */
[----:B--2---:R-:W2:Y:S04]  /*cd8b0*/  LDL.LU.64 R122, [R1+0xadf0] ;  /* 0x00adf000017a7983 */ /* 0x004ea80000300a00 */
[----:B------:R-:W4:Y:S04]  /*cd8c0*/  LDL.LU.64 R120, [R1+0xade8] ;  /* 0x00ade80001787983 */ /* 0x000f280000300a00 */
[----:B---3--:R3:W-:Y:S04]  /*cd8d0*/  STL.64 [R1+0xacd0], R126 ;  /* 0x00acd07e01007387 */ /* 0x0087e80000100a00 */
[----:B------:R-:W4:Y:S04]  /*cd8e0*/  LDL.LU R124, [R1+0xe70] ;  /* 0x000e7000017c7983 */ /* 0x000f280000300800 */
[----:B------:R-:W4:Y:S04]  /*cd8f0*/  LDL.LU R125, [R1+0xe74] ;  /* 0x000e7400017d7983 */ /* 0x000f280000300800 */
[----:B---3--:R-:W4:Y:S04]  /*cd900*/  LDL.LU R126, [R1+0xe78] ;  /* 0x000e7800017e7983 */ /* 0x008f280000300800 */
[----:B------:R-:W4:Y:S01]  /*cd910*/  LDL.LU R127, [R1+0xe7c] ;  /* 0x000e7c00017f7983 */ /* 0x000f220000300800 */
[C---:B------:R-:W-:Y:S06]  /*cd920*/  HMMA.1688.F32.TF32 R168, R244.reuse, R116, R168 ;  /* 0x00000074f4a8723c */ /* 0x040fec00000810a8 */
[C---:B------:R-:W-:Y:S06]  /*cd930*/  HMMA.1688.F32.TF32 R80, R244.reuse, R112, R80 ;  /* 0x00000070f450723c */ /* 0x040fec0000081050 */
[C---:B------:R-:W-:Y:S06]  /*cd940*/  HMMA.1688.F32.TF32 R104, R244.reuse, R108, R104 ;  /* 0x0000006cf468723c */ /* 0x040fec0000081068 */
[----:B----4-:R-:W-:-:S15]  /*cd950*/  HMMA.1688.F32.TF32 R124, R244, R120, R124 ;  /* 0x00000078f47c723c */ /* 0x010fde000008107c */
[----:B------:R-:W-:-:S08]  /*cd960*/  NOP ;  /* 0x0000000000007918 */ /* 0x000fd00000000000 */
[----:B------:R3:W-:Y:S04]  /*cd970*/  STL.64 [R1+0xd0], R124 ;  /* 0x0000d07c01007387 */ /* 0x0007e80000100a00 */
[----:B------:R4:W-:Y:S04]  /*cd980*/  STL.64 [R1+0xd8], R126 ;  /* 0x0000d87e01007387 */ /* 0x0009e80000100a00 */
[----:B---3--:R-:W3:Y:S04]  /*cd990*/  LDL.LU R124, [R1+0x7d0] ;  /* 0x0007d000017c7983 */ /* 0x008ee80000300800 */
        /* <DEDUP_REMOVED lines=15> */
[----:B------:R-:W-:Y:S04]  /*cda90*/  STL.64 [R1+0xa0], R104 ;  /* 0x0000a06801007387 */ /* 0x000fe80000100a00 */
[----:B------:R1:W-:Y:S04]  /*cdaa0*/  STL.64 [R1+0xa8], R106 ;  /* 0x0000a86a01007387 */ /* 0x0003e80000100a00 */
[----:B-1----:R-:W2:Y:S04]  /*cdab0*/  LDL.LU.64 R106, [R1+0xade0] ;  /* 0x00ade000016a7983 */ /* 0x002ea80000300a00 */
[----:B------:R-:W3:Y:S02]  /*cdac0*/  LDL.LU.64 R104, [R1+0xadd8] ;  /* 0x00add80001687983 */ /* 0x000ee40000300a00 */
[----:B---3--:R-:W-:-:S15]  /*cdad0*/  HMMA.1688.F32.TF32 R128, R244, R104, R128 ;  /* 0x00000068f480723c */ /* 0x008fde0000081080 */
[----:B------:R-:W-:-:S08]  /*cdae0*/  NOP ;  /* 0x0000000000007918 */ /* 0x000fd00000000000 */
[----:B------:R-:W-:Y:S04]  /*cdaf0*/  STL.64 [R1+0x90], R128 ;  /* 0x0000908001007387 */ /* 0x000fe80000100a00 */
[----:B------:R1:W-:Y:S02]  /*cdb00*/  STL.64 [R1+0x98], R130 ;  /* 0x0000988201007387 */ /* 0x0003e40000100a00 */
[C---:B-1----:R-:W-:Y:S06]  /*cdb10*/  HMMA.1688.F32.TF32 R128, R244.reuse, R100, R36 ;  /* 0x00000064f480723c */ /* 0x042fec0000081024 */
[C---:B------:R-:W-:Y:S06]  /*cdb20*/  HMMA.1688.F32.TF32 R36, R244.reuse, R96, R32 ;  /* 0x00000060f424723c */ /* 0x040fec0000081020 */
[----:B------:R-:W-:Y:S11]  /*cdb30*/  HMMA.1688.F32.TF32 R32, R244, R92, R64 ;  /* 0x0000005cf420723c */ /* 0x000ff60000081040 */
[----:B------:R-:W-:Y:S04]  /*cdb40*/  STL.64 [R1+0x80], R128 ;  /* 0x0000808001007387 */ /* 0x000fe80000100a00 */
[----:B------:R-:W-:Y:S04]  /*cdb50*/  STL.64 [R1+0x88], R130 ;  /* 0x0000888201007387 */ /* 0x000fe80000100a00 */
[----:B------:R-:W-:Y:S04]  /*cdb60*/  STL.64 [R1+0x70], R36 ;  /* 0x0000702401007387 */ /* 0x000fe80000100a00 */
[----:B------:R-:W-:Y:S01]  /*cdb70*/  STL.64 [R1+0x78], R38 ;  /* 0x0000782601007387 */ /* 0x000fe20000100a00 */
[----:B------:R-:W-:-:S03]  /*cdb80*/  IMAD.MOV.U32 R8, RZ, RZ, R32 ;  /* 0x000000ffff087224 */ /* 0x000fc600078e0020 */
[----:B------:R1:W-:Y:S01]  /*cdb90*/  STL.64 [R1+0x68], R34 ;  /* 0x0000682201007387 */ /* 0x0003e20000100a00 */
[----:B------:R-:W-:Y:S02]  /*cdba0*/  IMAD.MOV.U32 R9, RZ, RZ, R33 ;  /* 0x000000ffff097224 */ /* 0x000fe400078e0021 */
[C---:B-1----:R-:W-:Y:S06]  /*cdbb0*/  HMMA.1688.F32.TF32 R32, R244.reuse, R88, R68 ;  /* 0x00000058f420723c */ /* 0x042fec0000081044 */
[----:B----4-:R-:W-:Y:S01]  /*cdbc0*/  HMMA.1688.F32.TF32 R80, R244, R84, R80 ;  /* 0x00000054f450723c */ /* 0x010fe20000081050 */
[----:B------:R-:W3:-:S15]  /*cdbd0*/  LDL.LU R68, [R1+0x7f0] ;  /* 0x0007f00001447983 */ /* 0x000ede0000300800 */
[----:B------:R-:W-:-:S01]  /*cdbe0*/  NOP ;  /* 0x0000000000007918 */ /* 0x000fc20000000000 */
        /* <DEDUP_REMOVED lines=20> */
[----:B------:R1:W-:Y:S04]  /*cdd30*/  STL.64 [R1+0x40], R80 ;  /* 0x0000405001007387 */ /* 0x0003e80000100a00 */
[----:B------:R2:W-:Y:S04]  /*cdd40*/  STL.64 [R1+0x48], R82 ;  /* 0x0000485201007387 */ /* 0x0005e80000100a00 */
[----:B-1----:R-:W2:Y:S01]  /*cdd50*/  LDL.LU.64 R80, [R1+0xadd0] ;  /* 0x00add00001507983 */ /* 0x002ea20000300a00 */
[----:B------:R-:W-:Y:S01]  /*cdd60*/  MOV R35, R2 ;  /* 0x0000000200237202 */ /* 0x000fe20000000f00 */
[C---:B--2---:R-:W-:Y:S06]  /*cdd70*/  HMMA.1688.F32.TF32 R80, R244.reuse, R80, R124 ;  /* 0x00000050f450723c */ /* 0x044fec000008107c */
[C---:B------:R-:W-:Y:S06]  /*cdd80*/  HMMA.1688.F32.TF32 R124, R244.reuse, R76, R168 ;  /* 0x0000004cf47c723c */ /* 0x040fec00000810a8 */
[----:B---3--:R-:W-:Y:S11]  /*cdd90*/  HMMA.1688.F32.TF32 R72, R244, R72, R68 ;  /* 0x00000048f448723c */ /* 0x008ff60000081044 */
[----:B------:R1:W-:Y:S04]  /*cdda0*/  STL.64 [R1+0x7d0], R80 ;  /* 0x0007d05001007387 */ /* 0x0003e80000100a00 */
[----:B------:R2:W-:Y:S04]  /*cddb0*/  STL.64 [R1+0x7d8], R82 ;  /* 0x0007d85201007387 */ /* 0x0005e80000100a00 */
[----:B------:R3:W-:Y:S01]  /*cddc0*/  STL.64 [R1+0x7e0], R124 ;  /* 0x0007e07c01007387 */ /* 0x0007e20000100a00 */
[----:B------:R-:W-:-:S02]  /*cddd0*/  IMAD.MOV.U32 R2, RZ, RZ, R126 ;  /* 0x000000ffff027224 */ /* 0x000fc400078e007e */
[----:B------:R-:W-:Y:S01]  /*cdde0*/  IMAD.MOV.U32 R248, RZ, RZ, R127 ;  /* 0x000000fffff87224 */ /* 0x000fe200078e007f */
        /* <DEDUP_REMOVED lines=13> */
[----:B------:R-:W4:Y:S01]  /*cdec0*/  LDL.LU.64 R68, [R1+0xadc0] ;  /* 0x00adc00001447983 */ /* 0x000f220000300a00 */
[----:B------:R-:W-:Y:S01]  /*cded0*/  MOV R201, R72 ;  /* 0x0000004800c97202 */ /* 0x000fe20000000f00 */
[----:B------:R-:W-:-:S02]  /*cdee0*/  IMAD.MOV.U32 R200, RZ, RZ, R73 ;  /* 0x000000ffffc87224 */ /* 0x000fc400078e0049 */
[----:B------:R-:W2:Y:S01]  /*cdef0*/  LDL.LU R72, [R1+0x8c0] ;  /* 0x0008c00001487983 */ /* 0x000ea20000300800 */
[----:B------:R-:W-:-:S03]  /*cdf00*/  IMAD.MOV.U32 R189, RZ, RZ, R74 ;  /* 0x000000ffffbd7224 */ /* 0x000fc600078e004a */
[----:B------:R-:W2:Y:S01]  /*cdf10*/  LDL.LU R73, [R1+0x8c4] ;  /* 0x0008c40001497983 */ /* 0x000ea20000300800 */
[----:B------:R-:W-:-:S03]  /*cdf20*/  MOV R188, R75 ;  /* 0x0000004b00bc7202 */ /* 0x000fc60000000f00 */
[----:B------:R-:W2:Y:S04]  /*cdf30*/  LDL.LU R74, [R1+0x8c8] ;  /* 0x0008c800014a7983 */ /* 0x000ea80000300800 */
[----:B------:R-:W2:Y:S01]  /*cdf40*/  LDL.LU R75, [R1+0x8cc] ;  /* 0x0008cc00014b7983 */ /* 0x000ea20000300800 */
        /* <DEDUP_REMOVED lines=8> */
[----:B--2---:R-:W-:-:S15]  /*cdfd0*/  HMMA.1688.F32.TF32 R72, R244, R64, R72 ;  /* 0x00000040f448723c */ /* 0x004fde0000081048 */
[----:B------:R-:W-:-:S08]  /*cdfe0*/  NOP ;  /* 0x0000000000007918 */ /* 0x000fd00000000000 */
[----:B------:R-:W-:Y:S04]  /*cdff0*/  STL.64 [R1+0x8f0], R72 ;  /* 0x0008f04801007387 */ /* 0x000fe80000100a00 */
[----:B------:R1:W-:Y:S02]  /*ce000*/  STL.64 [R1+0x8f8], R74 ;  /* 0x0008f84a01007387 */ /* 0x0003e40000100a00 */
[----:B-1----:R-:W-:Y:S02]  /*ce010*/  HMMA.1688.F32.TF32 R72, R244, R60, R128 ;  /* 0x0000003cf448723c */ /* 0x002fe40000081080 */
[----:B------:R-:W2:-:S15]  /*ce020*/  LDL.LU R128, [R1+0x830] ;  /* 0x0008300001807983 */ /* 0x000e9e0000300800 */
[----:B------:R-:W-:-:S06]  /*ce030*/  NOP ;  /* 0x0000000000007918 */ /* 0x000fcc0000000000 */
[----:B------:R-:W-:Y:S04]  /*ce040*/  STL.64 [R1+0x8e0], R72 ;  /* 0x0008e04801007387 */ /* 0x000fe80000100a00 */
[----:B------:R-:W-:Y:S04]  /*ce050*/  STL.64 [R1+0x8e8], R74 ;  /* 0x0008e84a01007387 */ /* 0x000fe80000100a00 */
[----:B------:R-:W2:Y:S04]  /*ce060*/  LDL.LU R129, [R1+0x834] ;  /* 0x0008340001817983 */ /* 0x000ea80000300800 */
[----:B------:R-:W2:Y:S04]  /*ce070*/  LDL.LU R130, [R1+0x838] ;  /* 0x0008380001827983 */ /* 0x000ea80000300800 */
[----:B------:R-:W2:Y:S04]  /*ce080*/  LDL.LU R131, [R1+0x83c] ;  /* 0x00083c0001837983 */ /* 0x000ea80000300800 */
[----:B------:R-:W4:Y:S04]  /*ce090*/  LDL.LU R36, [R1+0x820] ;  /* 0x0008200001247983 */ /* 0x000f280000300800 */
[----:B------:R-:W-:Y:S04]  /*ce0a0*/  STL.64 [R1+0x8d0], R56 ;  /* 0x0008d03801007387 */ /* 0x000fe80000100a00 */
[----:B------:R-:W-:Y:S04]  /*ce0b0*/  STL.64 [R1+0x8d8], R58 ;  /* 0x0008d83a01007387 */ /* 0x000fe80000100a00 */
[----:B------:R1:W-:Y:S04]  /*ce0c0*/  STL.64 [R1+0x8c0], R32 ;  /* 0x0008c02001007387 */ /* 0x0003e80000100a00 */
[----:B------:R3:W-:Y:S04]  /*ce0d0*/  STL.64 [R1+0x8c8], R34 ;  /* 0x0008c82201007387 */ /* 0x0007e80000100a00 */
[----:B------:R-:W4:Y:S04]  /*ce0e0*/  LDL.LU R37, [R1+0x824] ;  /* 0x0008240001257983 */ /* 0x000f280000300800 */
[----:B------:R-:W4:Y:S04]  /*ce0f0*/  LDL.LU R38, [R1+0x828] ;  /* 0x0008280001267983 */ /* 0x000f280000300800 */
[----:B------:R-:W4:Y:S04]  /*ce100*/  LDL.LU R39, [R1+0x82c] ;  /* 0x00082c0001277983 */ /* 0x000f280000300800 */
[----:B-1----:R-:W4:Y:S04]  /*ce110*/  LDL.LU R32, [R1+0x800] ;  /* 0x0008000001207983 */ /* 0x002f280000300800 */
[----:B------:R-:W4:Y:S04]  /*ce120*/  LDL.LU R33, [R1+0x804] ;  /* 0x0008040001217983 */ /* 0x000f280000300800 */
[----:B---3--:R-:W3:Y:S04]  /*ce130*/  LDL.LU R34, [R1+0x808] ;  /* 0x0008080001227983 */ /* 0x008ee80000300800 */
[----:B------:R-:W3:Y:S01]  /*ce140*/  LDL.LU R35, [R1+0x80c] ;  /* 0x00080c0001237983 */ /* 0x000ee20000300800 */
[----:B------:R-:W-:-:S15]  /*ce150*/  HMMA.1688.F32.TF32 R56, R244, R48, R80 ;  /* 0x00000030f438723c */ /* 0x000fde0000081050 */
[----:B------:R-:W-:-:S08]  /*ce160*/  NOP ;  /* 0x0000000000007918 */ /* 0x000fd00000000000 */
[----:B------:R1:W-:Y:S01]  /*ce170*/  STL.64 [R1+0x8b8], R58 ;  /* 0x0008b83a01007387 */ /* 0x0003e20000100a00 */
[----:B------:R-:W-:Y:S02]  /*ce180*/  IMAD.MOV.U32 R204, RZ, RZ, R56 ;  /* 0x000000ffffcc7224 */ /* 0x000fe400078e0038 */
[----:B------:R-:W-:Y:S02]  /*ce190*/  IMAD.MOV.U32 R205, RZ, RZ, R57 ;  /* 0x000000ffffcd7224 */ /* 0x000fe400078e0039 */
[----:B-1----:R-:W-:Y:S03]  /*ce1a0*/  HMMA.1688.F32.TF32 R56, R244, R44, R124 ;  /* 0x0000002cf438723c */ /* 0x002fe6000008107c */
[----:B------:R-:W-:Y:S04]  /*ce1b0*/  STL [R1+0xa6dc], R205 ;  /* 0x00a6dccd01007387 */ /* 0x000fe80000100800 */
[----:B------:R-:W-:-:S15]  /*ce1c0*/  STL [R1+0xa6d8], R204 ;  /* 0x00a6d8cc01007387 */ /* 0x000fde0000100800 */
[----:B------:R-:W-:-:S01]  /*ce1d0*/  NOP ;  /* 0x0000000000007918 */ /* 0x000fc20000000000 */
[----:B------:R1:W-:Y:S01]  /*ce1e0*/  STL.64 [R1+0x8a8], R58 ;  /* 0x0008a83a01007387 */ /* 0x0003e20000100a00 */
[----:B------:R-:W-:Y:S01]  /*ce1f0*/  MOV R208, R56 ;  /* 0x0000003800d07202 */ /* 0x000fe20000000f00 */
[----:B------:R-:W-:Y:S02]  /*ce200*/  IMAD.MOV.U32 R209, RZ, RZ, R57 ;  /* 0x000000ffffd17224 */ /* 0x000fe400078e0039 */
[----:B-1----:R-:W-:Y:S03]  /*ce210*/  HMMA.1688.F32.TF32 R56, R244, R40, R168 ;  /* 0x00000028f438723c */ /* 0x002fe600000810a8 */
[----:B------:R-:W-:Y:S04]  /*ce220*/  STL [R1+0xa6e4], R209 ;  /* 0x00a6e4d101007387 */ /* 0x000fe80000100800 */
[----:B------:R-:W-:-:S15]  /*ce230*/  STL [R1+0xa6e0], R208 ;  /* 0x00a6e0d001007387 */ /* 0x000fde0000100800 */
[----:B------:R-:W-:-:S01]  /*ce240*/  NOP ;  /* 0x0000000000007918 */ /* 0x000fc20000000000 */
[----:B------:R-:W-:Y:S01]  /*ce250*/  STL.64 [R1+0x898], R58 ;  /* 0x0008983a01007387 */ /* 0x000fe20000100a00 */
[----:B------:R-:W-:-:S03]  /*ce260*/  MOV R213, R57 ;  /* 0x0000003900d57202 */ /* 0x000fc60000000f00 */
[----:B------:R-:W3:Y:S01]  /*ce270*/  LDL.LU R72, [R1+0x810] ;  /* 0x0008100001487983 */ /* 0x000ee20000300800 */
[----:B------:R-:W-:-:S03]  /*ce280*/  IMAD.MOV.U32 R212, RZ, RZ, R56 ;  /* 0x000000ffffd47224 */ /* 0x000fc600078e0038 */
[----:B------:R-:W3:Y:S04]  /*ce290*/  LDL.LU R73, [R1+0x814] ;  /* 0x0008140001497983 */ /* 0x000ee80000300800 */
[----:B------:R-:W3:Y:S04]  /*ce2a0*/  LDL.LU R74, [R1+0x818] ;  /* 0x00081800014a7983 */ /* 0x000ee80000300800 */
[----:B------:R-:W3:Y:S04]  /*ce2b0*/  LDL.LU R75, [R1+0x81c] ;  /* 0x00081c00014b7983 */ /* 0x000ee80000300800 */
[----:B------:R-:W3:Y:S04]  /*ce2c0*/  LDL.64 R170, [R1+0x38] ;  /* 0x0000380001aa7983 */ /* 0x000ee80000100a00 */
[----:B------:R-:W-:Y:S04]  /*ce2d0*/  STL [R1+0xa6ec], R213 ;  /* 0x00a6ecd501007387 */ /* 0x000fe80000100800 */
[----:B------:R-:W-:Y:S01]  /*ce2e0*/  STL [R1+0xa6e8], R212 ;  /* 0x00a6e8d401007387 */ /* 0x000fe20000100800 */
[----:B--2---:R-:W-:-:S15]  /*ce2f0*/  HMMA.1688.F32.TF32 R28, R244, R28, R128 ;  /* 0x0000001cf41c723c */ /* 0x004fde0000081080 */
[----:B------:R-:W-:-:S08]  /*ce300*/  NOP ;  /* 0x0000000000007918 */ /* 0x000fd00000000000 */
[----:B------:R4:W-:Y:S01]  /*ce310*/  STL.64 [R1+0x888], R30 ;  /* 0x0008881e01007387 */ /* 0x0009e20000100a00 */
[----:B------:R-:W-:Y:S02]  /*ce320*/  IMAD.MOV.U32 R216, RZ, RZ, R28 ;  /* 0x000000ffffd87224 */ /* 0x000fe400078e001c */
[----:B------:R-:W-:Y:S01]  /*ce330*/  IMAD.MOV.U32 R217, RZ, RZ, R29 ;  /* 0x000000ffffd97224 */ /* 0x000fe200078e001d */
[----:B------:R-:W2:Y:S04]  /*ce340*/  LDL.LU R124, [R1+0x910] ;  /* 0x00091000017c7983 */ /* 0x000ea80000300800 */
[----:B------:R-:W2:Y:S04]  /*ce350*/  LDL.LU R125, [R1+0x914] ;  /* 0x00091400017d7983 */ /* 0x000ea80000300800 */
[----:B------:R-:W2:Y:S04]  /*ce360*/  LDL.LU R126, [R1+0x918] ;  /* 0x00091800017e7983 */ /* 0x000ea80000300800 */
[----:B------:R-:W2:Y:S01]  /*ce370*/  LDL.LU R127, [R1+0x91c] ;  /* 0x00091c00017f7983 */ /* 0x000ea20000300800 */
[----:B----4-:R-:W-:-:S15]  /*ce380*/  HMMA.1688.F32.TF32 R28, R244, R24, R36 ;  /* 0x00000018f41c723c */ /* 0x010fde0000081024 */
[----:B------:R-:W-:-:S09]  /*ce390*/  NOP ;  /* 0x0000000000007918 */ /* 0x000fd20000000000 */
[----:B------:R-:W-:Y:S01]  /*ce3a0*/  MOV R220, R28 ;  /* 0x0000001c00dc7202 */ /* 0x000fe20000000f00 */
[----:B------:R-:W-:Y:S02]  /*ce3b0*/  IMAD.MOV.U32 R221, RZ, RZ, R29 ;  /* 0x000000ffffdd7224 */ /* 0x000fe400078e001d */
[----:B------:R-:W-:Y:S01]  /*ce3c0*/  IMAD.MOV.U32 R205, RZ, RZ, R30 ;  /* 0x000000ffffcd7224 */ /* 0x000fe200078e001e */
[----:B------:R-:W-:Y:S02]  /*ce3d0*/  MOV R204, R31 ;  /* 0x0000001f00cc7202 */ /* 0x000fe40000000f00 */
[----:B---3--:R-:W-:-:S15]  /*ce3e0*/  HMMA.1688.F32.TF32 R28, R244, R20, R32 ;  /* 0x00000014f41c723c */ /* 0x008fde0000081020 */
[----:B------:R-:W-:-:S08]  /*ce3f0*/  NOP ;  /* 0x0000000000007918 */ /* 0x000fd00000000000 */
[----:B------:R1:W-:Y:S04]  /*ce400*/  STL.64 [R1+0x848], R30 ;  /* 0x0008481e01007387 */ /* 0x0003e80000100a00 */
[----:B------:R-:W2:Y:S04]  /*ce410*/  LDL.64 R246, [R1+0x28] ;  /* 0x0000280001f67983 */ /* 0x000ea80000100a00 */
[----:B------:R-:W3:Y:S04]  /*ce420*/  LDL.LU R80, [R1+0x970] ;  /* 0x0009700001507983 */ /* 0x000ee80000300800 */
[----:B------:R-:W3:Y:S04]  /*ce430*/  LDL.LU R81, [R1+0x974] ;  /* 0x0009740001517983 */ /* 0x000ee80000300800 */
[----:B------:R-:W3:Y:S04]  /*ce440*/  LDL.LU R82, [R1+0x978] ;  /* 0x0009780001527983 */ /* 0x000ee80000300800 */
[----:B------:R-:W3:Y:S04]  /*ce450*/  LDL.LU R83, [R1+0x97c] ;  /* 0x00097c0001537983 */ /* 0x000ee80000300800 */
[----:B------:R-:W3:Y:S01]  /*ce460*/  LDL.64 R38, [R1+0x18] ;  /* 0x0000180001267983 */ /* 0x000ee20000100a00 */
[----:B------:R-:W-:-:S02]  /*ce470*/  IMAD.MOV.U32 R224, RZ, RZ, R28 ;  /* 0x000000ffffe07224 */ /* 0x000fc400078e001c */
[----:B------:R-:W-:Y:S01]  /*ce480*/  IMAD.MOV.U32 R225, RZ, RZ, R29 ;  /* 0x000000ffffe17224 */ /* 0x000fe200078e001d */
[----:B------:R-:W4:Y:S04]  /*ce490*/  LDL.LU R28, [R1+0x9d0] ;  /* 0x0009d000011c7983 */ /* 0x000f280000300800 */
[----:B------:R-:W4:Y:S04]  /*ce4a0*/  LDL.LU R29, [R1+0x9d4] ;  /* 0x0009d400011d7983 */ /* 0x000f280000300800 */
[----:B-1----:R-:W4:Y:S04]  /*ce4b0*/  LDL.LU R30, [R1+0x9d8] ;  /* 0x0009d800011e7983 */ /* 0x002f280000300800 */
[----:B------:R-:W4:Y:S04]  /*ce4c0*/  LDL.LU R31, [R1+0x9dc] ;  /* 0x0009dc00011f7983 */ /* 0x000f280000300800 */
[----:B------:R-:W4:Y:S04]  /*ce4d0*/  LDL.64 R34, [R1+0x8] ;  /* 0x0000080001227983 */ /* 0x000f280000100a00 */
[----:B------:R-:W4:Y:S04]  /*ce4e0*/  LDL.LU R128, [R1+0xa30] ;  /* 0x000a300001807983 */ /* 0x000f280000300800 */
[----:B------:R-:W4:Y:S04]  /*ce4f0*/  LDL.LU R129, [R1+0xa34] ;  /* 0x000a340001817983 */ /* 0x000f280000300800 */
[----:B------:R-:W4:Y:S04]  /*ce500*/  LDL.LU R130, [R1+0xa38] ;  /* 0x000a380001827983 */ /* 0x000f280000300800 */
[----:B------:R-:W4:Y:S04]  /*ce510*/  LDL.LU R131, [R1+0xa3c] ;  /* 0x000a3c0001837983 */ /* 0x000f280000300800 */
[----:B------:R-:W4:Y:S04]  /*ce520*/  LDL.LU R168, [R1+0xaa0] ;  /* 0x000aa00001a87983 */ /* 0x000f280000300800 */
[----:B------:R-:W4:Y:S01]  /*ce530*/  LDL.LU R169, [R1+0xaa4] ;  /* 0x000aa40001a97983 */ /* 0x000f220000300800 */
[----:B------:R-:W-:Y:S07]  /*ce540*/  HMMA.1688.F32.TF32 R56, R4, R170, R72 ;  /* 0x000000aa0438723c */ /* 0x000fee0000081048 */
[----:B------:R-:W-:Y:S01]  /*ce550*/  MOV R75, R170 ;  /* 0x000000aa004b7202 */ /* 0x000fe20000000f00 */
[----:B------:R-:W-:Y:S01]  /*ce560*/  IMAD.MOV.U32 R74, RZ, RZ, R171 ;  /* 0x000000ffff4a7224 */ /* 0x000fe200078e00ab */
[----:B------:R-:W4:Y:S04]  /*ce570*/  LDL.LU R170, [R1+0xaa8] ;  /* 0x000aa80001aa7983 */ /* 0x000f280000300800 */
[----:B------:R-:W4:Y:S11]  /*ce580*/  LDL.LU R171, [R1+0xaac] ;  /* 0x000aac0001ab7983 */ /* 0x000f360000300800 */
[----:B------:R-:W-:-:S02]  /*ce590*/  IMAD.MOV.U32 R209, RZ, RZ, R58 ;  /* 0x000000ffffd17224 */ /* 0x000fc400078e003a */
[----:B------:R-:W-:Y:S01]  /*ce5a0*/  IMAD.MOV.U32 R208, RZ, RZ, R59 ;  /* 0x000000ffffd07224 */ /* 0x000fe200078e003b */
[C---:B--2---:R-:W-:Y:S06]  /*ce5b0*/  HMMA.1688.F32.TF32 R124, R4.reuse, R246, R124 ;  /* 0x000000f6047c723c */ /* 0x044fec000008107c */
[----:B------:R-:W-:Y:S01]  /*ce5c0*/  MOV R59, R246 ;  /* 0x000000f6003b7202 */ /* 0x000fe20000000f00 */
[----:B------:R-:W-:Y:S02]  /*ce5d0*/  IMAD.MOV.U32 R58, RZ, RZ, R247 ;  /* 0x000000ffff3a7224 */ /* 0x000fe400078e00f7 */
[----:B---3--:R-:W-:-:S15]  /*ce5e0*/  HMMA.1688.F32.TF32 R244, R4, R38, R80 ;  /* 0x0000002604f4723c */ /* 0x008fde0000081050 */
[----:B------:R-:W-:Y:S01]  /*ce5f0*/  IMAD.MOV.U32 R232, RZ, RZ, R124 ;  /* 0x000000ffffe87224 */ /* 0x000fe200078e007c */
[----:B------:R-:W-:Y:S02]  /*ce600*/  MOV R233, R125 ;  /* 0x0000007d00e97202 */ /* 0x000fe40000000f00 */
[----:B------:R-:W-:Y:S01]  /*ce610*/  MOV R124, R10 ;  /* 0x0000000a007c7202 */ /* 0x000fe20000000f00 */
[----:B------:R-:W-:Y:S01]  /*ce620*/  IMAD.MOV.U32 R213, RZ, RZ, R126 ;  /* 0x000000ffffd57224 */ /* 0x000fe200078e007e */
[----:B------:R-:W2:Y:S01]  /*ce630*/  LDL.LU R10, [R1+0xadac] ;  /* 0x00adac00010a7983 */ /* 0x000ea20000300800 */
[----:B------:R-:W-:Y:S02]  /*ce640*/  IMAD.MOV.U32 R125, RZ, RZ, R11 ;  /* 0x000000ffff7d7224 */ /* 0x000fe400078e000b */
[----:B------:R-:W-:Y:S01]  /*ce650*/  IMAD.MOV.U32 R212, RZ, RZ, R127 ;  /* 0x000000ffffd47224 */ /* 0x000fe200078e007f */
[----:B------:R-:W2:Y:S01]  /*ce660*/  LDL.LU R11, [R1+0xada8] ;  /* 0x00ada800010b7983 */ /* 0x000ea20000300800 */
[----:B------:R-:W-:Y:S01]  /*ce670*/  IMAD.MOV.U32 R126, RZ, RZ, R250 ;  /* 0x000000ffff7e7224 */ /* 0x000fe200078e00fa */
[----:B------:R-:W-:-:S02]  /*ce680*/  MOV R127, R251 ;  /* 0x000000fb007f7202 */ /* 0x000fc40000000f00 */
[----:B------:R-:W3:Y:S04]  /*ce690*/  LDL.LU R250, [R1+0xada4] ;  /* 0x00ada40001fa7983 */ /* 0x000ee80000300800 */
[----:B------:R-:W3:Y:S01]  /*ce6a0*/  LDL.LU R251, [R1+0xada0] ;  /* 0x00ada00001fb7983 */ /* 0x000ee20000300800 */
[----:B------:R-:W-:Y:S02]  /*ce6b0*/  IMAD.MOV.U32 R83, RZ, RZ, R38 ;  /* 0x000000ffff537224 */ /* 0x000fe400078e0026 */
[----:B------:R-:W-:Y:S01]  /*ce6c0*/  IMAD.MOV.U32 R82, RZ, RZ, R39 ;  /* 0x000000ffff527224 */ /* 0x000fe200078e0027 */
[----:B------:R-:W-:Y:S01]  /*ce6d0*/  MOV R236, R244 ;  /* 0x000000f400ec7202 */ /* 0x000fe20000000f00 */
[----:B------:R-:W2:Y:S04]  /*ce6e0*/  LDL.LU.64 R38, [R1+0xad98] ;  /* 0x00ad980001267983 */ /* 0x000ea80000300a00 */
[----:B------:R4:W-:Y:S01]  /*ce6f0*/  STL.64 [R1+0x818], R246 ;  /* 0x000818f601007387 */ /* 0x0009e20000100a00 */
[----:B------:R-:W-:-:S02]  /*ce700*/  IMAD.MOV.U32 R237, RZ, RZ, R245 ;  /* 0x000000ffffed7224 */ /* 0x000fc400078e00f5 */
[----:B----4-:R-:W-:Y:S07]  /*ce710*/  HMMA.1688.F32.TF32 R244, R4, R34, R28 ;  /* 0x0000002204f4723c */ /* 0x010fee000008101c */
[----:B------:R-:W-:Y:S01]  /*ce720*/  IMAD.MOV.U32 R30, RZ, RZ, R34 ;  /* 0x000000ffff1e7224 */ /* 0x000fe200078e0022 */
[----:B------:R-:W-:Y:S02]  /*ce730*/  MOV R31, R35 ;  /* 0x00000023001f7202 */ /* 0x000fe40000000f00 */
[----:B------:R-:W4:-:S14]  /*ce740*/  LDL.LU.64 R34, [R1+0xad90] ;  /* 0x00ad900001227983 */ /* 0x000f1c0000300a00 */
[----:B------:R-:W-:Y:S01]  /*ce750*/  IMAD.MOV.U32 R240, RZ, RZ, R244 ;  /* 0x000000fffff07224 */ /* 0x000fe200078e00f4 */
[C---:B---3--:R-:W-:Y:S06]  /*ce760*/  HMMA.1688.F32.TF32 R128, R4.reuse, R250, R128 ;  /* 0x000000fa0480723c */ /* 0x048fec0000081080 */
[----:B--2---:R-:W-:Y:S01]  /*ce770*/  HMMA.1688.F32.TF32 R168, R4, R10, R168 ;  /* 0x0000000a04a8723c */ /* 0x004fe200000810a8 */
[----:B------:R-:W-:-:S15]  /*ce780*/  MOV R244, R39 ;  /* 0x0000002700f47202 */ /* 0x000fde0000000f00 */
[----:B------:R-:W-:-:S01]  /*ce790*/  NOP ;  /* 0x0000000000007918 */ /* 0x000fc20000000000 */
[----:B------:R1:W-:Y:S01]  /*ce7a0*/  STL [R1+0x910], R128 ;  /* 0x0009108001007387 */ /* 0x0003e20000100800 */
[----:B------:R-:W-:Y:S01]  /*ce7b0*/  IMAD.MOV.U32 R17, RZ, RZ, R129 ;  /* 0x000000ffff117224 */ /* 0x000fe200078e0081 */
[----:B------:R-:W-:Y:S01]  /*ce7c0*/  MOV R16, R130 ;  /* 0x0000008200107202 */ /* 0x000fe20000000f00 */
[----:B------:R-:W-:Y:S02]  /*ce7d0*/  IMAD.MOV.U32 R0, RZ, RZ, R131 ;  /* 0x000000ffff007224 */ /* 0x000fe400078e0083 */
[----:B----4-:R-:W-:Y:S01]  /*ce7e0*/  IMAD.MOV.U32 R130, RZ, RZ, R34 ;  /* 0x000000ffff827224 */ /* 0x010fe200078e0022 */
[----:B------:R-:W-:Y:S01]  /*ce7f0*/  MOV R131, R35 ;  /* 0x0000002300837202 */ /* 0x000fe20000000f00 */
[----:B-1----:R-:W2:Y:S04]  /*ce800*/  LDL.LU R128, [R1+0xac0] ;  /* 0x000ac00001807983 */ /* 0x002ea80000300800 */
[----:B------:R-:W2:Y:S04]  /*ce810*/  LDL.LU R129, [R1+0xac4] ;  /* 0x000ac40001817983 */ /* 0x000ea80000300800 */
[----:B------:R-:W3:Y:S04]  /*ce820*/  LDL.LU R34, [R1+0xad88] ;  /* 0x00ad880001227983 */ /* 0x000ee80000300800 */
[----:B------:R-:W3:Y:S04]  /*ce830*/  LDL.LU R35, [R1+0xad84] ;  /* 0x00ad840001237983 */ /* 0x000ee80000300800 */
[----:B------:R-:W-:Y:S04]  /*ce840*/  STL.64 [R1+0xaa50], R250 ;  /* 0x00aa50fa01007387 */ /* 0x000fe80000100a00 */
[----:B------:R-:W-:Y:S01]  /*ce850*/  STL.64 [R1+0xaa48], R248 ;  /* 0x00aa48f801007387 */ /* 0x000fe20000100a00 */
[----:B------:R-:W-:-:S02]  /*ce860*/  IMAD.MOV.U32 R197, RZ, RZ, R168 ;  /* 0x000000ffffc57224 */ /* 0x000fc400078e00a8 */
[----:B------:R-:W-:Y:S01]  /*ce870*/  IMAD.MOV.U32 R196, RZ, RZ, R169 ;  /* 0x000000ffffc47224 */ /* 0x000fe200078e00a9 */
[----:B------:R-:W4:Y:S01]  /*ce880*/  LDL.LU R168, [R1+0xad0] ;  /* 0x000ad00001a87983 */ /* 0x000f220000300800 */
[----:B------:R-:W-:-:S03]  /*ce890*/  MOV R193, R170 ;  /* 0x000000aa00c17202 */ /* 0x000fc60000000f00 */
[----:B------:R-:W4:Y:S01]  /*ce8a0*/  LDL.LU R169, [R1+0xad4] ;  /* 0x000ad40001a97983 */ /* 0x000f220000300800 */
[----:B------:R-:W-:-:S03]  /*ce8b0*/  IMAD.MOV.U32 R192, RZ, RZ, R171 ;  /* 0x000000ffffc07224 */ /* 0x000fc600078e00ab */
[----:B------:R-:W4:Y:S04]  /*ce8c0*/  LDL.LU R170, [R1+0xad8] ;  /* 0x000ad80001aa7983 */ /* 0x000f280000300800 */
[----:B------:R-:W4:Y:S04]  /*ce8d0*/  LDL.LU R171, [R1+0xadc] ;  /* 0x000adc0001ab7983 */ /* 0x000f280000300800 */
[----:B------:R-:W-:Y:S04]  /*ce8e0*/  STL.64 [R1+0xaa60], R10 ;  /* 0x00aa600a01007387 */ /* 0x000fe80000100a00 */
[----:B------:R1:W-:Y:S04]  /*ce8f0*/  STL.64 [R1+0xaa58], R8 ;  /* 0x00aa580801007387 */ /* 0x0003e80000100a00 */
[----:B------:R-:W2:Y:S01]  /*ce900*/  LDL.LU R39, [R1+0xad80] ;  /* 0x00ad800001277983 */ /* 0x000ea20000300800 */
[----:B------:R-:W-:Y:S01]  /*ce910*/  IMAD.MOV.U32 R241, RZ, RZ, R245 ;  /* 0x000000fffff17224 */ /* 0x000fe200078e00f5 */
[----:B------:R-:W-:Y:S01]  /*ce920*/  MOV R13, R246 ;  /* 0x000000f6000d7202 */ /* 0x000fe20000000f00 */
[----:B------:R-:W-:Y:S01]  /*ce930*/  IMAD.MOV.U32 R12, RZ, RZ, R247 ;  /* 0x000000ffff0c7224 */ /* 0x000fe200078e00f7 */
[----:B------:R-:W4:Y:S01]  /*ce940*/  LDL.LU R245, [R1+0xb14] ;  /* 0x000b140001f57983 */ /* 0x000f220000300800 */
[----:B------:R-:W-:-:S03]  /*ce950*/  IMAD.MOV.U32 R246, RZ, RZ, R231 ;  /* 0x000000fffff67224 */ /* 0x000fc600078e00e7 */
[----:B------:R-:W4:Y:S01]  /*ce960*/  LDL.LU R231, [R1+0xad7c] ;  /* 0x00ad7c0001e77983 */ /* 0x000f220000300800 */
[----:B------:R-:W-:-:S03]  /*ce970*/  IMAD.MOV.U32 R247, RZ, RZ, R230 ;  /* 0x000000fffff77224 */ /* 0x000fc600078e00e6 */
[----:B------:R-:W4:Y:S04]  /*ce980*/  LDL.LU R230, [R1+0xad78] ;  /* 0x00ad780001e67983 */ /* 0x000f280000300800 */
[----:B-1----:R-:W4:Y:S01]  /*ce990*/  LDL.LU R8, [R1+0xaf0] ;  /* 0x000af00001087983 */ /* 0x002f220000300800 */
[----:B------:R-:W-:-:S03]  /*ce9a0*/  MOV R9, R38 ;  /* 0x0000002600097202 */ /* 0x000fc60000000f00 */
[----:B------:R-:W4:Y:S01]  /*ce9b0*/  LDL.LU R38, [R1+0xad74] ;  /* 0x00ad740001267983 */ /* 0x000f220000300800 */
[----:B--2---:R-:W-:-:S03]  /*ce9c0*/  IMAD.MOV.U32 R10, RZ, RZ, R39 ;  /* 0x000000ffff0a7224 */ /* 0x004fc600078e0027 */
[----:B------:R-:W4:Y:S01]  /*ce9d0*/  LDL.LU R39, [R1+0xad70] ;  /* 0x00ad700001277983 */ /* 0x000f220000300800 */
[----:B---3--:R-:W-:Y:S03]  /*ce9e0*/  HMMA.1688.F32.TF32 R124, R4, R34, R124 ;  /* 0x00000022047c723c */ /* 0x008fe6000008107c */
[----:B------:R-:W2:Y:S01]  /*ce9f0*/  LDL.LU R11, [R1+0xafc] ;  /* 0x000afc00010b7983 */ /* 0x000ea20000300800 */
[----:B------:R-:W-:Y:S01]  /*cea00*/  IMAD.MOV.U32 R248, RZ, RZ, R235 ;  /* 0x000000fffff87224 */ /* 0x000fe200078e00eb */
[----:B------:R-:W-:Y:S02]  /*cea10*/  MOV R249, R234 ;  /* 0x000000ea00f97202 */ /* 0x000fe40000000f00 */
[----:B------:R-:W3:Y:S04]  /*cea20*/  LDL.LU R235, [R1+0xad6c] ;  /* 0x00ad6c0001eb7983 */ /* 0x000ee80000300800 */
[----:B------:R-:W2:-:S13]  /*cea30*/  LDL.LU R234, [R1+0xad68] ;  /* 0x00ad680001ea7983 */ /* 0x000e9a0000300800 */
[----:B------:R-:W-:Y:S01]  /*cea40*/  IMAD.MOV.U32 R185, RZ, RZ, R124 ;  /* 0x000000ffffb97224 */ /* 0x000fe200078e007c */
[----:B------:R-:W-:Y:S01]  /*cea50*/  MOV R184, R125 ;  /* 0x0000007d00b87202 */ /* 0x000fe20000000f00 */
[----:B------:R-:W-:Y:S02]  /*cea60*/  IMAD.MOV.U32 R181, RZ, RZ, R126 ;  /* 0x000000ffffb57224 */ /* 0x000fe400078e007e */
[----:B------:R-:W-:Y:S02]  /*cea70*/  IMAD.MOV.U32 R180, RZ, RZ, R127 ;  /* 0x000000ffffb47224 */ /* 0x000fe400078e007f */
[----:B------:R-:W-:Y:S02]  /*cea80*/  IMAD.MOV.U32 R250, RZ, RZ, R218 ;  /* 0x000000fffffa7224 */ /* 0x000fe400078e00da */
[----:B------:R-:W-:Y:S01]  /*cea90*/  IMAD.MOV.U32 R251, RZ, RZ, R219 ;  /* 0x000000fffffb7224 */ /* 0x000fe200078e00db */
[----:B------:R-:W3:Y:S04]  /*ceaa0*/  LDL.LU R218, [R1+0xad64] ;  /* 0x00ad640001da7983 */ /* 0x000ee80000300800 */
[----:B------:R-:W3:Y:S01]  /*ceab0*/  LDL.LU R219, [R1+0xad60] ;  /* 0x00ad600001db7983 */ /* 0x000ee20000300800 */
[----:B----4-:R-:W-:-:S15]  /*ceac0*/  HMMA.1688.F32.TF32 R124, R4, R38, R128 ;  /* 0x00000026047c723c */ /* 0x010fde0000081080 */
[----:B------:R-:W-:-:S09]  /*cead0*/  NOP ;  /* 0x0000000000007918 */ /* 0x000fd20000000000 */
[----:B------:R-:W-:Y:S01]  /*ceae0*/  MOV R177, R124 ;  /* 0x0000007c00b17202 */ /* 0x000fe20000000f00 */
[----:B------:R-:W-:Y:S02]  /*ceaf0*/  IMAD.MOV.U32 R176, RZ, RZ, R125 ;  /* 0x000000ffffb07224 */ /* 0x000fe400078e007d */
[----:B------:R-:W-:Y:S02]  /*ceb00*/  IMAD.MOV.U32 R124, RZ, RZ, R222 ;  /* 0x000000ffff7c7224 */ /* 0x000fe400078e00de */
[----:B------:R-:W-:Y:S01]  /*ceb10*/  IMAD.MOV.U32 R173, RZ, RZ, R126 ;  /* 0x000000ffffad7224 */ /* 0x000fe200078e007e */
[----:B------:R-:W4:Y:S01]  /*ceb20*/  LDL.LU R222, [R1+0xad5c] ;  /* 0x00ad5c0001de7983 */ /* 0x000f220000300800 */
[----:B------:R-:W-:-:S03]  /*ceb30*/  IMAD.MOV.U32 R125, RZ, RZ, R242 ;  /* 0x000000ffff7d7224 */ /* 0x000fc600078e00f2 */
[----:B------:R-:W2:Y:S01]  /*ceb40*/  LDL.LU R242, [R1+0xad58] ;  /* 0x00ad580001f27983 */ /* 0x000ea20000300800 */
[----:B------:R-:W-:-:S03]  /*ceb50*/  MOV R126, R243 ;  /* 0x000000f3007e7202 */ /* 0x000fc60000000f00 */
[----:B------:R-:W2:Y:S01]  /*ceb60*/  LDL.LU R243, [R1+0xad54] ;  /* 0x00ad540001f37983 */ /* 0x000ea20000300800 */
[----:B------:R-:W-:Y:S01]  /*ceb70*/  MOV R172, R127 ;  /* 0x0000007f00ac7202 */ /* 0x000fe20000000f00 */
[----:B------:R-:W-:Y:S02]  /*ceb80*/  IMAD.MOV.U32 R127, RZ, RZ, R223 ;  /* 0x000000ffff7f7224 */ /* 0x000fe400078e00df */
[----:B------:R-:W-:Y:S01]  /*ceb90*/  IMAD.MOV.U32 R128, RZ, RZ, R226 ;  /* 0x000000ffff807224 */ /* 0x000fe200078e00e2 */
[----:B------:R-:W4:Y:S04]  /*ceba0*/  LDL.LU R223, [R1+0xad50] ;  /* 0x00ad500001df7983 */ /* 0x000f280000300800 */
[----:B------:R-:W4:Y:S01]  /*cebb0*/  LDL.LU R226, [R1+0xad4c] ;  /* 0x00ad4c0001e27983 */ /* 0x000f220000300800 */
[----:B------:R-:W-:Y:S01]  /*cebc0*/  MOV R129, R227 ;  /* 0x000000e300817202 */ /* 0x000fe20000000f00 */
[----:B------:R-:W-:-:S02]  /*cebd0*/  IMAD.MOV.U32 R130, RZ, RZ, R238 ;  /* 0x000000ffff827224 */ /* 0x000fc400078e00ee */
[----:B------:R-:W4:Y:S04]  /*cebe0*/  LDL.LU R227, [R1+0xad48] ;  /* 0x00ad480001e37983 */ /* 0x000f280000300800 */
[----:B------:R-:W4:Y:S01]  /*cebf0*/  LDL.LU R238, [R1+0xad44] ;  /* 0x00ad440001ee7983 */ /* 0x000f220000300800 */
[----:B------:R-:W-:-:S03]  /*cec00*/  IMAD.MOV.U32 R131, RZ, RZ, R239 ;  /* 0x000000ffff837224 */ /* 0x000fc600078e00ef */
[----:B------:R-:W4:Y:S01]  /*cec10*/  LDL.LU R239, [R1+0xad40] ;  /* 0x00ad400001ef7983 */ /* 0x000f220000300800 */
[----:B--2---:R-:W-:-:S15]  /*cec20*/  HMMA.1688.F32.TF32 R168, R4, R242, R168 ;  /* 0x000000f204a8723c */ /* 0x004fde00000810a8 */
[----:B------:R-:W-:-:S09]  /*cec30*/  NOP ;  /* 0x0000000000007918 */ /* 0x000fd20000000000 */
[----:B------:R-:W-:Y:S01]  /*cec40*/  IMAD.MOV.U32 R133, RZ, RZ, R170 ;  /* 0x000000ffff857224 */ /* 0x000fe200078e00aa */
[----:B------:R-:W-:Y:S02]  /*cec50*/  MOV R132, R171 ;  /* 0x000000ab00847202 */ /* 0x000fe40000000f00 */
[----:B------:R-:W2:Y:S04]  /*cec60*/  LDL.LU.64 R170, [R1+0xad38] ;  /* 0x00ad380001aa7983 */ /* 0x000ea80000300a00 */
[----:B------:R-:W-:Y:S04]  /*cec70*/  STL.64 [R1+0xaa70], R242 ;  /* 0x00aa70f201007387 */ /* 0x000fe80000100a00 */
[----:B------:R1:W-:Y:S02]  /*cec80*/  STL.64 [R1+0xaa68], R240 ;  /* 0x00aa68f001007387 */ /* 0x0003e40000100a00 */
[----:B-1----:R-:W-:-:S02]  /*cec90*/  IMAD.MOV.U32 R240, RZ, RZ, R234 ;  /* 0x000000fffff07224 */ /* 0x002fc400078e00ea */
[----:B---3--:R-:W-:Y:S01]  /*ceca0*/  IMAD.MOV.U32 R241, RZ, RZ, R235 ;  /* 0x000000fffff17224 */ /* 0x008fe200078e00eb */
[----:B------:R-:W3:Y:S04]  /*cecb0*/  LDL.LU R234, [R1+0xad34] ;  /* 0x00ad340001ea7983 */ /* 0x000ee80000300800 */
[----:B------:R-:W3:Y:S01]  /*cecc0*/  LDL.LU R235, [R1+0xad30] ;  /* 0x00ad300001eb7983 */ /* 0x000ee20000300800 */
[----:B------:R-:W-:Y:S01]  /*cecd0*/  MOV R242, R230 ;  /* 0x000000e600f27202 */ /* 0x000fe20000000f00 */
[----:B------:R-:W-:Y:S02]  /*cece0*/  IMAD.MOV.U32 R243, RZ, RZ, R231 ;  /* 0x000000fffff37224 */ /* 0x000fe400078e00e7 */
[----:B------:R-:W2:Y:S04]  /*cecf0*/  LDL.LU R230, [R1+0xad2c] ;  /* 0x00ad2c0001e67983 */ /* 0x000ea80000300800 */
[----:B------:R-:W2:Y:S04]  /*ced00*/  LDL.LU R231, [R1+0xad28] ;  /* 0x00ad280001e77983 */ /* 0x000ea80000300800 */
[----:B----4-:R-:W-:Y:S04]  /*ced10*/  STL.64 [R1+0xaa80], R238 ;  /* 0x00aa80ee01007387 */ /* 0x010fe80000100a00 */
[----:B------:R1:W-:Y:S01]  /*ced20*/  STL.64 [R1+0xaa78], R236 ;  /* 0x00aa78ec01007387 */ /* 0x0003e20000100a00 */
[----:B------:R-:W-:Y:S01]  /*ced30*/  IMAD.MOV.U32 R228, RZ, RZ, R56 ;  /* 0x000000ffffe47224 */ /* 0x000fe200078e0038 */
[----:B------:R-:W-:Y:S01]  /*ced40*/  MOV R229, R57 ;  /* 0x0000003900e57202 */ /* 0x000fe20000000f00 */
[----:B------:R-:W-:Y:S01]  /*ced50*/  IMAD.MOV.U32 R136, RZ, RZ, R169 ;  /* 0x000000ffff887224 */ /* 0x000fe200078e00a9 */
[----:B------:R-:W-:Y:S01]  /*ced60*/  MOV R137, R168 ;  /* 0x000000a800897202 */ /* 0x000fe20000000f00 */
[----:B------:R-:W-:Y:S01]  /*ced70*/  HMMA.1688.F32.TF32 R240, R4, R238, R240 ;  /* 0x000000ee04f0723c */ /* 0x000fe200000810f0 */
[----:B-1----:R-:W-:Y:S01]  /*ced80*/  IMAD.MOV.U32 R236, RZ, RZ, R178 ;  /* 0x000000ffffec7224 */ /* 0x002fe200078e00b2 */
[----:B------:R-:W-:-:S05]  /*ced90*/  MOV R237, R179 ;  /* 0x000000b300ed7202 */ /* 0x000fca0000000f00 */
[----:B------:R-:W-:Y:S02]  /*ceda0*/  IMAD.MOV.U32 R238, RZ, RZ, R190 ;  /* 0x000000ffffee7224 */ /* 0x000fe400078e00be */
[----:B------:R-:W-:-:S15]  /*cedb0*/  IMAD.MOV.U32 R239, RZ, RZ, R191 ;  /* 0x000000ffffef7224 */ /* 0x000fde00078e00bf */
[----:B------:R-:W-:Y:S01]  /*cedc0*/  IMAD.MOV.U32 R145, RZ, RZ, R240 ;  /* 0x000000ffff917224 */ /* 0x000fe200078e00f0 */
[----:B------:R-:W-:Y:S02]  /*cedd0*/  MOV R144, R241 ;  /* 0x000000f100907202 */ /* 0x000fe40000000f00 */
[----:B------:R-:W-:Y:S01]  /*cede0*/  MOV R240, R194 ;  /* 0x000000c200f07202 */ /* 0x000fe20000000f00 */
[----:B------:R-:W-:Y:S02]  /*cedf0*/  IMAD.MOV.U32 R141, RZ, RZ, R242 ;  /* 0x000000ffff8d7224 */ /* 0x000fe400078e00f2 */
[----:B------:R-:W-:Y:S02]  /*cee00*/  IMAD.MOV.U32 R241, RZ, RZ, R214 ;  /* 0x000000fffff17224 */ /* 0x000fe400078e00d6 */
[----:B------:R-:W-:Y:S02]  /*cee10*/  IMAD.MOV.U32 R140, RZ, RZ, R243 ;  /* 0x000000ffff8c7224 */ /* 0x000fe400078e00f3 */
[----:B------:R-:W-:Y:S01]  /*cee20*/  IMAD.MOV.U32 R242, RZ, RZ, R215 ;  /* 0x000000fffff27224 */ /* 0x000fe200078e00d7 */
[----:B------:R-:W-:Y:S01]  /*cee30*/  MOV R243, R210 ;  /* 0x000000d200f37202 */ /* 0x000fe20000000f00 */
[----:B---3--:R-:W-:Y:S06]  /*cee40*/  HMMA.1688.F32.TF32 R8, R4, R234, R8 ;  /* 0x000000ea0408723c */ /* 0x008fec0000081008 */
        /* <DEDUP_REMOVED lines=9> */
[----:B-1----:R-:W-:-:S15]  /*ceee0*/  HMMA.1688.F32.TF32 R8, R4, R226, R244 ;  /* 0x000000e20408723c */ /* 0x002fde00000810f4 */
        /* <DEDUP_REMOVED lines=12> */
[----:B------:R-:W-:Y:S04]  /*cefb0*/  STL.64 [R1+0xaae0], R226 ;  /* 0x00aae0e201007387 */ /* 0x000fe80000100a00 */
[----:B------:R1:W-:-:S15]  /*cefc0*/  STL.64 [R1+0xaad8], R224 ;  /* 0x00aad8e001007387 */ /* 0x0003de0000100a00 */
[----:B------:R-:W-:-:S04]  /*cefd0*/  NOP ;  /* 0x0000000000007918 */ /* 0x000fc80000000000 */
[----:B------:R-:W-:Y:S01]  /*cefe0*/  IMAD.MOV.U32 R169, RZ, RZ, R8 ;  /* 0x000000ffffa97224 */ /* 0x000fe200078e0008 */
[----:B------:R-:W-:Y:S01]  /*ceff0*/  MOV R168, R9 ;  /* 0x0000000900a87202 */ /* 0x000fe20000000f00 */
[----:B------:R-:W2:Y:S01]  /*cf000*/  LDL.LU R8, [R1+0xbc0] ;  /* 0x000bc00001087983 */ /* 0x000ea20000300800 */
[----:B------:R-:W-:-:S03]  /*cf010*/  IMAD.MOV.U32 R165, RZ, RZ, R10 ;  /* 0x000000ffffa57224 */ /* 0x000fc600078e000a */
[----:B------:R-:W2:Y:S01]  /*cf020*/  LDL.LU R9, [R1+0xbc4] ;  /* 0x000bc40001097983 */ /* 0x000ea20000300800 */
[----:B------:R-:W-:-:S03]  /*cf030*/  IMAD.MOV.U32 R164, RZ, RZ, R11 ;  /* 0x000000ffffa47224 */ /* 0x000fc600078e000b */
[----:B------:R-:W2:Y:S04]  /*cf040*/  LDL.LU R10, [R1+0xbc8] ;  /* 0x000bc800010a7983 */ /* 0x000ea80000300800 */
[----:B------:R-:W2:Y:S04]  /*cf050*/  LDL.LU R11, [R1+0xbcc] ;  /* 0x000bcc00010b7983 */ /* 0x000ea80000300800 */
[----:B------:R-:W3:Y:S04]  /*cf060*/  LDL.LU R128, [R1+0xb40] ;  /* 0x000b400001807983 */ /* 0x000ee80000300800 */
[----:B------:R-:W3:Y:S04]  /*cf070*/  LDL.LU R129, [R1+0xb44] ;  /* 0x000b440001817983 */ /* 0x000ee80000300800 */
[----:B------:R-:W3:Y:S04]  /*cf080*/  LDL.LU R130, [R1+0xb48] ;  /* 0x000b480001827983 */ /* 0x000ee80000300800 */
[----:B------:R-:W3:Y:S04]  /*cf090*/  LDL.LU R131, [R1+0xb4c] ;  /* 0x000b4c0001837983 */ /* 0x000ee80000300800 */
[----:B-1----:R-:W4:Y:S04]  /*cf0a0*/  LDL.LU R224, [R1+0xbe0] ;  /* 0x000be00001e07983 */ /* 0x002f280000300800 */
        /* <DEDUP_REMOVED lines=19> */
[----:B------:R-:W4:Y:S04]  /*cf1e0*/  LDL.LU R174, [R1+0xad24] ;  /* 0x00ad240001ae7983 */ /* 0x000f280000300800 */
[----:B------:R-:W4:Y:S04]  /*cf1f0*/  LDL.LU R175, [R1+0xad20] ;  /* 0x00ad200001af7983 */ /* 0x000f280000300800 */
[----:B------:R-:W4:Y:S04]  /*cf200*/  LDL.LU R178, [R1+0xad1c] ;  /* 0x00ad1c0001b27983 */ /* 0x000f280000300800 */
[----:B------:R-:W4:Y:S04]  /*cf210*/  LDL.LU R179, [R1+0xad18] ;  /* 0x00ad180001b37983 */ /* 0x000f280000300800 */
[----:B------:R-:W4:Y:S04]  /*cf220*/  LDL.LU R190, [R1+0xad14] ;  /* 0x00ad140001be7983 */ /* 0x000f280000300800 */
[----:B------:R-:W4:Y:S04]  /*cf230*/  LDL.LU R191, [R1+0xad10] ;  /* 0x00ad100001bf7983 */ /* 0x000f280000300800 */
[----:B------:R-:W4:Y:S04]  /*cf240*/  LDL.LU R194, [R1+0xad0c] ;  /* 0x00ad0c0001c27983 */ /* 0x000f280000300800 */
[----:B------:R-:W3:Y:S04]  /*cf250*/  LDL.LU R214, [R1+0xad08] ;  /* 0x00ad080001d67983 */ /* 0x000ee80000300800 */
[----:B------:R-:W3:Y:S04]  /*cf260*/  LDL.LU R215, [R1+0xad04] ;  /* 0x00ad040001d77983 */ /* 0x000ee80000300800 */
[----:B------:R-:W2:Y:S01]  /*cf270*/  LDL.LU R210, [R1+0xad00] ;  /* 0x00ad000001d27983 */ /* 0x000ea20000300800 */
[----:B------:R-:W-:-:S03]  /*cf280*/  IMAD.MOV.U32 R248, RZ, RZ, R211 ;  /* 0x000000fffff87224 */ /* 0x000fc600078e00d3 */
[----:B------:R-:W2:Y:S01]  /*cf290*/  LDL.LU R211, [R1+0xacfc] ;  /* 0x00acfc0001d37983 */ /* 0x000ea20000300800 */
[----:B------:R-:W-:-:S03]  /*cf2a0*/  IMAD.MOV.U32 R249, RZ, RZ, R202 ;  /* 0x000000fffff97224 */ /* 0x000fc600078e00ca */
[----:B------:R-:W4:Y:S01]  /*cf2b0*/  LDL.LU R202, [R1+0xacf8] ;  /* 0x00acf80001ca7983 */ /* 0x000f220000300800 */
[----:B------:R-:W-:Y:S01]  /*cf2c0*/  MOV R250, R206 ;  /* 0x000000ce00fa7202 */ /* 0x000fe20000000f00 */
[----:B------:R-:W-:Y:S02]  /*cf2d0*/  IMAD.MOV.U32 R251, RZ, RZ, R207 ;  /* 0x000000fffffb7224 */ /* 0x000fe400078e00cf */
[----:B------:R-:W4:Y:S04]  /*cf2e0*/  LDL.LU R206, [R1+0xacf4] ;  /* 0x00acf40001ce7983 */ /* 0x000f280000300800 */
[----:B------:R-:W4:Y:S01]  /*cf2f0*/  LDL.LU R207, [R1+0xacf0] ;  /* 0x00acf00001cf7983 */ /* 0x000f220000300800 */
[C---:B---3--:R-:W-:Y:S06]  /*cf300*/  HMMA.1688.F32.TF32 R128, R4.reuse, R214, R128 ;  /* 0x000000d60480723c */ /* 0x048fec0000081080 */
[----:B--2---:R-:W-:-:S15]  /*cf310*/  HMMA.1688.F32.TF32 R8, R4, R210, R8 ;  /* 0x000000d20408723c */ /* 0x004fde0000081008 */
[----:B------:R-:W-:-:S02]  /*cf320*/  NOP ;  /* 0x0000000000007918 */ /* 0x000fc40000000000 */
[----:B------:R1:W-:Y:S04]  /*cf330*/  STL.64 [R1+0xb40], R128 ;  /* 0x000b408001007387 */ /* 0x0003e80000100a00 */
[----:B------:R2:W-:Y:S03]  /*cf340*/  STL.64 [R1+0xb48], R130 ;  /* 0x000b488201007387 */ /* 0x0005e60000100a00 */
[----:B-1----:R-:W-:Y:S01]  /*cf350*/  IMAD.MOV.U32 R128, RZ, RZ, R8 ;  /* 0x000000ffff807224 */ /* 0x002fe200078e0008 */
[----:B--2---:R-:W2:Y:S04]  /*cf360*/  LDL.LU.64 R130, [R1+0xace8] ;  /* 0x00ace80001827983 */ /* 0x004ea80000300a00 */
[----:B------:R1:W-:Y:S04]  /*cf370*/  STL [R1+0xb34], R9 ;  /* 0x000b340901007387 */ /* 0x0003e80000100800 */
[----:B------:R3:W-:Y:S01]  /*cf380*/  STL.64 [R1+0xb38], R10 ;  /* 0x000b380a01007387 */ /* 0x0007e20000100a00 */
[----:B------:R-:W-:-:S03]  /*cf390*/  MOV R8, R203 ;  /* 0x000000cb00087202 */ /* 0x000fc60000000f00 */
[----:B------:R-:W2:Y:S01]  /*cf3a0*/  LDL.LU R203, [R1+0xace4] ;  /* 0x00ace40001cb7983 */ /* 0x000ea20000300800 */
[----:B-1----:R-:W-:-:S03]  /*cf3b0*/  IMAD.MOV.U32 R9, RZ, RZ, R198 ;  /* 0x000000ffff097224 */ /* 0x002fc600078e00c6 */
[----:B------:R-:W2:Y:S01]  /*cf3c0*/  LDL.LU R198, [R1+0xace0] ;  /* 0x00ace00001c67983 */ /* 0x000ea20000300800 */
[----:B---3--:R-:W-:-:S03]  /*cf3d0*/  IMAD.MOV.U32 R10, RZ, RZ, R199 ;  /* 0x000000ffff0a7224 */ /* 0x008fc600078e00c7 */
[----:B------:R-:W3:Y:S01]  /*cf3e0*/  LDL.LU R199, [R1+0xacdc] ;  /* 0x00acdc0001c77983 */ /* 0x000ee20000300800 */
[----:B------:R-:W-:-:S03]  /*cf3f0*/  MOV R11, R195 ;  /* 0x000000c3000b7202 */ /* 0x000fc60000000f00 */
[----:B------:R-:W3:Y:S01]  /*cf400*/  LDL.LU R195, [R1+0xacd8] ;  /* 0x00acd80001c37983 */ /* 0x000ee20000300800 */
[----:B----4-:R-:W-:-:S15]  /*cf410*/  HMMA.1688.F32.TF32 R124, R4, R206, R124 ;  /* 0x000000ce047c723c */ /* 0x010fde000008107c */
[----:B------:R-:W-:-:S08]  /*cf420*/  NOP ;  /* 0x0000000000007918 */ /* 0x000fd00000000000 */
[----:B------:R-:W-:Y:S04]  /*cf430*/  STL.64 [R1+0xb20], R124 ;  /* 0x000b207c01007387 */ /* 0x000fe80000100a00 */
[----:B------:R1:W-:Y:S04]  /*cf440*/  STL.64 [R1+0xb28], R126 ;  /* 0x000b287e01007387 */ /* 0x0003e80000100a00 */
[----:B-1----:R-:W4:Y:S01]  /*cf450*/  LDL.LU.64 R126, [R1+0xacd0] ;  /* 0x00acd000017e7983 */ /* 0x002f220000300a00 */
[C---:B--2---:R-:W-:Y:S06]  /*cf460*/  HMMA.1688.F32.TF32 R224, R4.reuse, R202, R224 ;  /* 0x000000ca04e0723c */ /* 0x044fec00000810e0 */
[----:B------:R-:W-:Y:S04]  /*cf470*/  STL.64 [R1+0xaa40], R202 ;  /* 0x00aa40ca01007387 */ /* 0x000fe80000100a00 */
[----:B------:R3:W-:Y:S02]  /*cf480*/  STL.64 [R1+0xaa38], R200 ;  /* 0x00aa38c801007387 */ /* 0x0007e40000100a00 */
[C---:B---3--:R-:W-:Y:S11]  /*cf490*/  HMMA.1688.F32.TF32 R200, R4.reuse, R198, R228 ;  /* 0x000000c604c8723c */ /* 0x048ff600000810e4 */
[----:B------:R-:W-:Y:S04]  /*cf4a0*/  STL.64 [R1+0xb10], R224 ;  /* 0x000b10e001007387 */ /* 0x000fe80000100a00 */
[----:B------:R-:W-:Y:S04]  /*cf4b0*/  STL.64 [R1+0xb18], R226 ;  /* 0x000b18e201007387 */ /* 0x000fe80000100a00 */
[----:B------:R-:W-:Y:S04]  /*cf4c0*/  STL.64 [R1+0xaa30], R198 ;  /* 0x00aa30c601007387 */ /* 0x000fe80000100a00 */
[----:B------:R1:W-:Y:S02]  /*cf4d0*/  STL.64 [R1+0xaa28], R196 ;  /* 0x00aa28c401007387 */ /* 0x0003e40000100a00 */
[----:B-1----:R-:W-:Y:S02]  /*cf4e0*/  HMMA.1688.F32.TF32 R196, R4, R194, R244 ;  /* 0x000000c204c4723c */ /* 0x002fe400000810f4 */
[----:B------:R-:W-:Y:S04]  /*cf4f0*/  STL.64 [R1+0xb00], R200 ;  /* 0x000b00c801007387 */ /* 0x000fe80000100a00 */
[----:B------:R-:W-:Y:S01]  /*cf500*/  STL.64 [R1+0xb08], R202 ;  /* 0x000b08ca01007387 */ /* 0x000fe20000100a00 */
[----:B------:R-:W-:-:S03]  /*cf510*/  IMAD.MOV.U32 R244, RZ, RZ, R186 ;  /* 0x000000fffff47224 */ /* 0x000fc600078e00ba */
[----:B------:R-:W2:Y:S01]  /*cf520*/  LDL.LU R186, [R1+0xaccc] ;  /* 0x00accc0001ba7983 */ /* 0x000ea20000300800 */
[----:B------:R-:W-:-:S12]  /*cf530*/  IMAD.MOV.U32 R245, RZ, RZ, R187 ;  /* 0x000000fffff57224 */ /* 0x000fd800078e00bb */
[----:B------:R-:W-:Y:S04]  /*cf540*/  STL.64 [R1+0xaf0], R196 ;  /* 0x000af0c401007387 */ /* 0x000fe80000100a00 */
[----:B------:R-:W-:Y:S04]  /*cf550*/  STL.64 [R1+0xaf8], R198 ;  /* 0x000af8c601007387 */ /* 0x000fe80000100a00 */
[----:B------:R-:W2:Y:S01]  /*cf560*/  LDL.LU R187, [R1+0xacc8] ;  /* 0x00acc80001bb7983 */ /* 0x000ea20000300800 */
[----:B------:R-:W-:Y:S01]  /*cf570*/  MOV R246, R182 ;  /* 0x000000b600f67202 */ /* 0x000fe20000000f00 */
[----:B------:R-:W-:-:S02]  /*cf580*/  IMAD.MOV.U32 R247, RZ, RZ, R183 ;  /* 0x000000fffff77224 */ /* 0x000fc400078e00b7 */
[----:B------:R-:W3:Y:S04]  /*cf590*/  LDL.LU R182, [R1+0xacc4] ;  /* 0x00acc40001b67983 */ /* 0x000ee80000300800 */
[----:B------:R-:W3:Y:S04]  /*cf5a0*/  LDL.LU R183, [R1+0xacc0] ;  /* 0x00acc00001b77983 */ /* 0x000ee80000300800 */
[----:B------:R-:W-:Y:S04]  /*cf5b0*/  STL.64 [R1+0xaa20], R194 ;  /* 0x00aa20c201007387 */ /* 0x000fe80000100a00 */
[----:B------:R1:W-:Y:S04]  /*cf5c0*/  STL.64 [R1+0xaa18], R192 ;  /* 0x00aa18c001007387 */ /* 0x0003e80000100a00 */
[----:B------:R-:W-:Y:S04]  /*cf5d0*/  STL.64 [R1+0xaa10], R190 ;  /* 0x00aa10be01007387 */ /* 0x000fe80000100a00 */
[----:B------:R2:W-:Y:S01]  /*cf5e0*/  STL.64 [R1+0xaa08], R188 ;  /* 0x00aa08bc01007387 */ /* 0x0005e20000100a00 */
[C---:B-1----:R-:W-:Y:S06]  /*cf5f0*/  HMMA.1688.F32.TF32 R192, R4.reuse, R190, R232 ;  /* 0x000000be04c0723c */ /* 0x042fec00000810e8 */
[----:B------:R-:W-:-:S15]  /*cf600*/  HMMA.1688.F32.TF32 R8, R4, R174, R8 ;  /* 0x000000ae0408723c */ /* 0x000fde0000081008 */
[----:B------:R-:W-:-:S02]  /*cf610*/  NOP ;  /* 0x0000000000007918 */ /* 0x000fc40000000000 */
[----:B------:R-:W-:Y:S04]  /*cf620*/  STL.64 [R1+0xae0], R192 ;  /* 0x000ae0c001007387 */ /* 0x000fe80000100a00 */
[----:B------:R-:W-:Y:S01]  /*cf630*/  STL.64 [R1+0xae8], R194 ;  /* 0x000ae8c201007387 */ /* 0x000fe20000100a00 */
        /* <DEDUP_REMOVED lines=10> */
[----:B------:R-:W-:Y:S04]  /*cf6e0*/  STL.64 [R1+0xac8], R186 ;  /* 0x000ac8ba01007387 */ /* 0x000fe80000100a00 */
[----:B------:R-:W2:Y:S01]  /*cf6f0*/  LDL.LU R248, [R1+0xe30] ;  /* 0x000e300001f87983 */ /* 0x000ea20000300800 */
[----:B------:R-:W-:-:S02]  /*cf700*/  IMAD.MOV.U32 R238, RZ, RZ, R170 ;  /* 0x000000ffffee7224 */ /* 0x000fc400078e00aa */
[----:B------:R-:W-:-:S10]  /*cf710*/  IMAD.MOV.U32 R239, RZ, RZ, R171 ;  /* 0x000000ffffef7224 */ /* 0x000fd400078e00ab */
[----:B------:R-:W-:Y:S04]  /*cf720*/  STL.64 [R1+0xab0], R180 ;  /* 0x000ab0b401007387 */ /* 0x000fe80000100a00 */
[----:B------:R-:W-:Y:S04]  /*cf730*/  STL.64 [R1+0xab8], R182 ;  /* 0x000ab8b601007387 */ /* 0x000fe80000100a00 */
[----:B------:R-:W2:Y:S04]  /*cf740*/  LDL.LU R249, [R1+0xe34] ;  /* 0x000e340001f97983 */ /* 0x000ea80000300800 */
[----:B------:R-:W2:Y:S04]  /*cf750*/  LDL.LU R250, [R1+0xe38] ;  /* 0x000e380001fa7983 */ /* 0x000ea80000300800 */
[----:B------:R-:W2:Y:S04]  /*cf760*/  LDL.LU R251, [R1+0xe3c] ;  /* 0x000e3c0001fb7983 */ /* 0x000ea80000300800 */
[----:B------:R-:W-:Y:S04]  /*cf770*/  STL.64 [R1+0xa9e0], R178 ;  /* 0x00a9e0b201007387 */ /* 0x000fe80000100a00 */
[----:B------:R-:W-:Y:S04]  /*cf780*/  STL.64 [R1+0xa9d8], R176 ;  /* 0x00a9d8b001007387 */ /* 0x000fe80000100a00 */
[----:B------:R1:W-:Y:S04]  /*cf790*/  STL.64 [R1+0xaa8], R10 ;  /* 0x000aa80a01007387 */ /* 0x0003e80000100a00 */
[----:B------:R-:W3:Y:S04]  /*cf7a0*/  LDL.LU R236, [R1+0xe90] ;  /* 0x000e900001ec7983 */ /* 0x000ee80000300800 */
[----:B------:R-:W3:Y:S04]  /*cf7b0*/  LDL.LU R237, [R1+0xe94] ;  /* 0x000e940001ed7983 */ /* 0x000ee80000300800 */
[----:B------:R-:W1:Y:S04]  /*cf7c0*/  LDL.LU R170, [R1+0xacbc] ;  /* 0x00acbc0001aa7983 */ /* 0x000e680000300800 */
[----:B------:R-:W1:Y:S01]  /*cf7d0*/  LDL.LU R171, [R1+0xacb8] ;  /* 0x00acb80001ab7983 */ /* 0x000e620000300800 */
[----:B------:R-:W-:Y:S01]  /*cf7e0*/  IMAD.MOV.U32 R124, RZ, RZ, R8 ;  /* 0x000000ffff7c7224 */ /* 0x000fe200078e0008 */
[----:B------:R-:W-:-:S02]  /*cf7f0*/  MOV R125, R9 ;  /* 0x00000009007d7202 */ /* 0x000fc40000000f00 */
[----:B------:R-:W4:Y:S04]  /*cf800*/  LDL.LU R232, [R1+0xe60] ;  /* 0x000e600001e87983 */ /* 0x000f280000300800 */
[----:B------:R-:W4:Y:S04]  /*cf810*/  LDL.LU R233, [R1+0xe64] ;  /* 0x000e640001e97983 */ /* 0x000f280000300800 */
[----:B------:R-:W4:Y:S04]  /*cf820*/  LDL.LU R234, [R1+0xe68] ;  /* 0x000e680001ea7983 */ /* 0x000f280000300800 */
[----:B------:R-:W4:Y:S04]  /*cf830*/  LDL.LU R235, [R1+0xe6c] ;  /* 0x000e6c0001eb7983 */ /* 0x000f280000300800 */
[----:B------:R-:W-:Y:S04]  /*cf840*/  STL.64 [R1+0xa9d0], R174 ;  /* 0x00a9d0ae01007387 */ /* 0x000fe80000100a00 */
[----:B------:R2:W-:Y:S01]  /*cf850*/  STL.64 [R1+0xa9c8], R172 ;  /* 0x00a9c8ac01007387 */ /* 0x0005e20000100a00 */
[----:B-1----:R-:W-:Y:S03]  /*cf860*/  HMMA.1688.F32.TF32 R8, R4, R170, R244 ;  /* 0x000000aa0408723c */ /* 0x002fe600000810f4 */
[----:B------:R-:W3:Y:S04]  /*cf870*/  LDL.LU R244, [R1+0xec0] ;  /* 0x000ec00001f47983 */ /* 0x000ee80000300800 */
[----:B------:R-:W3:Y:S01]  /*cf880*/  LDL.LU R245, [R1+0xec4] ;  /* 0x000ec40001f57983 */ /* 0x000ee20000300800 */
[----:B------:R-:W-:-:S02]  /*cf890*/  IMAD.MOV.U32 R246, RZ, RZ, R142 ;  /* 0x000000fffff67224 */ /* 0x000fc400078e008e */
[----:B------:R-:W-:Y:S01]  /*cf8a0*/  IMAD.MOV.U32 R247, RZ, RZ, R143 ;  /* 0x000000fffff77224 */ /* 0x000fe200078e008f */
[----:B------:R-:W3:Y:S04]  /*cf8b0*/  LDL.LU R142, [R1+0xacb4] ;  /* 0x00acb400018e7983 */ /* 0x000ee80000300800 */
[----:B------:R-:W3:Y:S09]  /*cf8c0*/  LDL.LU R143, [R1+0xacb0] ;  /* 0x00acb000018f7983 */ /* 0x000ef20000300800 */
[----:B------:R-:W-:Y:S01]  /*cf8d0*/  MOV R121, R8 ;  /* 0x0000000800797202 */ /* 0x000fe20000000f00 */
[----:B------:R-:W-:Y:S01]  /*cf8e0*/  IMAD.MOV.U32 R120, RZ, RZ, R9 ;  /* 0x000000ffff787224 */ /* 0x000fe200078e0009 */
[----:B------:R-:W-:Y:S01]  /*cf8f0*/  MOV R8, R146 ;  /* 0x0000009200087202 */ /* 0x000fe20000000f00 */
[----:B------:R-:W-:Y:S01]  /*cf900*/  IMAD.MOV.U32 R117, RZ, RZ, R10 ;  /* 0x000000ffff757224 */ /* 0x000fe200078e000a */
[----:B------:R-:W4:Y:S01]  /*cf910*/  LDL.LU R146, [R1+0xacac] ;  /* 0x00acac0001927983 */ /* 0x000f220000300800 */
[----:B------:R-:W-:Y:S01]  /*cf920*/  IMAD.MOV.U32 R9, RZ, RZ, R147 ;  /* 0x000000ffff097224 */ /* 0x000fe200078e0093 */
[----:B------:R-:W-:-:S02]  /*cf930*/  MOV R116, R11 ;  /* 0x0000000b00747202 */ /* 0x000fc40000000f00 */
[----:B------:R-:W4:Y:S01]  /*cf940*/  LDL.LU R147, [R1+0xaca8] ;  /* 0x00aca80001937983 */ /* 0x000f220000300800 */
[----:B------:R-:W-:Y:S01]  /*cf950*/  IMAD.MOV.U32 R10, RZ, RZ, R166 ;  /* 0x000000ffff0a7224 */ /* 0x000fe200078e00a6 */
[----:B------:R-:W-:Y:S02]  /*cf960*/  MOV R11, R167 ;  /* 0x000000a7000b7202 */ /* 0x000fe40000000f00 */
[----:B------:R-:W2:Y:S04]  /*cf970*/  LDL.LU R166, [R1+0xaca4] ;  /* 0x00aca40001a67983 */ /* 0x000ea80000300800 */
[----:B------:R-:W2:Y:S01]  /*cf980*/  LDL.LU R167, [R1+0xaca0] ;  /* 0x00aca00001a77983 */ /* 0x000ea20000300800 */
[----:B------:R-:W-:Y:S02]  /*cf990*/  IMAD.MOV.U32 R240, RZ, RZ, R150 ;  /* 0x000000fffff07224 */ /* 0x000fe400078e0096 */
[----:B------:R-:W-:Y:S01]  /*cf9a0*/  IMAD.MOV.U32 R241, RZ, RZ, R158 ;  /* 0x000000fffff17224 */ /* 0x000fe200078e009e */
[----:B------:R-:W3:Y:S04]  /*cf9b0*/  LDL.LU R150, [R1+0xac9c] ;  /* 0x00ac9c0001967983 */ /* 0x000ee80000300800 */
[----:B------:R-:W3:Y:S01]  /*cf9c0*/  LDL.LU R158, [R1+0xac98] ;  /* 0x00ac9800019e7983 */ /* 0x000ee20000300800 */
[----:B------:R-:W-:Y:S01]  /*cf9d0*/  MOV R242, R162 ;  /* 0x000000a200f27202 */ /* 0x000fe20000000f00 */
[----:B------:R-:W-:-:S02]  /*cf9e0*/  IMAD.MOV.U32 R243, RZ, RZ, R163 ;  /* 0x000000fffff37224 */ /* 0x000fc400078e00a3 */
[----:B------:R-:W3:Y:S04]  /*cf9f0*/  LDL.LU R162, [R1+0xac94] ;  /* 0x00ac940001a27983 */ /* 0x000ee80000300800 */
[----:B------:R-:W3:Y:S04]  /*cfa00*/  LDL.LU R163, [R1+0xac90] ;  /* 0x00ac900001a37983 */ /* 0x000ee80000300800 */
[----:B------:R-:W-:Y:S04]  /*cfa10*/  STL.64 [R1+0xa9c0], R170 ;  /* 0x00a9c0aa01007387 */ /* 0x000fe80000100a00 */
[----:B------:R3:W-:Y:S01]  /*cfa20*/  STL.64 [R1+0xa9b8], R168 ;  /* 0x00a9b8a801007387 */ /* 0x0007e20000100a00 */
[----:B--2---:R-:W-:Y:S07]  /*cfa30*/  HMMA.1688.F32.TF32 R172, R4, R166, R248 ;  /* 0x000000a604ac723c */ /* 0x004fee00000810f8 */
[----:B------:R-:W-:-:S02]  /*cfa40*/  MOV R248, R159 ;  /* 0x0000009f00f87202 */ /* 0x000fc40000000f00 */
[----:B------:R-:W2:Y:S01]  /*cfa50*/  LDL.LU R159, [R1+0xac8c] ;  /* 0x00ac8c00019f7983 */ /* 0x000ea20000300800 */
[C---:B----4-:R-:W-:Y:S01]  /*cfa60*/  HMMA.1688.F32.TF32 R8, R4.reuse, R146, R8 ;  /* 0x000000920408723c */ /* 0x050fe20000081008 */
[----:B------:R-:W-:Y:S02]  /*cfa70*/  IMAD.MOV.U32 R249, RZ, RZ, R151 ;  /* 0x000000fffff97224 */ /* 0x000fe400078e0097 */
[----:B------:R-:W-:Y:S01]  /*cfa80*/  IMAD.MOV.U32 R250, RZ, RZ, R154 ;  /* 0x000000fffffa7224 */ /* 0x000fe200078e009a */
[----:B------:R-:W-:Y:S02]  /*cfa90*/  MOV R251, R155 ;  /* 0x0000009b00fb7202 */ /* 0x000fe40000000f00 */
[----:B---3--:R-:W-:Y:S01]  /*cfaa0*/  HMMA.1688.F32.TF32 R168, R4, R162, R232 ;  /* 0x000000a204a8723c */ /* 0x008fe200000810e8 */
[----:B------:R-:W3:Y:S04]  /*cfab0*/  LDL.LU R151, [R1+0xac88] ;  /* 0x00ac880001977983 */ /* 0x000ee80000300800 */
[----:B------:R-:W4:Y:S04]  /*cfac0*/  LDL.LU R154, [R1+0xac84] ;  /* 0x00ac8400019a7983 */ /* 0x000f280000300800 */
[----:B------:R-:W4:Y:S09]  /*cfad0*/  LDL.LU R155, [R1+0xac80] ;  /* 0x00ac8000019b7983 */ /* 0x000f320000300800 */
[----:B------:R-:W-:Y:S01]  /*cfae0*/  IMAD.MOV.U32 R112, RZ, RZ, R8 ;  /* 0x000000ffff707224 */ /* 0x000fe200078e0008 */
[----:B------:R-:W-:Y:S01]  /*cfaf0*/  MOV R113, R9 ;  /* 0x0000000900717202 */ /* 0x000fe20000000f00 */
[----:B------:R-:W-:-:S02]  /*cfb00*/  IMAD.MOV.U32 R109, RZ, RZ, R10 ;  /* 0x000000ffff6d7224 */ /* 0x000fc400078e000a */
[----:B------:R-:W-:Y:S02]  /*cfb10*/  IMAD.MOV.U32 R108, RZ, RZ, R11 ;  /* 0x000000ffff6c7224 */ /* 0x000fe400078e000b */
[----:B------:R-:W-:Y:S01]  /*cfb20*/  HMMA.1688.F32.TF32 R8, R4, R142, R248 ;  /* 0x0000008e0408723c */ /* 0x000fe200000810f8 */
[----:B------:R-:W-:-:S06]  /*cfb30*/  IMAD.MOV.U32 R89, RZ, RZ, R168 ;  /* 0x000000ffff597224 */ /* 0x000fcc00078e00a8 */
[----:B------:R-:W-:Y:S02]  /*cfb40*/  IMAD.MOV.U32 R248, RZ, RZ, R138 ;  /* 0x000000fffff87224 */ /* 0x000fe400078e008a */
[----:B------:R-:W-:Y:S01]  /*cfb50*/  IMAD.MOV.U32 R249, RZ, RZ, R18 ;  /* 0x000000fffff97224 */ /* 0x000fe200078e0012 */
[----:B------:R-:W3:Y:S04]  /*cfb60*/  LDL.LU R138, [R1+0xac7c] ;  /* 0x00ac7c00018a7983 */ /* 0x000ee80000300800 */
[----:B------:R-:W4:Y:S01]  /*cfb70*/  LDL.LU R18, [R1+0xac78] ;  /* 0x00ac780001127983 */ /* 0x000f220000300800 */
[----:B------:R-:W-:Y:S01]  /*cfb80*/  MOV R250, R131 ;  /* 0x0000008300fa7202 */ /* 0x000fe20000000f00 */
[----:B------:R-:W-:Y:S02]  /*cfb90*/  IMAD.MOV.U32 R251, RZ, RZ, R130 ;  /* 0x000000fffffb7224 */ /* 0x000fe400078e0082 */
[----:B------:R-:W3:Y:S04]  /*cfba0*/  LDL.LU R131, [R1+0xac74] ;  /* 0x00ac740001837983 */ /* 0x000ee80000300800 */
[----:B------:R-:W4:Y:S01]  /*cfbb0*/  LDL.LU R130, [R1+0xac70] ;  /* 0x00ac700001827983 */ /* 0x000f220000300800 */
[----:B------:R-:W-:Y:S01]  /*cfbc0*/  IMAD.MOV.U32 R88, RZ, RZ, R169 ;  /* 0x000000ffff587224 */ /* 0x000fe200078e00a9 */
[----:B------:R-:W-:Y:S01]  /*cfbd0*/  MOV R85, R170 ;  /* 0x000000aa00557202 */ /* 0x000fe20000000f00 */
[----:B------:R-:W-:Y:S01]  /*cfbe0*/  IMAD.MOV.U32 R84, RZ, RZ, R171 ;  /* 0x000000ffff547224 */ /* 0x000fe200078e00ab */
[----:B------:R-:W-:Y:S01]  /*cfbf0*/  MOV R65, R8 ;  /* 0x0000000800417202 */ /* 0x000fe20000000f00 */
[----:B------:R-:W-:-:S02]  /*cfc00*/  IMAD.MOV.U32 R64, RZ, RZ, R9 ;  /* 0x000000ffff407224 */ /* 0x000fc400078e0009 */
[----:B------:R-:W-:Y:S02]  /*cfc10*/  IMAD.MOV.U32 R8, RZ, RZ, R127 ;  /* 0x000000ffff087224 */ /* 0x000fe400078e007f */
[----:B------:R-:W-:Y:S01]  /*cfc20*/  IMAD.MOV.U32 R61, RZ, RZ, R10 ;  /* 0x000000ffff3d7224 */ /* 0x000fe200078e000a */
[----:B------:R-:W4:Y:S01]  /*cfc30*/  LDL.LU R127, [R1+0xac6c] ;  /* 0x00ac6c00017f7983 */ /* 0x000f220000300800 */
[----:B------:R-:W-:Y:S02]  /*cfc40*/  MOV R9, R126 ;  /* 0x0000007e00097202 */ /* 0x000fe40000000f00 */
[----:B------:R-:W-:Y:S01]  /*cfc50*/  MOV R60, R11 ;  /* 0x0000000b003c7202 */ /* 0x000fe20000000f00 */
[----:B------:R-:W4:Y:S01]  /*cfc60*/  LDL.LU R126, [R1+0xac68] ;  /* 0x00ac6800017e7983 */ /* 0x000f220000300800 */
[----:B------:R-:W-:Y:S02]  /*cfc70*/  IMAD.MOV.U32 R10, RZ, RZ, R123 ;  /* 0x000000ffff0a7224 */ /* 0x000fe400078e007b */
[----:B------:R-:W-:Y:S01]  /*cfc80*/  IMAD.MOV.U32 R11, RZ, RZ, R122 ;  /* 0x000000ffff0b7224 */ /* 0x000fe200078e007a */
[----:B------:R-:W4:Y:S04]  /*cfc90*/  LDL.LU R123, [R1+0xac64] ;  /* 0x00ac6400017b7983 */ /* 0x000f280000300800 */
[----:B------:R-:W4:Y:S01]  /*cfca0*/  LDL.LU R122, [R1+0xac60] ;  /* 0x00ac6000017a7983 */ /* 0x000f220000300800 */
[----:B------:R-:W-:-:S02]  /*cfcb0*/  IMAD.MOV.U32 R232, RZ, RZ, R111 ;  /* 0x000000ffffe87224 */ /* 0x000fc400078e006f */
[----:B------:R-:W-:Y:S01]  /*cfcc0*/  IMAD.MOV.U32 R233, RZ, RZ, R110 ;  /* 0x000000ffffe97224 */ /* 0x000fe200078e006e */
[----:B--2---:R-:W-:Y:S07]  /*cfcd0*/  HMMA.1688.F32.TF32 R168, R4, R158, R236 ;  /* 0x0000009e04a8723c */ /* 0x004fee00000810ec */
[----:B------:R-:W-:Y:S01]  /*cfce0*/  MOV R236, R119 ;  /* 0x0000007700ec7202 */ /* 0x000fe20000000f00 */
[----:B------:R-:W-:Y:S01]  /*cfcf0*/  IMAD.MOV.U32 R237, RZ, RZ, R118 ;  /* 0x000000ffffed7224 */ /* 0x000fe200078e0076 */
[----:B------:R-:W2:Y:S04]  /*cfd00*/  LDL.LU R119, [R1+0xac5c] ;  /* 0x00ac5c0001777983 */ /* 0x000ea80000300800 */
[----:B------:R-:W2:Y:S01]  /*cfd10*/  LDL.LU R118, [R1+0xac58] ;  /* 0x00ac580001767983 */ /* 0x000ea20000300800 */
[----:B------:R-:W-:Y:S01]  /*cfd20*/  IMAD.MOV.U32 R238, RZ, RZ, R115 ;  /* 0x000000ffffee7224 */ /* 0x000fe200078e0073 */
[----:B------:R-:W-:-:S02]  /*cfd30*/  MOV R239, R114 ;  /* 0x0000007200ef7202 */ /* 0x000fc40000000f00 */
[----:B------:R-:W2:Y:S04]  /*cfd40*/  LDL.LU R115, [R1+0xac54] ;  /* 0x00ac540001737983 */ /* 0x000ea80000300800 */
[----:B------:R-:W2:Y:S04]  /*cfd50*/  LDL.LU R114, [R1+0xac50] ;  /* 0x00ac500001727983 */ /* 0x000ea80000300800 */
[----:B------:R-:W2:Y:S04]  /*cfd60*/  LDL.LU R111, [R1+0xac4c] ;  /* 0x00ac4c00016f7983 */ /* 0x000ea80000300800 */
[----:B------:R-:W2:Y:S01]  /*cfd70*/  LDL.LU R110, [R1+0xac48] ;  /* 0x00ac4800016e7983 */ /* 0x000ea20000300800 */
[----:B------:R-:W-:Y:S01]  /*cfd80*/  MOV R234, R98 ;  /* 0x0000006200ea7202 */ /* 0x000fe20000000f00 */
[----:B------:R-:W-:-:S02]  /*cfd90*/  IMAD.MOV.U32 R235, RZ, RZ, R99 ;  /* 0x000000ffffeb7224 */ /* 0x000fc400078e0063 */
        /* <DEDUP_REMOVED lines=12> */
[----:B------:R-:W2:Y:S04]  /*cfe60*/  LDL.LU R102, [R1+0xac3c] ;  /* 0x00ac3c0001667983 */ /* 0x000ea80000300800 */
[----:B------:R-:W2:Y:S01]  /*cfe70*/  LDL.LU R103, [R1+0xac38] ;  /* 0x00ac380001677983 */ /* 0x000ea20000300800 */
[----:B------:R-:W-:Y:S02]  /*cfe80*/  IMAD.MOV.U32 R230, RZ, RZ, R106 ;  /* 0x000000ffffe67224 */ /* 0x000fe400078e006a */
[----:B------:R-:W-:Y:S01]  /*cfe90*/  IMAD.MOV.U32 R231, RZ, RZ, R107 ;  /* 0x000000ffffe77224 */ /* 0x000fe200078e006b */
[----:B------:R-:W2:Y:S04]  /*cfea0*/  LDL.LU R106, [R1+0xac34] ;  /* 0x00ac3400016a7983 */ /* 0x000ea80000300800 */
[----:B------:R-:W2:Y:S04]  /*cfeb0*/  LDL.LU R107, [R1+0xac30] ;  /* 0x00ac3000016b7983 */ /* 0x000ea80000300800 */
[----:B------:R-:W2:Y:S04]  /*cfec0*/  LDL.LU R188, [R1+0x1170] ;  /* 0x0011700001bc7983 */ /* 0x000ea80000300800 */
[----:B------:R-:W2:Y:S04]  /*cfed0*/  LDL.LU R189, [R1+0x1174] ;  /* 0x0011740001bd7983 */ /* 0x000ea80000300800 */
[----:B------:R-:W2:Y:S04]  /*cfee0*/  LDL.LU R190, [R1+0x1178] ;  /* 0x0011780001be7983 */ /* 0x000ea80000300800 */
[----:B------:R-:W2:Y:S01]  /*cfef0*/  LDL.LU R191, [R1+0x117c] ;  /* 0x00117c0001bf7983 */ /* 0x000ea20000300800 */
[----:B---3--:R-:W-:-:S02]  /*cff00*/  IMAD.MOV.U32 R203, RZ, RZ, R131 ;  /* 0x000000ffffcb7224 */ /* 0x008fc400078e0083 */
[----:B------:R-:W-:Y:S02]  /*cff10*/  IMAD.MOV.U32 R81, RZ, RZ, R168 ;  /* 0x000000ffff517224 */ /* 0x000fe400078e00a8 */
[----:B----4-:R-:W-:Y:S01]  /*cff20*/  IMAD.MOV.U32 R202, RZ, RZ, R130 ;  /* 0x000000ffffca7224 */ /* 0x010fe200078e0082 */
[----:B------:R-:W-:Y:S01]  /*cff30*/  MOV R80, R169 ;  /* 0x000000a900507202 */ /* 0x000fe20000000f00 */
[----:B------:R-:W-:Y:S02]  /*cff40*/  IMAD.MOV.U32 R77, RZ, RZ, R170 ;  /* 0x000000ffff4d7224 */ /* 0x000fe400078e00aa */
[----:B------:R-:W-:Y:S01]  /*cff50*/  IMAD.MOV.U32 R76, RZ, RZ, R171 ;  /* 0x000000ffff4c7224 */ /* 0x000fe200078e00ab */
[----:B------:R-:W-:Y:S01]  /*cff60*/  MOV R224, R18 ;  /* 0x0000001200e07202 */ /* 0x000fe20000000f00 */
[----:B------:R-:W-:Y:S01]  /*cff70*/  HMMA.1688.F32.TF32 R168, R4, R154, R244 ;  /* 0x0000009a04a8723c */ /* 0x000fe200000810f4 */
[----:B------:R-:W-:Y:S02]  /*cff80*/  IMAD.MOV.U32 R225, RZ, RZ, R138 ;  /* 0x000000ffffe17224 */ /* 0x000fe400078e008a */
[----:B------:R-:W-:Y:S01]  /*cff90*/  IMAD.MOV.U32 R226, RZ, RZ, R139 ;  /* 0x000000ffffe27224 */ /* 0x000fe200078e008b */
[----:B------:R-:W-:Y:S01]  /*cffa0*/  MOV R227, R134 ;  /* 0x0000008600e37202 */ /* 0x000fe20000000f00 */
[----:B------:R-:W-:Y:S01]  /*cffb0*/  IMAD.MOV.U32 R92, RZ, RZ, R172 ;  /* 0x000000ffff5c7224 */ /* 0x000fe200078e00ac */
[----:B------:R-:W-:Y:S01]  /*cffc0*/  MOV R93, R173 ;  /* 0x000000ad005d7202 */ /* 0x000fe20000000f00 */
[----:B------:R-:W-:-:S02]  /*cffd0*/  IMAD.MOV.U32 R105, RZ, RZ, R174 ;  /* 0x000000ffff697224 */ /* 0x000fc400078e00ae */
[----:B------:R-:W-:Y:S01]  /*cffe0*/  IMAD.MOV.U32 R104, RZ, RZ, R175 ;  /* 0x000000ffff687224 */ /* 0x000fe200078e00af */
[----:B------:R-:W-:Y:S02]  /*cfff0*/  LOP3.LUT R129, R252, 0x60, RZ, 0x3c, !PT ;  /* 0x00000060fc817812 */ /* 0x000fe400078e3cff */
[----:B------:R-:W-:Y:S01]  /*d0000*/  MOV R201, R127 ;  /* 0x0000007f00c97202 */ /* 0x000fe20000000f00 */
[----:B------:R-:W-:Y:S04]  /*d0010*/  LDS R244, [R3+UR12+0x82800] ;  /* 0x0828000c03f47984 */ /* 0x000fe80008000800 */
[----:B------:R-:W-:Y:S01]  /*d0020*/  LDS R246, [R3+UR12+0x82c00] ;  /* 0x082c000c03f67984 */ /* 0x000fe20008000800 */
[----:B------:R-:W-:-:S03]  /*d0030*/  IMAD.MOV.U32 R200, RZ, RZ, R126 ;  /* 0x000000ffffc87224 */ /* 0x000fc600078e007e */
[----:B------:R-:W-:Y:S04]  /*d0040*/  LDS R245, [R129+UR12+0x82800] ;  /* 0x0828000c81f57984 */ /* 0x000fe80008000800 */
[----:B------:R-:W1:Y:S01]  /*d0050*/  LDS R247, [R129+UR12+0x82c00] ;  /* 0x082c000c81f77984 */ /* 0x000e620008000800 */
[----:B------:R-:W-:Y:S01]  /*d0060*/  IMAD.MOV.U32 R199, RZ, RZ, R123 ;  /* 0x000000ffffc77224 */ /* 0x000fe200078e007b */
[----:B------:R-:W-:Y:S02]  /*d0070*/  MOV R198, R122 ;  /* 0x0000007a00c67202 */ /* 0x000fe40000000f00 */
[----:B------:R-:W-:Y:S01]  /*d0080*/  MOV R101, R168 ;  /* 0x000000a800657202 */ /* 0x000fe20000000f00 */
[----:B------:R-:W-:Y:S02]  /*d0090*/  IMAD.MOV.U32 R100, RZ, RZ, R169 ;  /* 0x000000ffff647224 */ /* 0x000fe400078e00a9 */
[----:B------:R-:W-:Y:S01]  /*d00a0*/  IMAD.MOV.U32 R97, RZ, RZ, R170 ;  /* 0x000000ffff617224 */ /* 0x000fe200078e00aa */
[----:B------:R-:W-:-:S02]  /*d00b0*/  MOV R96, R171 ;  /* 0x000000ab00607202 */ /* 0x000fc40000000f00 */
[----:B------:R-:W-:Y:S07]  /*d00c0*/  HMMA.1688.F32.TF32 R168, R4, R150, R240 ;  /* 0x0000009604a8723c */ /* 0x000fee00000810f0 */
[----:B------:R-:W-:Y:S02]  /*d00d0*/  IMAD.MOV.U32 R240, RZ, RZ, R135 ;  /* 0x000000fffff07224 */ /* 0x000fe400078e0087 */
[----:B------:R-:W-:Y:S01]  /*d00e0*/  IMAD.MOV.U32 R241, RZ, RZ, R19 ;  /* 0x000000fffff17224 */ /* 0x000fe200078e0013 */
[----:B------:R-:W-:Y:S01]  /*d00f0*/  MOV R242, R14 ;  /* 0x0000000e00f27202 */ /* 0x000fe20000000f00 */
[----:B------:R-:W-:-:S02]  /*d0100*/  IMAD.MOV.U32 R243, RZ, RZ, R15 ;  /* 0x000000fffff37224 */ /* 0x000fc400078e000f */
[----:B--2---:R-:W-:Y:S02]  /*d0110*/  IMAD.MOV.U32 R197, RZ, RZ, R119 ;  /* 0x000000ffffc57224 */ /* 0x004fe400078e0077 */
[----:B------:R-:W-:Y:S01]  /*d0120*/  IMAD.MOV.U32 R196, RZ, RZ, R118 ;  /* 0x000000ffffc47224 */ /* 0x000fe200078e0076 */
[----:B------:R-:W-:Y:S01]  /*d0130*/  MOV R195, R115 ;  /* 0x0000007300c37202 */ /* 0x000fe20000000f00 */
[----:B------:R-:W-:Y:S02]  /*d0140*/  IMAD.MOV.U32 R194, RZ, RZ, R114 ;  /* 0x000000ffffc27224 */ /* 0x000fe400078e0072 */
[----:B------:R-:W-:Y:S01]  /*d0150*/  IMAD.MOV.U32 R193, RZ, RZ, R111 ;  /* 0x000000ffffc17224 */ /* 0x000fe200078e006f */
[----:B------:R-:W-:Y:S02]  /*d0160*/  MOV R192, R110 ;  /* 0x0000006e00c07202 */ /* 0x000fe40000000f00 */
        /* <DEDUP_REMOVED lines=13> */
[----:B------:R-:W3:Y:S04]  /*d0240*/  LDL.LU R138, [R1+0xabf8] ;  /* 0x00abf800018a7983 */ /* 0x000ee80000300800 */
[----:B------:R-:W3:Y:S04]  /*d0250*/  LDL.LU R139, [R1+0xabf4] ;  /* 0x00abf400018b7983 */ /* 0x000ee80000300800 */
[----:B------:R-:W4:Y:S04]  /*d0260*/  LDL.LU R134, [R1+0xabf0] ;  /* 0x00abf00001867983 */ /* 0x000f280000300800 */
[----:B------:R-:W4:Y:S04]  /*d0270*/  LDL.LU R135, [R1+0xabec] ;  /* 0x00abec0001877983 */ /* 0x000f280000300800 */
[----:B------:R-:W2:Y:S04]  /*d0280*/  LDL.LU R19, [R1+0xabe8] ;  /* 0x00abe80001137983 */ /* 0x000ea80000300800 */
[----:B------:R-:W2:Y:S04]  /*d0290*/  LDL.LU R14, [R1+0xabe4] ;  /* 0x00abe400010e7983 */ /* 0x000ea80000300800 */
[----:B------:R-:W2:Y:S01]  /*d02a0*/  LDL.LU R15, [R1+0xabe0] ;  /* 0x00abe000010f7983 */ /* 0x000ea20000300800 */
[----:B------:R-:W-:-:S02]  /*d02b0*/  IMAD.MOV.U32 R73, RZ, RZ, R168 ;  /* 0x000000ffff497224 */ /* 0x000fc400078e00a8 */
[----:B------:R-:W-:Y:S01]  /*d02c0*/  IMAD.MOV.U32 R72, RZ, RZ, R169 ;  /* 0x000000ffff487224 */ /* 0x000fe200078e00a9 */
[----:B------:R-:W-:Y:S01]  /*d02d0*/  MOV R69, R170 ;  /* 0x000000aa00457202 */ /* 0x000fe20000000f00 */
[----:B------:R-:W-:Y:S01]  /*d02e0*/  IMAD.MOV.U32 R68, RZ, RZ, R171 ;  /* 0x000000ffff447224 */ /* 0x000fe200078e00ab */
[C---:B------:R-:W-:Y:S06]  /*d02f0*/  HMMA.1688.F32.TF32 R8, R4.reuse, R102, R8 ;  /* 0x000000660408723c */ /* 0x040fec0000081008 */
[----:B---3--:R-:W-:-:S15]  /*d0300*/  HMMA.1688.F32.TF32 R168, R4, R138, R180 ;  /* 0x0000008a04a8723c */ /* 0x008fde00000810b4 */
[----:B------:R-:W-:-:S09]  /*d0310*/  NOP ;  /* 0x0000000000007918 */ /* 0x000fd20000000000 */
[----:B------:R-:W-:Y:S01]  /*d0320*/  IMAD.MOV.U32 R57, RZ, RZ, R168 ;  /* 0x000000ffff397224 */ /* 0x000fe200078e00a8 */
[----:B------:R-:W-:Y:S01]  /*d0330*/  MOV R56, R169 ;  /* 0x000000a900387202 */ /* 0x000fe20000000f00 */
[----:B------:R-:W-:Y:S02]  /*d0340*/  IMAD.MOV.U32 R53, RZ, RZ, R170 ;  /* 0x000000ffff357224 */ /* 0x000fe400078e00aa */
[----:B------:R-:W-:Y:S02]  /*d0350*/  IMAD.MOV.U32 R52, RZ, RZ, R171 ;  /* 0x000000ffff347224 */ /* 0x000fe400078e00ab */
[----:B----4-:R-:W-:-:S15]  /*d0360*/  HMMA.1688.F32.TF32 R168, R4, R134, R184 ;  /* 0x0000008604a8723c */ /* 0x010fde00000810b8 */
[----:B------:R-:W-:-:S09]  /*d0370*/  NOP ;  /* 0x0000000000007918 */ /* 0x000fd20000000000 */
[----:B------:R-:W-:Y:S01]  /*d0380*/  MOV R49, R168 ;  /* 0x000000a800317202 */ /* 0x000fe20000000f00 */
[----:B------:R-:W-:Y:S02]  /*d0390*/  IMAD.MOV.U32 R48, RZ, RZ, R169 ;  /* 0x000000ffff307224 */ /* 0x000fe400078e00a9 */
[----:B------:R-:W-:Y:S01]  /*d03a0*/  IMAD.MOV.U32 R45, RZ, RZ, R170 ;  /* 0x000000ffff2d7224 */ /* 0x000fe200078e00aa */
[----:B------:R-:W-:Y:S02]  /*d03b0*/  MOV R44, R171 ;  /* 0x000000ab002c7202 */ /* 0x000fe40000000f00 */
[----:B--2---:R-:W-:-:S15]  /*d03c0*/  HMMA.1688.F32.TF32 R168, R4, R14, R188 ;  /* 0x0000000e04a8723c */ /* 0x004fde00000810bc */
[----:B------:R-:W-:-:S09]  /*d03d0*/  NOP ;  /* 0x0000000000007918 */ /* 0x000fd20000000000 */
[----:B------:R-:W-:Y:S02]  /*d03e0*/  IMAD.MOV.U32 R25, RZ, RZ, R168 ;  /* 0x000000ffff197224 */ /* 0x000fe400078e00a8 */
[----:B------:R-:W-:Y:S01]  /*d03f0*/  IMAD.MOV.U32 R24, RZ, RZ, R169 ;  /* 0x000000ffff187224 */ /* 0x000fe200078e00a9 */
[----:B------:R-:W-:Y:S01]  /*d0400*/  MOV R21, R170 ;  /* 0x000000aa00157202 */ /* 0x000fe20000000f00 */
[----:B------:R-:W-:Y:S02]  /*d0410*/  IMAD.MOV.U32 R20, RZ, RZ, R171 ;  /* 0x000000ffff147224 */ /* 0x000fe400078e00ab */
        /* <DEDUP_REMOVED lines=9> */
[----:B------:R-:W-:Y:S04]  /*d04b0*/  STL.64 [R1+0x1640], R176 ;  /* 0x001640b001007387 */ /* 0x000fe80000100a00 */
[----:B------:R2:W-:-:S13]  /*d04c0*/  STL.64 [R1+0x1648], R178 ;  /* 0x001648b201007387 */ /* 0x0005da0000100a00 */
[----:B------:R-:W-:Y:S01]  /*d04d0*/  MOV R41, R168 ;  /* 0x000000a800297202 */ /* 0x000fe20000000f00 */
[----:B------:R-:W-:Y:S02]  /*d04e0*/  IMAD.MOV.U32 R40, RZ, RZ, R169 ;  /* 0x000000ffff287224 */ /* 0x000fe400078e00a9 */
[----:B------:R-:W-:Y:S01]  /*d04f0*/  IMAD.MOV.U32 R37, RZ, RZ, R170 ;  /* 0x000000ffff257224 */ /* 0x000fe200078e00aa */
[----:B------:R-:W-:Y:S02]  /*d0500*/  MOV R36, R171 ;  /* 0x000000ab00247202 */ /* 0x000fe40000000f00 */
[C---:B------:R-:W-:Y:S06]  /*d0510*/  HMMA.1688.F32.TF32 R168, R4.reuse, R118, R228 ;  /* 0x0000007604a8723c */ /* 0x040fec00000810e4 */
[C---:B--2---:R-:W-:Y:S01]  /*d0520*/  HMMA.1688.F32.TF32 R176, R4.reuse, R114, R232 ;  /* 0x0000007204b0723c */ /* 0x044fe200000810e8 */
[----:B------:R-:W-:Y:S04]  /*d0530*/  STL.64 [R1+0x1630], R172 ;  /* 0x001630ac01007387 */ /* 0x000fe80000100a00 */
[----:B------:R2:W-:Y:S02]  /*d0540*/  STL.64 [R1+0x1638], R174 ;  /* 0x001638ae01007387 */ /* 0x0005e40000100a00 */
[C---:B--2---:R-:W-:Y:S10]  /*d0550*/  HMMA.1688.F32.TF32 R172, R4.reuse, R110, R236 ;  /* 0x0000006e04ac723c */ /* 0x044ff400000810ec */
[----:B------:R-:W-:Y:S04]  /*d0560*/  STL.64 [R1+0x1620], R168 ;  /* 0x001620a801007387 */ /* 0x000fe80000100a00 */
[----:B------:R2:W-:Y:S02]  /*d0570*/  STL.64 [R1+0x1628], R170 ;  /* 0x001628aa01007387 */ /* 0x0005e40000100a00 */
[C---:B--2---:R-:W-:Y:S02]  /*d0580*/  HMMA.1688.F32.TF32 R168, R4.reuse, R106, R240 ;  /* 0x0000006a04a8723c */ /* 0x044fe400000810f0 */
[----:B------:R-:W-:Y:S04]  /*d0590*/  STL.64 [R1+0x1610], R176 ;  /* 0x001610b001007387 */ /* 0x000fe80000100a00 */
[----:B------:R-:W-:Y:S04]  /*d05a0*/  STL.64 [R1+0x1618], R178 ;  /* 0x001618b201007387 */ /* 0x000fe80000100a00 */
        /* <DEDUP_REMOVED lines=8> */
[----:B--2---:R-:W-:Y:S01]  /*d0630*/  HMMA.1688.F32.TF32 R8, R4, R98, R248 ;  /* 0x000000620408723c */ /* 0x004fe200000810f8 */
[----:B------:R-:W-:-:S02]  /*d0640*/  IMAD.MOV.U32 R202, RZ, RZ, R30 ;  /* 0x000000ffffca7224 */ /* 0x000fc400078e001e */
[----:B------:R-:W2:Y:S01]  /*d0650*/  LDL.LU R30, [R1+0xabdc] ;  /* 0x00abdc00011e7983 */ /* 0x000ea20000300800 */
[----:B------:R-:W-:-:S15]  /*d0660*/  IMAD.MOV.U32 R203, RZ, RZ, R31 ;  /* 0x000000ffffcb7224 */ /* 0x000fde00078e001f */
[----:B------:R-:W-:-:S04]  /*d0670*/  NOP ;  /* 0x0000000000007918 */ /* 0x000fc80000000000 */
[----:B------:R3:W-:Y:S04]  /*d0680*/  STL.64 [R1+0x15d0], R8 ;  /* 0x0015d00801007387 */ /* 0x0007e80000100a00 */
[----:B------:R4:W-:Y:S04]  /*d0690*/  STL.64 [R1+0x15d8], R10 ;  /* 0x0015d80a01007387 */ /* 0x0009e80000100a00 */
[----:B------:R-:W2:Y:S01]  /*d06a0*/  LDL.LU R31, [R1+0xabd8] ;  /* 0x00abd800011f7983 */ /* 0x000ea20000300800 */
[----:B------:R-:W-:Y:S01]  /*d06b0*/  MOV R196, R46 ;  /* 0x0000002e00c47202 */ /* 0x000fe20000000f00 */
[----:B------:R-:W-:-:S02]  /*d06c0*/  IMAD.MOV.U32 R197, RZ, RZ, R47 ;  /* 0x000000ffffc57224 */ /* 0x000fc400078e002f */
[----:B------:R-:W2:Y:S04]  /*d06d0*/  LDL.LU R46, [R1+0xabd4] ;  /* 0x00abd400012e7983 */ /* 0x000ea80000300800 */
[----:B------:R-:W2:Y:S01]  /*d06e0*/  LDL.LU R47, [R1+0xabd0] ;  /* 0x00abd000012f7983 */ /* 0x000ea20000300800 */
[----:B------:R-:W-:Y:S01]  /*d06f0*/  IMAD.MOV.U32 R198, RZ, RZ, R26 ;  /* 0x000000ffffc67224 */ /* 0x000fe200078e001a */
[----:B------:R-:W-:Y:S02]  /*d0700*/  MOV R199, R27 ;  /* 0x0000001b00c77202 */ /* 0x000fe40000000f00 */
[----:B------:R-:W2:Y:S04]  /*d0710*/  LDL.LU R26, [R1+0xabcc] ;  /* 0x00abcc00011a7983 */ /* 0x000ea80000300800 */
[----:B------:R-:W2:Y:S01]  /*d0720*/  LDL.LU R27, [R1+0xabc8] ;  /* 0x00abc800011b7983 */ /* 0x000ea20000300800 */
[----:B------:R-:W-:-:S02]  /*d0730*/  IMAD.MOV.U32 R194, RZ, RZ, R83 ;  /* 0x000000ffffc27224 */ /* 0x000fc400078e0053 */
[----:B------:R-:W-:Y:S01]  /*d0740*/  IMAD.MOV.U32 R195, RZ, RZ, R82 ;  /* 0x000000ffffc37224 */ /* 0x000fe200078e0052 */
[----:B------:R-:W2:Y:S04]  /*d0750*/  LDL.LU R83, [R1+0xabc4] ;  /* 0x00abc40001537983 */ /* 0x000ea80000300800 */
[----:B------:R-:W2:Y:S01]  /*d0760*/  LDL.LU R82, [R1+0xabc0] ;  /* 0x00abc00001527983 */ /* 0x000ea20000300800 */
[----:B------:R-:W-:Y:S01]  /*d0770*/  MOV R188, R55 ;  /* 0x0000003700bc7202 */ /* 0x000fe20000000f00 */
[----:B------:R-:W-:Y:S02]  /*d0780*/  IMAD.MOV.U32 R189, RZ, RZ, R54 ;  /* 0x000000ffffbd7224 */ /* 0x000fe400078e0036 */
[----:B------:R-:W2:Y:S04]  /*d0790*/  LDL.LU R55, [R1+0xabbc] ;  /* 0x00abbc0001377983 */ /* 0x000ea80000300800 */
[----:B------:R-:W2:Y:S01]  /*d07a0*/  LDL.LU R54, [R1+0xabb8] ;  /* 0x00abb80001367983 */ /* 0x000ea20000300800 */
[----:B------:R-:W-:Y:S01]  /*d07b0*/  IMAD.MOV.U32 R190, RZ, RZ, R79 ;  /* 0x000000ffffbe7224 */ /* 0x000fe200078e004f */
[----:B------:R-:W-:-:S02]  /*d07c0*/  MOV R191, R78 ;  /* 0x0000004e00bf7202 */ /* 0x000fc40000000f00 */
[----:B------:R-:W2:Y:S04]  /*d07d0*/  LDL.LU R79, [R1+0xabb4] ;  /* 0x00abb400014f7983 */ /* 0x000ea80000300800 */
[----:B------:R-:W2:Y:S04]  /*d07e0*/  LDL.LU R78, [R1+0xabb0] ;  /* 0x00abb000014e7983 */ /* 0x000ea80000300800 */
[----:B---3--:R-:W3:Y:S04]  /*d07f0*/  LDL.LU R8, [R1+0x10c0] ;  /* 0x0010c00001087983 */ /* 0x008ee80000300800 */
[----:B------:R-:W3:Y:S04]  /*d0800*/  LDL.LU R9, [R1+0x10c4] ;  /* 0x0010c40001097983 */ /* 0x000ee80000300800 */
[----:B----4-:R-:W3:Y:S04]  /*d0810*/  LDL.LU R10, [R1+0x10c8] ;  /* 0x0010c800010a7983 */ /* 0x010ee80000300800 */
[----:B------:R-:W3:Y:S01]  /*d0820*/  LDL.LU R11, [R1+0x10cc] ;  /* 0x0010cc00010b7983 */ /* 0x000ee20000300800 */
[----:B------:R-:W-:-:S02]  /*d0830*/  IMAD.MOV.U32 R186, RZ, RZ, R59 ;  /* 0x000000ffffba7224 */ /* 0x000fc400078e003b */
[----:B------:R-:W-:Y:S01]  /*d0840*/  IMAD.MOV.U32 R187, RZ, RZ, R58 ;  /* 0x000000ffffbb7224 */ /* 0x000fe200078e003a */
        /* <DEDUP_REMOVED lines=9> */
[----:B------:R-:W4:Y:S01]  /*d08e0*/  LDL.LU R74, [R1+0xaba0] ;  /* 0x00aba000014a7983 */ /* 0x000f220000300800 */
[----:B------:R-:W-:Y:S01]  /*d08f0*/  IMAD.MOV.U32 R172, RZ, RZ, R70 ;  /* 0x000000ffffac7224 */ /* 0x000fe200078e0046 */
[----:B------:R-:W-:Y:S02]  /*d0900*/  MOV R173, R62 ;  /* 0x0000003e00ad7202 */ /* 0x000fe40000000f00 */
[----:B------:R-:W4:Y:S04]  /*d0910*/  LDL.LU R70, [R1+0xab9c] ;  /* 0x00ab9c0001467983 */ /* 0x000f280000300800 */
[----:B------:R-:W4:Y:S01]  /*d0920*/  LDL.LU R62, [R1+0xab98] ;  /* 0x00ab9800013e7983 */ /* 0x000f220000300800 */
[----:B------:R-:W-:-:S02]  /*d0930*/  IMAD.MOV.U32 R174, RZ, RZ, R67 ;  /* 0x000000ffffae7224 */ /* 0x000fc400078e0043 */
[----:B------:R-:W-:Y:S01]  /*d0940*/  IMAD.MOV.U32 R175, RZ, RZ, R66 ;  /* 0x000000ffffaf7224 */ /* 0x000fe200078e0042 */
[----:B------:R-:W4:Y:S04]  /*d0950*/  LDL.LU R67, [R1+0xab94] ;  /* 0x00ab940001437983 */ /* 0x000f280000300800 */
[----:B------:R-:W4:Y:S01]  /*d0960*/  LDL.LU R66, [R1+0xab90] ;  /* 0x00ab900001427983 */ /* 0x000f220000300800 */
[----:B------:R-:W-:Y:S01]  /*d0970*/  MOV R168, R63 ;  /* 0x0000003f00a87202 */ /* 0x000fe20000000f00 */
[----:B------:R-:W-:Y:S02]  /*d0980*/  IMAD.MOV.U32 R169, RZ, RZ, R71 ;  /* 0x000000ffffa97224 */ /* 0x000fe400078e0047 */
[----:B------:R-:W4:Y:S04]  /*d0990*/  LDL.LU R63, [R1+0xab8c] ;  /* 0x00ab8c00013f7983 */ /* 0x000f280000300800 */
[----:B------:R-:W4:Y:S01]  /*d09a0*/  LDL.LU R71, [R1+0xab88] ;  /* 0x00ab880001477983 */ /* 0x000f220000300800 */
[----:B------:R-:W-:Y:S01]  /*d09b0*/  IMAD.MOV.U32 R170, RZ, RZ, R87 ;  /* 0x000000ffffaa7224 */ /* 0x000fe200078e0057 */
[----:B------:R-:W-:-:S02]  /*d09c0*/  MOV R171, R86 ;  /* 0x0000005600ab7202 */ /* 0x000fc40000000f00 */
[----:B------:R-:W4:Y:S04]  /*d09d0*/  LDL.LU R87, [R1+0xab84] ;  /* 0x00ab840001577983 */ /* 0x000f280000300800 */
[----:B------:R-:W4:Y:S01]  /*d09e0*/  LDL.LU R86, [R1+0xab80] ;  /* 0x00ab800001567983 */ /* 0x000f220000300800 */
        /* <DEDUP_REMOVED lines=14> */
[----:B------:R-:W3:Y:S04]  /*d0ad0*/  LDL.LU R94, [R1+0xab64] ;  /* 0x00ab6400015e7983 */ /* 0x000ee80000300800 */
[----:B------:R-:W3:Y:S04]  /*d0ae0*/  LDL.LU R95, [R1+0xab60] ;  /* 0x00ab6000015f7983 */ /* 0x000ee80000300800 */
[----:B------:R1:W-:Y:S04]  /*d0af0*/  STL.64 [R1+0xa9a0], R98 ;  /* 0x00a9a06201007387 */ /* 0x0003e80000100a00 */
[----:B------:R2:W-:Y:S01]  /*d0b00*/  STL.64 [R1+0xa998], R96 ;  /* 0x00a9986001007387 */ /* 0x0005e20000100a00 */
[----:B-1----:R-:W-:Y:S01]  /*d0b10*/  IMAD.MOV.U32 R98, RZ, RZ, R90 ;  /* 0x000000ffff627224 */ /* 0x002fe200078e005a */
[----:B------:R-:W-:Y:S01]  /*d0b20*/  MOV R99, R91 ;  /* 0x0000005b00637202 */ /* 0x000fe20000000f00 */
[----:B--2---:R-:W-:Y:S01]  /*d0b30*/  IMAD.MOV.U32 R97, RZ, RZ, R30 ;  /* 0x000000ffff617224 */ /* 0x004fe200078e001e */
[----:B------:R-:W-:-:S02]  /*d0b40*/  MOV R96, R31 ;  /* 0x0000001f00607202 */ /* 0x000fc40000000f00 */
[----:B------:R-:W2:Y:S04]  /*d0b50*/  LDL.LU R31, [R1+0xab5c] ;  /* 0x00ab5c00011f7983 */ /* 0x000ea80000300800 */
[----:B------:R-:W2:Y:S04]  /*d0b60*/  LDL.LU R30, [R1+0xab58] ;  /* 0x00ab5800011e7983 */ /* 0x000ea80000300800 */
[----:B------:R-:W4:Y:S04]  /*d0b70*/  LDL.LU R90, [R1+0xab54] ;  /* 0x00ab5400015a7983 */ /* 0x000f280000300800 */
[----:B------:R-:W4:Y:S01]  /*d0b80*/  LDL.LU R91, [R1+0xab50] ;  /* 0x00ab5000015b7983 */ /* 0x000f220000300800 */
[----:B---3--:R-:W-:Y:S06]  /*d0b90*/  HMMA.1688.F32.TF32 R8, R4, R94, R8 ;  /* 0x0000005e0408723c */ /* 0x008fec0000081008 */
[----:B------:R-:W-:Y:S04]  /*d0ba0*/  STL.64 [R1+0xa990], R94 ;  /* 0x00a9905e01007387 */ /* 0x000fe80000100a00 */
[----:B------:R1:W-:-:S13]  /*d0bb0*/  STL.64 [R1+0xa988], R92 ;  /* 0x00a9885c01007387 */ /* 0x0003da0000100a00 */
[----:B------:R-:W-:Y:S04]  /*d0bc0*/  STL.64 [R1+0x15c0], R8 ;  /* 0x0015c00801007387 */ /* 0x000fe80000100a00 */
[----:B------:R4:W-:Y:S01]  /*d0bd0*/  STL.64 [R1+0x15c8], R10 ;  /* 0x0015c80a01007387 */ /* 0x0009e20000100a00 */
[----:B-1----:R-:W-:Y:S02]  /*d0be0*/  IMAD.MOV.U32 R92, RZ, RZ, R27 ;  /* 0x000000ffff5c7224 */ /* 0x002fe400078e001b */
[----:B------:R-:W-:Y:S01]  /*d0bf0*/  IMAD.MOV.U32 R93, RZ, RZ, R26 ;  /* 0x000000ffff5d7224 */ /* 0x000fe200078e001a */
[----:B------:R-:W3:Y:S04]  /*d0c00*/  LDL.LU R27, [R1+0xab4c] ;  /* 0x00ab4c00011b7983 */ /* 0x000ee80000300800 */
[----:B------:R-:W3:Y:S01]  /*d0c10*/  LDL.LU R26, [R1+0xab48] ;  /* 0x00ab4800011a7983 */ /* 0x000ee20000300800 */
[----:B------:R-:W-:Y:S01]  /*d0c20*/  MOV R94, R47 ;  /* 0x0000002f005e7202 */ /* 0x000fe20000000f00 */
[----:B------:R-:W-:-:S02]  /*d0c30*/  IMAD.MOV.U32 R95, RZ, RZ, R46 ;  /* 0x000000ffff5f7224 */ /* 0x000fc400078e002e */
[----:B------:R-:W3:Y:S04]  /*d0c40*/  LDL.LU R47, [R1+0xab44] ;  /* 0x00ab4400012f7983 */ /* 0x000ee80000300800 */
[----:B------:R-:W3:Y:S04]  /*d0c50*/  LDL.LU R46, [R1+0xab40] ;  /* 0x00ab4000012e7983 */ /* 0x000ee80000300800 */
[----:B------:R-:W3:Y:S01]  /*d0c60*/  LDL.LU R224, [R1+0x10a0] ;  /* 0x0010a00001e07983 */ /* 0x000ee20000300800 */
[----:B----4-:R-:W-:-:S15]  /*d0c70*/  HMMA.1688.F32.TF32 R8, R4, R90, R248 ;  /* 0x0000005a0408723c */ /* 0x010fde00000810f8 */
        /* <DEDUP_REMOVED lines=9> */
[----:B------:R-:W3:Y:S01]  /*d0d10*/  LDL.LU R231, [R1+0x109c] ;  /* 0x00109c0001e77983 */ /* 0x000ee20000300800 */
[----:B-1----:R-:W-:Y:S01]  /*d0d20*/  IMAD.MOV.U32 R8, RZ, RZ, R22 ;  /* 0x000000ffff087224 */ /* 0x002fe200078e0016 */
[----:B------:R-:W-:-:S02]  /*d0d30*/  MOV R9, R23 ;  /* 0x0000001700097202 */ /* 0x000fc40000000f00 */
[----:B------:R-:W3:Y:S04]  /*d0d40*/  LDL.LU R22, [R1+0xab3c] ;  /* 0x00ab3c0001167983 */ /* 0x000ee80000300800 */
[----:B------:R-:W3:Y:S01]  /*d0d50*/  LDL.LU R23, [R1+0xab38] ;  /* 0x00ab380001177983 */ /* 0x000ee20000300800 */
[----:B----4-:R-:W-:Y:S02]  /*d0d60*/  IMAD.MOV.U32 R10, RZ, RZ, R43 ;  /* 0x000000ffff0a7224 */ /* 0x010fe400078e002b */
[----:B------:R-:W-:Y:S01]  /*d0d70*/  IMAD.MOV.U32 R11, RZ, RZ, R42 ;  /* 0x000000ffff0b7224 */ /* 0x000fe200078e002a */
[----:B------:R-:W4:Y:S04]  /*d0d80*/  LDL.LU R43, [R1+0xab34] ;  /* 0x00ab3400012b7983 */ /* 0x000f280000300800 */
[----:B------:R-:W4:Y:S04]  /*d0d90*/  LDL.LU R42, [R1+0xab30] ;  /* 0x00ab3000012a7983 */ /* 0x000f280000300800 */
[----:B------:R-:W4:Y:S04]  /*d0da0*/  LDL.LU R232, [R1+0x1080] ;  /* 0x0010800001e87983 */ /* 0x000f280000300800 */
[----:B------:R-:W4:Y:S01]  /*d0db0*/  LDL.LU R233, [R1+0x1084] ;  /* 0x0010840001e97983 */ /* 0x000f220000300800 */
[----:B--2---:R-:W-:-:S02]  /*d0dc0*/  IMAD.MOV.U32 R242, RZ, RZ, R30 ;  /* 0x000000fffff27224 */ /* 0x004fc400078e001e */
[----:B------:R-:W-:Y:S02]  /*d0dd0*/  IMAD.MOV.U32 R243, RZ, RZ, R31 ;  /* 0x000000fffff37224 */ /* 0x000fe400078e001f */
[----:B------:R-:W-:Y:S02]  /*d0de0*/  IMAD.MOV.U32 R248, RZ, RZ, R50 ;  /* 0x000000fffff87224 */ /* 0x000fe400078e0032 */
[----:B------:R-:W-:Y:S01]  /*d0df0*/  IMAD.MOV.U32 R249, RZ, RZ, R51 ;  /* 0x000000fffff97224 */ /* 0x000fe200078e0033 */
[----:B------:R-:W-:Y:S01]  /*d0e00*/  MOV R250, R86 ;  /* 0x0000005600fa7202 */ /* 0x000fe20000000f00 */
[----:B------:R-:W-:Y:S01]  /*d0e10*/  IMAD.MOV.U32 R251, RZ, RZ, R87 ;  /* 0x000000fffffb7224 */ /* 0x000fe200078e0057 */
[----:B---3--:R-:W-:Y:S01]  /*d0e20*/  MOV R241, R27 ;  /* 0x0000001b00f17202 */ /* 0x008fe20000000f00 */
[----:B------:R-:W-:Y:S01]  /*d0e30*/  IMAD.MOV.U32 R240, RZ, RZ, R26 ;  /* 0x000000fffff07224 */ /* 0x000fe200078e001a */
[----:B------:R-:W-:Y:S01]  /*d0e40*/  MOV R239, R47 ;  /* 0x0000002f00ef7202 */ /* 0x000fe20000000f00 */
[----:B------:R-:W-:Y:S01]  /*d0e50*/  IMAD.MOV.U32 R238, RZ, RZ, R46 ;  /* 0x000000ffffee7224 */ /* 0x000fe200078e002e */
[----:B------:R-:W-:Y:S01]  /*d0e60*/  MOV R234, R22 ;  /* 0x0000001600ea7202 */ /* 0x000fe20000000f00 */
[----:B------:R-:W-:Y:S01]  /*d0e70*/  IMAD.MOV.U32 R235, RZ, RZ, R23 ;  /* 0x000000ffffeb7224 */ /* 0x000fe200078e0017 */
[----:B------:R-:W2:Y:S04]  /*d0e80*/  LDL.LU R22, [R1+0xab2c] ;  /* 0x00ab2c0001167983 */ /* 0x000ea80000300800 */
[----:B------:R-:W2:Y:S04]  /*d0e90*/  LDL.LU R23, [R1+0xab28] ;  /* 0x00ab280001177983 */ /* 0x000ea80000300800 */
[----:B------:R-:W3:Y:S04]  /*d0ea0*/  LDL.LU R26, [R1+0xab24] ;  /* 0x00ab2400011a7983 */ /* 0x000ee80000300800 */
[----:B------:R-:W3:Y:S04]  /*d0eb0*/  LDL.LU R27, [R1+0xab20] ;  /* 0x00ab2000011b7983 */ /* 0x000ee80000300800 */
[----:B------:R-:W2:Y:S04]  /*d0ec0*/  LDL.LU R30, [R1+0xab1c] ;  /* 0x00ab1c00011e7983 */ /* 0x000ea80000300800 */
[----:B------:R-:W2:Y:S01]  /*d0ed0*/  LDL.LU R31, [R1+0xab18] ;  /* 0x00ab1800011f7983 */ /* 0x000ea20000300800 */
[----:B----4-:R-:W-:Y:S01]  /*d0ee0*/  MOV R236, R42 ;  /* 0x0000002a00ec7202 */ /* 0x010fe20000000f00 */
[----:B------:R-:W-:-:S02]  /*d0ef0*/  IMAD.MOV.U32 R237, RZ, RZ, R43 ;  /* 0x000000ffffed7224 */ /* 0x000fc400078e002b */
[----:B------:R-:W4:Y:S04]  /*d0f00*/  LDL.LU R42, [R1+0xab14] ;  /* 0x00ab1400012a7983 */ /* 0x000f280000300800 */
[----:B------:R-:W4:Y:S04]  /*d0f10*/  LDL.LU R43, [R1+0xab10] ;  /* 0x00ab1000012b7983 */ /* 0x000f280000300800 */
[----:B------:R-:W3:Y:S04]  /*d0f20*/  LDL.LU R46, [R1+0xab0c] ;  /* 0x00ab0c00012e7983 */ /* 0x000ee80000300800 */
[----:B------:R-:W3:Y:S04]  /*d0f30*/  LDL.LU R47, [R1+0xab08] ;  /* 0x00ab0800012f7983 */ /* 0x000ee80000300800 */
[----:B------:R-:W2:Y:S04]  /*d0f40*/  LDL.LU R50, [R1+0xab04] ;  /* 0x00ab040001327983 */ /* 0x000ea80000300800 */
[----:B------:R-:W2:Y:S04]  /*d0f50*/  LDL.LU R51, [R1+0xab00] ;  /* 0x00ab000001337983 */ /* 0x000ea80000300800 */
[----:B------:R-:W4:Y:S04]  /*d0f60*/  LDL.LU R86, [R1+0xaafc] ;  /* 0x00aafc0001567983 */ /* 0x000f280000300800 */
[----:B------:R-:W4:Y:S04]  /*d0f70*/  LDL.LU R87, [R1+0xaaf8] ;  /* 0x00aaf80001577983 */ /* 0x000f280000300800 */
[----:B------:R-:W-:Y:S04]  /*d0f80*/  STL.64 [R1+0xa980], R90 ;  /* 0x00a9805a01007387 */ /* 0x000fe80000100a00 */
[----:B------:R1:W-:Y:S02]  /*d0f90*/  STL.64 [R1+0xa978], R88 ;  /* 0x00a9785801007387 */ /* 0x0003e40000100a00 */
[----:B-1----:R-:W-:Y:S01]  /*d0fa0*/  IMAD.MOV.U32 R88, RZ, RZ, R54 ;  /* 0x000000ffff587224 */ /* 0x002fe200078e0036 */
[----:B------:R-:W-:Y:S01]  /*d0fb0*/  MOV R89, R55 ;  /* 0x0000003700597202 */ /* 0x000fe20000000f00 */
[----:B------:R-:W3:Y:S04]  /*d0fc0*/  LDL.LU R54, [R1+0xaaf4] ;  /* 0x00aaf40001367983 */ /* 0x000ee80000300800 */
[----:B------:R-:W3:Y:S01]  /*d0fd0*/  LDL.LU R55, [R1+0xaaf0] ;  /* 0x00aaf00001377983 */ /* 0x000ee20000300800 */
[----:B------:R-:W-:-:S02]  /*d0fe0*/  IMAD.MOV.U32 R90, RZ, RZ, R82 ;  /* 0x000000ffff5a7224 */ /* 0x000fc400078e0052 */
[----:B------:R-:W-:Y:S01]  /*d0ff0*/  IMAD.MOV.U32 R91, RZ, RZ, R83 ;  /* 0x000000ffff5b7224 */ /* 0x000fe200078e0053 */
        /* <DEDUP_REMOVED lines=8> */
[----:B------:R-:W-:Y:S04]  /*d1080*/  STL.64 [R1+0xa970], R86 ;  /* 0x00a9705601007387 */ /* 0x000fe80000100a00 */
[----:B------:R1:W-:Y:S02]  /*d1090*/  STL.64 [R1+0xa968], R84 ;  /* 0x00a9685401007387 */ /* 0x0003e40000100a00 */
[----:B-1----:R-:W-:Y:S01]  /*d10a0*/  MOV R84, R58 ;  /* 0x0000003a00547202 */ /* 0x002fe20000000f00 */
[----:B------:R-:W-:Y:S01]  /*d10b0*/  IMAD.MOV.U32 R85, RZ, RZ, R59 ;  /* 0x000000ffff557224 */ /* 0x000fe200078e003b */
[----:B------:R-:W3:Y:S04]  /*d10c0*/  LDL.LU R58, [R1+0xaad4] ;  /* 0x00aad400013a7983 */ /* 0x000ee80000300800 */
[----:B------:R-:W3:Y:S01]  /*d10d0*/  LDL.LU R59, [R1+0xaad0] ;  /* 0x00aad000013b7983 */ /* 0x000ee20000300800 */
[----:B------:R-:W-:Y:S01]  /*d10e0*/  IMAD.MOV.U32 R86, RZ, RZ, R78 ;  /* 0x000000ffff567224 */ /* 0x000fe200078e004e */
        /* <DEDUP_REMOVED lines=9> */
[----:B------:R-:W-:Y:S04]  /*d1180*/  STL.64 [R1+0xa960], R82 ;  /* 0x00a9605201007387 */ /* 0x000fe80000100a00 */
[----:B------:R1:W-:Y:S02]  /*d1190*/  STL.64 [R1+0xa958], R80 ;  /* 0x00a9585001007387 */ /* 0x0003e40000100a00 */
[----:B-1----:R-:W-:-:S02]  /*d11a0*/  IMAD.MOV.U32 R80, RZ, RZ, R62 ;  /* 0x000000ffff507224 */ /* 0x002fc400078e003e */
[----:B------:R-:W-:Y:S01]  /*d11b0*/  IMAD.MOV.U32 R81, RZ, RZ, R70 ;  /* 0x000000ffff517224 */ /* 0x000fe200078e0046 */
[----:B------:R-:W2:Y:S04]  /*d11c0*/  LDL.LU R62, [R1+0xaab4] ;  /* 0x00aab400013e7983 */ /* 0x000ea80000300800 */
[----:B------:R-:W2:Y:S01]  /*d11d0*/  LDL.LU R70, [R1+0xaab0] ;  /* 0x00aab00001467983 */ /* 0x000ea20000300800 */
[----:B------:R-:W-:Y:S01]  /*d11e0*/  MOV R82, R74 ;  /* 0x0000004a00527202 */ /* 0x000fe20000000f00 */
[----:B------:R-:W-:Y:S02]  /*d11f0*/  IMAD.MOV.U32 R83, RZ, RZ, R75 ;  /* 0x000000ffff537224 */ /* 0x000fe400078e004b */
        /* <DEDUP_REMOVED lines=10> */
[----:B-1----:R-:W-:Y:S01]  /*d12a0*/  IMAD.MOV.U32 R76, RZ, RZ, R71 ;  /* 0x000000ffff4c7224 */ /* 0x002fe200078e0047 */
[----:B------:R-:W-:Y:S01]  /*d12b0*/  MOV R77, R63 ;  /* 0x0000003f004d7202 */ /* 0x000fe20000000f00 */
[----:B------:R-:W2:Y:S04]  /*d12c0*/  LDL.LU R71, [R1+0xaa94] ;  /* 0x00aa940001477983 */ /* 0x000ea80000300800 */
[----:B------:R-:W4:Y:S01]  /*d12d0*/  LDL.LU R63, [R1+0xaa90] ;  /* 0x00aa9000013f7983 */ /* 0x000f220000300800 */
[----:B------:R-:W-:-:S02]  /*d12e0*/  IMAD.MOV.U32 R78, RZ, RZ, R66 ;  /* 0x000000ffff4e7224 */ /* 0x000fc400078e0042 */
[----:B------:R-:W-:Y:S01]  /*d12f0*/  IMAD.MOV.U32 R79, RZ, RZ, R67 ;  /* 0x000000ffff4f7224 */ /* 0x000fe200078e0043 */
[----:B------:R-:W4:Y:S04]  /*d1300*/  LDL.LU R66, [R1+0xaa8c] ;  /* 0x00aa8c0001427983 */ /* 0x000f280000300800 */
[----:B------:R-:W4:Y:S01]  /*d1310*/  LDL.LU R67, [R1+0xaa88] ;  /* 0x00aa880001437983 */ /* 0x000f220000300800 */
[C---:B---3--:R-:W-:Y:S06]  /*d1320*/  HMMA.1688.F32.TF32 R236, R4.reuse, R74, R236 ;  /* 0x0000004a04ec723c */ /* 0x048fec00000810ec */
[----:B------:R-:W-:-:S15]  /*d1330*/  HMMA.1688.F32.TF32 R76, R4, R58, R76 ;  /* 0x0000003a044c723c */ /* 0x000fde000008104c */
[----:B------:R-:W-:-:S02]  /*d1340*/  NOP ;  /* 0x0000000000007918 */ /* 0x000fc40000000000 */
[----:B------:R-:W-:Y:S04]  /*d1350*/  STL.64 [R1+0x1570], R236 ;  /* 0x001570ec01007387 */ /* 0x000fe80000100a00 */
[----:B------:R1:W-:Y:S04]  /*d1360*/  STL.64 [R1+0x1578], R238 ;  /* 0x001578ee01007387 */ /* 0x0003e80000100a00 */
[----:B-1----:R-:W3:Y:S04]  /*d1370*/  LDL.LU.64 R238, [R1+0xaa80] ;  /* 0x00aa800001ee7983 */ /* 0x002ee80000300a00 */
[----:B------:R-:W3:Y:S01]  /*d1380*/  LDL.LU.64 R236, [R1+0xaa78] ;  /* 0x00aa780001ec7983 */ /* 0x000ee20000300a00 */
[C---:B------:R-:W-:Y:S06]  /*d1390*/  HMMA.1688.F32.TF32 R84, R4.reuse, R50, R84 ;  /* 0x000000320454723c */ /* 0x040fec0000081054 */
[C---:B--2---:R-:W-:Y:S06]  /*d13a0*/  HMMA.1688.F32.TF32 R240, R4.reuse, R70, R240 ;  /* 0x0000004604f0723c */ /* 0x044fec00000810f0 */
[C---:B----4-:R-:W-:Y:S06]  /*d13b0*/  HMMA.1688.F32.TF32 R8, R4.reuse, R66, R8 ;  /* 0x000000420408723c */ /* 0x050fec0000081008 */
[C---:B------:R-:W-:Y:S11]  /*d13c0*/  HMMA.1688.F32.TF32 R248, R4.reuse, R62, R248 ;  /* 0x0000003e04f8723c */ /* 0x040ff600000810f8 */
[----:B------:R-:W-:Y:S04]  /*d13d0*/  STL.64 [R1+0x1560], R240 ;  /* 0x001560f001007387 */ /* 0x000fe80000100a00 */
[----:B------:R1:W-:Y:S04]  /*d13e0*/  STL.64 [R1+0x1568], R242 ;  /* 0x001568f201007387 */ /* 0x0003e80000100a00 */
[----:B-1----:R-:W2:Y:S04]  /*d13f0*/  LDL.LU.64 R242, [R1+0xaa70] ;  /* 0x00aa700001f27983 */ /* 0x002ea80000300a00 */
[----:B------:R-:W4:Y:S04]  /*d1400*/  LDL.LU.64 R240, [R1+0xaa68] ;  /* 0x00aa680001f07983 */ /* 0x000f280000300a00 */
[----:B------:R-:W-:Y:S04]  /*d1410*/  STL.64 [R1+0x1550], R8 ;  /* 0x0015500801007387 */ /* 0x000fe80000100a00 */
[----:B------:R1:W-:Y:S04]  /*d1420*/  STL.64 [R1+0x1558], R10 ;  /* 0x0015580a01007387 */ /* 0x0003e80000100a00 */
[----:B-1----:R-:W3:Y:S04]  /*d1430*/  LDL.LU.64 R10, [R1+0xaa60] ;  /* 0x00aa6000010a7983 */ /* 0x002ee80000300a00 */
[----:B------:R-:W2:Y:S04]  /*d1440*/  LDL.LU.64 R8, [R1+0xaa58] ;  /* 0x00aa580001087983 */ /* 0x000ea80000300a00 */
[----:B------:R-:W-:Y:S04]  /*d1450*/  STL.64 [R1+0x1540], R248 ;  /* 0x001540f801007387 */ /* 0x000fe80000100a00 */
[----:B------:R1:W-:Y:S04]  /*d1460*/  STL.64 [R1+0x1548], R250 ;  /* 0x001548fa01007387 */ /* 0x0003e80000100a00 */
[----:B-1----:R-:W4:Y:S04]  /*d1470*/  LDL.LU.64 R250, [R1+0xaa50] ;  /* 0x00aa500001fa7983 */ /* 0x002f280000300a00 */
[----:B------:R-:W2:Y:S04]  /*d1480*/  LDL.LU.64 R248, [R1+0xaa48] ;  /* 0x00aa480001f87983 */ /* 0x000ea80000300a00 */
        /* <DEDUP_REMOVED lines=9> */
[----:B------:R1:W-:Y:S04]  /*d1520*/  STL.64 [R1+0x1518], R86 ;  /* 0x0015185601007387 */ /* 0x0003e80000100a00 */
[----:B------:R-:W-:Y:S04]  /*d1530*/  STL.64 [R1+0x1500], R80 ;  /* 0x0015005001007387 */ /* 0x000fe80000100a00 */
[----:B------:R1:W-:Y:S02]  /*d1540*/  STL.64 [R1+0x1508], R82 ;  /* 0x0015085201007387 */ /* 0x0003e40000100a00 */
[C---:B-1----:R-:W-:Y:S06]  /*d1550*/  HMMA.1688.F32.TF32 R84, R4.reuse, R30, R96 ;  /* 0x0000001e0454723c */ /* 0x042fec0000081060 */
[C---:B------:R-:W-:Y:S01]  /*d1560*/  HMMA.1688.F32.TF32 R80, R4.reuse, R26, R100 ;  /* 0x0000001a0450723c */ /* 0x040fe20000081064 */
[----:B------:R-:W-:Y:S04]  /*d1570*/  STL.64 [R1+0x14f0], R76 ;  /* 0x0014f04c01007387 */ /* 0x000fe80000100a00 */
[----:B------:R1:W-:Y:S02]  /*d1580*/  STL.64 [R1+0x14f8], R78 ;  /* 0x0014f84e01007387 */ /* 0x0003e40000100a00 */
[----:B-1----:R-:W-:Y:S06]  /*d1590*/  HMMA.1688.F32.TF32 R76, R4, R22, R168 ;  /* 0x00000016044c723c */ /* 0x002fec00000810a8 */
[C---:B------:R-:W-:Y:S04]  /*d15a0*/  HMMA.1688.F32.TF32 R4, R244.reuse, R178, R172 ;  /* 0x000000b2f404723c */ /* 0x040fe800000810ac */
        /* <DEDUP_REMOVED lines=12> */
[----:B------:R-:W-:Y:S04]  /*d1670*/  STL.64 [R1+0x1218], R82 ;  /* 0x0012185201007387 */ /* 0x000fe80000100a00 */
[----:B------:R-:W2:Y:S08]  /*d1680*/  LDL.LU R192, [R1+0xd90] ;  /* 0x000d900001c07983 */ /* 0x000eb00000300800 */
[----:B------:R-:W-:Y:S04]  /*d1690*/  STL.64 [R1+0x1200], R76 ;  /* 0x0012004c01007387 */ /* 0x000fe80000100a00 */
[----:B------:R-:W-:Y:S04]  /*d16a0*/  STL.64 [R1+0x1208], R78 ;  /* 0x0012084e01007387 */ /* 0x000fe80000100a00 */
[----:B------:R-:W-:Y:S04]  /*d16b0*/  STL.64 [R1+0x11f0], R4 ;  /* 0x0011f00401007387 */ /* 0x000fe80000100a00 */
        /* <DEDUP_REMOVED lines=52> */
[----:B---3--:R-:W-:Y:S01]  /*d1a00*/  STL.64 [R1+0xa8f0], R10 ;  /* 0x00a8f00a01007387 */ /* 0x008fe20000100a00 */
[C---:B-1----:R-:W-:Y:S06]  /*d1a10*/  HMMA.1688.F32.TF32 R4, R244.reuse, R10, R92 ;  /* 0x0000000af404723c */ /* 0x042fec000008105c */
[----:B----4-:R-:W-:-:S15]  /*d1a20*/  HMMA.1688.F32.TF32 R76, R244, R250, R88 ;  /* 0x000000faf44c723c */ /* 0x010fde0000081058 */
[----:B------:R-:W-:-:S08]  /*d1a30*/  NOP ;  /* 0x0000000000007918 */ /* 0x000fd00000000000 */
[----:B------:R-:W-:Y:S04]  /*d1a40*/  STL.64 [R1+0x11e0], R76 ;  /* 0x0011e04c01007387 */ /* 0x000fe80000100a00 */
[----:B------:R-:W-:Y:S04]  /*d1a50*/  STL.64 [R1+0x11e8], R78 ;  /* 0x0011e84e01007387 */ /* 0x000fe80000100a00 */
[----:B--2---:R-:W-:Y:S04]  /*d1a60*/  STL.64 [R1+0xa8e8], R8 ;  /* 0x00a8e80801007387 */ /* 0x004fe80000100a00 */
        /* <DEDUP_REMOVED lines=28> */
[C---:B------:R-:W-:Y:S01]  /*d1c30*/  HMMA.1688.F32.TF32 R32, R244.reuse, R226, R184 ;  /* 0x000000e2f420723c */ /* 0x040fe200000810b8 */
[----:B------:R-:W-:Y:S04]  /*d1c40*/  STL.64 [R1+0xa940], R230 ;  /* 0x00a940e601007387 */ /* 0x000fe80000100a00 */
[----:B------:R-:W-:Y:S01]  /*d1c50*/  STL.64 [R1+0xa938], R228 ;  /* 0x00a938e401007387 */ /* 0x000fe20000100a00 */
[C---:B------:R-:W-:Y:S11]  /*d1c60*/  HMMA.1688.F32.TF32 R8, R244.reuse, R222, R188 ;  /* 0x000000def408723c */ /* 0x040ff600000810bc */
        /* <DEDUP_REMOVED lines=186> */
[----:B---3--:R-:W-:-:S15]  /*d2810*/  HMMA.1688.F32.TF32 R208, R244, R170, R208 ;  /* 0x000000aaf4d0723c */ /* 0x008fde00000810d0 */
        /* <DEDUP_REMOVED lines=11> */
[----:B------:R-:W-:Y:S04]  /*d28d0*/  STL.64 [R1+0x1050], R212 ;  /* 0x001050d401007387 */ /* 0x000fe80000100a00 */
[----:B------:R-:W-:Y:S04]  /*d28e0*/  STL.64 [R1+0x1058], R214 ;  /* 0x001058d601007387 */ /* 0x000fe80000100a00 */
[----:B------:R-:W-:Y:S04]  /*d28f0*/  LDS R4, [R252+UR12+0x82880] ;  /* 0x0828800cfc047984 */ /* 0x000fe80008000800 */
[----:B------:R-:W-:Y:S04]  /*d2900*/  LDS R6, [R252+UR12+0x82c80] ;  /* 0x082c800cfc067984 */ /* 0x000fe80008000800 */
[----:B------:R-:W-:Y:S04]  /*d2910*/  LDS R5, [R249+UR12+0x82880] ;  /* 0x0828800cf9057984 */ /* 0x000fe80008000800 */
[----:B------:R-:W1:Y:S04]  /*d2920*/  LDS R7, [R249+UR12+0x82c80] ;  /* 0x082c800cf9077984 */ /* 0x000e680008000800 */
[----:B------:R-:W-:Y:S04]  /*d2930*/  STL.64 [R1+0x1040], R208 ;  /* 0x001040d001007387 */ /* 0x000fe80000100a00 */
[----:B------:R3:W-:Y:S02]  /*d2940*/  STL.64 [R1+0x1048], R210 ;  /* 0x001048d201007387 */ /* 0x0007e40000100a00 */
[C---:B---3--:R-:W-:Y:S06]  /*d2950*/  HMMA.1688.F32.TF32 R208, R244.reuse, R150, R232 ;  /* 0x00000096f4d0723c */ /* 0x048fec00000810e8 */
[C---:B------:R-:W-:Y:S06]  /*d2960*/  HMMA.1688.F32.TF32 R216, R244.reuse, R146, R236 ;  /* 0x00000092f4d8723c */ /* 0x040fec00000810ec */
[C---:B------:R-:W-:Y:S11]  /*d2970*/  HMMA.1688.F32.TF32 R212, R244.reuse, R142, R240 ;  /* 0x0000008ef4d4723c */ /* 0x040ff600000810f0 */
[----:B------:R-:W-:Y:S04]  /*d2980*/  STL.64 [R1+0x14c0], R208 ;  /* 0x0014c0d001007387 */ /* 0x000fe80000100a00 */
[----:B------:R3:W-:Y:S02]  /*d2990*/  STL.64 [R1+0x14c8], R210 ;  /* 0x0014c8d201007387 */ /* 0x0007e40000100a00 */
[C---:B---3--:R-:W-:Y:S06]  /*d29a0*/  HMMA.1688.F32.TF32 R208, R244.reuse, R138, R36 ;  /* 0x0000008af4d0723c */ /* 0x048fec0000081024 */
        /* <DEDUP_REMOVED lines=11> */
[----:B------:R2:W-:Y:S04]  /*d2a60*/  STL.64 [R1+0x1478], R38 ;  /* 0x0014782601007387 */ /* 0x0005e80000100a00 */
[----:B------:R-:W-:Y:S04]  /*d2a70*/  STL.64 [R1+0x1460], R8 ;  /* 0x0014600801007387 */ /* 0x000fe80000100a00 */
[----:B------:R4:W-:Y:S01]  /*d2a80*/  STL.64 [R1+0x1468], R10 ;  /* 0x0014680a01007387 */ /* 0x0009e20000100a00 */
[C---:B---3--:R-:W-:Y:S06]  /*d2a90*/  HMMA.1688.F32.TF32 R32, R244.reuse, R130, R80 ;  /* 0x00000082f420723c */ /* 0x048fec0000081050 */
[C---:B--2---:R-:W-:Y:S06]  /*d2aa0*/  HMMA.1688.F32.TF32 R36, R244.reuse, R126, R84 ;  /* 0x0000007ef424723c */ /* 0x044fec0000081054 */
[C---:B----4-:R-:W-:Y:S11]  /*d2ab0*/  HMMA.1688.F32.TF32 R8, R244.reuse, R122, R88 ;  /* 0x0000007af408723c */ /* 0x050ff60000081058 */
        /* <DEDUP_REMOVED lines=9> */
[----:B------:R2:W-:Y:S04]  /*d2b50*/  STL.64 [R1+0x1420], R32 ;  /* 0x0014202001007387 */ /* 0x0005e80000100a00 */
[----:B------:R3:W-:Y:S04]  /*d2b60*/  STL.64 [R1+0x1428], R34 ;  /* 0x0014282201007387 */ /* 0x0007e80000100a00 */
[----:B--2---:R-:W1:Y:S04]  /*d2b70*/  LDL.LU R32, [R1+0x550] ;  /* 0x0005500001207983 */ /* 0x004e680000300800 */
[----:B------:R2:W-:Y:S04]  /*d2b80*/  STL.64 [R1+0x1410], R36 ;  /* 0x0014102401007387 */ /* 0x0005e80000100a00 */
[----:B------:R4:W-:Y:S04]  /*d2b90*/  STL.64 [R1+0x1418], R38 ;  /* 0x0014182601007387 */ /* 0x0009e80000100a00 */
[----:B------:R-:W-:Y:S04]  /*d2ba0*/  STL.64 [R1+0x1400], R8 ;  /* 0x0014000801007387 */ /* 0x000fe80000100a00 */
[----:B------:R4:W-:Y:S04]  /*d2bb0*/  STL.64 [R1+0x1408], R10 ;  /* 0x0014080a01007387 */ /* 0x0009e80000100a00 */
[----:B------:R-:W1:Y:S04]  /*d2bc0*/  LDL.LU R33, [R1+0x554] ;  /* 0x0005540001217983 */ /* 0x000e680000300800 */
[----:B---3--:R-:W1:Y:S04]  /*d2bd0*/  LDL.LU R34, [R1+0x558] ;  /* 0x0005580001227983 */ /* 0x008e680000300800 */
        /* <DEDUP_REMOVED lines=61> */
[----:B------:R-:W1:Y:S01]  /*d2fb0*/  LDL.LU.64 R10, [R1+0x38] ;  /* 0x00003800010a7983 */ /* 0x000e620000300a00 */
[----:B---3--:R-:W-:-:S15]  /*d2fc0*/  HMMA.1688.F32.TF32 R100, R244, R106, R100 ;  /* 0x0000006af464723c */ /* 0x008fde0000081064 */
[----:B------:R-:W-:-:S08]  /*d2fd0*/  NOP ;  /* 0x0000000000007918 */ /* 0x000fd00000000000 */
[----:B------:R-:W-:Y:S04]  /*d2fe0*/  STL.64 [R1+0x13f0], R100 ;  /* 0x0013f06401007387 */ /* 0x000fe80000100a00 */
[----:B------:R3:W-:Y:S04]  /*d2ff0*/  STL.64 [R1+0x13f8], R102 ;  /* 0x0013f86601007387 */ /* 0x0007e80000100a00 */
[----:B---3--:R-:W3:Y:S04]  /*d3000*/  LDL.LU.64 R102, [R1+0xa9b0] ;  /* 0x00a9b00001667983 */ /* 0x008ee80000300a00 */
[----:B------:R-:W2:Y:S01]  /*d3010*/  LDL.LU.64 R100, [R1+0xa9a8] ;  /* 0x00a9a80001647983 */ /* 0x000ea20000300a00 */
        /* <DEDUP_REMOVED lines=11> */
[----:B------:R-:W2:Y:S04]  /*d30d0*/  LDL.LU.64 R92, [R1+0xa988] ;  /* 0x00a98800015c7983 */ /* 0x000ea80000300a00 */
[----:B------:R-:W-:Y:S04]  /*d30e0*/  STL.64 [R1+0xa8a0], R98 ;  /* 0x00a8a06201007387 */ /* 0x000fe80000100a00 */
[----:B----4-:R4:W-:Y:S04]  /*d30f0*/  STL.64 [R1+0xa898], R96 ;  /* 0x00a8986001007387 */ /* 0x0109e80000100a00 */
[----:B----4-:R-:W4:Y:S04]  /*d3100*/  LDL.LU R96, [R1+0x900] ;  /* 0x0009000001607983 */ /* 0x010f280000300800 */
        /* <DEDUP_REMOVED lines=8> */
[----:B------:R-:W4:Y:S04]  /*d3190*/  LDL.LU.64 R88, [R1+0xa978] ;  /* 0x00a9780001587983 */ /* 0x000f280000300a00 */
[----:B------:R-:W-:Y:S04]  /*d31a0*/  STL.64 [R1+0xa890], R94 ;  /* 0x00a8905e01007387 */ /* 0x000fe80000100a00 */
[----:B--2---:R2:W-:Y:S04]  /*d31b0*/  STL.64 [R1+0xa888], R92 ;  /* 0x00a8885c01007387 */ /* 0x0045e80000100a00 */
[----:B--2---:R-:W2:Y:S04]  /*d31c0*/  LDL.LU R92, [R1+0x920] ;  /* 0x00092000015c7983 */ /* 0x004ea80000300800 */
[----:B------:R-:W2:Y:S04]  /*d31d0*/  LDL.LU R93, [R1+0x924] ;  /* 0x00092400015d7983 */ /* 0x000ea80000300800 */
[----:B------:R-:W2:Y:S04]  /*d31e0*/  LDL.LU R94, [R1+0x928] ;  /* 0x00092800015e7983 */ /* 0x000ea80000300800 */
[----:B------:R-:W2:Y:S01]  /*d31f0*/  LDL.LU R95, [R1+0x92c] ;  /* 0x00092c00015f7983 */ /* 0x000ea20000300800 */
        /* <DEDUP_REMOVED lines=29> */
[----:B------:R-:W3:Y:S04]  /*d33d0*/  LDL.LU.64 R76, [R1+0xa948] ;  /* 0x00a94800014c7983 */ /* 0x000ee80000300a00 */
[----:B------:R-:W-:Y:S04]  /*d33e0*/  STL.64 [R1+0xa860], R82 ;  /* 0x00a8605201007387 */ /* 0x000fe80000100a00 */
[----:B----4-:R4:W-:Y:S04]  /*d33f0*/  STL.64 [R1+0xa858], R80 ;  /* 0x00a8585001007387 */ /* 0x0109e80000100a00 */
[----:B----4-:R-:W3:Y:S04]  /*d3400*/  LDL.LU R80, [R1+0x950] ;  /* 0x0009500001507983 */ /* 0x010ee80000300800 */
[----:B------:R-:W3:Y:S04]  /*d3410*/  LDL.LU R81, [R1+0x954] ;  /* 0x0009540001517983 */ /* 0x000ee80000300800 */
[----:B------:R-:W3:Y:S04]  /*d3420*/  LDL.LU R82, [R1+0x958] ;  /* 0x0009580001527983 */ /* 0x000ee80000300800 */
[----:B------:R-:W3:Y:S01]  /*d3430*/  LDL.LU R83, [R1+0x95c] ;  /* 0x00095c0001537983 */ /* 0x000ee20000300800 */
[C---:B--2---:R-:W-:Y:S06]  /*d3440*/  HMMA.1688.F32.TF32 R84, R244.reuse, R74, R84 ;  /* 0x0000004af454723c */ /* 0x044fec0000081054 */
[----:B------:R-:W-:Y:S06]  /*d3450*/  HMMA.1688.F32.TF32 R36, R244, R22, R36 ;  /* 0x00000016f424723c */ /* 0x000fec0000081024 */
[----:B-1----:R-:W-:Y:S06]  /*d3460*/  HMMA.1688.F32.TF32 R32, R4, R10, R32 ;  /* 0x0000000a0420723c */ /* 0x002fec0000081020 */
[----:B---3--:R-:W-:-:S15]  /*d3470*/  HMMA.1688.F32.TF32 R80, R244, R78, R80 ;  /* 0x0000004ef450723c */ /* 0x008fde0000081050 */
[----:B------:R-:W-:-:S08]  /*d3480*/  NOP ;  /* 0x0000000000007918 */ /* 0x000fd00000000000 */
[----:B------:R-:W-:Y:S04]  /*d3490*/  STL.64 [R1+0xa80], R80 ;  /* 0x000a805001007387 */ /* 0x000fe80000100a00 */
[----:B------:R1:W-:Y:S02]  /*d34a0*/  STL.64 [R1+0xa88], R82 ;  /* 0x000a885201007387 */ /* 0x0003e40000100a00 */
[C---:B-1----:R-:W-:Y:S06]  /*d34b0*/  HMMA.1688.F32.TF32 R80, R244.reuse, R70, R88 ;  /* 0x00000046f450723c */ /* 0x042fec0000081058 */
[C---:B------:R-:W-:Y:S01]  /*d34c0*/  HMMA.1688.F32.TF32 R88, R244.reuse, R66, R92 ;  /* 0x00000042f458723c */ /* 0x040fe2000008105c */
[----:B------:R-:W-:Y:S04]  /*d34d0*/  STL.64 [R1+0xa70], R84 ;  /* 0x000a705401007387 */ /* 0x000fe80000100a00 */
[----:B------:R1:W-:Y:S02]  /*d34e0*/  STL.64 [R1+0xa78], R86 ;  /* 0x000a785601007387 */ /* 0x0003e40000100a00 */
        /* <DEDUP_REMOVED lines=26> */
[----:B------:R1:W-:Y:S04]  /*d3690*/  STL.64 [R1+0x1380], R80 ;  /* 0x0013805001007387 */ /* 0x0003e80000100a00 */
[----:B------:R-:W-:Y:S04]  /*d36a0*/  STL.64 [R1+0x1388], R82 ;  /* 0x0013885201007387 */ /* 0x000fe80000100a00 */
[----:B------:R-:W-:Y:S04]  /*d36b0*/  STL.64 [R1+0x560], R36 ;  /* 0x0005602401007387 */ /* 0x000fe80000100a00 */
        /* <DEDUP_REMOVED lines=12> */
[----:B-1----:R-:W-:-:S03]  /*d3780*/  MOV R81, R10 ;  /* 0x0000000a00517202 */ /* 0x002fc60000000f00 */
        /* <DEDUP_REMOVED lines=13> */
[----:B------:R-:W4:Y:S04]  /*d3860*/  LDL.LU.64 R238, [R1+0x18] ;  /* 0x0000180001ee7983 */ /* 0x000f280000300a00 */
[----:B------:R-:W4:Y:S04]  /*d3870*/  LDL.LU R240, [R1+0x520] ;  /* 0x0005200001f07983 */ /* 0x000f280000300800 */
[----:B------:R-:W4:Y:S04]  /*d3880*/  LDL.LU R241, [R1+0x524] ;  /* 0x0005240001f17983 */ /* 0x000f280000300800 */
[----:B------:R-:W4:Y:S04]  /*d3890*/  LDL.LU R242, [R1+0x528] ;  /* 0x0005280001f27983 */ /* 0x000f280000300800 */
[----:B------:R-:W4:Y:S04]  /*d38a0*/  LDL.LU R243, [R1+0x52c] ;  /* 0x00052c0001f37983 */ /* 0x000f280000300800 */
[----:B--2---:R-:W2:Y:S04]  /*d38b0*/  LDL.LU.64 R38, [R1+0x8] ;  /* 0x0000080001267983 */ /* 0x004ea80000300a00 */
        /* <DEDUP_REMOVED lines=24> */
[C---:B------:R-:W-:Y:S06]  /*d3a40*/  HMMA.1688.F32.TF32 R228, R4.reuse, R234, R228 ;  /* 0x000000ea04e4723c */ /* 0x040fec00000810e4 */
[C---:B------:R-:W-:Y:S06]  /*d3a50*/  HMMA.1688.F32.TF32 R84, R4.reuse, R238, R84 ;  /* 0x000000ee0454723c */ /* 0x040fec0000081054 */
[C---:B--2---:R-:W-:Y:S06]  /*d3a60*/  HMMA.1688.F32.TF32 R240, R4.reuse, R38, R240 ;  /* 0x0000002604f0723c */ /* 0x044fec00000810f0 */
[----:B------:R-:W-:Y:S01]  /*d3a70*/  HMMA.1688.F32.TF32 R8, R4, R250, R8 ;  /* 0x000000fa0408723c */ /* 0x000fe20000081008 */
[----:B------:R-:W-:Y:S01]  /*d3a80*/  IMAD.MOV.U32 R83, RZ, RZ, R234 ;  /* 0x000000ffff537224 */ /* 0x000fe200078e00ea */
[----:B------:R-:W-:-:S03]  /*d3a90*/  MOV R82, R235 ;  /* 0x000000eb00527202 */ /* 0x000fc60000000f00 */
[----:B------:R-:W-:Y:S04]  /*d3aa0*/  STL.64 [R1+0x540], R228 ;  /* 0x000540e401007387 */ /* 0x000fe80000100a00 */
[----:B------:R1:W-:Y:S04]  /*d3ab0*/  STL.64 [R1+0x548], R230 ;  /* 0x000548e601007387 */ /* 0x0003e80000100a00 */
[----:B-1----:R-:W2:Y:S04]  /*d3ac0*/  LDL.LU.64 R230, [R1+0xa940] ;  /* 0x00a9400001e67983 */ /* 0x002ea80000300a00 */
[----:B------:R-:W2:Y:S04]  /*d3ad0*/  LDL.LU.64 R228, [R1+0xa938] ;  /* 0x00a9380001e47983 */ /* 0x000ea80000300a00 */
[----:B------:R-:W2:Y:S04]  /*d3ae0*/  LDL.LU.64 R234, [R1+0xa930] ;  /* 0x00a9300001ea7983 */ /* 0x000ea80000300a00 */
[----:B------:R-:W2:Y:S04]  /*d3af0*/  LDL.LU.64 R232, [R1+0xa928] ;  /* 0x00a9280001e87983 */ /* 0x000ea80000300a00 */
[----:B------:R1:W-:Y:S04]  /*d3b00*/  STL.64 [R1+0x530], R84 ;  /* 0x0005305401007387 */ /* 0x0003e80000100a00 */
[----:B------:R3:W-:Y:S01]  /*d3b10*/  STL.64 [R1+0x538], R86 ;  /* 0x0005385601007387 */ /* 0x0007e20000100a00 */
[----:B-1----:R-:W-:-:S02]  /*d3b20*/  IMAD.MOV.U32 R85, RZ, RZ, R238 ;  /* 0x000000ffff557224 */ /* 0x002fc400078e00ee */
[----:B------:R-:W-:Y:S02]  /*d3b30*/  IMAD.MOV.U32 R84, RZ, RZ, R239 ;  /* 0x000000ffff547224 */ /* 0x000fe400078e00ef */
[----:B------:R-:W2:Y:S04]  /*d3b40*/  LDL.LU.64 R238, [R1+0xa920] ;  /* 0x00a9200001ee7983 */ /* 0x000ea80000300a00 */
[----:B------:R-:W2:Y:S04]  /*d3b50*/  LDL.LU.64 R236, [R1+0xa918] ;  /* 0x00a9180001ec7983 */ /* 0x000ea80000300a00 */
[----:B------:R-:W-:Y:S04]  /*d3b60*/  STL.64 [R1+0x520], R240 ;  /* 0x000520f001007387 */ /* 0x000fe80000100a00 */
[----:B------:R1:W-:Y:S01]  /*d3b70*/  STL.64 [R1+0x528], R242 ;  /* 0x000528f201007387 */ /* 0x0003e20000100a00 */
[----:B---3--:R-:W-:Y:S01]  /*d3b80*/  MOV R87, R38 ;  /* 0x0000002600577202 */ /* 0x008fe20000000f00 */
[----:B------:R-:W-:-:S02]  /*d3b90*/  IMAD.MOV.U32 R86, RZ, RZ, R39 ;  /* 0x000000ffff567224 */ /* 0x000fc400078e0027 */
[----:B-1----:R-:W3:Y:S04]  /*d3ba0*/  LDL.LU.64 R242, [R1+0xa910] ;  /* 0x00a9100001f27983 */ /* 0x002ee80000300a00 */
[----:B------:R-:W2:Y:S04]  /*d3bb0*/  LDL.LU.64 R240, [R1+0xa908] ;  /* 0x00a9080001f07983 */ /* 0x000ea80000300a00 */
[----:B------:R-:W4:Y:S04]  /*d3bc0*/  LDL.LU.64 R38, [R1+0xa900] ;  /* 0x00a9000001267983 */ /* 0x000f280000300a00 */
[----:B------:R-:W3:Y:S04]  /*d3bd0*/  LDL.LU.64 R36, [R1+0xa8f8] ;  /* 0x00a8f80001247983 */ /* 0x000ee80000300a00 */
        /* <DEDUP_REMOVED lines=10> */
[----:B------:R-:W-:Y:S04]  /*d3c80*/  STL.64 [R1+0xa850], R10 ;  /* 0x00a8500a01007387 */ /* 0x000fe80000100a00 */
[----:B----4-:R2:W-:Y:S02]  /*d3c90*/  STL.64 [R1+0xa848], R8 ;  /* 0x00a8480801007387 */ /* 0x0105e40000100a00 */
[----:B--2---:R-:W-:Y:S06]  /*d3ca0*/  HMMA.1688.F32.TF32 R8, R4, R34, R244 ;  /* 0x000000220408723c */ /* 0x004fec00000810f4 */
[----:B------:R-:W-:Y:S04]  /*d3cb0*/  STL.64 [R1+0xa840], R34 ;  /* 0x00a8402201007387 */ /* 0x000fe80000100a00 */
[----:B---3--:R-:W-:-:S13]  /*d3cc0*/  STL.64 [R1+0xa838], R32 ;  /* 0x00a8382001007387 */ /* 0x008fda0000100a00 */
        /* <DEDUP_REMOVED lines=125> */
[----:B-1----:R-:W4:Y:S04]  /*d44a0*/  LDL.LU R212, [R1+0x450] ;  /* 0x0004500001d47983 */ /* 0x002f280000300800 */
[----:B------:R-:W4:Y:S04]  /*d44b0*/  LDL.LU R213, [R1+0x454] ;  /* 0x0004540001d57983 */ /* 0x000f280000300800 */
[----:B------:R-:W4:Y:S04]  /*d44c0*/  LDL.LU R214, [R1+0x458] ;  /* 0x0004580001d67983 */ /* 0x000f280000300800 */
[----:B------:R-:W4:Y:S02]  /*d44d0*/  LDL.LU R215, [R1+0x45c] ;  /* 0x00045c0001d77983 */ /* 0x000f240000300800 */
[C---:B----4-:R-:W-:Y:S06]  /*d44e0*/  HMMA.1688.F32.TF32 R212, R4.reuse, R210, R212 ;  /* 0x000000d204d4723c */ /* 0x050fec00000810d4 */
[----:B------:R-:W-:Y:S04]  /*d44f0*/  STL.64 [R1+0xa7a0], R210 ;  /* 0x00a7a0d201007387 */ /* 0x000fe80000100a00 */
[----:B---3--:R1:W-:Y:S02]  /*d4500*/  STL.64 [R1+0xa798], R208 ;  /* 0x00a798d001007387 */ /* 0x0083e40000100a00 */
[C---:B-1----:R-:W-:Y:S11]  /*d4510*/  HMMA.1688.F32.TF32 R208, R4.reuse, R206, R216 ;  /* 0x000000ce04d0723c */ /* 0x042ff600000810d8 */
        /* <DEDUP_REMOVED lines=22> */
[C---:B--2---:R-:W-:Y:S06]  /*d4680*/  HMMA.1688.F32.TF32 R200, R4.reuse, R178, R36 ;  /* 0x000000b204c8723c */ /* 0x044fec0000081024 */
[C---:B------:R-:W-:Y:S06]  /*d4690*/  HMMA.1688.F32.TF32 R36, R4.reuse, R174, R32 ;  /* 0x000000ae0424723c */ /* 0x040fec0000081020 */
[C---:B------:R-:W-:Y:S06]  /*d46a0*/  HMMA.1688.F32.TF32 R32, R4.reuse, R170, R8 ;  /* 0x000000aa0420723c */ /* 0x040fec0000081008 */
[C---:B------:R-:W-:Y:S01]  /*d46b0*/  HMMA.1688.F32.TF32 R8, R4.reuse, R166, R244 ;  /* 0x000000a60408723c */ /* 0x040fe200000810f4 */
[----:B------:R-:W-:Y:S04]  /*d46c0*/  STL.64 [R1+0x3f0], R208 ;  /* 0x0003f0d001007387 */ /* 0x000fe80000100a00 */
[----:B------:R-:W-:Y:S04]  /*d46d0*/  STL.64 [R1+0x3f8], R210 ;  /* 0x0003f8d201007387 */ /* 0x000fe80000100a00 */
        /* <DEDUP_REMOVED lines=80> */
[C---:B----4-:R-:W-:Y:S06]  /*d4be0*/  HMMA.1688.F32.TF32 R200, R4.reuse, R150, R212 ;  /* 0x0000009604c8723c */ /* 0x050fec00000810d4 */
[----:B--2---:R-:W-:-:S15]  /*d4bf0*/  HMMA.1688.F32.TF32 R204, R4, R142, R220 ;  /* 0x0000008e04cc723c */ /* 0x004fde00000810dc */
[----:B------:R-:W-:-:S02]  /*d4c00*/  NOP ;  /* 0x0000000000007918 */ /* 0x000fc40000000000 */
        /* <DEDUP_REMOVED lines=31> */
[C---:B------:R-:W-:Y:S06]  /*d4e00*/  HMMA.1688.F32.TF32 R16, R4.reuse, R126, R36 ;  /* 0x0000007e0410723c */ /* 0x040fec0000081024 */
[C---:B------:R-:W-:Y:S06]  /*d4e10*/  HMMA.1688.F32.TF32 R8, R4.reuse, R118, R8 ;  /* 0x000000760408723c */ /* 0x040fec0000081008 */
[----:B------:R-:W-:Y:S04]  /*d4e20*/  STL.64 [R1+0x950], R12 ;  /* 0x0009500c01007387 */ /* 0x000fe80000100a00 */
[----:B------:R1:W-:Y:S02]  /*d4e30*/  STL.64 [R1+0x958], R14 ;  /* 0x0009580e01007387 */ /* 0x0003e40000100a00 */
[C---:B-1----:R-:W-:Y:S06]  /*d4e40*/  HMMA.1688.F32.TF32 R12, R4.reuse, R122, R32 ;  /* 0x0000007a040c723c */ /* 0x042fec0000081020 */
[----:B------:R-:W-:Y:S04]  /*d4e50*/  STL.64 [R1+0xa720], R122 ;  /* 0x00a7207a01007387 */ /* 0x000fe80000100a00 */
[----:B------:R-:W-:Y:S04]  /*d4e60*/  STL.64 [R1+0x940], R16 ;  /* 0x0009401001007387 */ /* 0x000fe80000100a00 */
[----:B------:R1:W-:Y:S04]  /*d4e70*/  STL.64 [R1+0x948], R18 ;  /* 0x0009481201007387 */ /* 0x0003e80000100a00 */
[----:B------:R-:W-:Y:S01]  /*d4e80*/  STL.64 [R1+0xa718], R120 ;  /* 0x00a7187801007387 */ /* 0x000fe20000100a00 */
[C---:B-1----:R-:W-:Y:S04]  /*d4e90*/  HMMA.1688.F32.TF32 R16, R4.reuse, R110, R92 ;  /* 0x0000006e0410723c */ /* 0x042fe8000008105c */
[----:B------:R-:W-:Y:S04]  /*d4ea0*/  STL.64 [R1+0x930], R12 ;  /* 0x0009300c01007387 */ /* 0x000fe80000100a00 */
[----:B------:R1:W-:Y:S04]  /*d4eb0*/  STL.64 [R1+0x938], R14 ;  /* 0x0009380e01007387 */ /* 0x0003e80000100a00 */
[----:B------:R-:W-:Y:S04]  /*d4ec0*/  STL.64 [R1+0xa710], R118 ;  /* 0x00a7107601007387 */ /* 0x000fe80000100a00 */
[----:B------:R-:W-:Y:S04]  /*d4ed0*/  STL.64 [R1+0xa708], R116 ;  /* 0x00a7087401007387 */ /* 0x000fe80000100a00 */
[----:B------:R-:W-:Y:S04]  /*d4ee0*/  STL.64 [R1+0x920], R8 ;  /* 0x0009200801007387 */ /* 0x000fe80000100a00 */
[----:B------:R2:W-:Y:S01]  /*d4ef0*/  STL.64 [R1+0x928], R10 ;  /* 0x0009280a01007387 */ /* 0x0005e20000100a00 */
[C---:B-1----:R-:W-:Y:S06]  /*d4f00*/  HMMA.1688.F32.TF32 R12, R4.reuse, R106, R96 ;  /* 0x0000006a040c723c */ /* 0x042fec0000081060 */
[----:B--2---:R-:W-:Y:S06]  /*d4f10*/  HMMA.1688.F32.TF32 R8, R4, R114, R88 ;  /* 0x000000720408723c */ /* 0x004fec0000081058 */
[----:B------:R-:W-:Y:S04]  /*d4f20*/  STL.64 [R1+0xa700], R114 ;  /* 0x00a7007201007387 */ /* 0x000fe80000100a00 */
[----:B------:R-:W-:-:S13]  /*d4f30*/  STL.64 [R1+0xa6f8], R112 ;  /* 0x00a6f87001007387 */ /* 0x000fda0000100a00 */
        /* <DEDUP_REMOVED lines=49> */
[----:B------:R-:W-:-:S03]  /*d5250*/  MOV R231, R80 ;  /* 0x0000005000e77202 */ /* 0x000fc60000000f00 */
[----:B------:R-:W2:Y:S01]  /*d5260*/  LDL.LU R115, [R1+0x63c] ;  /* 0x00063c0001737983 */ /* 0x000ea20000300800 */
[----:B------:R-:W-:-:S03]  /*d5270*/  IMAD.MOV.U32 R230, RZ, RZ, R81 ;  /* 0x000000ffffe67224 */ /* 0x000fc600078e0051 */
[----:B------:R-:W2:Y:S01]  /*d5280*/  LDL.LU R80, [R1+0x640] ;  /* 0x0006400001507983 */ /* 0x000ea20000300800 */
[----:B------:R-:W-:-:S03]  /*d5290*/  IMAD.MOV.U32 R239, RZ, RZ, R82 ;  /* 0x000000ffffef7224 */ /* 0x000fc600078e0052 */
        /* <DEDUP_REMOVED lines=82> */
[C---:B------:R-:W-:Y:S06]  /*d57c0*/  HMMA.1688.F32.TF32 R16, R4.reuse, R66, R16 ;  /* 0x000000420410723c */ /* 0x040fec0000081010 */
[C---:B---3--:R-:W-:Y:S06]  /*d57d0*/  HMMA.1688.F32.TF32 R12, R4.reuse, R62, R12 ;  /* 0x0000003e040c723c */ /* 0x048fec000008100c */
[----:B--2---:R-:W-:-:S15]  /*d57e0*/  HMMA.1688.F32.TF32 R112, R4, R82, R112 ;  /* 0x000000520470723c */ /* 0x004fde0000081070 */
        /* <DEDUP_REMOVED lines=25> */
[----:B----4-:R-:W-:Y:S06]  /*d5980*/  HMMA.1688.F32.TF32 R12, R4, R54, R136 ;  /* 0x00000036040c723c */ /* 0x010fec0000081088 */
        /* <DEDUP_REMOVED lines=17> */
[----:B-1----:R-:W-:Y:S06]  /*d5aa0*/  HMMA.1688.F32.TF32 R12, R4, R22, R220 ;  /* 0x00000016040c723c */ /* 0x002fec00000810dc */
[C---:B------:R-:W-:Y:S01]  /*d5ab0*/  HMMA.1688.F32.TF32 R4, R244.reuse, R230, R224 ;  /* 0x000000e6f404723c */ /* 0x040fe200000810e0 */
        /* <DEDUP_REMOVED lines=12> */
[----:B------:R-:W-:Y:S04]  /*d5b80*/  STL.64 [R1+0x348], R18 ;  /* 0x0003481201007387 */ /* 0x000fe80000100a00 */
[----:B------:R-:W2:Y:S07]  /*d5b90*/  LDL.LU R132, [R1+0x160] ;  /* 0x0001600001847983 */ /* 0x000eae0000300800 */
        /* <DEDUP_REMOVED lines=209> */
[C---:B---3--:R-:W-:Y:S06]  /*d68b0*/  HMMA.1688.F32.TF32 R36, R244.reuse, R198, R32 ;  /* 0x000000c6f424723c */ /* 0x048fec0000081020 */
[C---:B------:R-:W-:Y:S06]  /*d68c0*/  HMMA.1688.F32.TF32 R32, R244.reuse, R194, R4 ;  /* 0x000000c2f420723c */ /* 0x040fec0000081004 */
[C---:B------:R-:W-:Y:S11]  /*d68d0*/  HMMA.1688.F32.TF32 R4, R244.reuse, R190, R48 ;  /* 0x000000bef404723c */ /* 0x040ff60000081030 */
        /* <DEDUP_REMOVED lines=26> */
[C---:B----4-:R-:W-:Y:S06]  /*d6a80*/  HMMA.1688.F32.TF32 R4, R244.reuse, R154, R12 ;  /* 0x0000009af404723c */ /* 0x050fec000008100c */
[C---:B------:R-:W-:Y:S06]  /*d6a90*/  HMMA.1688.F32.TF32 R16, R244.reuse, R150, R132 ;  /* 0x00000096f410723c */ /* 0x040fec0000081084 */
[C---:B------:R-:W-:Y:S01]  /*d6aa0*/  HMMA.1688.F32.TF32 R12, R244.reuse, R146, R136 ;  /* 0x00000092f40c723c */ /* 0x040fe20000081088 */
[----:B------:R-:W-:Y:S04]  /*d6ab0*/  STL.64 [R1+0x190], R36 ;  /* 0x0001902401007387 */ /* 0x000fe80000100a00 */
[----:B------:R-:W-:Y:S04]  /*d6ac0*/  STL.64 [R1+0x198], R38 ;  /* 0x0001982601007387 */ /* 0x000fe80000100a00 */
[----:B------:R-:W-:Y:S04]  /*d6ad0*/  STL.64 [R1+0x180], R32 ;  /* 0x0001802001007387 */ /* 0x000fe80000100a00 */
[----:B------:R-:W-:Y:S04]  /*d6ae0*/  STL.64 [R1+0x188], R34 ;  /* 0x0001882201007387 */ /* 0x000fe80000100a00 */
[----:B------:R1:W-:Y:S04]  /*d6af0*/  STL.64 [R1+0x170], R4 ;  /* 0x0001700401007387 */ /* 0x0003e80000100a00 */
[----:B------:R3:W-:Y:S04]  /*d6b00*/  STL.64 [R1+0x178], R6 ;  /* 0x0001780601007387 */ /* 0x0007e80000100a00 */
[----:B-1----:R-:W4:Y:S04]  /*d6b10*/  LDL.LU R4, [R1+0x50] ;  /* 0x0000500001047983 */ /* 0x002f280000300800 */
[----:B------:R1:W-:Y:S04]  /*d6b20*/  STL.64 [R1+0x160], R16 ;  /* 0x0001601001007387 */ /* 0x0003e80000100a00 */
[----:B------:R2:W-:Y:S04]  /*d6b30*/  STL.64 [R1+0x168], R18 ;  /* 0x0001681201007387 */ /* 0x0005e80000100a00 */
[----:B------:R2:W-:Y:S04]  /*d6b40*/  STL.64 [R1+0x150], R12 ;  /* 0x0001500c01007387 */ /* 0x0005e80000100a00 */
[----:B------:R2:W-:Y:S04]  /*d6b50*/  STL.64 [R1+0x158], R14 ;  /* 0x0001580e01007387 */ /* 0x0005e80000100a00 */
        /* <DEDUP_REMOVED lines=91> */
[C---:B------:R-:W-:Y:S06]  /*d7110*/  HMMA.1688.F32.TF32 R120, R244.reuse, R126, R120 ;  /* 0x0000007ef478723c */ /* 0x040fec0000081078 */
[----:B---3--:R-:W-:-:S15]  /*d7120*/  HMMA.1688.F32.TF32 R52, R244, R130, R52 ;  /* 0x00000082f434723c */ /* 0x008fde0000081034 */
[----:B------:R-:W-:-:S08]  /*d7130*/  NOP ;  /* 0x0000000000007918 */ /* 0x000fd00000000000 */
[----:B------:R1:W-:Y:S04]  /*d7140*/  STL.64 [R1+0xf0], R52 ;  /* 0x0000f03401007387 */ /* 0x0003e80000100a00 */
[----:B------:R3:W-:Y:S04]  /*d7150*/  STL.64 [R1+0xf8], R54 ;  /* 0x0000f83601007387 */ /* 0x0007e80000100a00 */
[----:B-1----:R-:W2:Y:S04]  /*d7160*/  LDL.LU R52, [R1+0x7d0] ;  /* 0x0007d00001347983 */ /* 0x002ea80000300800 */
[----:B------:R-:W2:Y:S04]  /*d7170*/  LDL.LU R53, [R1+0x7d4] ;  /* 0x0007d40001357983 */ /* 0x000ea80000300800 */
[----:B---3--:R-:W2:Y:S04]  /*d7180*/  LDL.LU R54, [R1+0x7d8] ;  /* 0x0007d80001367983 */ /* 0x008ea80000300800 */
[----:B------:R-:W2:Y:S04]  /*d7190*/  LDL.LU R55, [R1+0x7dc] ;  /* 0x0007dc0001377983 */ /* 0x000ea80000300800 */
[----:B----4-:R-:W-:Y:S04]  /*d71a0*/  STL [R1+0xa690], R129 ;  /* 0x00a6908101007387 */ /* 0x010fe80000100800 */
[----:B------:R1:W-:Y:S04]  /*d71b0*/  STL [R1+0xa694], R128 ;  /* 0x00a6948001007387 */ /* 0x0003e80000100800 */
[----:B-1----:R-:W3:Y:S04]  /*d71c0*/  LDL.LU R128, [R1+0xb0] ;  /* 0x0000b00001807983 */ /* 0x002ee80000300800 */
[----:B------:R-:W3:Y:S04]  /*d71d0*/  LDL.LU R129, [R1+0xb4] ;  /* 0x0000b40001817983 */ /* 0x000ee80000300800 */
[----:B------:R-:W3:Y:S04]  /*d71e0*/  LDL.LU R130, [R1+0xb8] ;  /* 0x0000b80001827983 */ /* 0x000ee80000300800 */
[----:B------:R-:W3:Y:S04]  /*d71f0*/  LDL.LU R131, [R1+0xbc] ;  /* 0x0000bc0001837983 */ /* 0x000ee80000300800 */
        /* <DEDUP_REMOVED lines=19> */
[----:B------:R-:W-:Y:S04]  /*d7330*/  STL.64 [R1+0xb0], R128 ;  /* 0x0000b08001007387 */ /* 0x000fe80000100a00 */
[----:B------:R1:W-:Y:S02]  /*d7340*/  STL.64 [R1+0xb8], R130 ;  /* 0x0000b88201007387 */ /* 0x0003e40000100a00 */
[----:B-1----:R-:W-:Y:S02]  /*d7350*/  HMMA.1688.F32.TF32 R128, R244, R110, R56 ;  /* 0x0000006ef480723c */ /* 0x002fe40000081038 */
[----:B------:R-:W3:Y:S05]  /*d7360*/  LDL.LU R56, [R1+0x7e0] ;  /* 0x0007e00001387983 */ /* 0x000eea0000300800 */
[----:B------:R-:W-:-:S15]  /*d7370*/  IMAD.MOV.U32 R58, RZ, RZ, R2 ;  /* 0x000000ffff3a7224 */ /* 0x000fde00078e0002 */
[----:B------:R-:W-:-:S01]  /*d7380*/  NOP ;  /* 0x0000000000007918 */ /* 0x000fc20000000000 */
[----:B------:R-:W-:Y:S04]  /*d7390*/  STL.64 [R1+0xa0], R128 ;  /* 0x0000a08001007387 */ /* 0x000fe80000100a00 */
[----:B------:R-:W-:Y:S04]  /*d73a0*/  STL.64 [R1+0xa8], R130 ;  /* 0x0000a88201007387 */ /* 0x000fe80000100a00 */
[----:B------:R-:W-:Y:S04]  /*d73b0*/  STL.64 [R1+0x90], R60 ;  /* 0x0000903c01007387 */ /* 0x000fe80000100a00 */
[----:B------:R1:W-:Y:S04]  /*d73c0*/  STL.64 [R1+0x98], R62 ;  /* 0x0000983e01007387 */ /* 0x0003e80000100a00 */
[----:B------:R-:W3:Y:S04]  /*d73d0*/  LDL.LU R57, [R1+0x7e4] ;  /* 0x0007e40001397983 */ /* 0x000ee80000300800 */
[----:B------:R-:W4:Y:S01]  /*d73e0*/  LDL.LU R2, [R1+0xa6f0] ;  /* 0x00a6f00001027983 */ /* 0x000f220000300800 */
[----:B-1----:R-:W-:Y:S01]  /*d73f0*/  IMAD.MOV.U32 R62, RZ, RZ, R189 ;  /* 0x000000ffff3e7224 */ /* 0x002fe200078e00bd */
[----:B------:R-:W-:-:S02]  /*d7400*/  MOV R63, R188 ;  /* 0x000000bc003f7202 */ /* 0x000fc40000000f00 */
[C---:B------:R-:W-:Y:S06]  /*d7410*/  HMMA.1688.F32.TF32 R188, R244.reuse, R102, R36 ;  /* 0x00000066f4bc723c */ /* 0x040fec0000081024 */
[C---:B------:R-:W-:Y:S06]  /*d7420*/  HMMA.1688.F32.TF32 R128, R244.reuse, R98, R32 ;  /* 0x00000062f480723c */ /* 0x040fec0000081020 */
[C---:B------:R-:W-:Y:S06]  /*d7430*/  HMMA.1688.F32.TF32 R36, R244.reuse, R94, R8 ;  /* 0x0000005ef424723c */ /* 0x040fec0000081008 */
[C---:B------:R-:W-:Y:S06]  /*d7440*/  HMMA.1688.F32.TF32 R32, R244.reuse, R90, R4 ;  /* 0x0000005af420723c */ /* 0x040fec0000081004 */
[----:B------:R-:W-:Y:S01]  /*d7450*/  HMMA.1688.F32.TF32 R8, R244, R86, R48 ;  /* 0x00000056f408723c */ /* 0x000fe20000081030 */
[----:B------:R-:W-:Y:S01]  /*d7460*/  MOV R60, R201 ;  /* 0x000000c9003c7202 */ /* 0x000fe20000000f00 */
[----:B------:R-:W-:-:S02]  /*d7470*/  IMAD.MOV.U32 R61, RZ, RZ, R200 ;  /* 0x000000ffff3d7224 */ /* 0x000fc400078e00c8 */
[----:B------:R-:W-:Y:S01]  /*d7480*/  IMAD.MOV.U32 R59, RZ, RZ, R248 ;  /* 0x000000ffff3b7224 */ /* 0x000fe200078e00f8 */
[----:B------:R-:W-:Y:S04]  /*d7490*/  LDS R5, [R249+UR12+0x83000] ;  /* 0x0830000cf9057984 */ /* 0x000fe80008000800 */
[----:B------:R-:W-:Y:S01]  /*d74a0*/  LDS R7, [R249+UR12+0x83400] ;  /* 0x0834000cf9077984 */ /* 0x000fe20008000800 */
        /* <DEDUP_REMOVED lines=8> */
[----:B------:R-:W-:Y:S04]  /*d7530*/  LDS R4, [R252+UR12+0x83000] ;  /* 0x0830000cfc047984 */ /* 0x000fe80008000800 */
[----:B------:R-:W-:Y:S04]  /*d7540*/  LDS R6, [R252+UR12+0x83400] ;  /* 0x0834000cfc067984 */ /* 0x000fe80008000800 */
        /* <DEDUP_REMOVED lines=10> */
[C---:B--2---:R-:W-:Y:S02]  /*d75f0*/  HMMA.1688.F32.TF32 R8, R244.reuse, R82, R52 ;  /* 0x00000052f408723c */ /* 0x044fe40000081034 */
[----:B------:R-:W-:Y:S04]  /*d7600*/  STL [R1+0xa628], R252 ;  /* 0x00a628fc01007387 */ /* 0x000fe80000100800 */
[----:B----4-:R-:W1:Y:S04]  /*d7610*/  LDSM.16.M88.4 R200, [R2+UR13+0x80] ;  /* 0x0000800d02c8783b */ /* 0x010e680008000200 */
[----:B------:R-:W2:Y:S04]  /*d7620*/  LDSM.16.M88.4 R32, [R2+UR13+0x1080] ;  /* 0x0010800d0220783b */ /* 0x000ea80008000200 */
[----:B------:R-:W4:Y:S04]  /*d7630*/  LDSM.16.M88.4 R188, [R2+UR13+0x2080] ;  /* 0x0020800d02bc783b */ /* 0x000f280008000200 */
[----:B------:R-:W4:Y:S04]  /*d7640*/  LDSM.16.M88.4 R248, [R2+UR13+0x4080] ;  /* 0x0040800d02f8783b */ /* 0x000f280008000200 */
[----:B------:R-:W4:Y:S01]  /*d7650*/  LDSM.16.M88.4 R128, [R2+UR13+0x3080] ;  /* 0x0030800d0280783b */ /* 0x000f220008000200 */
[C---:B---3--:R-:W-:Y:S03]  /*d7660*/  HMMA.1688.F32.TF32 R36, R244.reuse, R78, R56 ;  /* 0x0000004ef424723c */ /* 0x048fe60000081038 */
[----:B------:R-:W-:Y:S04]  /*d7670*/  LDSM.16.M88.4 R12, [R2+UR13+0x6080] ;  /* 0x0060800d020c783b */ /* 0x000fe80008000200 */
[----:B-1----:R-:W-:Y:S04]  /*d7680*/  STL.64 [R1+0x30], R200 ;  /* 0x000030c801007387 */ /* 0x002fe80000100a00 */
[----:B------:R-:W-:Y:S04]  /*d7690*/  STL.64 [R1+0x38], R202 ;  /* 0x000038ca01007387 */ /* 0x000fe80000100a00 */
[----:B--2---:R-:W-:Y:S04]  /*d76a0*/  STL.64 [R1+0x20], R32 ;  /* 0x0000202001007387 */ /* 0x004fe80000100a00 */
[----:B------:R-:W-:Y:S04]  /*d76b0*/  STL.64 [R1+0x28], R34 ;  /* 0x0000282201007387 */ /* 0x000fe80000100a00 */
[----:B------:R-:W-:Y:S04]  /*d76c0*/  STL.64 [R1+0xdd0], R8 ;  /* 0x000dd00801007387 */ /* 0x000fe80000100a00 */
[----:B------:R-:W-:Y:S04]  /*d76d0*/  STL.64 [R1+0xdd8], R10 ;  /* 0x000dd80a01007387 */ /* 0x000fe80000100a00 */
[----:B------:R-:W1:Y:S04]  /*d76e0*/  LDSM.16.M88.4 R8, [R2+UR13+0x5080] ;  /* 0x0050800d0208783b */ /* 0x000e680008000200 */
[----:B----4-:R-:W-:Y:S04]  /*d76f0*/  STL.64 [R1+0x10], R188 ;  /* 0x000010bc01007387 */ /* 0x010fe80000100a00 */
[----:B------:R-:W-:Y:S04]  /*d7700*/  STL.64 [R1+0x18], R190 ;  /* 0x000018be01007387 */ /* 0x000fe80000100a00 */
[----:B------:R-:W-:Y:S04]  /*d7710*/  STL [R1+0xa29c], R250 ;  /* 0x00a29cfa01007387 */ /* 0x000fe80000100800 */
[----:B------:R-:W-:Y:S04]  /*d7720*/  STL.64 [R1], R128 ;  /* 0x0000008001007387 */ /* 0x000fe80000100a00 */
[----:B------:R-:W-:Y:S04]  /*d7730*/  STL.64 [R1+0x8], R130 ;  /* 0x0000088201007387 */ /* 0x000fe80000100a00 */
[----:B------:R-:W-:Y:S04]  /*d7740*/  STL [R1+0xa298], R251 ;  /* 0x00a298fb01007387 */ /* 0x000fe80000100800 */
        /* <DEDUP_REMOVED lines=10> */
[----:B------:R-:W4:Y:S04]  /*d77f0*/  LDL.LU R209, [R1+0xa6e4] ;  /* 0x00a6e40001d17983 */ /* 0x000f280000300800 */
[----:B------:R-:W4:Y:S04]  /*d7800*/  LDL.LU R208, [R1+0xa6e0] ;  /* 0x00a6e00001d07983 */ /* 0x000f280000300800 */
        /* <DEDUP_REMOVED lines=35> */
[----:B------:R-:W-:Y:S01]  /*d7a40*/  STL [R1+0xa274], R15 ;  /* 0x00a2740f01007387 */ /* 0x000fe20000100800 */
[----:B---3--:R-:W-:-:S15]  /*d7a50*/  HMMA.1688.F32.TF32 R36, R244, R70, R36 ;  /* 0x00000046f424723c */ /* 0x008fde0000081024 */
[----:B------:R-:W-:-:S08]  /*d7a60*/  NOP ;  /* 0x0000000000007918 */ /* 0x000fd00000000000 */
[----:B------:R1:W-:Y:S04]  /*d7a70*/  STL.64 [R1+0xe00], R36 ;  /* 0x000e002401007387 */ /* 0x0003e80000100a00 */
[----:B------:R3:W-:Y:S01]  /*d7a80*/  STL.64 [R1+0xe08], R38 ;  /* 0x000e082601007387 */ /* 0x0007e20000100a00 */
[----:B-1----:R-:W-:Y:S01]  /*d7a90*/  MOV R37, R17 ;  /* 0x0000001100257202 */ /* 0x002fe20000000f00 */
[----:B---3--:R-:W-:Y:S01]  /*d7aa0*/  IMAD.MOV.U32 R38, RZ, RZ, R16 ;  /* 0x000000ffff267224 */ /* 0x008fe200078e0010 */
[C---:B----4-:R-:W-:Y:S01]  /*d7ab0*/  HMMA.1688.F32.TF32 R60, R244.reuse, R66, R60 ;  /* 0x00000042f43c723c */ /* 0x050fe2000008103c */
[----:B------:R-:W1:Y:S04]  /*d7ac0*/  LDSM.16.M88.4 R16, [R2+UR13+0x7080] ;  /* 0x0070800d0210783b */ /* 0x000e680008000200 */
[----:B------:R-:W3:Y:S04]  /*d7ad0*/  LDL.LU R36, [R1+0x910] ;  /* 0x0009100001247983 */ /* 0x000ee80000300800 */
[----:B-1----:R-:W-:Y:S04]  /*d7ae0*/  STL [R1+0xa27c], R18 ;  /* 0x00a27c1201007387 */ /* 0x002fe80000100800 */
[----:B------:R-:W-:Y:S10]  /*d7af0*/  STL [R1+0xa270], R19 ;  /* 0x00a2701301007387 */ /* 0x000ff40000100800 */
        /* <DEDUP_REMOVED lines=22> */
[----:B------:R-:W-:Y:S01]  /*d7c60*/  IMAD.MOV.U32 R39, RZ, RZ, R0 ;  /* 0x000000ffff277224 */ /* 0x000fe200078e0000 */
[----:B------:R-:W-:Y:S01]  /*d7c70*/  MOV R34, R193 ;  /* 0x000000c100227202 */ /* 0x000fe20000000f00 */
[----:B------:R-:W-:-:S02]  /*d7c80*/  IMAD.MOV.U32 R35, RZ, RZ, R192 ;  /* 0x000000ffff237224 */ /* 0x000fc400078e00c0 */
[C---:B------:R-:W-:Y:S06]  /*d7c90*/  HMMA.1688.F32.TF32 R192, R4.reuse, R188, R236 ;  /* 0x000000bc04c0723c */ /* 0x040fec00000810ec */
[----:B------:R-:W-:Y:S01]  /*d7ca0*/  HMMA.1688.F32.TF32 R188, R4, R128, R240 ;  /* 0x0000008004bc723c */ /* 0x000fe200000810f0 */
[----:B------:R-:W1:Y:S04]  /*d7cb0*/  LDSM.16.M88.4 R240, [R2+UR13+0x8080] ;  /* 0x0080800d02f0783b */ /* 0x000e680008000200 */
[----:B------:R-:W1:Y:S01]  /*d7cc0*/  LDSM.16.M88.4 R236, [R2+UR13+0x9080] ;  /* 0x0090800d02ec783b */ /* 0x000e620008000200 */
[----:B------:R-:W-:Y:S01]  /*d7cd0*/  MOV R252, R129 ;  /* 0x0000008100fc7202 */ /* 0x000fe20000000f00 */
        /* <DEDUP_REMOVED lines=8> */
[----:B------:R2:W-:Y:S01]  /*d7d60*/  STL [R1+0xe28], R206 ;  /* 0x000e28ce01007387 */ /* 0x0005e20000100800 */
[----:B------:R-:W-:Y:S02]  /*d7d70*/  MOV R0, R207 ;  /* 0x000000cf00007202 */ /* 0x000fe40000000f00 */
[C---:B--2---:R-:W-:Y:S03]  /*d7d80*/  HMMA.1688.F32.TF32 R204, R244.reuse, R30, R216 ;  /* 0x0000001ef4cc723c */ /* 0x044fe600000810d8 */
[----:B------:R-:W-:Y:S03]  /*d7d90*/  STL [R1+0xa62c], R0 ;  /* 0x00a62c0001007387 */ /* 0x000fe60000100800 */
[C---:B------:R-:W-:Y:S01]  /*d7da0*/  HMMA.1688.F32.TF32 R212, R244.reuse, R26, R220 ;  /* 0x0000001af4d4723c */ /* 0x040fe200000810dc */
[----:B------:R-:W-:Y:S04]  /*d7db0*/  STL.64 [R1+0xe10], R208 ;  /* 0x000e10d001007387 */ /* 0x000fe80000100a00 */
[----:B------:R2:W-:Y:S04]  /*d7dc0*/  STL.64 [R1+0xe18], R210 ;  /* 0x000e18d201007387 */ /* 0x0005e80000100a00 */
[----:B------:R-:W-:Y:S04]  /*d7dd0*/  LDSM.16.M88.4 R220, [R2+UR13+0xd080] ;  /* 0x00d0800d02dc783b */ /* 0x000fe80008000200 */
[----:B------:R-:W-:Y:S01]  /*d7de0*/  LDSM.16.M88.4 R216, [R2+UR13+0xe080] ;  /* 0x00e0800d02d8783b */ /* 0x000fe20008000200 */
[----:B--2---:R-:W-:Y:S01]  /*d7df0*/  HMMA.1688.F32.TF32 R208, R244, R22, R224 ;  /* 0x00000016f4d0723c */ /* 0x004fe200000810e0 */
[----:B------:R-:W-:-:S02]  /*d7e00*/  IMAD.MOV.U32 R0, RZ, RZ, R128 ;  /* 0x000000ffff007224 */ /* 0x000fc400078e0080 */
[----:B------:R-:W-:Y:S04]  /*d7e10*/  STL.64 [R1+0xe80], R204 ;  /* 0x000e80cc01007387 */ /* 0x000fe80000100a00 */
[----:B------:R2:W-:Y:S04]  /*d7e20*/  STL.64 [R1+0xe88], R206 ;  /* 0x000e88ce01007387 */ /* 0x0005e80000100a00 */
[----:B------:R-:W-:Y:S01]  /*d7e30*/  LDSM.16.M88.4 R224, [R2+UR13+0xc080] ;  /* 0x00c0800d02e0783b */ /* 0x000fe20008000200 */
[C---:B--2---:R-:W-:Y:S06]  /*d7e40*/  HMMA.1688.F32.TF32 R204, R4.reuse, R200, R228 ;  /* 0x000000c804cc723c */ /* 0x044fec00000810e4 */
[C---:B------:R-:W-:Y:S01]  /*d7e50*/  HMMA.1688.F32.TF32 R200, R4.reuse, R32, R232 ;  /* 0x0000002004c8723c */ /* 0x040fe200000810e8 */
[----:B------:R-:W2:Y:S05]  /*d7e60*/  LDSM.16.M88.4 R232, [R2+UR13+0xa080] ;  /* 0x00a0800d02e8783b */ /* 0x000eaa0008000200 */
[----:B---3--:R-:W-:Y:S01]  /*d7e70*/  HMMA.1688.F32.TF32 R128, R4, R248, R36 ;  /* 0x000000f80480723c */ /* 0x008fe20000081024 */
[----:B------:R-:W3:Y:S04]  /*d7e80*/  LDSM.16.M88.4 R228, [R2+UR13+0xb080] ;  /* 0x00b0800d02e4783b */ /* 0x000ee80008000200 */
[----:B------:R-:W-:Y:S04]  /*d7e90*/  STL.64 [R1+0xec0], R212 ;  /* 0x000ec0d401007387 */ /* 0x000fe80000100a00 */
[----:B------:R-:W-:Y:S04]  /*d7ea0*/  STL.64 [R1+0xec8], R214 ;  /* 0x000ec8d601007387 */ /* 0x000fe80000100a00 */
[----:B------:R-:W-:Y:S04]  /*d7eb0*/  STL.64 [R1+0xeb0], R208 ;  /* 0x000eb0d001007387 */ /* 0x000fe80000100a00 */
[----:B------:R-:W-:Y:S04]  /*d7ec0*/  STL.64 [R1+0xeb8], R210 ;  /* 0x000eb8d201007387 */ /* 0x000fe80000100a00 */
[----:B------:R-:W4:Y:S04]  /*d7ed0*/  LDSM.16.M88.4 R212, [R2+UR13+0xf080] ;  /* 0x00f0800d02d4783b */ /* 0x000f280008000200 */
[----:B------:R-:W4:Y:S01]  /*d7ee0*/  LDSM.16.M88.4 R208, [R2+UR13+0x10080] ;  /* 0x0100800d02d0783b */ /* 0x000f220008000200 */
[----:B------:R-:W-:-:S02]  /*d7ef0*/  IMAD.MOV.U32 R32, RZ, RZ, R197 ;  /* 0x000000ffff207224 */ /* 0x000fc400078e00c5 */
[----:B------:R-:W-:Y:S02]  /*d7f00*/  IMAD.MOV.U32 R33, RZ, RZ, R196 ;  /* 0x000000ffff217224 */ /* 0x000fe400078e00c4 */
[----:B------:R-:W-:Y:S04]  /*d7f10*/  LDSM.16.M88.4 R196, [R2+UR13+0x13080] ;  /* 0x0130800d02c4783b */ /* 0x000fe80008000200 */
[----:B------:R-:W-:Y:S04]  /*d7f20*/  STL.64 [R1+0xed0], R204 ;  /* 0x000ed0cc01007387 */ /* 0x000fe80000100a00 */
[----:B------:R-:W-:Y:S04]  /*d7f30*/  STL.64 [R1+0xed8], R206 ;  /* 0x000ed8ce01007387 */ /* 0x000fe80000100a00 */
[----:B------:R-:W-:Y:S04]  /*d7f40*/  STL.64 [R1+0xef0], R200 ;  /* 0x000ef0c801007387 */ /* 0x000fe80000100a00 */
[----:B------:R-:W-:Y:S04]  /*d7f50*/  STL.64 [R1+0xef8], R202 ;  /* 0x000ef8ca01007387 */ /* 0x000fe80000100a00 */
[----:B------:R-:W4:Y:S04]  /*d7f60*/  LDSM.16.M88.4 R204, [R2+UR13+0x11080] ;  /* 0x0110800d02cc783b */ /* 0x000f280008000200 */
[----:B------:R-:W-:Y:S04]  /*d7f70*/  STL.64 [R1+0xf20], R192 ;  /* 0x000f20c001007387 */ /* 0x000fe80000100a00 */
[----:B------:R-:W-:Y:S04]  /*d7f80*/  STL.64 [R1+0xf28], R194 ;  /* 0x000f28c201007387 */ /* 0x000fe80000100a00 */
[----:B------:R-:W4:Y:S04]  /*d7f90*/  LDSM.16.M88.4 R200, [R2+UR13+0x12080] ;  /* 0x0120800d02c8783b */ /* 0x000f280008000200 */
[----:B------:R-:W-:Y:S04]  /*d7fa0*/  STL.64 [R1+0xf30], R188 ;  /* 0x000f30bc01007387 */ /* 0x000fe80000100a00 */
[----:B------:R-:W-:Y:S04]  /*d7fb0*/  STL.64 [R1+0xf38], R190 ;  /* 0x000f38be01007387 */ /* 0x000fe80000100a00 */
[----:B-1----:R-:W-:Y:S04]  /*d7fc0*/  STL [R1+0xa28c], R242 ;  /* 0x00a28cf201007387 */ /* 0x002fe80000100800 */
[----:B------:R-:W-:Y:S04]  /*d7fd0*/  STL [R1+0xa288], R243 ;  /* 0x00a288f301007387 */ /* 0x000fe80000100800 */
[----:B------:R-:W1:Y:S04]  /*d7fe0*/  LDSM.16.M88.4 R192, [R2+UR13+0x14080] ;  /* 0x0140800d02c0783b */ /* 0x000e680008000200 */
[----:B------:R-:W-:Y:S04]  /*d7ff0*/  STL [R1+0xa2a4], R238 ;  /* 0x00a2a4ee01007387 */ /* 0x000fe80000100800 */
[----:B------:R-:W-:Y:S04]  /*d8000*/  STL [R1+0xa2a0], R239 ;  /* 0x00a2a0ef01007387 */ /* 0x000fe80000100800 */
[----:B------:R-:W-:Y:S04]  /*d8010*/  STL.64 [R1+0xf90], R128 ;  /* 0x000f908001007387 */ /* 0x000fe80000100a00 */
[----:B------:R2:W-:Y:S04]  /*d8020*/  STL.64 [R1+0xf98], R130 ;  /* 0x000f988201007387 */ /* 0x0005e80000100a00 */
[----:B------:R-:W1:Y:S01]  /*d8030*/  LDSM.16.M88.4 R188, [R2+UR13+0x15080] ;  /* 0x0150800d02bc783b */ /* 0x000e620008000200 */
[----:B------:R-:W-:-:S02]  /*d8040*/  IMAD.MOV.U32 R36, RZ, RZ, R185 ;  /* 0x000000ffff247224 */ /* 0x000fc400078e00b9 */
[----:B------:R-:W-:Y:S01]  /*d8050*/  IMAD.MOV.U32 R37, RZ, RZ, R184 ;  /* 0x000000ffff257224 */ /* 0x000fe200078e00b8 */
[----:B------:R-:W-:Y:S01]  /*d8060*/  MOV R38, R181 ;  /* 0x000000b500267202 */ /* 0x000fe20000000f00 */
[----:B------:R-:W1:Y:S01]  /*d8070*/  LDSM.16.M88.4 R184, [R2+UR13+0x16080] ;  /* 0x0160800d02b8783b */ /* 0x000e620008000200 */
[----:B------:R-:W-:-:S03]  /*d8080*/  IMAD.MOV.U32 R39, RZ, RZ, R180 ;  /* 0x000000ffff277224 */ /* 0x000fc600078e00b4 */
[----:B------:R-:W1:Y:S01]  /*d8090*/  LDSM.16.M88.4 R180, [R2+UR13+0x17080] ;  /* 0x0170800d02b4783b */ /* 0x000e620008000200 */
[----:B--2---:R-:W-:Y:S07]  /*d80a0*/  HMMA.1688.F32.TF32 R128, R4, R8, R32 ;  /* 0x000000080480723c */ /* 0x004fee0000081020 */
[----:B------:R-:W-:Y:S01]  /*d80b0*/  IMAD.MOV.U32 R32, RZ, RZ, R177 ;  /* 0x000000ffff207224 */ /* 0x000fe200078e00b1 */
[----:B------:R-:W-:Y:S02]  /*d80c0*/  MOV R33, R176 ;  /* 0x000000b000217202 */ /* 0x000fe40000000f00 */
[----:B------:R-:W2:Y:S01]  /*d80d0*/  LDSM.16.M88.4 R176, [R2+UR13+0x18080] ;  /* 0x0180800d02b0783b */ /* 0x000ea20008000200 */
[----:B------:R-:W-:-:S02]  /*d80e0*/  IMAD.MOV.U32 R34, RZ, RZ, R173 ;  /* 0x000000ffff227224 */ /* 0x000fc400078e00ad */
[----:B------:R-:W-:Y:S01]  /*d80f0*/  IMAD.MOV.U32 R35, RZ, RZ, R172 ;  /* 0x000000ffff237224 */ /* 0x000fe200078e00ac */
[----:B------:R-:W-:Y:S01]  /*d8100*/  STL [R1+0xa220], R234 ;  /* 0x00a220ea01007387 */ /* 0x000fe20000100800 */
[C---:B------:R-:W-:Y:S03]  /*d8110*/  HMMA.1688.F32.TF32 R36, R4.reuse, R12, R36 ;  /* 0x0000000c0424723c */ /* 0x040fe60000081024 */
[----:B------:R-:W-:Y:S04]  /*d8120*/  STL [R1+0xa21c], R235 ;  /* 0x00a21ceb01007387 */ /* 0x000fe80000100800 */
[----:B---3--:R-:W-:Y:S04]  /*d8130*/  STL [R1+0xa214], R230 ;  /* 0x00a214e601007387 */ /* 0x008fe80000100800 */
[----:B------:R-:W-:Y:S04]  /*d8140*/  STL [R1+0xa210], R231 ;  /* 0x00a210e701007387 */ /* 0x000fe80000100800 */
[----:B------:R-:W-:Y:S04]  /*d8150*/  STL [R1+0xa20c], R226 ;  /* 0x00a20ce201007387 */ /* 0x000fe80000100800 */
[----:B------:R-:W-:Y:S01]  /*d8160*/  STL [R1+0xa208], R227 ;  /* 0x00a208e301007387 */ /* 0x000fe20000100800 */
[----:B------:R-:W-:Y:S03]  /*d8170*/  HMMA.1688.F32.TF32 R32, R4, R16, R32 ;  /* 0x000000100420723c */ /* 0x000fe60000081020 */
[----:B------:R-:W-:Y:S04]  /*d8180*/  STL [R1+0xa224], R222 ;  /* 0x00a224de01007387 */ /* 0x000fe80000100800 */
[----:B------:R-:W-:Y:S04]  /*d8190*/  STL [R1+0xa218], R223 ;  /* 0x00a218df01007387 */ /* 0x000fe80000100800 */
[----:B------:R-:W-:Y:S04]  /*d81a0*/  STL [R1+0xa22c], R218 ;  /* 0x00a22cda01007387 */ /* 0x000fe80000100800 */
[----:B------:R-:W-:Y:S04]  /*d81b0*/  STL [R1+0xa228], R219 ;  /* 0x00a228db01007387 */ /* 0x000fe80000100800 */
[----:B------:R-:W-:Y:S04]  /*d81c0*/  STL.64 [R1+0x1030], R128 ;  /* 0x0010308001007387 */ /* 0x000fe80000100a00 */
[----:B------:R-:W-:Y:S04]  /*d81d0*/  STL.64 [R1+0x1038], R130 ;  /* 0x0010388201007387 */ /* 0x000fe80000100a00 */
        /* <DEDUP_REMOVED lines=11> */
[----:B------:R1:W-:Y:S04]  /*d8290*/  STL.64 [R1+0x1020], R36 ;  /* 0x0010202401007387 */ /* 0x0003e80000100a00 */
[----:B------:R3:W-:Y:S04]  /*d82a0*/  STL.64 [R1+0x1028], R38 ;  /* 0x0010282601007387 */ /* 0x0007e80000100a00 */
[----:B------:R-:W-:Y:S04]  /*d82b0*/  STL [R1+0xa1c0], R195 ;  /* 0x00a1c0c301007387 */ /* 0x000fe80000100800 */
[----:B------:R-:W-:Y:S04]  /*d82c0*/  STL [R1+0xa1b4], R190 ;  /* 0x00a1b4be01007387 */ /* 0x000fe80000100800 */
[----:B------:R-:W-:Y:S04]  /*d82d0*/  STL [R1+0xa1b0], R191 ;  /* 0x00a1b0bf01007387 */ /* 0x000fe80000100800 */
[----:B------:R-:W4:Y:S04]  /*d82e0*/  LDSM.16.M88.4 R172, [R2+UR13+0x19080] ;  /* 0x0190800d02ac783b */ /* 0x000f280008000200 */
[----:B------:R-:W-:Y:S04]  /*d82f0*/  STL [R1+0xa1a8], R186 ;  /* 0x00a1a8ba01007387 */ /* 0x000fe80000100800 */
[----:B------:R-:W-:Y:S01]  /*d8300*/  STL [R1+0xa1a4], R187 ;  /* 0x00a1a4bb01007387 */ /* 0x000fe20000100800 */
[----:B------:R-:W-:Y:S01]  /*d8310*/  IMAD.MOV.U32 R250, RZ, RZ, R34 ;  /* 0x000000fffffa7224 */ /* 0x000fe200078e0022 */
[----:B------:R-:W-:-:S02]  /*d8320*/  MOV R251, R35 ;  /* 0x0000002300fb7202 */ /* 0x000fc40000000f00 */
[----:B------:R-:W-:Y:S01]  /*d8330*/  STL [R1+0xa1ac], R182 ;  /* 0x00a1acb601007387 */ /* 0x000fe20000100800 */
[----:B-1----:R-:W-:Y:S02]  /*d8340*/  IMAD.MOV.U32 R36, RZ, RZ, R169 ;  /* 0x000000ffff247224 */ /* 0x002fe400078e00a9 */
[----:B------:R-:W-:Y:S01]  /*d8350*/  IMAD.MOV.U32 R37, RZ, RZ, R168 ;  /* 0x000000ffff257224 */ /* 0x000fe200078e00a8 */
[----:B---3--:R-:W-:Y:S01]  /*d8360*/  MOV R38, R165 ;  /* 0x000000a500267202 */ /* 0x008fe20000000f00 */
[----:B------:R-:W1:Y:S01]  /*d8370*/  LDSM.16.M88.4 R168, [R2+UR13+0x1a080] ;  /* 0x01a0800d02a8783b */ /* 0x000e620008000200 */
[----:B------:R-:W-:-:S03]  /*d8380*/  IMAD.MOV.U32 R39, RZ, RZ, R164 ;  /* 0x000000ffff277224 */ /* 0x000fc600078e00a4 */
[----:B------:R-:W-:Y:S04]  /*d8390*/  STL [R1+0xa1a0], R183 ;  /* 0x00a1a0b701007387 */ /* 0x000fe80000100800 */
[----:B------:R-:W3:Y:S04]  /*d83a0*/  LDSM.16.M88.4 R164, [R2+UR13+0x1b080] ;  /* 0x01b0800d02a4783b */ /* 0x000ee80008000200 */
[----:B--2---:R-:W-:Y:S01]  /*d83b0*/  STL [R1+0xa1bc], R178 ;  /* 0x00a1bcb201007387 */ /* 0x004fe20000100800 */
[----:B------:R-:W-:Y:S01]  /*d83c0*/  IMAD.MOV.U32 R244, RZ, RZ, R161 ;  /* 0x000000fffff47224 */ /* 0x000fe200078e00a1 */
[----:B------:R-:W-:-:S02]  /*d83d0*/  MOV R245, R160 ;  /* 0x000000a000f57202 */ /* 0x000fc40000000f00 */
[----:B------:R-:W-:Y:S04]  /*d83e0*/  STL [R1+0xa1b8], R179 ;  /* 0x00a1b8b301007387 */ /* 0x000fe80000100800 */
[----:B------:R-:W2:Y:S01]  /*d83f0*/  LDSM.16.M88.4 R160, [R2+UR13+0x1c080] ;  /* 0x01c0800d02a0783b */ /* 0x000ea20008000200 */
[----:B------:R-:W-:Y:S02]  /*d8400*/  IMAD.MOV.U32 R246, RZ, RZ, R157 ;  /* 0x000000fffff67224 */ /* 0x000fe400078e009d */
[----:B------:R-:W-:Y:S01]  /*d8410*/  IMAD.MOV.U32 R247, RZ, RZ, R156 ;  /* 0x000000fffff77224 */ /* 0x000fe200078e009c */
[----:B------:R-:W-:Y:S04]  /*d8420*/  STL.64 [R1+0xa638], R250 ;  /* 0x00a638fa01007387 */ /* 0x000fe80000100a00 */
[----:B------:R4:W-:Y:S04]  /*d8430*/  STL.64 [R1+0xa630], R248 ;  /* 0x00a630f801007387 */ /* 0x0009e80000100a00 */
[----:B------:R-:W2:Y:S01]  /*d8440*/  LDSM.16.M88.4 R156, [R2+UR13+0x1d080] ;  /* 0x01d0800d029c783b */ /* 0x000ea20008000200 */
[----:B------:R-:W-:-:S02]  /*d8450*/  IMAD.MOV.U32 R128, RZ, RZ, R145 ;  /* 0x000000ffff807224 */ /* 0x000fc400078e0091 */
[----:B------:R-:W-:Y:S01]  /*d8460*/  IMAD.MOV.U32 R129, RZ, RZ, R144 ;  /* 0x000000ffff817224 */ /* 0x000fe200078e0090 */
[----:B------:R-:W-:Y:S01]  /*d8470*/  MOV R130, R141 ;  /* 0x0000008d00827202 */ /* 0x000fe20000000f00 */
[----:B------:R-:W-:Y:S01]  /*d8480*/  LDSM.16.M88.4 R144, [R2+UR13+0x20080] ;  /* 0x0200800d0290783b */ /* 0x000fe20008000200 */
[----:B------:R-:W-:Y:S01]  /*d8490*/  IMAD.MOV.U32 R131, RZ, RZ, R140 ;  /* 0x000000ffff837224 */ /* 0x000fe200078e008c */
[----:B------:R-:W-:Y:S01]  /*d84a0*/  MOV R238, R32 ;  /* 0x0000002000ee7202 */ /* 0x000fe20000000f00 */
[----:B------:R-:W-:Y:S01]  /*d84b0*/  IMAD.MOV.U32 R239, RZ, RZ, R33 ;  /* 0x000000ffffef7224 */ /* 0x000fe200078e0021 */
[----:B------:R-:W-:Y:S01]  /*d84c0*/  LDSM.16.M88.4 R140, [R2+UR13+0x21080] ;  /* 0x0210800d028c783b */ /* 0x000fe20008000200 */
[----:B----4-:R-:W-:Y:S01]  /*d84d0*/  MOV R248, R153 ;  /* 0x0000009900f87202 */ /* 0x010fe20000000f00 */
[----:B------:R-:W-:Y:S02]  /*d84e0*/  IMAD.MOV.U32 R249, RZ, RZ, R152 ;  /* 0x000000fffff97224 */ /* 0x000fe400078e0098 */
[----:B------:R-:W-:Y:S01]  /*d84f0*/  IMAD.MOV.U32 R250, RZ, RZ, R149 ;  /* 0x000000fffffa7224 */ /* 0x000fe200078e0095 */
[----:B------:R-:W4:Y:S01]  /*d8500*/  LDSM.16.M88.4 R152, [R2+UR13+0x1e080] ;  /* 0x01e0800d0298783b */ /* 0x000f220008000200 */
[----:B------:R-:W-:-:S03]  /*d8510*/  MOV R251, R148 ;  /* 0x0000009400fb7202 */ /* 0x000fc60000000f00 */
[----:B------:R-:W4:Y:S01]  /*d8520*/  LDSM.16.M88.4 R148, [R2+UR13+0x1f080] ;  /* 0x01f0800d0294783b */ /* 0x000f220008000200 */
[----:B------:R-:W-:Y:S01]  /*d8530*/  IMAD.MOV.U32 R32, RZ, RZ, R137 ;  /* 0x000000ffff207224 */ /* 0x000fe200078e0089 */
[----:B------:R-:W-:Y:S01]  /*d8540*/  MOV R33, R136 ;  /* 0x0000008800217202 */ /* 0x000fe20000000f00 */
[----:B------:R-:W-:Y:S01]  /*d8550*/  IMAD.MOV.U32 R34, RZ, RZ, R133 ;  /* 0x000000ffff227224 */ /* 0x000fe200078e0085 */
[----:B------:R-:W4:Y:S01]  /*d8560*/  LDSM.16.M88.4 R136, [R2+UR13+0x22080] ;  /* 0x0220800d0288783b */ /* 0x000f220008000200 */
[----:B------:R-:W-:-:S03]  /*d8570*/  IMAD.MOV.U32 R35, RZ, RZ, R132 ;  /* 0x000000ffff237224 */ /* 0x000fc600078e0084 */
[----:B------:R-:W4:Y:S04]  /*d8580*/  LDSM.16.M88.4 R132, [R2+UR13+0x23080] ;  /* 0x0230800d0284783b */ /* 0x000f280008000200 */
[----:B------:R-:W-:Y:S04]  /*d8590*/  STL [R1+0xa19c], R174 ;  /* 0x00a19cae01007387 */ /* 0x000fe80000100800 */
[----:B------:R-:W-:Y:S01]  /*d85a0*/  STL [R1+0xa198], R175 ;  /* 0x00a198af01007387 */ /* 0x000fe20000100800 */
[C---:B------:R-:W-:Y:S03]  /*d85b0*/  HMMA.1688.F32.TF32 R32, R4.reuse, R240, R32 ;  /* 0x000000f00420723c */ /* 0x040fe60000081020 */
[----:B-1----:R-:W-:Y:S04]  /*d85c0*/  STL [R1+0xa194], R170 ;  /* 0x00a194aa01007387 */ /* 0x002fe80000100800 */
[----:B------:R-:W-:Y:S04]  /*d85d0*/  STL [R1+0xa190], R171 ;  /* 0x00a190ab01007387 */ /* 0x000fe80000100800 */
[----:B---3--:R-:W-:Y:S04]  /*d85e0*/  STL [R1+0xa1cc], R166 ;  /* 0x00a1cca601007387 */ /* 0x008fe80000100800 */
[----:B------:R-:W-:Y:S04]  /*d85f0*/  STL [R1+0xa1c8], R167 ;  /* 0x00a1c8a701007387 */ /* 0x000fe80000100800 */
[----:B--2---:R-:W-:Y:S04]  /*d8600*/  STL [R1+0xa18c], R162 ;  /* 0x00a18ca201007387 */ /* 0x004fe80000100800 */
[----:B------:R-:W-:Y:S04]  /*d8610*/  STL [R1+0xa188], R163 ;  /* 0x00a188a301007387 */ /* 0x000fe80000100800 */
[----:B------:R-:W-:Y:S04]  /*d8620*/  STL [R1+0xa16c], R158 ;  /* 0x00a16c9e01007387 */ /* 0x000fe80000100800 */
        /* <DEDUP_REMOVED lines=21> */
[----:B------:R-:W-:Y:S04]  /*d8780*/  STL.64 [R1+0xa658], R10 ;  /* 0x00a6580a01007387 */ /* 0x000fe80000100a00 */
[----:B------:R1:W-:Y:S04]  /*d8790*/  STL.64 [R1+0xa650], R8 ;  /* 0x00a6500801007387 */ /* 0x0003e80000100a00 */
[----:B-1----:R-:W3:Y:S04]  /*d87a0*/  LDL.LU R8, [R1+0xb80] ;  /* 0x000b800001087983 */ /* 0x002ee80000300800 */
        /* <DEDUP_REMOVED lines=8> */
[----:B------:R-:W4:Y:S01]  /*d8830*/  LDL.LU R243, [R1+0xb9c] ;  /* 0x000b9c0001f37983 */ /* 0x000f220000300800 */
[----:B------:R-:W-:-:S15]  /*d8840*/  HMMA.1688.F32.TF32 R128, R4, R236, R128 ;  /* 0x000000ec0480723c */ /* 0x000fde0000081080 */
[----:B------:R-:W-:-:S09]  /*d8850*/  NOP ;  /* 0x0000000000007918 */ /* 0x000fd20000000000 */
[----:B------:R-:W-:Y:S01]  /*d8860*/  IMAD.MOV.U32 R14, RZ, RZ, R129 ;  /* 0x000000ffff0e7224 */ /* 0x000fe200078e0081 */
[----:B------:R-:W-:Y:S01]  /*d8870*/  MOV R15, R130 ;  /* 0x00000082000f7202 */ /* 0x000fe20000000f00 */
[----:B------:R-:W-:Y:S02]  /*d8880*/  IMAD.MOV.U32 R18, RZ, RZ, R128 ;  /* 0x000000ffff127224 */ /* 0x000fe400078e0080 */
[----:B------:R-:W2:Y:S04]  /*d8890*/  LDL.LU R128, [R1+0xa694] ;  /* 0x00a6940001807983 */ /* 0x000ea80000300800 */
[----:B------:R-:W-:Y:S04]  /*d88a0*/  STL.64 [R1+0xa678], R14 ;  /* 0x00a6780e01007387 */ /* 0x000fe80000100a00 */
[----:B------:R1:W-:Y:S04]  /*d88b0*/  STL.64 [R1+0xa670], R12 ;  /* 0x00a6700c01007387 */ /* 0x0003e80000100a00 */
[----:B------:R-:W-:Y:S04]  /*d88c0*/  STL.64 [R1+0xa668], R238 ;  /* 0x00a668ee01007387 */ /* 0x000fe80000100a00 */
[----:B------:R3:W-:Y:S01]  /*d88d0*/  STL.64 [R1+0xa660], R236 ;  /* 0x00a660ec01007387 */ /* 0x0007e20000100a00 */
[----:B-1----:R-:W-:Y:S01]  /*d88e0*/  HMMA.1688.F32.TF32 R12, R4, R224, R248 ;  /* 0x000000e0040c723c */ /* 0x002fe200000810f8 */
[----:B------:R-:W-:-:S05]  /*d88f0*/  IMAD.MOV.U32 R19, RZ, RZ, R131 ;  /* 0x000000ffff137224 */ /* 0x000fca00078e0083 */
[C---:B---3--:R-:W-:Y:S06]  /*d8900*/  HMMA.1688.F32.TF32 R236, R4.reuse, R228, R8 ;  /* 0x000000e404ec723c */ /* 0x048fec0000081008 */
[C---:B------:R-:W-:Y:S06]  /*d8910*/  HMMA.1688.F32.TF32 R8, R4.reuse, R220, R244 ;  /* 0x000000dc0408723c */ /* 0x040fec00000810f4 */
[----:B----4-:R-:W-:-:S15]  /*d8920*/  HMMA.1688.F32.TF32 R240, R4, R232, R240 ;  /* 0x000000e804f0723c */ /* 0x010fde00000810f0 */
[----:B------:R-:W-:-:S03]  /*d8930*/  NOP ;  /* 0x0000000000007918 */ /* 0x000fc60000000000 */
[----:B------:R-:W-:Y:S01]  /*d8940*/  IMAD.MOV.U32 R198, RZ, RZ, R9 ;  /* 0x000000ffffc67224 */ /* 0x000fe200078e0009 */
[----:B------:R-:W-:Y:S01]  /*d8950*/  MOV R202, R10 ;  /* 0x0000000a00ca7202 */ /* 0x000fe20000000f00 */
[----:B------:R-:W-:-:S03]  /*d8960*/  IMAD.MOV.U32 R203, RZ, RZ, R11 ;  /* 0x000000ffffcb7224 */ /* 0x000fc600078e000b */
[----:B------:R-:W-:Y:S04]  /*d8970*/  STL.64 [R1+0xfe0], R240 ;  /* 0x000fe0f001007387 */ /* 0x000fe80000100a00 */
[----:B------:R-:W-:Y:S04]  /*d8980*/  STL.64 [R1+0xfe8], R242 ;  /* 0x000fe8f201007387 */ /* 0x000fe80000100a00 */
[----:B------:R-:W-:Y:S04]  /*d8990*/  STL.64 [R1+0xfd0], R236 ;  /* 0x000fd0ec01007387 */ /* 0x000fe80000100a00 */
[----:B------:R-:W-:Y:S04]  /*d89a0*/  STL.64 [R1+0xfd8], R238 ;  /* 0x000fd8ee01007387 */ /* 0x000fe80000100a00 */
[----:B------:R-:W-:Y:S04]  /*d89b0*/  STL.64 [R1+0xfc0], R12 ;  /* 0x000fc00c01007387 */ /* 0x000fe80000100a00 */
[----:B------:R-:W-:Y:S04]  /*d89c0*/  STL.64 [R1+0xfc8], R14 ;  /* 0x000fc80e01007387 */ /* 0x000fe80000100a00 */
[----:B------:R1:W-:Y:S02]  /*d89d0*/  STL [R1+0xfb0], R8 ;  /* 0x000fb00801007387 */ /* 0x0003e40000100800 */
[----:B-1----:R-:W-:Y:S02]  /*d89e0*/  HMMA.1688.F32.TF32 R8, R4, R216, R36 ;  /* 0x000000d80408723c */ /* 0x002fe40000081024 */
[----:B------:R1:W-:Y:S04]  /*d89f0*/  STL [R1+0xa25c], R203 ;  /* 0x00a25ccb01007387 */ /* 0x0003e80000100800 */
[----:B------:R-:W-:Y:S04]  /*d8a00*/  STL [R1+0xa258], R202 ;  /* 0x00a258ca01007387 */ /* 0x000fe80000100800 */
[----:B------:R-:W-:-:S14]  /*d8a10*/  STL [R1+0xa254], R198 ;  /* 0x00a254c601007387 */ /* 0x000fdc0000100800 */
[----:B------:R-:W-:Y:S01]  /*d8a20*/  IMAD.MOV.U32 R206, RZ, RZ, R8 ;  /* 0x000000ffffce7224 */ /* 0x000fe200078e0008 */
[----:B------:R-:W-:Y:S01]  /*d8a30*/  MOV R207, R9 ;  /* 0x0000000900cf7202 */ /* 0x000fe20000000f00 */
[----:B------:R-:W-:Y:S02]  /*d8a40*/  IMAD.MOV.U32 R210, RZ, RZ, R10 ;  /* 0x000000ffffd27224 */ /* 0x000fe400078e000a */
[----:B------:R-:W-:Y:S02]  /*d8a50*/  IMAD.MOV.U32 R211, RZ, RZ, R11 ;  /* 0x000000ffffd37224 */ /* 0x000fe400078e000b */
[----:B--2---:R-:W-:Y:S03]  /*d8a60*/  HMMA.1688.F32.TF32 R8, R4, R212, R32 ;  /* 0x000000d40408723c */ /* 0x004fe60000081020 */
[----:B------:R-:W-:Y:S04]  /*d8a70*/  STL [R1+0xa26c], R211 ;  /* 0x00a26cd301007387 */ /* 0x000fe80000100800 */
[----:B------:R-:W-:Y:S04]  /*d8a80*/  STL [R1+0xa268], R210 ;  /* 0x00a268d201007387 */ /* 0x000fe80000100800 */
[----:B------:R-:W-:Y:S04]  /*d8a90*/  STL [R1+0xa264], R207 ;  /* 0x00a264cf01007387 */ /* 0x000fe80000100800 */
[----:B------:R-:W-:Y:S08]  /*d8aa0*/  STL [R1+0xa260], R206 ;  /* 0x00a260ce01007387 */ /* 0x000ff00000100800 */
[----:B------:R2:W-:Y:S04]  /*d8ab0*/  STL [R1+0xf80], R8 ;  /* 0x000f800801007387 */ /* 0x0005e80000100800 */
[----:B------:R-:W3:Y:S04]  /*d8ac0*/  LDL.LU R126, [R1+0xaa8] ;  /* 0x000aa800017e7983 */ /* 0x000ee80000300800 */
[----:B------:R-:W3:Y:S04]  /*d8ad0*/  LDL.LU R127, [R1+0xaac] ;  /* 0x000aac00017f7983 */ /* 0x000ee80000300800 */
        /* <DEDUP_REMOVED lines=31> */
[----:B-1----:R-:W-:-:S03]  /*d8cd0*/  MOV R203, R9 ;  /* 0x0000000900cb7202 */ /* 0x002fc60000000f00 */
[----:B--2---:R-:W2:Y:S01]  /*d8ce0*/  LDL.LU R8, [R1+0xad0] ;  /* 0x000ad00001087983 */ /* 0x004ea20000300800 */
[----:B------:R-:W-:-:S03]  /*d8cf0*/  IMAD.MOV.U32 R202, RZ, RZ, R10 ;  /* 0x000000ffffca7224 */ /* 0x000fc600078e000a */
[----:B------:R-:W2:Y:S01]  /*d8d00*/  LDL.LU R9, [R1+0xad4] ;  /* 0x000ad40001097983 */ /* 0x000ea20000300800 */
[----:B------:R-:W-:-:S03]  /*d8d10*/  IMAD.MOV.U32 R198, RZ, RZ, R11 ;  /* 0x000000ffffc67224 */ /* 0x000fc600078e000b */
[----:B------:R-:W2:Y:S04]  /*d8d20*/  LDL.LU R10, [R1+0xad8] ;  /* 0x000ad800010a7983 */ /* 0x000ea80000300800 */
[----:B------:R-:W2:Y:S01]  /*d8d30*/  LDL.LU R11, [R1+0xadc] ;  /* 0x000adc00010b7983 */ /* 0x000ea20000300800 */
[----:B------:R-:W-:Y:S02]  /*d8d40*/  IMAD.MOV.U32 R94, RZ, RZ, R105 ;  /* 0x000000ffff5e7224 */ /* 0x000fe400078e0069 */
[----:B------:R-:W-:Y:S02]  /*d8d50*/  IMAD.MOV.U32 R95, RZ, RZ, R104 ;  /* 0x000000ffff5f7224 */ /* 0x000fe400078e0068 */
        /* <DEDUP_REMOVED lines=9> */
[----:B------:R-:W-:Y:S01]  /*d8df0*/  MOV R101, R80 ;  /* 0x0000005000657202 */ /* 0x000fe20000000f00 */
[----:B------:R-:W-:Y:S02]  /*d8e00*/  IMAD.MOV.U32 R102, RZ, RZ, R77 ;  /* 0x000000ffff667224 */ /* 0x000fe400078e004d */
[----:B------:R-:W-:-:S02]  /*d8e10*/  IMAD.MOV.U32 R103, RZ, RZ, R76 ;  /* 0x000000ffff677224 */ /* 0x000fc400078e004c */
[----:B------:R-:W-:Y:S01]  /*d8e20*/  IMAD.MOV.U32 R114, RZ, RZ, R109 ;  /* 0x000000ffff727224 */ /* 0x000fe200078e006d */
[----:B------:R-:W-:Y:S01]  /*d8e30*/  MOV R115, R108 ;  /* 0x0000006c00737202 */ /* 0x000fe20000000f00 */
[C---:B----4-:R-:W-:Y:S06]  /*d8e40*/  HMMA.1688.F32.TF32 R128, R4.reuse, R208, R128 ;  /* 0x000000d00480723c */ /* 0x050fec0000081080 */
[----:B---3--:R-:W-:Y:S01]  /*d8e50*/  HMMA.1688.F32.TF32 R36, R4, R204, R36 ;  /* 0x000000cc0424723c */ /* 0x008fe20000081024 */
[----:B------:R-:W-:Y:S01]  /*d8e60*/  MOV R118, R61 ;  /* 0x0000003d00767202 */ /* 0x000fe20000000f00 */
[----:B------:R-:W-:-:S04]  /*d8e70*/  IMAD.MOV.U32 R119, RZ, RZ, R60 ;  /* 0x000000ffff777224 */ /* 0x000fc800078e003c */
[C---:B------:R-:W-:Y:S06]  /*d8e80*/  HMMA.1688.F32.TF32 R32, R4.reuse, R200, R32 ;  /* 0x000000c80420723c */ /* 0x040fec0000081020 */
[C---:B------:R-:W-:Y:S06]  /*d8e90*/  HMMA.1688.F32.TF32 R12, R4.reuse, R192, R12 ;  /* 0x000000c0040c723c */ /* 0x040fec000008100c */
[----:B--2---:R-:W-:Y:S01]  /*d8ea0*/  HMMA.1688.F32.TF32 R8, R4, R184, R8 ;  /* 0x000000b80408723c */ /* 0x004fe20000081008 */
[----:B------:R-:W-:-:S05]  /*d8eb0*/  IMAD.MOV.U32 R215, RZ, RZ, R129 ;  /* 0x000000ffffd77224 */ /* 0x000fca00078e0081 */
[----:B------:R-:W-:Y:S01]  /*d8ec0*/  IMAD.MOV.U32 R211, RZ, RZ, R36 ;  /* 0x000000ffffd37224 */ /* 0x000fe200078e0024 */
[----:B------:R-:W2:Y:S01]  /*d8ed0*/  LDL.LU R129, [R1+0xa690] ;  /* 0x00a6900001817983 */ /* 0x000ea20000300800 */
[----:B------:R-:W-:-:S03]  /*d8ee0*/  IMAD.MOV.U32 R210, RZ, RZ, R37 ;  /* 0x000000ffffd27224 */ /* 0x000fc600078e0025 */
[----:B------:R-:W3:Y:S01]  /*d8ef0*/  LDL.LU.64 R36, [R1+0xa688] ;  /* 0x00a6880001247983 */ /* 0x000ee20000300a00 */
[----:B------:R-:W-:Y:S01]  /*d8f00*/  IMAD.MOV.U32 R222, RZ, RZ, R32 ;  /* 0x000000ffffde7224 */ /* 0x000fe200078e0020 */
[----:B------:R-:W-:Y:S01]  /*d8f10*/  MOV R234, R33 ;  /* 0x0000002100ea7202 */ /* 0x000fe20000000f00 */
[----:B------:R-:W-:Y:S01]  /*d8f20*/  HMMA.1688.F32.TF32 R236, R4, R196, R236 ;  /* 0x000000c404ec723c */ /* 0x000fe200000810ec */
[----:B------:R-:W4:Y:S04]  /*d8f30*/  LDL.LU.64 R32, [R1+0xa680] ;  /* 0x00a6800001207983 */ /* 0x000f280000300a00 */
[----:B------:R-:W-:Y:S04]  /*d8f40*/  STL [R1+0xf14], R13 ;  /* 0x000f140d01007387 */ /* 0x000fe80000100800 */
[----:B------:R1:W-:Y:S01]  /*d8f50*/  STL.64 [R1+0xf18], R14 ;  /* 0x000f180e01007387 */ /* 0x0003e20000100a00 */
[----:B------:R-:W-:-:S02]  /*d8f60*/  IMAD.MOV.U32 R199, RZ, RZ, R12 ;  /* 0x000000ffffc77224 */ /* 0x000fc400078e000c */
[----:B------:R-:W-:Y:S02]  /*d8f70*/  IMAD.MOV.U32 R122, RZ, RZ, R53 ;  /* 0x000000ffff7a7224 */ /* 0x000fe400078e0035 */
[----:B------:R-:W-:Y:S01]  /*d8f80*/  IMAD.MOV.U32 R123, RZ, RZ, R52 ;  /* 0x000000ffff7b7224 */ /* 0x000fe200078e0034 */
[----:B------:R-:W-:Y:S01]  /*d8f90*/  MOV R214, R128 ;  /* 0x0000008000d67202 */ /* 0x000fe20000000f00 */
[----:B------:R-:W-:Y:S01]  /*d8fa0*/  IMAD.MOV.U32 R218, RZ, RZ, R130 ;  /* 0x000000ffffda7224 */ /* 0x000fe200078e0082 */
[----:B------:R-:W-:Y:S02]  /*d8fb0*/  MOV R219, R131 ;  /* 0x0000008300db7202 */ /* 0x000fe40000000f00 */
[----:B------:R-:W-:Y:S01]  /*d8fc0*/  MOV R108, R73 ;  /* 0x00000049006c7202 */ /* 0x000fe20000000f00 */
[----:B------:R-:W-:Y:S02]  /*d8fd0*/  IMAD.MOV.U32 R109, RZ, RZ, R72 ;  /* 0x000000ffff6d7224 */ /* 0x000fe400078e0048 */
[----:B------:R-:W-:Y:S01]  /*d8fe0*/  IMAD.MOV.U32 R110, RZ, RZ, R69 ;  /* 0x000000ffff6e7224 */ /* 0x000fe200078e0045 */
[----:B------:R-:W-:Y:S01]  /*d8ff0*/  MOV R111, R68 ;  /* 0x00000044006f7202 */ /* 0x000fe20000000f00 */
[----:B------:R-:W-:Y:S01]  /*d9000*/  LDSM.16.M88.4 R88, [R2+UR13+0x30080] ;  /* 0x0300800d0258783b */ /* 0x000fe20008000200 */
[----:B-1----:R-:W-:Y:S03]  /*d9010*/  HMMA.1688.F32.TF32 R12, R4, R188, R240 ;  /* 0x000000bc040c723c */ /* 0x002fe600000810f0 */
[----:B------:R-:W-:Y:S04]  /*d9020*/  LDSM.16.M88.4 R84, [R2+UR13+0x31080] ;  /* 0x0310800d0254783b */ /* 0x000fe80008000200 */
[----:B------:R-:W-:Y:S04]  /*d9030*/  LDSM.16.M88.4 R80, [R2+UR13+0x32080] ;  /* 0x0320800d0250783b */ /* 0x000fe80008000200 */
[----:B------:R-:W-:Y:S04]  /*d9040*/  LDSM.16.M88.4 R76, [R2+UR13+0x33080] ;  /* 0x0330800d024c783b */ /* 0x000fe80008000200 */
[----:B------:R-:W-:Y:S04]  /*d9050*/  LDSM.16.M88.4 R72, [R2+UR13+0x34080] ;  /* 0x0340800d0248783b */ /* 0x000fe80008000200 */
[----:B------:R-:W-:Y:S04]  /*d9060*/  LDSM.16.M88.4 R68, [R2+UR13+0x35080] ;  /* 0x0350800d0244783b */ /* 0x000fe80008000200 */
[----:B------:R-:W-:Y:S04]  /*d9070*/  LDSM.16.M88.4 R60, [R2+UR13+0x37080] ;  /* 0x0370800d023c783b */ /* 0x000fe80008000200 */
[----:B------:R-:W-:Y:S01]  /*d9080*/  LDSM.16.M88.4 R52, [R2+UR13+0x39080] ;  /* 0x0390800d0234783b */ /* 0x000fe20008000200 */
        /* <DEDUP_REMOVED lines=8> */
[----:B------:R-:W-:Y:S04]  /*d9110*/  STL.64 [R1+0xee0], R8 ;  /* 0x000ee00801007387 */ /* 0x000fe80000100a00 */
[----:B------:R1:W-:Y:S02]  /*d9120*/  STL.64 [R1+0xee8], R10 ;  /* 0x000ee80a01007387 */ /* 0x0003e40000100a00 */
[----:B-1----:R-:W-:Y:S07]  /*d9130*/  HMMA.1688.F32.TF32 R8, R4, R172, R124 ;  /* 0x000000ac0408723c */ /* 0x002fee000008107c */
[----:B------:R-:W-:-:S02]  /*d9140*/  IMAD.MOV.U32 R124, RZ, RZ, R121 ;  /* 0x000000ffff7c7224 */ /* 0x000fc400078e0079 */
[----:B------:R-:W-:Y:S01]  /*d9150*/  IMAD.MOV.U32 R125, RZ, RZ, R120 ;  /* 0x000000ffff7d7224 */ /* 0x000fe200078e0078 */
[----:B------:R-:W-:Y:S01]  /*d9160*/  MOV R126, R117 ;  /* 0x00000075007e7202 */ /* 0x000fe20000000f00 */
[----:B------:R-:W-:-:S13]  /*d9170*/  IMAD.MOV.U32 R127, RZ, RZ, R116 ;  /* 0x000000ffff7f7224 */ /* 0x000fda00078e0074 */
[----:B------:R-:W-:Y:S01]  /*d9180*/  MOV R191, R8 ;  /* 0x0000000800bf7202 */ /* 0x000fe20000000f00 */
[----:B------:R-:W-:Y:S02]  /*d9190*/  IMAD.MOV.U32 R190, RZ, RZ, R9 ;  /* 0x000000ffffbe7224 */ /* 0x000fe400078e0009 */
[----:B------:R-:W-:Y:S01]  /*d91a0*/  IMAD.MOV.U32 R179, RZ, RZ, R10 ;  /* 0x000000ffffb37224 */ /* 0x000fe200078e000a */
[----:B------:R-:W-:Y:S02]  /*d91b0*/  MOV R178, R11 ;  /* 0x0000000b00b27202 */ /* 0x000fe40000000f00 */
[----:B------:R-:W-:Y:S01]  /*d91c0*/  HMMA.1688.F32.TF32 R8, R4, R168, R124 ;  /* 0x000000a80408723c */ /* 0x000fe2000008107c */
[----:B------:R-:W-:Y:S01]  /*d91d0*/  MOV R230, R236 ;  /* 0x000000ec00e67202 */ /* 0x000fe20000000f00 */
[----:B------:R-:W-:-:S15]  /*d91e0*/  IMAD.MOV.U32 R231, RZ, RZ, R237 ;  /* 0x000000ffffe77224 */ /* 0x000fde00078e00ed */
[----:B------:R-:W-:-:S07]  /*d91f0*/  NOP ;  /* 0x0000000000007918 */ /* 0x000fce0000000000 */
[----:B------:R-:W-:Y:S01]  /*d9200*/  MOV R166, R8 ;  /* 0x0000000800a67202 */ /* 0x000fe20000000f00 */
[----:B------:R-:W-:Y:S02]  /*d9210*/  IMAD.MOV.U32 R167, RZ, RZ, R9 ;  /* 0x000000ffffa77224 */ /* 0x000fe400078e0009 */
[----:B------:R-:W-:Y:S01]  /*d9220*/  IMAD.MOV.U32 R194, RZ, RZ, R10 ;  /* 0x000000ffffc27224 */ /* 0x000fe200078e000a */
[----:B------:R-:W-:Y:S02]  /*d9230*/  MOV R195, R11 ;  /* 0x0000000b00c37202 */ /* 0x000fe40000000f00 */
[----:B------:R-:W-:Y:S01]  /*d9240*/  HMMA.1688.F32.TF32 R8, R4, R164, R92 ;  /* 0x000000a40408723c */ /* 0x000fe2000008105c */
[----:B------:R-:W-:Y:S01]  /*d9250*/  IMAD.MOV.U32 R226, RZ, RZ, R238 ;  /* 0x000000ffffe27224 */ /* 0x000fe200078e00ee */
[----:B------:R-:W-:-:S04]  /*d9260*/  MOV R227, R239 ;  /* 0x000000ef00e37202 */ /* 0x000fc80000000f00 */
[C---:B------:R-:W-:Y:S06]  /*d9270*/  HMMA.1688.F32.TF32 R236, R4.reuse, R180, R248 ;  /* 0x000000b404ec723c */ /* 0x040fec00000810f8 */
[----:B------:R-:W-:Y:S01]  /*d9280*/  HMMA.1688.F32.TF32 R12, R4, R176, R244 ;  /* 0x000000b0040c723c */ /* 0x000fe200000810f4 */
        /* <DEDUP_REMOVED lines=8> */
[----:B------:R-:W-:Y:S01]  /*d9310*/  LDSM.16.M88.4 R92, [R2+UR13+0x2f080] ;  /* 0x02f0800d025c783b */ /* 0x000fe20008000200 */
[----:B------:R-:W-:Y:S01]  /*d9320*/  IMAD.MOV.U32 R182, RZ, RZ, R8 ;  /* 0x000000ffffb67224 */ /* 0x000fe200078e0008 */
[----:B------:R-:W-:Y:S01]  /*d9330*/  MOV R186, R9 ;  /* 0x0000000900ba7202 */ /* 0x000fe20000000f00 */
[----:B------:R-:W-:Y:S02]  /*d9340*/  IMAD.MOV.U32 R187, RZ, RZ, R10 ;  /* 0x000000ffffbb7224 */ /* 0x000fe400078e000a */
[----:B------:R-:W-:Y:S01]  /*d9350*/  IMAD.MOV.U32 R183, RZ, RZ, R11 ;  /* 0x000000ffffb77224 */ /* 0x000fe200078e000b */
[----:B------:R-:W-:Y:S01]  /*d9360*/  STL.64 [R1+0xea0], R236 ;  /* 0x000ea0ec01007387 */ /* 0x000fe20000100a00 */
[----:B------:R-:W-:Y:S03]  /*d9370*/  HMMA.1688.F32.TF32 R8, R4, R160, R96 ;  /* 0x000000a00408723c */ /* 0x000fe60000081060 */
[----:B------:R-:W-:Y:S04]  /*d9380*/  STL.64 [R1+0xea8], R238 ;  /* 0x000ea8ee01007387 */ /* 0x000fe80000100a00 */
[----:B------:R-:W-:Y:S04]  /*d9390*/  STL.64 [R1+0xe90], R12 ;  /* 0x000e900c01007387 */ /* 0x000fe80000100a00 */
[----:B------:R1:W-:Y:S01]  /*d93a0*/  STL.64 [R1+0xe98], R14 ;  /* 0x000e980e01007387 */ /* 0x0003e20000100a00 */
[----:B------:R-:W-:-:S02]  /*d93b0*/  IMAD.MOV.U32 R250, RZ, RZ, R21 ;  /* 0x000000fffffa7224 */ /* 0x000fc400078e0015 */
[----:B------:R-:W-:Y:S02]  /*d93c0*/  IMAD.MOV.U32 R251, RZ, RZ, R20 ;  /* 0x000000fffffb7224 */ /* 0x000fe400078e0014 */
[----:B------:R-:W-:Y:S01]  /*d93d0*/  IMAD.MOV.U32 R248, RZ, RZ, R25 ;  /* 0x000000fffff87224 */ /* 0x000fe200078e0019 */
[----:B------:R-:W4:Y:S01]  /*d93e0*/  LDSM.16.M88.4 R20, [R2+UR13+0x24080] ;  /* 0x0240800d0214783b */ /* 0x000f220008000200 */
[----:B------:R-:W-:-:S03]  /*d93f0*/  MOV R249, R24 ;  /* 0x0000001800f97202 */ /* 0x000fc60000000f00 */
[----:B------:R-:W4:Y:S04]  /*d9400*/  LDSM.16.M88.4 R24, [R2+UR13+0x25080] ;  /* 0x0250800d0218783b */ /* 0x000f280008000200 */
[----:B------:R-:W-:Y:S04]  /*d9410*/  LDSM.16.M88.4 R96, [R2+UR13+0x2e080] ;  /* 0x02e0800d0260783b */ /* 0x000fe80008000200 */
[----:B------:R-:W-:Y:S04]  /*d9420*/  LDSM.16.M88.4 R64, [R2+UR13+0x36080] ;  /* 0x0360800d0240783b */ /* 0x000fe80008000200 */
[----:B------:R-:W-:Y:S04]  /*d9430*/  LDSM.16.M88.4 R56, [R2+UR13+0x38080] ;  /* 0x0380800d0238783b */ /* 0x000fe80008000200 */
[----:B------:R-:W-:Y:S04]  /*d9440*/  LDSM.16.M88.4 R48, [R2+UR13+0x3a080] ;  /* 0x03a0800d0230783b */ /* 0x000fe80008000200 */
[----:B------:R-:W-:Y:S01]  /*d9450*/  LDSM.16.M88.4 R44, [R2+UR13+0x3b080] ;  /* 0x03b0800d022c783b */ /* 0x000fe20008000200 */
[----:B-1----:R-:W-:Y:S03]  /*d9460*/  HMMA.1688.F32.TF32 R12, R4, R156, R100 ;  /* 0x0000009c040c723c */ /* 0x002fe60000081064 */
[----:B------:R-:W-:Y:S01]  /*d9470*/  LDSM.16.M88.4 R100, [R2+UR13+0x2d080] ;  /* 0x02d0800d0264783b */ /* 0x000fe20008000200 */
[----:B------:R-:W-:Y:S01]  /*d9480*/  MOV R207, R38 ;  /* 0x0000002600cf7202 */ /* 0x000fe20000000f00 */
[----:B------:R-:W-:-:S02]  /*d9490*/  IMAD.MOV.U32 R206, RZ, RZ, R39 ;  /* 0x000000ffffce7224 */ /* 0x000fc400078e0027 */
[----:B------:R-:W-:Y:S02]  /*d94a0*/  IMAD.MOV.U32 R235, RZ, RZ, R34 ;  /* 0x000000ffffeb7224 */ /* 0x000fe400078e0022 */
[----:B------:R-:W-:Y:S01]  /*d94b0*/  IMAD.MOV.U32 R223, RZ, RZ, R35 ;  /* 0x000000ffffdf7224 */ /* 0x000fe200078e0023 */
[----:B------:R-:W-:Y:S01]  /*d94c0*/  MOV R242, R29 ;  /* 0x0000001d00f27202 */ /* 0x000fe20000000f00 */
[----:B------:R-:W-:Y:S01]  /*d94d0*/  IMAD.MOV.U32 R243, RZ, RZ, R28 ;  /* 0x000000fffff37224 */ /* 0x000fe200078e001c */
[----:B------:R-:W-:Y:S01]  /*d94e0*/  LDS R244, [R3+UR12+0x83000] ;  /* 0x0830000c03f47984 */ /* 0x000fe20008000800 */
[----:B------:R-:W-:Y:S01]  /*d94f0*/  MOV R174, R8 ;  /* 0x0000000800ae7202 */ /* 0x000fe20000000f00 */
[----:B------:R-:W-:Y:S02]  /*d9500*/  IMAD.MOV.U32 R175, RZ, RZ, R9 ;  /* 0x000000ffffaf7224 */ /* 0x000fe400078e0009 */
[----:B------:R-:W-:Y:S01]  /*d9510*/  IMAD.MOV.U32 R170, RZ, RZ, R10 ;  /* 0x000000ffffaa7224 */ /* 0x000fe200078e000a */
[----:B------:R-:W-:Y:S01]  /*d9520*/  MOV R171, R11 ;  /* 0x0000000b00ab7202 */ /* 0x000fe20000000f00 */
[----:B------:R-:W-:Y:S01]  /*d9530*/  LDSM.16.M88.4 R28, [R2+UR13+0x3f080] ;  /* 0x03f0800d021c783b */ /* 0x000fe20008000200 */
[----:B------:R-:W-:Y:S03]  /*d9540*/  HMMA.1688.F32.TF32 R8, R4, R152, R104 ;  /* 0x000000980408723c */ /* 0x000fe60000081068 */
[----:B------:R-:W-:Y:S04]  /*d9550*/  LDSM.16.M88.4 R104, [R2+UR13+0x2c080] ;  /* 0x02c0800d0268783b */ /* 0x000fe80008000200 */
[----:B------:R-:W-:Y:S04]  /*d9560*/  LDS R246, [R3+UR12+0x83400] ;  /* 0x0834000c03f67984 */ /* 0x000fe80008000800 */
[----:B------:R-:W-:Y:S04]  /*d9570*/  STL.64 [R1+0x780], R12 ;  /* 0x0007800c01007387 */ /* 0x000fe80000100a00 */
[----:B------:R-:W-:Y:S08]  /*d9580*/  STL.64 [R1+0x788], R14 ;  /* 0x0007880e01007387 */ /* 0x000ff00000100a00 */
[----:B------:R1:W-:Y:S01]  /*d9590*/  STL.64 [R1+0x770], R8 ;  /* 0x0007700801007387 */ /* 0x0003e20000100a00 */
[----:B------:R-:W-:-:S02]  /*d95a0*/  IMAD.MOV.U32 R162, RZ, RZ, R10 ;  /* 0x000000ffffa27224 */ /* 0x000fc400078e000a */
[----:B------:R-:W-:Y:S02]  /*d95b0*/  IMAD.MOV.U32 R163, RZ, RZ, R11 ;  /* 0x000000ffffa37224 */ /* 0x000fe400078e000b */
[----:B-1----:R-:W-:Y:S01]  /*d95c0*/  HMMA.1688.F32.TF32 R8, R4, R144, R112 ;  /* 0x000000900408723c */ /* 0x002fe20000081070 */
[----:B------:R-:W-:-:S15]  /*d95d0*/  LDSM.16.M88.4 R112, [R2+UR13+0x2a080] ;  /* 0x02a0800d0270783b */ /* 0x000fde0008000200 */
[----:B------:R-:W-:-:S08]  /*d95e0*/  NOP ;  /* 0x0000000000007918 */ /* 0x000fd00000000000 */
[----:B------:R-:W-:Y:S01]  /*d95f0*/  MOV R138, R8 ;  /* 0x00000008008a7202 */ /* 0x000fe20000000f00 */
[----:B------:R-:W-:Y:S02]  /*d9600*/  IMAD.MOV.U32 R139, RZ, RZ, R9 ;  /* 0x000000ffff8b7224 */ /* 0x000fe400078e0009 */
        /* <DEDUP_REMOVED lines=9> */
[C---:B------:R-:W-:Y:S01]  /*d96a0*/  HMMA.1688.F32.TF32 R8, R4.reuse, R136, R120 ;  /* 0x000000880408723c */ /* 0x040fe20000081078 */
[----:B------:R-:W-:Y:S05]  /*d96b0*/  LDSM.16.M88.4 R120, [R2+UR13+0x28080] ;  /* 0x0280800d0278783b */ /* 0x000fea0008000200 */
[----:B------:R-:W-:Y:S01]  /*d96c0*/  HMMA.1688.F32.TF32 R12, R4, R148, R108 ;  /* 0x00000094040c723c */ /* 0x000fe2000008106c */
[----:B------:R-:W-:-:S15]  /*d96d0*/  LDSM.16.M88.4 R108, [R2+UR13+0x2b080] ;  /* 0x02b0800d026c783b */ /* 0x000fde0008000200 */
[----:B------:R-:W-:-:S02]  /*d96e0*/  NOP ;  /* 0x0000000000007918 */ /* 0x000fc40000000000 */
[----:B------:R-:W-:Y:S01]  /*d96f0*/  IMAD.MOV.U32 R150, RZ, RZ, R8 ;  /* 0x000000ffff967224 */ /* 0x000fe200078e0008 */
[----:B--2---:R-:W-:Y:S04]  /*d9700*/  LDS R245, [R129+UR12+0x83000] ;  /* 0x0830000c81f57984 */ /* 0x004fe80008000800 */
[----:B------:R-:W-:Y:S01]  /*d9710*/  LDS R247, [R129+UR12+0x83400] ;  /* 0x0834000c81f77984 */ /* 0x000fe20008000800 */
[----:B------:R-:W-:Y:S01]  /*d9720*/  MOV R154, R9 ;  /* 0x00000009009a7202 */ /* 0x000fe20000000f00 */
[----:B------:R-:W-:Y:S02]  /*d9730*/  IMAD.MOV.U32 R155, RZ, RZ, R10 ;  /* 0x000000ffff9b7224 */ /* 0x000fe400078e000a */
[----:B------:R-:W-:Y:S01]  /*d9740*/  IMAD.MOV.U32 R151, RZ, RZ, R11 ;  /* 0x000000ffff977224 */ /* 0x000fe200078e000b */
[----:B------:R-:W1:Y:S01]  /*d9750*/  LDSM.16.M88.4 R128, [R2+UR13+0x26080] ;  /* 0x0260800d0280783b */ /* 0x000e620008000200 */
[----:B------:R-:W-:Y:S03]  /*d9760*/  HMMA.1688.F32.TF32 R8, R4, R132, R124 ;  /* 0x000000840408723c */ /* 0x000fe6000008107c */
[----:B------:R-:W2:Y:S04]  /*d9770*/  LDSM.16.M88.4 R124, [R2+UR13+0x27080] ;  /* 0x0270800d027c783b */ /* 0x000ea80008000200 */
[----:B------:R-:W-:Y:S04]  /*d9780*/  STL.64 [R1+0xdc0], R12 ;  /* 0x000dc00c01007387 */ /* 0x000fe80000100a00 */
[----:B------:R-:W-:Y:S01]  /*d9790*/  STL.64 [R1+0xdc8], R14 ;  /* 0x000dc80e01007387 */ /* 0x000fe20000100a00 */
[----:B----4-:R-:W-:-:S02]  /*d97a0*/  IMAD.MOV.U32 R240, RZ, RZ, R33 ;  /* 0x000000fffff07224 */ /* 0x010fc400078e0021 */
[----:B------:R-:W-:Y:S02]  /*d97b0*/  IMAD.MOV.U32 R241, RZ, RZ, R32 ;  /* 0x000000fffff17224 */ /* 0x000fe400078e0020 */
[----:B------:R-:W-:Y:S07]  /*d97c0*/  LDSM.16.M88.4 R32, [R2+UR13+0x3e080] ;  /* 0x03e0800d0220783b */ /* 0x000fee0008000200 */
[----:B------:R4:W-:Y:S04]  /*d97d0*/  STL.64 [R1+0xd80], R8 ;  /* 0x000d800801007387 */ /* 0x0009e80000100a00 */
[----:B------:R3:W-:Y:S04]  /*d97e0*/  STL.64 [R1+0xd88], R10 ;  /* 0x000d880a01007387 */ /* 0x0007e80000100a00 */
[----:B------:R-:W-:Y:S04]  /*d97f0*/  STL [R1+0xa0b8], R22 ;  /* 0x00a0b81601007387 */ /* 0x000fe80000100800 */
[----:B------:R-:W-:Y:S04]  /*d9800*/  STL [R1+0xa0b4], R23 ;  /* 0x00a0b41701007387 */ /* 0x000fe80000100800 */
[----:B------:R-:W-:Y:S04]  /*d9810*/  STL [R1+0xa0ac], R26 ;  /* 0x00a0ac1a01007387 */ /* 0x000fe80000100800 */
[----:B------:R-:W-:Y:S01]  /*d9820*/  STL [R1+0xa0a8], R27 ;  /* 0x00a0a81b01007387 */ /* 0x000fe20000100800 */
[----:B----4-:R-:W-:Y:S01]  /*d9830*/  MOV R8, R41 ;  /* 0x0000002900087202 */ /* 0x010fe20000000f00 */
[----:B------:R-:W-:-:S02]  /*d9840*/  IMAD.MOV.U32 R9, RZ, RZ, R40 ;  /* 0x000000ffff097224 */ /* 0x000fc400078e0028 */
[----:B---3--:R-:W-:Y:S01]  /*d9850*/  IMAD.MOV.U32 R10, RZ, RZ, R37 ;  /* 0x000000ffff0a7224 */ /* 0x008fe200078e0025 */
[----:B------:R-:W3:Y:S04]  /*d9860*/  LDSM.16.M88.4 R40, [R2+UR13+0x3c080] ;  /* 0x03c0800d0228783b */ /* 0x000ee80008000200 */
[----:B-1----:R-:W-:Y:S04]  /*d9870*/  STL [R1+0xa0c4], R130 ;  /* 0x00a0c48201007387 */ /* 0x002fe80000100800 */
[----:B------:R-:W-:Y:S04]  /*d9880*/  STL [R1+0xa0b0], R131 ;  /* 0x00a0b08301007387 */ /* 0x000fe80000100800 */
[----:B--2---:R-:W-:Y:S04]  /*d9890*/  STL [R1+0xa0cc], R126 ;  /* 0x00a0cc7e01007387 */ /* 0x004fe80000100800 */
[----:B------:R-:W-:Y:S04]  /*d98a0*/  STL [R1+0xa0c8], R127 ;  /* 0x00a0c87f01007387 */ /* 0x000fe80000100800 */
[----:B------:R-:W-:Y:S01]  /*d98b0*/  STL [R1+0xa0d4], R122 ;  /* 0x00a0d47a01007387 */ /* 0x000fe20000100800 */
[----:B------:R-:W-:-:S03]  /*d98c0*/  MOV R11, R36 ;  /* 0x00000024000b7202 */ /* 0x000fc60000000f00 */
[----:B------:R-:W-:Y:S04]  /*d98d0*/  STL [R1+0xa0d0], R123 ;  /* 0x00a0d07b01007387 */ /* 0x000fe80000100800 */
[----:B------:R-:W-:Y:S04]  /*d98e0*/  STL [R1+0xa0dc], R118 ;  /* 0x00a0dc7601007387 */ /* 0x000fe80000100800 */
[----:B------:R-:W1:Y:S04]  /*d98f0*/  LDSM.16.M88.4 R36, [R2+UR13+0x3d080] ;  /* 0x03d0800d0224783b */ /* 0x000e680008000200 */
        /* <DEDUP_REMOVED lines=40> */
[----:B-1----:R-:W-:Y:S04]  /*d9b80*/  STL [R1+0x9ffc], R38 ;  /* 0x009ffc2601007387 */ /* 0x002fe80000100800 */
[----:B------:R-:W-:Y:S04]  /*d9b90*/  STL [R1+0x9ff8], R39 ;  /* 0x009ff82701007387 */ /* 0x000fe80000100800 */
[----:B------:R-:W-:Y:S04]  /*d9ba0*/  STL [R1+0xa004], R34 ;  /* 0x00a0042201007387 */ /* 0x000fe80000100800 */
        /* <DEDUP_REMOVED lines=10> */
[C---:B-1----:R-:W-:Y:S06]  /*d9c50*/  HMMA.1688.F32.TF32 R12, R4.reuse, R24, R240 ;  /* 0x00000018040c723c */ /* 0x042fec00000810f0 */
[----:B------:R-:W-:-:S15]  /*d9c60*/  HMMA.1688.F32.TF32 R8, R4, R128, R8 ;  /* 0x000000800408723c */ /* 0x000fde0000081008 */
[----:B------:R-:W-:-:S03]  /*d9c70*/  NOP ;  /* 0x0000000000007918 */ /* 0x000fc60000000000 */
[----:B------:R-:W-:Y:S01]  /*d9c80*/  MOV R98, R12 ;  /* 0x0000000c00627202 */ /* 0x000fe20000000f00 */
[----:B------:R-:W-:Y:S01]  /*d9c90*/  IMAD.MOV.U32 R99, RZ, RZ, R13 ;  /* 0x000000ffff637224 */ /* 0x000fe200078e000d */
[----:B------:R-:W3:Y:S01]  /*d9ca0*/  LDL.LU R12, [R1+0x1630] ;  /* 0x00163000010c7983 */ /* 0x000ee20000300800 */
[----:B------:R-:W-:-:S03]  /*d9cb0*/  IMAD.MOV.U32 R102, RZ, RZ, R14 ;  /* 0x000000ffff667224 */ /* 0x000fc600078e000e */
[----:B------:R-:W3:Y:S01]  /*d9cc0*/  LDL.LU R13, [R1+0x1634] ;  /* 0x00163400010d7983 */ /* 0x000ee20000300800 */
[----:B------:R-:W-:-:S03]  /*d9cd0*/  MOV R103, R15 ;  /* 0x0000000f00677202 */ /* 0x000fc60000000f00 */
[----:B------:R-:W3:Y:S04]  /*d9ce0*/  LDL.LU R14, [R1+0x1638] ;  /* 0x00163800010e7983 */ /* 0x000ee80000300800 */
[----:B------:R-:W3:Y:S04]  /*d9cf0*/  LDL.LU R15, [R1+0x163c] ;  /* 0x00163c00010f7983 */ /* 0x000ee80000300800 */
[----:B------:R-:W-:Y:S04]  /*d9d00*/  STL [R1+0xa11c], R99 ;  /* 0x00a11c6301007387 */ /* 0x000fe80000100800 */
[----:B------:R-:W-:Y:S04]  /*d9d10*/  STL [R1+0xa118], R98 ;  /* 0x00a1186201007387 */ /* 0x000fe80000100800 */
[----:B------:R1:W-:Y:S04]  /*d9d20*/  STL [R1+0xa114], R102 ;  /* 0x00a1146601007387 */ /* 0x0003e80000100800 */
[----:B------:R4:W-:Y:S04]  /*d9d30*/  STL [R1+0xa110], R103 ;  /* 0x00a1106701007387 */ /* 0x0009e80000100800 */
[----:B------:R-:W4:Y:S04]  /*d9d40*/  LDL.LU R240, [R1+0x1600] ;  /* 0x0016000001f07983 */ /* 0x000f280000300800 */
[----:B------:R-:W4:Y:S04]  /*d9d50*/  LDL.LU R241, [R1+0x1604] ;  /* 0x0016040001f17983 */ /* 0x000f280000300800 */
[----:B------:R-:W4:Y:S04]  /*d9d60*/  LDL.LU R242, [R1+0x1608] ;  /* 0x0016080001f27983 */ /* 0x000f280000300800 */
[----:B------:R-:W4:Y:S04]  /*d9d70*/  LDL.LU R243, [R1+0x160c] ;  /* 0x00160c0001f37983 */ /* 0x000f280000300800 */
[----:B------:R-:W4:Y:S04]  /*d9d80*/  LDL.LU R236, [R1+0x1620] ;  /* 0x0016200001ec7983 */ /* 0x000f280000300800 */
[----:B------:R-:W4:Y:S04]  /*d9d90*/  LDL.LU R237, [R1+0x1624] ;  /* 0x0016240001ed7983 */ /* 0x000f280000300800 */
[----:B------:R-:W4:Y:S01]  /*d9da0*/  LDL.LU R238, [R1+0x1628] ;  /* 0x0016280001ee7983 */ /* 0x000f220000300800 */
[----:B------:R-:W-:-:S02]  /*d9db0*/  IMAD.MOV.U32 R106, RZ, RZ, R8 ;  /* 0x000000ffff6a7224 */ /* 0x000fc400078e0008 */
[----:B------:R-:W-:Y:S01]  /*d9dc0*/  IMAD.MOV.U32 R111, RZ, RZ, R11 ;  /* 0x000000ffff6f7224 */ /* 0x000fe200078e000b */
[----:B------:R-:W4:Y:S01]  /*d9dd0*/  LDL.LU R239, [R1+0x162c] ;  /* 0x00162c0001ef7983 */ /* 0x000f220000300800 */
[----:B------:R-:W-:Y:S01]  /*d9de0*/  IMAD.MOV.U32 R107, RZ, RZ, R9 ;  /* 0x000000ffff6b7224 */ /* 0x000fe200078e0009 */
[----:B------:R-:W-:Y:S02]  /*d9df0*/  MOV R110, R10 ;  /* 0x0000000a006e7202 */ /* 0x000fe40000000f00 */
[----:B------:R-:W4:Y:S04]  /*d9e00*/  LDL.LU R8, [R1+0x1610] ;  /* 0x0016100001087983 */ /* 0x000f280000300800 */
[----:B------:R-:W4:Y:S04]  /*d9e10*/  LDL.LU R9, [R1+0x1614] ;  /* 0x0016140001097983 */ /* 0x000f280000300800 */
[----:B------:R-:W4:Y:S04]  /*d9e20*/  LDL.LU R10, [R1+0x1618] ;  /* 0x00161800010a7983 */ /* 0x000f280000300800 */
[----:B------:R-:W4:Y:S04]  /*d9e30*/  LDL.LU R11, [R1+0x161c] ;  /* 0x00161c00010b7983 */ /* 0x000f280000300800 */
        /* <DEDUP_REMOVED lines=8> */
[----:B------:R-:W2:Y:S01]  /*d9ec0*/  LDL.LU R248, [R1+0x15f0] ;  /* 0x0015f00001f87983 */ /* 0x000ea20000300800 */
[----:B------:R-:W-:-:S03]  /*d9ed0*/  IMAD.MOV.U32 R118, RZ, RZ, R250 ;  /* 0x000000ffff767224 */ /* 0x000fc600078e00fa */
[----:B------:R-:W2:Y:S01]  /*d9ee0*/  LDL.LU R249, [R1+0x15f4] ;  /* 0x0015f40001f97983 */ /* 0x000ea20000300800 */
[----:B------:R-:W-:-:S03]  /*d9ef0*/  IMAD.MOV.U32 R119, RZ, RZ, R251 ;  /* 0x000000ffff777224 */ /* 0x000fc600078e00fb */
[----:B------:R-:W2:Y:S04]  /*d9f00*/  LDL.LU R250, [R1+0x15f8] ;  /* 0x0015f80001fa7983 */ /* 0x000ea80000300800 */
[----:B------:R-:W2:Y:S01]  /*d9f10*/  LDL.LU R251, [R1+0x15fc] ;  /* 0x0015fc0001fb7983 */ /* 0x000ea20000300800 */
[C---:B---3--:R-:W-:Y:S06]  /*d9f20*/  HMMA.1688.F32.TF32 R12, R4.reuse, R120, R12 ;  /* 0x00000078040c723c */ /* 0x048fec000008100c */
[C---:B----4-:R-:W-:Y:S06]  /*d9f30*/  HMMA.1688.F32.TF32 R236, R4.reuse, R116, R236 ;  /* 0x0000007404ec723c */ /* 0x050fec00000810ec */
[C---:B------:R-:W-:Y:S06]  /*d9f40*/  HMMA.1688.F32.TF32 R240, R4.reuse, R108, R240 ;  /* 0x0000006c04f0723c */ /* 0x040fec00000810f0 */
[----:B------:R-:W-:Y:S01]  /*d9f50*/  HMMA.1688.F32.TF32 R8, R4, R112, R8 ;  /* 0x000000700408723c */ /* 0x000fe20000081008 */
[----:B------:R-:W-:Y:S04]  /*d9f60*/  STL [R1+0xa13c], R119 ;  /* 0x00a13c7701007387 */ /* 0x000fe80000100800 */
[----:B------:R-:W-:Y:S04]  /*d9f70*/  STL [R1+0xa138], R118 ;  /* 0x00a1387601007387 */ /* 0x000fe80000100800 */
[----:B------:R3:W-:Y:S04]  /*d9f80*/  STL [R1+0xa134], R115 ;  /* 0x00a1347301007387 */ /* 0x0007e80000100800 */
[----:B------:R4:W-:Y:S01]  /*d9f90*/  STL [R1+0xa130], R114 ;  /* 0x00a1307201007387 */ /* 0x0009e20000100800 */
[----:B------:R-:W-:Y:S01]  /*d9fa0*/  MOV R127, R15 ;  /* 0x0000000f007f7202 */ /* 0x000fe20000000f00 */
[----:B------:R-:W-:-:S02]  /*d9fb0*/  IMAD.MOV.U32 R126, RZ, RZ, R14 ;  /* 0x000000ffff7e7224 */ /* 0x000fc400078e000e */
[----:B------:R-:W-:Y:S01]  /*d9fc0*/  IMAD.MOV.U32 R123, RZ, RZ, R13 ;  /* 0x000000ffff7b7224 */ /* 0x000fe200078e000d */
[----:B------:R-:W-:Y:S01]  /*d9fd0*/  MOV R122, R12 ;  /* 0x0000000c007a7202 */ /* 0x000fe20000000f00 */
[----:B------:R-:W4:Y:S04]  /*d9fe0*/  LDL.LU.64 R14, [R1+0xa678] ;  /* 0x00a67800010e7983 */ /* 0x000f280000300a00 */
[----:B------:R-:W4:Y:S04]  /*d9ff0*/  LDL.LU.64 R12, [R1+0xa670] ;  /* 0x00a67000010c7983 */ /* 0x000f280000300a00 */
[----:B------:R-:W-:Y:S04]  /*da000*/  STL [R1+0xa14c], R127 ;  /* 0x00a14c7f01007387 */ /* 0x000fe80000100800 */
[----:B------:R-:W-:Y:S04]  /*da010*/  STL [R1+0xa148], R126 ;  /* 0x00a1487e01007387 */ /* 0x000fe80000100800 */
[----:B------:R-:W-:Y:S04]  /*da020*/  STL [R1+0xa144], R123 ;  /* 0x00a1447b01007387 */ /* 0x000fe80000100800 */
[----:B------:R-:W-:Y:S01]  /*da030*/  STL [R1+0xa140], R122 ;  /* 0x00a1407a01007387 */ /* 0x000fe20000100800 */
[----:B------:R-:W-:-:S02]  /*da040*/  IMAD.MOV.U32 R134, RZ, RZ, R237 ;  /* 0x000000ffff867224 */ /* 0x000fc400078e00ed */
[----:B------:R-:W-:Y:S01]  /*da050*/  IMAD.MOV.U32 R130, RZ, RZ, R236 ;  /* 0x000000ffff827224 */ /* 0x000fe200078e00ec */
[----:B------:R-:W-:Y:S01]  /*da060*/  MOV R135, R238 ;  /* 0x000000ee00877202 */ /* 0x000fe20000000f00 */
[----:B------:R-:W-:Y:S02]  /*da070*/  IMAD.MOV.U32 R22, RZ, RZ, R239 ;  /* 0x000000ffff167224 */ /* 0x000fe400078e00ef */
[----:B------:R-:W4:Y:S04]  /*da080*/  LDL.LU.64 R238, [R1+0xa668] ;  /* 0x00a6680001ee7983 */ /* 0x000f280000300a00 */
[----:B------:R-:W4:Y:S04]  /*da090*/  LDL.LU.64 R236, [R1+0xa660] ;  /* 0x00a6600001ec7983 */ /* 0x000f280000300a00 */
[----:B------:R-:W-:Y:S04]  /*da0a0*/  STL [R1+0xa154], R134 ;  /* 0x00a1548601007387 */ /* 0x000fe80000100800 */
[----:B------:R-:W-:Y:S01]  /*da0b0*/  STL [R1+0xa150], R130 ;  /* 0x00a1508201007387 */ /* 0x000fe20000100800 */
[----:B------:R-:W-:-:S02]  /*da0c0*/  IMAD.MOV.U32 R94, RZ, RZ, R10 ;  /* 0x000000ffff5e7224 */ /* 0x000fc400078e000a */
[----:B------:R-:W-:Y:S02]  /*da0d0*/  IMAD.MOV.U32 R95, RZ, RZ, R11 ;  /* 0x000000ffff5f7224 */ /* 0x000fe400078e000b */
[----:B-1----:R-:W-:Y:S01]  /*da0e0*/  IMAD.MOV.U32 R102, RZ, RZ, R8 ;  /* 0x000000ffff667224 */ /* 0x002fe200078e0008 */
[----:B------:R-:W-:Y:S01]  /*da0f0*/  MOV R103, R9 ;  /* 0x0000000900677202 */ /* 0x000fe20000000f00 */
[----:B------:R-:W4:Y:S04]  /*da100*/  LDL.LU.64 R10, [R1+0xa658] ;  /* 0x00a65800010a7983 */ /* 0x000f280000300a00 */
[----:B------:R-:W4:Y:S01]  /*da110*/  LDL.LU.64 R8, [R1+0xa650] ;  /* 0x00a6500001087983 */ /* 0x000f220000300a00 */
[----:B------:R-:W-:Y:S01]  /*da120*/  IMAD.MOV.U32 R99, RZ, RZ, R242 ;  /* 0x000000ffff637224 */ /* 0x000fe200078e00f2 */
[----:B------:R-:W-:-:S02]  /*da130*/  MOV R98, R243 ;  /* 0x000000f300627202 */ /* 0x000fc40000000f00 */
[----:B------:R-:W-:Y:S01]  /*da140*/  MOV R107, R240 ;  /* 0x000000f0006b7202 */ /* 0x000fe20000000f00 */
[----:B------:R-:W-:Y:S01]  /*da150*/  IMAD.MOV.U32 R106, RZ, RZ, R241 ;  /* 0x000000ffff6a7224 */ /* 0x000fe200078e00f1 */
[----:B------:R-:W4:Y:S04]  /*da160*/  LDL.LU.64 R242, [R1+0xa648] ;  /* 0x00a6480001f27983 */ /* 0x000f280000300a00 */
[----:B------:R-:W4:Y:S01]  /*da170*/  LDL.LU.64 R240, [R1+0xa640] ;  /* 0x00a6400001f07983 */ /* 0x000f220000300a00 */
[----:B--2---:R-:W-:-:S15]  /*da180*/  HMMA.1688.F32.TF32 R248, R4, R104, R248 ;  /* 0x0000006804f8723c */ /* 0x004fde00000810f8 */
[----:B------:R-:W-:-:S09]  /*da190*/  NOP ;  /* 0x0000000000007918 */ /* 0x000fd20000000000 */
[----:B---3--:R-:W-:Y:S02]  /*da1a0*/  IMAD.MOV.U32 R115, RZ, RZ, R248 ;  /* 0x000000ffff737224 */ /* 0x008fe400078e00f8 */
[----:B----4-:R-:W-:Y:S01]  /*da1b0*/  IMAD.MOV.U32 R114, RZ, RZ, R249 ;  /* 0x000000ffff727224 */ /* 0x010fe200078e00f9 */
[----:B------:R-:W-:Y:S01]  /*da1c0*/  MOV R111, R250 ;  /* 0x000000fa006f7202 */ /* 0x000fe20000000f00 */
[----:B------:R-:W-:Y:S02]  /*da1d0*/  IMAD.MOV.U32 R110, RZ, RZ, R251 ;  /* 0x000000ffff6e7224 */ /* 0x000fe400078e00fb */
[----:B------:R-:W2:Y:S04]  /*da1e0*/  LDL.LU.64 R250, [R1+0xa638] ;  /* 0x00a6380001fa7983 */ /* 0x000ea80000300a00 */
[----:B------:R-:W3:Y:S04]  /*da1f0*/  LDL.LU.64 R248, [R1+0xa630] ;  /* 0x00a6300001f87983 */ /* 0x000ee80000300a00 */
        /* <DEDUP_REMOVED lines=9> */
[----:B------:R1:W-:Y:S04]  /*da290*/  STL.64 [R1+0xa5b8], R104 ;  /* 0x00a5b86801007387 */ /* 0x0003e80000100a00 */
[----:B-1----:R-:W2:Y:S04]  /*da2a0*/  LDL.LU R104, [R1+0x15d0] ;  /* 0x0015d00001687983 */ /* 0x002ea80000300800 */
[----:B------:R-:W2:Y:S04]  /*da2b0*/  LDL.LU R105, [R1+0x15d4] ;  /* 0x0015d40001697983 */ /* 0x000ea80000300800 */
[----:B------:R-:W2:Y:S04]  /*da2c0*/  LDL.LU R106, [R1+0x15d8] ;  /* 0x0015d800016a7983 */ /* 0x000ea80000300800 */
[----:B------:R-:W2:Y:S01]  /*da2d0*/  LDL.LU R107, [R1+0x15dc] ;  /* 0x0015dc00016b7983 */ /* 0x000ea20000300800 */
[C---:B----4-:R-:W-:Y:S03]  /*da2e0*/  HMMA.1688.F32.TF32 R108, R4.reuse, R100, R112 ;  /* 0x00000064046c723c */ /* 0x050fe60000081070 */
[----:B------:R-:W4:Y:S04]  /*da2f0*/  LDL.LU R112, [R1+0x15c0] ;  /* 0x0015c00001707983 */ /* 0x000f280000300800 */
[----:B------:R-:W4:Y:S04]  /*da300*/  LDL.LU R113, [R1+0x15c4] ;  /* 0x0015c40001717983 */ /* 0x000f280000300800 */
[----:B------:R-:W4:Y:S04]  /*da310*/  LDL.LU R114, [R1+0x15c8] ;  /* 0x0015c80001727983 */ /* 0x000f280000300800 */
[----:B------:R-:W4:Y:S01]  /*da320*/  LDL.LU R115, [R1+0x15cc] ;  /* 0x0015cc0001737983 */ /* 0x000f220000300800 */
[----:B--2---:R-:W-:Y:S08]  /*da330*/  HMMA.1688.F32.TF32 R104, R4, R96, R104 ;  /* 0x000000600468723c */ /* 0x004ff00000081068 */
        /* <DEDUP_REMOVED lines=8> */
[----:B------:R-:W-:Y:S04]  /*da3c0*/  STL.64 [R1+0xa5b0], R102 ;  /* 0x00a5b06601007387 */ /* 0x000fe80000100a00 */
[----:B------:R1:W-:Y:S04]  /*da3d0*/  STL.64 [R1+0xa5a8], R100 ;  /* 0x00a5a86401007387 */ /* 0x0003e80000100a00 */
[----:B-1----:R-:W3:Y:S04]  /*da3e0*/  LDL.LU R100, [R1+0x1590] ;  /* 0x0015900001647983 */ /* 0x002ee80000300800 */
[----:B------:R-:W3:Y:S04]  /*da3f0*/  LDL.LU R101, [R1+0x1594] ;  /* 0x0015940001657983 */ /* 0x000ee80000300800 */
[----:B------:R-:W3:Y:S04]  /*da400*/  LDL.LU R102, [R1+0x1598] ;  /* 0x0015980001667983 */ /* 0x000ee80000300800 */
[----:B------:R-:W3:Y:S01]  /*da410*/  LDL.LU R103, [R1+0x159c] ;  /* 0x00159c0001677983 */ /* 0x000ee20000300800 */
[----:B------:R-:W-:Y:S01]  /*da420*/  MOV R123, R104 ;  /* 0x00000068007b7202 */ /* 0x000fe20000000f00 */
[----:B------:R-:W-:-:S02]  /*da430*/  IMAD.MOV.U32 R122, RZ, RZ, R105 ;  /* 0x000000ffff7a7224 */ /* 0x000fc400078e0069 */
[----:B------:R-:W2:Y:S01]  /*da440*/  LDL.LU R104, [R1+0x1570] ;  /* 0x0015700001687983 */ /* 0x000ea20000300800 */
[----:B------:R-:W-:-:S03]  /*da450*/  IMAD.MOV.U32 R119, RZ, RZ, R106 ;  /* 0x000000ffff777224 */ /* 0x000fc600078e006a */
[----:B------:R-:W2:Y:S01]  /*da460*/  LDL.LU R105, [R1+0x1574] ;  /* 0x0015740001697983 */ /* 0x000ea20000300800 */
[----:B------:R-:W-:-:S03]  /*da470*/  MOV R118, R107 ;  /* 0x0000006b00767202 */ /* 0x000fc60000000f00 */
[----:B------:R-:W2:Y:S04]  /*da480*/  LDL.LU R106, [R1+0x1578] ;  /* 0x00157800016a7983 */ /* 0x000ea80000300800 */
[----:B------:R-:W2:Y:S04]  /*da490*/  LDL.LU R107, [R1+0x157c] ;  /* 0x00157c00016b7983 */ /* 0x000ea80000300800 */
[----:B------:R-:W-:Y:S04]  /*da4a0*/  STL.64 [R1+0xa600], R122 ;  /* 0x00a6007a01007387 */ /* 0x000fe80000100a00 */
[----:B------:R1:W-:Y:S04]  /*da4b0*/  STL.64 [R1+0xa5f8], R120 ;  /* 0x00a5f87801007387 */ /* 0x0003e80000100a00 */
[----:B-1----:R-:W2:Y:S04]  /*da4c0*/  LDL.LU R120, [R1+0x15a0] ;  /* 0x0015a00001787983 */ /* 0x002ea80000300800 */
[----:B------:R-:W2:Y:S04]  /*da4d0*/  LDL.LU R121, [R1+0x15a4] ;  /* 0x0015a40001797983 */ /* 0x000ea80000300800 */
        /* <DEDUP_REMOVED lines=9> */
[----:B------:R3:W-:Y:S01]  /*da570*/  STL.64 [R1+0xa598], R96 ;  /* 0x00a5986001007387 */ /* 0x0007e20000100a00 */
[----:B----4-:R-:W-:-:S15]  /*da580*/  HMMA.1688.F32.TF32 R112, R4, R92, R112 ;  /* 0x0000005c0470723c */ /* 0x010fde0000081070 */
[----:B------:R-:W-:-:S09]  /*da590*/  NOP ;  /* 0x0000000000007918 */ /* 0x000fd20000000000 */
[----:B------:R-:W-:Y:S02]  /*da5a0*/  IMAD.MOV.U32 R134, RZ, RZ, R112 ;  /* 0x000000ffff867224 */ /* 0x000fe400078e0070 */
        /* <DEDUP_REMOVED lines=8> */
[----:B------:R-:W-:Y:S04]  /*da630*/  STL.64 [R1+0xa618], R128 ;  /* 0x00a6188001007387 */ /* 0x000fe80000100a00 */
[----:B------:R-:W-:Y:S04]  /*da640*/  STL.64 [R1+0xa610], R126 ;  /* 0x00a6107e01007387 */ /* 0x000fe80000100a00 */
[----:B------:R-:W-:Y:S04]  /*da650*/  STL.64 [R1+0xa608], R124 ;  /* 0x00a6087c01007387 */ /* 0x000fe80000100a00 */
[----:B------:R-:W-:Y:S04]  /*da660*/  STL.64 [R1+0xa590], R94 ;  /* 0x00a5905e01007387 */ /* 0x000fe80000100a00 */
[----:B------:R2:W-:Y:S01]  /*da670*/  STL.64 [R1+0xa588], R92 ;  /* 0x00a5885c01007387 */ /* 0x0005e20000100a00 */
[C---:B---3--:R-:W-:Y:S06]  /*da680*/  HMMA.1688.F32.TF32 R96, R4.reuse, R80, R100 ;  /* 0x000000500460723c */ /* 0x048fec0000081064 */
[C---:B--2---:R-:W-:Y:S06]  /*da690*/  HMMA.1688.F32.TF32 R92, R4.reuse, R88, R116 ;  /* 0x00000058045c723c */ /* 0x044fec0000081074 */
[----:B------:R-:W-:-:S15]  /*da6a0*/  HMMA.1688.F32.TF32 R116, R4, R84, R120 ;  /* 0x000000540474723c */ /* 0x000fde0000081078 */
[----:B------:R-:W-:-:S02]  /*da6b0*/  NOP ;  /* 0x0000000000007918 */ /* 0x000fc40000000000 */
[----:B------:R-:W-:Y:S04]  /*da6c0*/  STL.64 [R1+0xcb0], R92 ;  /* 0x000cb05c01007387 */ /* 0x000fe80000100a00 */
[----:B------:R1:W-:Y:S04]  /*da6d0*/  STL.64 [R1+0xcb8], R94 ;  /* 0x000cb85e01007387 */ /* 0x0003e80000100a00 */
[----:B------:R2:W-:Y:S04]  /*da6e0*/  STL.64 [R1+0xca0], R116 ;  /* 0x000ca07401007387 */ /* 0x0005e80000100a00 */
[----:B------:R3:W-:Y:S04]  /*da6f0*/  STL.64 [R1+0xca8], R118 ;  /* 0x000ca87601007387 */ /* 0x0007e80000100a00 */
[----:B------:R-:W-:Y:S04]  /*da700*/  STL.64 [R1+0xc90], R96 ;  /* 0x000c906001007387 */ /* 0x000fe80000100a00 */
[----:B------:R-:W-:Y:S01]  /*da710*/  STL.64 [R1+0xc98], R98 ;  /* 0x000c986201007387 */ /* 0x000fe20000100a00 */
[----:B-1----:R-:W-:Y:S03]  /*da720*/  HMMA.1688.F32.TF32 R92, R4, R76, R108 ;  /* 0x0000004c045c723c */ /* 0x002fe6000008106c */
[----:B------:R-:W2:Y:S04]  /*da730*/  LDL.LU R108, [R1+0x1550] ;  /* 0x00155000016c7983 */ /* 0x000ea80000300800 */
[----:B------:R-:W2:Y:S04]  /*da740*/  LDL.LU R109, [R1+0x1554] ;  /* 0x00155400016d7983 */ /* 0x000ea80000300800 */
[----:B------:R-:W2:Y:S04]  /*da750*/  LDL.LU R110, [R1+0x1558] ;  /* 0x00155800016e7983 */ /* 0x000ea80000300800 */
[----:B------:R-:W2:Y:S09]  /*da760*/  LDL.LU R111, [R1+0x155c] ;  /* 0x00155c00016f7983 */ /* 0x000eb20000300800 */
[----:B------:R-:W-:Y:S01]  /*da770*/  MOV R31, R93 ;  /* 0x0000005d001f7202 */ /* 0x000fe20000000f00 */
[----:B------:R-:W-:-:S02]  /*da780*/  IMAD.MOV.U32 R30, RZ, RZ, R92 ;  /* 0x000000ffff1e7224 */ /* 0x000fc400078e005c */
[----:B------:R-:W-:Y:S02]  /*da790*/  IMAD.MOV.U32 R34, RZ, RZ, R94 ;  /* 0x000000ffff227224 */ /* 0x000fe400078e005e */
[----:B------:R-:W-:Y:S01]  /*da7a0*/  IMAD.MOV.U32 R35, RZ, RZ, R95 ;  /* 0x000000ffff237224 */ /* 0x000fe200078e005f */
[----:B------:R-:W-:Y:S04]  /*da7b0*/  STL [R1+0xa024], R31 ;  /* 0x00a0241f01007387 */ /* 0x000fe80000100800 */
[----:B------:R-:W-:Y:S04]  /*da7c0*/  STL [R1+0xa020], R30 ;  /* 0x00a0201e01007387 */ /* 0x000fe80000100800 */
[----:B------:R-:W-:Y:S04]  /*da7d0*/  STL [R1+0xa01c], R34 ;  /* 0x00a01c2201007387 */ /* 0x000fe80000100800 */
[----:B------:R-:W-:Y:S01]  /*da7e0*/  STL [R1+0xa018], R35 ;  /* 0x00a0182301007387 */ /* 0x000fe20000100800 */
[----:B------:R-:W-:Y:S03]  /*da7f0*/  HMMA.1688.F32.TF32 R92, R4, R72, R104 ;  /* 0x00000048045c723c */ /* 0x000fe60000081068 */
[----:B------:R-:W3:Y:S04]  /*da800*/  LDL.LU R100, [R1+0x1540] ;  /* 0x0015400001647983 */ /* 0x000ee80000300800 */
[----:B------:R-:W3:Y:S04]  /*da810*/  LDL.LU R101, [R1+0x1544] ;  /* 0x0015440001657983 */ /* 0x000ee80000300800 */
[----:B------:R-:W3:Y:S04]  /*da820*/  LDL.LU R102, [R1+0x1548] ;  /* 0x0015480001667983 */ /* 0x000ee80000300800 */
[----:B------:R-:W3:Y:S09]  /*da830*/  LDL.LU R103, [R1+0x154c] ;  /* 0x00154c0001677983 */ /* 0x000ef20000300800 */
        /* <DEDUP_REMOVED lines=8> */
[----:B----4-:R-:W-:Y:S03]  /*da8c0*/  HMMA.1688.F32.TF32 R92, R4, R68, R112 ;  /* 0x00000044045c723c */ /* 0x010fe60000081070 */
[----:B------:R-:W4:Y:S04]  /*da8d0*/  LDL.LU R112, [R1+0x1530] ;  /* 0x0015300001707983 */ /* 0x000f280000300800 */
[----:B------:R-:W4:Y:S04]  /*da8e0*/  LDL.LU R113, [R1+0x1534] ;  /* 0x0015340001717983 */ /* 0x000f280000300800 */
[----:B------:R-:W4:Y:S04]  /*da8f0*/  LDL.LU R114, [R1+0x1538] ;  /* 0x0015380001727983 */ /* 0x000f280000300800 */
[----:B------:R-:W4:Y:S09]  /*da900*/  LDL.LU R115, [R1+0x153c] ;  /* 0x00153c0001737983 */ /* 0x000f320000300800 */
[----:B------:R-:W-:Y:S01]  /*da910*/  IMAD.MOV.U32 R55, RZ, RZ, R95 ;  /* 0x000000ffff377224 */ /* 0x000fe200078e005f */
[----:B------:R-:W-:Y:S01]  /*da920*/  MOV R54, R94 ;  /* 0x0000005e00367202 */ /* 0x000fe20000000f00 */
[----:B------:R-:W-:-:S02]  /*da930*/  IMAD.MOV.U32 R63, RZ, RZ, R93 ;  /* 0x000000ffff3f7224 */ /* 0x000fc400078e005d */
[----:B------:R-:W-:Y:S01]  /*da940*/  IMAD.MOV.U32 R67, RZ, RZ, R92 ;  /* 0x000000ffff437224 */ /* 0x000fe200078e005c */
[----:B------:R-:W-:Y:S04]  /*da950*/  STL [R1+0xa03c], R55 ;  /* 0x00a03c3701007387 */ /* 0x000fe80000100800 */
[----:B------:R-:W-:Y:S04]  /*da960*/  STL [R1+0xa038], R54 ;  /* 0x00a0383601007387 */ /* 0x000fe80000100800 */
[----:B------:R-:W-:Y:S04]  /*da970*/  STL [R1+0xa034], R63 ;  /* 0x00a0343f01007387 */ /* 0x000fe80000100800 */
[----:B------:R1:W-:Y:S04]  /*da980*/  STL [R1+0xa030], R67 ;  /* 0x00a0304301007387 */ /* 0x0003e80000100800 */
        /* <DEDUP_REMOVED lines=12> */
[----:B------:R-:W-:Y:S02]  /*daa50*/  IMAD.MOV.U32 R71, RZ, RZ, R95 ;  /* 0x000000ffff477224 */ /* 0x000fe400078e005f */
[----:B---3--:R-:W-:Y:S03]  /*daa60*/  HMMA.1688.F32.TF32 R92, R4, R60, R100 ;  /* 0x0000003c045c723c */ /* 0x008fe60000081064 */
[----:B------:R-:W-:Y:S04]  /*daa70*/  STL [R1+0xa04c], R71 ;  /* 0x00a04c4701007387 */ /* 0x000fe80000100800 */
[----:B------:R-:W-:Y:S04]  /*daa80*/  STL [R1+0xa048], R70 ;  /* 0x00a0484601007387 */ /* 0x000fe80000100800 */
[----:B------:R-:W-:Y:S04]  /*daa90*/  STL [R1+0xa044], R66 ;  /* 0x00a0444201007387 */ /* 0x000fe80000100800 */
[----:B------:R-:W-:Y:S09]  /*daaa0*/  STL [R1+0xa040], R62 ;  /* 0x00a0403e01007387 */ /* 0x000ff20000100800 */
[----:B------:R-:W-:Y:S01]  /*daab0*/  MOV R75, R95 ;  /* 0x0000005f004b7202 */ /* 0x000fe20000000f00 */
[----:B------:R-:W-:-:S02]  /*daac0*/  IMAD.MOV.U32 R74, RZ, RZ, R94 ;  /* 0x000000ffff4a7224 */ /* 0x000fc400078e005e */
[----:B------:R-:W-:Y:S01]  /*daad0*/  IMAD.MOV.U32 R59, RZ, RZ, R93 ;  /* 0x000000ffff3b7224 */ /* 0x000fe200078e005d */
[----:B------:R-:W-:Y:S01]  /*daae0*/  MOV R58, R92 ;  /* 0x0000005c003a7202 */ /* 0x000fe20000000f00 */
[----:B------:R-:W-:Y:S04]  /*daaf0*/  STL [R1+0xa05c], R75 ;  /* 0x00a05c4b01007387 */ /* 0x000fe80000100800 */
[----:B------:R-:W-:Y:S04]  /*dab00*/  STL [R1+0xa058], R74 ;  /* 0x00a0584a01007387 */ /* 0x000fe80000100800 */
[----:B------:R-:W-:Y:S04]  /*dab10*/  STL [R1+0xa054], R59 ;  /* 0x00a0543b01007387 */ /* 0x000fe80000100800 */
[----:B------:R-:W-:Y:S01]  /*dab20*/  STL [R1+0xa050], R58 ;  /* 0x00a0503a01007387 */ /* 0x000fe20000100800 */
[----:B----4-:R-:W-:Y:S03]  /*dab30*/  HMMA.1688.F32.TF32 R92, R4, R56, R112 ;  /* 0x00000038045c723c */ /* 0x010fe60000081070 */
        /* <DEDUP_REMOVED lines=8> */
[----:B------:R-:W-:Y:S03]  /*dabc0*/  HMMA.1688.F32.TF32 R92, R4, R52, R104 ;  /* 0x00000034045c723c */ /* 0x000fe60000081068 */
[----:B------:R-:W-:Y:S04]  /*dabd0*/  STL [R1+0xa06c], R79 ;  /* 0x00a06c4f01007387 */ /* 0x000fe80000100800 */
[----:B------:R-:W-:Y:S04]  /*dabe0*/  STL [R1+0xa068], R78 ;  /* 0x00a0684e01007387 */ /* 0x000fe80000100800 */
[----:B------:R-:W-:Y:S04]  /*dabf0*/  STL [R1+0xa064], R51 ;  /* 0x00a0643301007387 */ /* 0x000fe80000100800 */
[----:B------:R-:W-:Y:S09]  /*dac00*/  STL [R1+0xa060], R50 ;  /* 0x00a0603201007387 */ /* 0x000ff20000100800 */
        /* <DEDUP_REMOVED lines=17> */
[----:B------:R-:W-:-:S09]  /*dad20*/  NOP ;  /* 0x0000000000007918 */ /* 0x000fd20000000000 */
[----:B------:R-:W-:Y:S01]  /*dad30*/  MOV R87, R95 ;  /* 0x0000005f00577202 */ /* 0x000fe20000000f00 */
[----:B------:R-:W-:Y:S02]  /*dad40*/  IMAD.MOV.U32 R86, RZ, RZ, R94 ;  /* 0x000000ffff567224 */ /* 0x000fe400078e005e */
[----:B------:R-:W-:Y:S01]  /*dad50*/  IMAD.MOV.U32 R43, RZ, RZ, R93 ;  /* 0x000000ffff2b7224 */ /* 0x000fe200078e005d */
[----:B------:R-:W-:Y:S01]  /*dad60*/  MOV R42, R92 ;  /* 0x0000005c002a7202 */ /* 0x000fe20000000f00 */
[----:B------:R-:W-:Y:S04]  /*dad70*/  STL [R1+0xa08c], R87 ;  /* 0x00a08c5701007387 */ /* 0x000fe80000100800 */
[----:B------:R-:W-:Y:S04]  /*dad80*/  STL [R1+0xa088], R86 ;  /* 0x00a0885601007387 */ /* 0x000fe80000100800 */
[----:B------:R-:W-:Y:S04]  /*dad90*/  STL.64 [R1+0xa578], R84 ;  /* 0x00a5785401007387 */ /* 0x000fe80000100a00 */
[----:B------:R-:W-:Y:S04]  /*dada0*/  STL [R1+0xa084], R43 ;  /* 0x00a0842b01007387 */ /* 0x000fe80000100800 */
[----:B------:R-:W-:Y:S04]  /*dadb0*/  STL [R1+0xa080], R42 ;  /* 0x00a0802a01007387 */ /* 0x000fe80000100800 */
[----:B------:R-:W2:Y:S04]  /*dadc0*/  LDL.LU R100, [R1+0x14d0] ;  /* 0x0014d00001647983 */ /* 0x000ea80000300800 */
[----:B------:R-:W2:Y:S04]  /*dadd0*/  LDL.LU R101, [R1+0x14d4] ;  /* 0x0014d40001657983 */ /* 0x000ea80000300800 */
[----:B------:R-:W2:Y:S04]  /*dade0*/  LDL.LU R102, [R1+0x14d8] ;  /* 0x0014d80001667983 */ /* 0x000ea80000300800 */
[----:B------:R-:W2:Y:S01]  /*dadf0*/  LDL.LU R103, [R1+0x14dc] ;  /* 0x0014dc0001677983 */ /* 0x000ea20000300800 */
[C---:B---3--:R-:W-:Y:S03]  /*dae00*/  HMMA.1688.F32.TF32 R92, R4.reuse, R44, R112 ;  /* 0x0000002c045c723c */ /* 0x048fe60000081070 */
[----:B------:R-:W3:Y:S04]  /*dae10*/  LDL R112, [R1+0x30] ;  /* 0x0000300001707983 */ /* 0x000ee80000100800 */
[----:B------:R-:W3:Y:S04]  /*dae20*/  LDL R113, [R1+0x34] ;  /* 0x0000340001717983 */ /* 0x000ee80000100800 */
        /* <DEDUP_REMOVED lines=8> */
[----:B------:R4:W-:Y:S01]  /*daeb0*/  STL.64 [R1+0xa530], R44 ;  /* 0x00a5302c01007387 */ /* 0x0009e20000100a00 */
[----:B-1----:R-:W-:Y:S01]  /*daec0*/  IMAD.MOV.U32 R67, RZ, RZ, R95 ;  /* 0x000000ffff437224 */ /* 0x002fe200078e005f */
[----:B------:R-:W-:Y:S01]  /*daed0*/  MOV R63, R94 ;  /* 0x0000005e003f7202 */ /* 0x000fe20000000f00 */
[----:B------:R-:W-:Y:S01]  /*daee0*/  IMAD.MOV.U32 R54, RZ, RZ, R93 ;  /* 0x000000ffff367224 */ /* 0x000fe200078e005d */
[C---:B----4-:R-:W-:Y:S06]  /*daef0*/  HMMA.1688.F32.TF32 R44, R4.reuse, R36, R120 ;  /* 0x00000024042c723c */ /* 0x050fec0000081078 */
[----:B------:R-:W-:Y:S01]  /*daf00*/  HMMA.1688.F32.TF32 R84, R4, R40, R116 ;  /* 0x000000280454723c */ /* 0x000fe20000081074 */
[----:B------:R-:W-:Y:S01]  /*daf10*/  IMAD.MOV.U32 R55, RZ, RZ, R92 ;  /* 0x000000ffff377224 */ /* 0x000fe200078e005c */
[----:B------:R-:W-:-:S15]  /*daf20*/  STL [R1+0xa09c], R67 ;  /* 0x00a09c4301007387 */ /* 0x000fde0000100800 */
[----:B------:R-:W-:-:S01]  /*daf30*/  NOP ;  /* 0x0000000000007918 */ /* 0x000fc20000000000 */
[----:B------:R-:W-:Y:S01]  /*daf40*/  MOV R71, R44 ;  /* 0x0000002c00477202 */ /* 0x000fe20000000f00 */
[----:B------:R-:W-:Y:S02]  /*daf50*/  IMAD.MOV.U32 R70, RZ, RZ, R45 ;  /* 0x000000ffff467224 */ /* 0x000fe400078e002d */
[----:B------:R-:W-:Y:S01]  /*daf60*/  IMAD.MOV.U32 R66, RZ, RZ, R46 ;  /* 0x000000ffff427224 */ /* 0x000fe200078e002e */
[----:B------:R-:W-:Y:S02]  /*daf70*/  MOV R62, R47 ;  /* 0x0000002f003e7202 */ /* 0x000fe40000000f00 */
[----:B------:R-:W-:Y:S01]  /*daf80*/  MOV R90, R85 ;  /* 0x00000055005a7202 */ /* 0x000fe20000000f00 */
[----:B------:R-:W-:Y:S01]  /*daf90*/  IMAD.MOV.U32 R91, RZ, RZ, R84 ;  /* 0x000000ffff5b7224 */ /* 0x000fe200078e0054 */
[----:B------:R-:W-:Y:S04]  /*dafa0*/  STL [R1+0xa098], R63 ;  /* 0x00a0983f01007387 */ /* 0x000fe80000100800 */
[----:B------:R-:W-:Y:S04]  /*dafb0*/  STL [R1+0xa094], R54 ;  /* 0x00a0943601007387 */ /* 0x000fe80000100800 */
[----:B------:R-:W-:Y:S04]  /*dafc0*/  STL [R1+0xa090], R55 ;  /* 0x00a0903701007387 */ /* 0x000fe80000100800 */
[----:B------:R-:W-:Y:S04]  /*dafd0*/  STL [R1+0xa0a4], R90 ;  /* 0x00a0a45a01007387 */ /* 0x000fe80000100800 */
[----:B------:R-:W-:Y:S01]  /*dafe0*/  STL [R1+0xa0a0], R91 ;  /* 0x00a0a05b01007387 */ /* 0x000fe20000100800 */
[----:B--2---:R-:W-:Y:S03]  /*daff0*/  HMMA.1688.F32.TF32 R44, R4, R32, R100 ;  /* 0x00000020042c723c */ /* 0x004fe60000081064 */
[----:B------:R1:W-:Y:S04]  /*db000*/  STL.64 [R1+0xa580], R88 ;  /* 0x00a5805801007387 */ /* 0x0003e80000100a00 */
[----:B------:R-:W-:Y:S01]  /*db010*/  STL.64 [R1+0xa540], R70 ;  /* 0x00a5404601007387 */ /* 0x000fe20000100a00 */
[----:B------:R-:W-:-:S02]  /*db020*/  IMAD.MOV.U32 R31, RZ, RZ, R86 ;  /* 0x000000ffff1f7224 */ /* 0x000fc400078e0056 */
[----:B------:R-:W-:Y:S01]  /*db030*/  IMAD.MOV.U32 R30, RZ, RZ, R87 ;  /* 0x000000ffff1e7224 */ /* 0x000fe200078e0057 */
[----:B------:R-:W-:-:S13]  /*db040*/  STL.64 [R1+0xa538], R68 ;  /* 0x00a5384401007387 */ /* 0x000fda0000100a00 */
[----:B------:R-:W-:Y:S01]  /*db050*/  MOV R59, R46 ;  /* 0x0000002e003b7202 */ /* 0x000fe20000000f00 */
[----:B------:R-:W-:Y:S02]  /*db060*/  IMAD.MOV.U32 R58, RZ, RZ, R47 ;  /* 0x000000ffff3a7224 */ /* 0x000fe400078e002f */
[----:B------:R-:W-:Y:S02]  /*db070*/  IMAD.MOV.U32 R75, RZ, RZ, R44 ;  /* 0x000000ffff4b7224 */ /* 0x000fe400078e002c */
[----:B------:R-:W-:Y:S01]  /*db080*/  IMAD.MOV.U32 R74, RZ, RZ, R45 ;  /* 0x000000ffff4a7224 */ /* 0x000fe200078e002d */
[----:B------:R-:W-:Y:S04]  /*db090*/  STL.64 [R1+0xa560], R58 ;  /* 0x00a5603a01007387 */ /* 0x000fe80000100a00 */
[----:B------:R2:W-:Y:S04]  /*db0a0*/  STL.64 [R1+0xa558], R56 ;  /* 0x00a5583801007387 */ /* 0x0005e80000100a00 */
[----:B------:R-:W-:Y:S04]  /*db0b0*/  STL.64 [R1+0xa550], R74 ;  /* 0x00a5504a01007387 */ /* 0x000fe80000100a00 */
[----:B------:R4:W-:Y:S04]  /*db0c0*/  STL.64 [R1+0xa548], R72 ;  /* 0x00a5484801007387 */ /* 0x0009e80000100a00 */
[----:B------:R-:W-:Y:S04]  /*db0d0*/  STL.64 [R1+0xa570], R30 ;  /* 0x00a5701e01007387 */ /* 0x000fe80000100a00 */
[----:B------:R4:W-:Y:S01]  /*db0e0*/  STL.64 [R1+0xa568], R28 ;  /* 0x00a5681c01007387 */ /* 0x0009e20000100a00 */
[----:B------:R-:W-:-:S02]  /*db0f0*/  IMAD.MOV.U32 R84, RZ, RZ, R0 ;  /* 0x000000ffff547224 */ /* 0x000fc400078e0000 */
[----:B------:R-:W-:Y:S01]  /*db100*/  IMAD.MOV.U32 R85, RZ, RZ, R252 ;  /* 0x000000ffff557224 */ /* 0x000fe200078e00fc */
[----:B---3--:R-:W-:-:S15]  /*db110*/  HMMA.1688.F32.TF32 R4, R4, R28, R104 ;  /* 0x0000001c0404723c */ /* 0x008fde0000081068 */
[----:B------:R-:W-:-:S09]  /*db120*/  NOP ;  /* 0x0000000000007918 */ /* 0x000fd20000000000 */
[----:B------:R-:W-:Y:S01]  /*db130*/  IMAD.MOV.U32 R79, RZ, RZ, R4 ;  /* 0x000000ffff4f7224 */ /* 0x000fe200078e0004 */
[----:B------:R-:W-:Y:S01]  /*db140*/  MOV R78, R5 ;  /* 0x00000005004e7202 */ /* 0x000fe20000000f00 */
[----:B------:R-:W-:Y:S02]  /*db150*/  IMAD.MOV.U32 R51, RZ, RZ, R6 ;  /* 0x000000ffff337224 */ /* 0x000fe400078e0006 */
[----:B------:R-:W-:Y:S02]  /*db160*/  IMAD.MOV.U32 R50, RZ, RZ, R7 ;  /* 0x000000ffff327224 */ /* 0x000fe400078e0007 */
[----:B------:R-:W-:Y:S01]  /*db170*/  HMMA.1688.F32.TF32 R4, R244, R112, R108 ;  /* 0x00000070f404723c */ /* 0x000fe2000008106c */
        /* <DEDUP_REMOVED lines=20> */
[----:B-1----:R-:W3:Y:S04]  /*db2c0*/  LDL R88, [R1+0x10] ;  /* 0x0000100001587983 */ /* 0x002ee80000100800 */
[----:B------:R-:W3:Y:S04]  /*db2d0*/  LDL R89, [R1+0x14] ;  /* 0x0000140001597983 */ /* 0x000ee80000100800 */
[----:B--2---:R-:W2:Y:S04]  /*db2e0*/  LDL R56, [R1+0x20] ;  /* 0x0000200001387983 */ /* 0x004ea80000100800 */
[----:B------:R-:W2:Y:S04]  /*db2f0*/  LDL R57, [R1+0x24] ;  /* 0x0000240001397983 */ /* 0x000ea80000100800 */
[----:B----4-:R-:W2:Y:S04]  /*db300*/  LDL.LU R72, [R1+0x1210] ;  /* 0x0012100001487983 */ /* 0x010ea80000300800 */
        /* <DEDUP_REMOVED lines=36> */
[----:B------:R-:W-:Y:S01]  /*db550*/  MOV R39, R7 ;  /* 0x0000000700277202 */ /* 0x000fe20000000f00 */
[----:B------:R-:W-:Y:S01]  /*db560*/  STL.64 [R1+0xa4e8], R250 ;  /* 0x00a4e8fa01007387 */ /* 0x000fe20000100a00 */
[----:B--2---:R-:W-:-:S15]  /*db570*/  HMMA.1688.F32.TF32 R4, R244, R56, R72 ;  /* 0x00000038f404723c */ /* 0x004fde0000081048 */
[----:B------:R-:W-:-:S09]  /*db580*/  NOP ;  /* 0x0000000000007918 */ /* 0x000fd20000000000 */
[----:B------:R-:W-:Y:S01]  /*db590*/  MOV R43, R4 ;  /* 0x00000004002b7202 */ /* 0x000fe20000000f00 */
[----:B------:R-:W-:Y:S02]  /*db5a0*/  IMAD.MOV.U32 R42, RZ, RZ, R5 ;  /* 0x000000ffff2a7224 */ /* 0x000fe400078e0005 */
[----:B------:R-:W-:Y:S01]  /*db5b0*/  IMAD.MOV.U32 R83, RZ, RZ, R6 ;  /* 0x000000ffff537224 */ /* 0x000fe200078e0006 */
[----:B------:R-:W-:Y:S02]  /*db5c0*/  MOV R82, R7 ;  /* 0x0000000700527202 */ /* 0x000fe40000000f00 */
[C---:B---3--:R-:W-:Y:S06]  /*db5d0*/  HMMA.1688.F32.TF32 R4, R244.reuse, R88, R68 ;  /* 0x00000058f404723c */ /* 0x048fec0000081044 */
[----:B----4-:R-:W-:-:S15]  /*db5e0*/  HMMA.1688.F32.TF32 R28, R244, R84, R44 ;  /* 0x00000054f41c723c */ /* 0x010fde000008102c */
[----:B------:R-:W-:-:S03]  /*db5f0*/  NOP ;  /* 0x0000000000007918 */ /* 0x000fc60000000000 */
[----:B------:R-:W-:Y:S02]  /*db600*/  IMAD.MOV.U32 R67, RZ, RZ, R4 ;  /* 0x000000ffff437224 */ /* 0x000fe400078e0004 */
[----:B------:R-:W-:Y:S01]  /*db610*/  IMAD.MOV.U32 R63, RZ, RZ, R5 ;  /* 0x000000ffff3f7224 */ /* 0x000fe200078e0005 */
[----:B------:R-:W-:Y:S01]  /*db620*/  MOV R54, R6 ;  /* 0x0000000600367202 */ /* 0x000fe20000000f00 */
[----:B------:R-:W-:Y:S02]  /*db630*/  IMAD.MOV.U32 R55, RZ, RZ, R7 ;  /* 0x000000ffff377224 */ /* 0x000fe400078e0007 */
[----:B------:R-:W-:Y:S01]  /*db640*/  HMMA.1688.F32.TF32 R4, R244, R248, R92 ;  /* 0x000000f8f404723c */ /* 0x000fe2000008105c */
[----:B------:R-:W-:Y:S04]  /*db650*/  STL.64 [R1+0x720], R28 ;  /* 0x0007201c01007387 */ /* 0x000fe80000100a00 */
[----:B------:R-:W-:Y:S04]  /*db660*/  STL.64 [R1+0x728], R30 ;  /* 0x0007281e01007387 */ /* 0x000fe80000100a00 */
[----:B------:R-:W-:-:S14]  /*db670*/  STL.64 [R1+0xa4e0], R248 ;  /* 0x00a4e0f801007387 */ /* 0x000fdc0000100a00 */
        /* <DEDUP_REMOVED lines=142> */
[C---:B--2---:R-:W-:Y:S06]  /*dbf60*/  HMMA.1688.F32.TF32 R220, R244.reuse, R216, R240 ;  /* 0x000000d8f4dc723c */ /* 0x044fec00000810f0 */
[C---:B----4-:R-:W-:Y:S06]  /*dbf70*/  HMMA.1688.F32.TF32 R216, R244.reuse, R208, R12 ;  /* 0x000000d0f4d8723c */ /* 0x050fec000008100c */
[C---:B------:R-:W-:Y:S11]  /*dbf80*/  HMMA.1688.F32.TF32 R12, R244.reuse, R200, R248 ;  /* 0x000000c8f40c723c */ /* 0x040ff600000810f8 */
[----:B------:R-:W-:Y:S04]  /*dbf90*/  STL.64 [R1+0x670], R220 ;  /* 0x000670dc01007387 */ /* 0x000fe80000100a00 */
[----:B------:R1:W-:Y:S02]  /*dbfa0*/  STL.64 [R1+0x678], R222 ;  /* 0x000678de01007387 */ /* 0x0003e40000100a00 */
[C---:B-1----:R-:W-:Y:S06]  /*dbfb0*/  HMMA.1688.F32.TF32 R220, R244.reuse, R212, R16 ;  /* 0x000000d4f4dc723c */ /* 0x042fec0000081010 */
[C---:B------:R-:W-:Y:S06]  /*dbfc0*/  HMMA.1688.F32.TF32 R16, R244.reuse, R204, R8 ;  /* 0x000000ccf410723c */ /* 0x040fec0000081008 */
[C---:B------:R-:W-:Y:S06]  /*dbfd0*/  HMMA.1688.F32.TF32 R8, R244.reuse, R196, R28 ;  /* 0x000000c4f408723c */ /* 0x040fec000008101c */
[C---:B---3--:R-:W-:Y:S05]  /*dbfe0*/  HMMA.1688.F32.TF32 R4, R244.reuse, R192, R4 ;  /* 0x000000c0f404723c */ /* 0x048fea0000081004 */
        /* <DEDUP_REMOVED lines=34> */
[----:B------:R-:W-:Y:S04]  /*dc210*/  STL.64 [R1+0x5a8], R14 ;  /* 0x0005a80e01007387 */ /* 0x000fe80000100a00 */
[----:B------:R-:W-:Y:S04]  /*dc220*/  STL.64 [R1+0x590], R8 ;  /* 0x0005900801007387 */ /* 0x000fe80000100a00 */
[----:B------:R1:W-:Y:S02]  /*dc230*/  STL.64 [R1+0x598], R10 ;  /* 0x0005980a01007387 */ /* 0x0003e40000100a00 */
[C---:B-1----:R-:W-:Y:S06]  /*dc240*/  HMMA.1688.F32.TF32 R8, R244.reuse, R152, R96 ;  /* 0x00000098f408723c */ /* 0x042fec0000081060 */
[C---:B------:R-:W-:Y:S01]  /*dc250*/  HMMA.1688.F32.TF32 R12, R244.reuse, R148, R116 ;  /* 0x00000094f40c723c */ /* 0x040fe20000081074 */
[----:B------:R-:W-:Y:S04]  /*dc260*/  STL.64 [R1+0x580], R4 ;  /* 0x0005800401007387 */ /* 0x000fe80000100a00 */
[----:B------:R-:W-:Y:S01]  /*dc270*/  STL.64 [R1+0x588], R6 ;  /* 0x0005880601007387 */ /* 0x000fe20000100a00 */
[----:B------:R-:W-:Y:S01]  /*dc280*/  HMMA.1688.F32.TF32 R16, R244, R144, R120 ;  /* 0x00000090f410723c */ /* 0x000fe20000081078 */
[----:B------:R-:W-:-:S02]  /*dc290*/  LOP3.LUT R2, R252, 0x20, RZ, 0x3c, !PT ;  /* 0x00000020fc027812 */ /* 0x000fc400078e3cff */
[----:B------:R-:W-:Y:S04]  /*dc2a0*/  LDS R4, [R252+UR12+0x83080] ;  /* 0x0830800cfc047984 */ /* 0x000fe80008000800 */
[----:B------:R-:W-:Y:S04]  /*dc2b0*/  LDS R6, [R252+UR12+0x83480] ;  /* 0x0834800cfc067984 */ /* 0x000fe80008000800 */
[----:B------:R-:W-:Y:S04]  /*dc2c0*/  LDS R5, [R2+UR12+0x83080] ;  /* 0x0830800c02057984 */ /* 0x000fe80008000800 */
[----:B------:R-:W1:Y:S04]  /*dc2d0*/  LDS R7, [R2+UR12+0x83480] ;  /* 0x0834800c02077984 */ /* 0x000e680008000800 */
        /* <DEDUP_REMOVED lines=8> */
[C---:B---3--:R-:W-:Y:S02]  /*dc360*/  HMMA.1688.F32.TF32 R16, R244.reuse, R132, R108 ;  /* 0x00000084f410723c */ /* 0x048fe4000008106c */
[----:B------:R-:W-:Y:S04]  /*dc370*/  STL.64 [R1+0xba0], R8 ;  /* 0x000ba00801007387 */ /* 0x000fe80000100a00 */
[----:B------:R2:W-:Y:S02]  /*dc380*/  STL.64 [R1+0xba8], R10 ;  /* 0x000ba80a01007387 */ /* 0x0005e40000100a00 */
[C---:B--2---:R-:W-:Y:S09]  /*dc390*/  HMMA.1688.F32.TF32 R8, R244.reuse, R20, R112 ;  /* 0x00000014f408723c */ /* 0x044ff20000081070 */
[----:B------:R2:W-:Y:S04]  /*dc3a0*/  STL.64 [R1+0xb90], R12 ;  /* 0x000b900c01007387 */ /* 0x0005e80000100a00 */
[----:B------:R3:W-:Y:S04]  /*dc3b0*/  STL.64 [R1+0xb98], R14 ;  /* 0x000b980e01007387 */ /* 0x0007e80000100a00 */
[----:B--2---:R-:W2:Y:S04]  /*dc3c0*/  LDL.LU R12, [R1+0x9f0] ;  /* 0x0009f000010c7983 */ /* 0x004ea80000300800 */
[----:B------:R4:W-:Y:S04]  /*dc3d0*/  STL.64 [R1+0xb80], R16 ;  /* 0x000b801001007387 */ /* 0x0009e80000100a00 */
[----:B------:R1:W-:Y:S04]  /*dc3e0*/  STL.64 [R1+0xb88], R18 ;  /* 0x000b881201007387 */ /* 0x0003e80000100a00 */
[----:B------:R1:W-:Y:S04]  /*dc3f0*/  STL.64 [R1+0xb70], R8 ;  /* 0x000b700801007387 */ /* 0x0003e80000100a00 */
[----:B------:R1:W-:Y:S04]  /*dc400*/  STL.64 [R1+0xb78], R10 ;  /* 0x000b780a01007387 */ /* 0x0003e80000100a00 */
        /* <DEDUP_REMOVED lines=165> */
[----:B------:R1:W-:Y:S04]  /*dce60*/  STL.64 [R1+0xac0], R88 ;  /* 0x000ac05801007387 */ /* 0x0003e80000100a00 */
[----:B------:R-:W-:Y:S04]  /*dce70*/  STL.64 [R1+0xac8], R90 ;  /* 0x000ac85a01007387 */ /* 0x000fe80000100a00 */
[----:B-1----:R-:W2:Y:S02]  /*dce80*/  LDL.LU.64 R88, [R1+0xa580] ;  /* 0x00a5800001587983 */ /* 0x002ea40000300a00 */
[----:B--2---:R-:W-:-:S15]  /*dce90*/  HMMA.1688.F32.TF32 R84, R244, R88, R84 ;  /* 0x00000058f454723c */ /* 0x004fde0000081054 */
[----:B------:R-:W-:-:S08]  /*dcea0*/  NOP ;  /* 0x0000000000007918 */ /* 0x000fd00000000000 */
[----:B------:R1:W-:Y:S04]  /*dceb0*/  STL.64 [R1+0xab0], R84 ;  /* 0x000ab05401007387 */ /* 0x0003e80000100a00 */
[----:B------:R-:W-:Y:S04]  /*dcec0*/  STL.64 [R1+0xab8], R86 ;  /* 0x000ab85601007387 */ /* 0x000fe80000100a00 */
[----:B-1----:R-:W2:Y:S01]  /*dced0*/  LDL.LU.64 R84, [R1+0xa578] ;  /* 0x00a5780001547983 */ /* 0x002ea20000300a00 */
[C---:B------:R-:W-:Y:S06]  /*dcee0*/  HMMA.1688.F32.TF32 R56, R244.reuse, R80, R56 ;  /* 0x00000050f438723c */ /* 0x040fec0000081038 */
[C---:B------:R-:W-:Y:S06]  /*dcef0*/  HMMA.1688.F32.TF32 R72, R244.reuse, R76, R72 ;  /* 0x0000004cf448723c */ /* 0x040fec0000081048 */
        /* <DEDUP_REMOVED lines=21> */
[----:B--2---:R-:W-:-:S15]  /*dd050*/  HMMA.1688.F32.TF32 R44, R244, R68, R44 ;  /* 0x00000044f42c723c */ /* 0x004fde000008102c */
[----:B------:R-:W-:-:S08]  /*dd060*/  NOP ;  /* 0x0000000000007918 */ /* 0x000fd00000000000 */
[----:B------:R1:W-:Y:S04]  /*dd070*/  STL.64 [R1+0xa60], R44 ;  /* 0x000a602c01007387 */ /* 0x0003e80000100a00 */
[----:B------:R-:W-:Y:S04]  /*dd080*/  STL.64 [R1+0xa68], R46 ;  /* 0x000a682e01007387 */ /* 0x000fe80000100a00 */
[----:B-1----:R-:W2:Y:S04]  /*dd090*/  LDL.LU.64 R44, [R1+0xa530] ;  /* 0x00a53000012c7983 */ /* 0x002ea80000300a00 */
[----:B------:R-:W-:Y:S04]  /*dd0a0*/  STL.64 [R1+0xa50], R216 ;  /* 0x000a50d801007387 */ /* 0x000fe80000100a00 */
[----:B------:R1:W-:Y:S02]  /*dd0b0*/  STL.64 [R1+0xa58], R218 ;  /* 0x000a58da01007387 */ /* 0x0003e40000100a00 */
[C---:B-1----:R-:W-:Y:S06]  /*dd0c0*/  HMMA.1688.F32.TF32 R216, R244.reuse, R60, R220 ;  /* 0x0000003cf4d8723c */ /* 0x042fec00000810dc */
[C---:B------:R-:W-:Y:S06]  /*dd0d0*/  HMMA.1688.F32.TF32 R224, R244.reuse, R56, R224 ;  /* 0x00000038f4e0723c */ /* 0x040fec00000810e0 */
[C---:B------:R-:W-:Y:S06]  /*dd0e0*/  HMMA.1688.F32.TF32 R220, R244.reuse, R52, R228 ;  /* 0x00000034f4dc723c */ /* 0x040fec00000810e4 */
[C---:B------:R-:W-:Y:S06]  /*dd0f0*/  HMMA.1688.F32.TF32 R12, R244.reuse, R40, R12 ;  /* 0x00000028f40c723c */ /* 0x040fec000008100c */
[C---:B------:R-:W-:Y:S01]  /*dd100*/  HMMA.1688.F32.TF32 R8, R244.reuse, R36, R8 ;  /* 0x00000024f408723c */ /* 0x040fe20000081008 */
[----:B------:R-:W-:Y:S04]  /*dd110*/  STL.64 [R1+0xa40], R216 ;  /* 0x000a40d801007387 */ /* 0x000fe80000100a00 */
[----:B------:R1:W-:Y:S02]  /*dd120*/  STL.64 [R1+0xa48], R218 ;  /* 0x000a48da01007387 */ /* 0x0003e40000100a00 */
[C---:B-1----:R-:W-:Y:S02]  /*dd130*/  HMMA.1688.F32.TF32 R216, R244.reuse, R48, R240 ;  /* 0x00000030f4d8723c */ /* 0x042fe400000810f0 */
[----:B------:R1:W-:Y:S04]  /*dd140*/  STL.64 [R1+0xa30], R224 ;  /* 0x000a30e001007387 */ /* 0x0003e80000100a00 */
[----:B------:R-:W-:Y:S04]  /*dd150*/  STL.64 [R1+0xa38], R226 ;  /* 0x000a38e201007387 */ /* 0x000fe80000100a00 */
[----:B------:R-:W-:Y:S04]  /*dd160*/  STL.64 [R1+0xa20], R220 ;  /* 0x000a20dc01007387 */ /* 0x000fe80000100a00 */
[----:B------:R-:W-:Y:S01]  /*dd170*/  STL.64 [R1+0xa28], R222 ;  /* 0x000a28de01007387 */ /* 0x000fe20000100a00 */
[C---:B--2---:R-:W-:Y:S06]  /*dd180*/  HMMA.1688.F32.TF32 R16, R244.reuse, R44, R16 ;  /* 0x0000002cf410723c */ /* 0x044fec0000081010 */
        /* <DEDUP_REMOVED lines=13> */
[----:B-1----:R-:W3:Y:S01]  /*dd260*/  LDL.LU R224, [R1+0x4d0] ;  /* 0x0004d00001e07983 */ /* 0x002ee20000300800 */
[----:B--2---:R-:W-:-:S15]  /*dd270*/  HMMA.1688.F32.TF32 R8, R244, R32, R248 ;  /* 0x00000020f408723c */ /* 0x004fde00000810f8 */
[----:B------:R-:W-:-:S08]  /*dd280*/  NOP ;  /* 0x0000000000007918 */ /* 0x000fd00000000000 */
[----:B------:R1:W-:Y:S04]  /*dd290*/  STL.64 [R1+0x9d0], R8 ;  /* 0x0009d00801007387 */ /* 0x0003e80000100a00 */
[----:B------:R-:W-:Y:S04]  /*dd2a0*/  STL.64 [R1+0x9d8], R10 ;  /* 0x0009d80a01007387 */ /* 0x000fe80000100a00 */
        /* <DEDUP_REMOVED lines=19> */
[----:B------:R-:W2:Y:S04]  /*dd3e0*/  LDL.LU.64 R12, [R1+0x30] ;  /* 0x00003000010c7983 */ /* 0x000ea80000300a00 */
[----:B-1----:R-:W3:Y:S04]  /*dd3f0*/  LDL.LU.64 R8, [R1+0x20] ;  /* 0x0000200001087983 */ /* 0x002ee80000300a00 */
[----:B------:R-:W3:Y:S04]  /*dd400*/  LDL.LU.64 R36, [R1] ;  /* 0x0000000001247983 */ /* 0x000ee80000300a00 */
        /* <DEDUP_REMOVED lines=22> */
[----:B----4-:R-:W-:Y:S03]  /*dd570*/  HMMA.1688.F32.TF32 R244, R244, R28, R240 ;  /* 0x0000001cf4f4723c */ /* 0x010fe600000810f0 */
[----:B------:R-:W4:Y:S04]  /*dd580*/  LDL.LU.64 R242, [R1+0xa528] ;  /* 0x00a5280001f27983 */ /* 0x000f280000300a00 */
[----:B------:R-:W4:-:S15]  /*dd590*/  LDL.LU.64 R240, [R1+0xa520] ;  /* 0x00a5200001f07983 */ /* 0x000f1e0000300a00 */
[----:B------:R-:W-:-:S01]  /*dd5a0*/  NOP ;  /* 0x0000000000007918 */ /* 0x000fc20000000000 */
[----:B------:R1:W-:Y:S04]  /*dd5b0*/  STL.64 [R1+0x560], R244 ;  /* 0x000560f401007387 */ /* 0x0003e80000100a00 */
[----:B------:R-:W-:Y:S04]  /*dd5c0*/  STL.64 [R1+0x568], R246 ;  /* 0x000568f601007387 */ /* 0x000fe80000100a00 */
[----:B-1----:R-:W3:Y:S04]  /*dd5d0*/  LDL.LU.64 R244, [R1+0x10] ;  /* 0x0000100001f47983 */ /* 0x002ee80000300a00 */
[----:B------:R-:W-:Y:S04]  /*dd5e0*/  STL.64 [R1+0xa460], R30 ;  /* 0x00a4601e01007387 */ /* 0x000fe80000100a00 */
[----:B------:R1:W-:Y:S04]  /*dd5f0*/  STL.64 [R1+0xa458], R28 ;  /* 0x00a4581c01007387 */ /* 0x0003e80000100a00 */
[----:B-1----:R-:W4:Y:S04]  /*dd600*/  LDL.LU R28, [R1+0x540] ;  /* 0x00054000011c7983 */ /* 0x002f280000300800 */
[----:B------:R-:W4:Y:S04]  /*dd610*/  LDL.LU R29, [R1+0x544] ;  /* 0x00054400011d7983 */ /* 0x000f280000300800 */
[----:B------:R-:W4:Y:S04]  /*dd620*/  LDL.LU R30, [R1+0x548] ;  /* 0x00054800011e7983 */ /* 0x000f280000300800 */
[----:B------:R-:W4:Y:S01]  /*dd630*/  LDL.LU R31, [R1+0x54c] ;  /* 0x00054c00011f7983 */ /* 0x000f220000300800 */
[----:B--2---:R-:W-:Y:S06]  /*dd640*/  HMMA.1688.F32.TF32 R16, R4, R12, R16 ;  /* 0x0000000c0410723c */ /* 0x004fec0000081010 */
[----:B------:R-:W-:Y:S01]  /*dd650*/  IMAD.MOV.U32 R86, RZ, RZ, R12 ;  /* 0x000000ffff567224 */ /* 0x000fe200078e000c */
[----:B------:R-:W-:-:S15]  /*dd660*/  MOV R2, R13 ;  /* 0x0000000d00027202 */ /* 0x000fde0000000f00 */
[----:B------:R-:W-:-:S01]  /*dd670*/  NOP ;  /* 0x0000000000007918 */ /* 0x000fc20000000000 */
[----:B------:R-:W-:Y:S04]  /*dd680*/  STL.64 [R1+0x550], R16 ;  /* 0x0005501001007387 */ /* 0x000fe80000100a00 */
[----:B------:R1:W-:Y:S04]  /*dd690*/  STL.64 [R1+0x558], R18 ;  /* 0x0005581201007387 */ /* 0x0003e80000100a00 */
[----:B-1----:R-:W2:Y:S04]  /*dd6a0*/  LDL.LU.64 R18, [R1+0xa518] ;  /* 0x00a5180001127983 */ /* 0x002ea80000300a00 */
[----:B------:R-:W2:Y:S04]  /*dd6b0*/  LDL.LU.64 R16, [R1+0xa510] ;  /* 0x00a5100001107983 */ /* 0x000ea80000300a00 */
[----:B------:R-:W2:Y:S04]  /*dd6c0*/  LDL.LU.64 R14, [R1+0xa508] ;  /* 0x00a50800010e7983 */ /* 0x000ea80000300a00 */
[----:B------:R-:W2:Y:S01]  /*dd6d0*/  LDL.LU.64 R12, [R1+0xa500] ;  /* 0x00a50000010c7983 */ /* 0x000ea20000300a00 */
[C---:B---3--:R-:W-:Y:S06]  /*dd6e0*/  HMMA.1688.F32.TF32 R248, R4.reuse, R244, R248 ;  /* 0x000000f404f8723c */ /* 0x048fec00000810f8 */
[----:B----4-:R-:W-:-:S15]  /*dd6f0*/  HMMA.1688.F32.TF32 R28, R4, R8, R28 ;  /* 0x00000008041c723c */ /* 0x010fde000008101c */
[----:B------:R-:W-:-:S08]  /*dd700*/  NOP ;  /* 0x0000000000007918 */ /* 0x000fd00000000000 */
[----:B------:R1:W-:Y:S04]  /*dd710*/  STL.64 [R1+0x540], R28 ;  /* 0x0005401c01007387 */ /* 0x0003e80000100a00 */
[----:B------:R-:W-:Y:S04]  /*dd720*/  STL.64 [R1+0x548], R30 ;  /* 0x0005481e01007387 */ /* 0x000fe80000100a00 */
[----:B------:R-:W3:Y:S01]  /*dd730*/  LDL.LU.64 R10, [R1+0xa4f8] ;  /* 0x00a4f800010a7983 */ /* 0x000ee20000300a00 */
[----:B-1----:R-:W-:Y:S02]  /*dd740*/  IMAD.MOV.U32 R29, RZ, RZ, R8 ;  /* 0x000000ffff1d7224 */ /* 0x002fe400078e0008 */
[----:B------:R-:W-:-:S02]  /*dd750*/  IMAD.MOV.U32 R28, RZ, RZ, R9 ;  /* 0x000000ffff1c7224 */ /* 0x000fc400078e0009 */
[----:B------:R-:W4:Y:S04]  /*dd760*/  LDL.LU.64 R8, [R1+0xa4f0] ;  /* 0x00a4f00001087983 */ /* 0x000f280000300a00 */
[----:B------:R-:W-:Y:S04]  /*dd770*/  STL.64 [R1+0x530], R248 ;  /* 0x000530f801007387 */ /* 0x000fe80000100a00 */
[----:B------:R1:W-:Y:S04]  /*dd780*/  STL.64 [R1+0x538], R250 ;  /* 0x000538fa01007387 */ /* 0x0003e80000100a00 */
[----:B-1----:R-:W2:Y:S04]  /*dd790*/  LDL.LU.64 R250, [R1+0xa4e8] ;  /* 0x00a4e80001fa7983 */ /* 0x002ea80000300a00 */
[----:B------:R-:W3:Y:S01]  /*dd7a0*/  LDL.LU.64 R248, [R1+0xa4e0] ;  /* 0x00a4e00001f87983 */ /* 0x000ee20000300a00 */
[----:B------:R-:W-:Y:S01]  /*dd7b0*/  MOV R31, R244 ;  /* 0x000000f4001f7202 */ /* 0x000fe20000000f00 */
[----:B------:R-:W-:-:S02]  /*dd7c0*/  IMAD.MOV.U32 R30, RZ, RZ, R245 ;  /* 0x000000ffff1e7224 */ /* 0x000fc400078e00f5 */
[----:B------:R-:W-:Y:S07]  /*dd7d0*/  HMMA.1688.F32.TF32 R244, R4, R36, R32 ;  /* 0x0000002404f4723c */ /* 0x000fee0000081020 */
[----:B------:R-:W-:Y:S01]  /*dd7e0*/  IMAD.MOV.U32 R33, RZ, RZ, R36 ;  /* 0x000000ffff217224 */ /* 0x000fe200078e0024 */
[----:B------:R-:W-:-:S15]  /*dd7f0*/  MOV R32, R37 ;  /* 0x0000002500207202 */ /* 0x000fde0000000f00 */
[----:B------:R-:W-:Y:S04]  /*dd800*/  STL.64 [R1+0x520], R244 ;  /* 0x000520f401007387 */ /* 0x000fe80000100a00 */
[----:B------:R-:W-:Y:S01]  /*dd810*/  STL.64 [R1+0x528], R246 ;  /* 0x000528f601007387 */ /* 0x000fe20000100a00 */
[----:B---3--:R-:W-:Y:S03]  /*dd820*/  HMMA.1688.F32.TF32 R36, R4, R248, R40 ;  /* 0x000000f80424723c */ /* 0x008fe60000081028 */
[----:B--2---:R-:W-:Y:S04]  /*dd830*/  STL.64 [R1+0xa3d0], R250 ;  /* 0x00a3d0fa01007387 */ /* 0x004fe80000100a00 */
[----:B------:R-:W-:-:S15]  /*dd840*/  STL.64 [R1+0xa3c8], R248 ;  /* 0x00a3c8f801007387 */ /* 0x000fde0000100a00 */
[----:B------:R-:W-:-:S01]  /*dd850*/  NOP ;  /* 0x0000000000007918 */ /* 0x000fc20000000000 */
[----:B------:R-:W-:Y:S04]  /*dd860*/  STL.64 [R1+0x510], R36 ;  /* 0x0005102401007387 */ /* 0x000fe80000100a00 */
[----:B------:R1:W-:Y:S04]  /*dd870*/  STL.64 [R1+0x518], R38 ;  /* 0x0005182601007387 */ /* 0x0003e80000100a00 */
[----:B------:R-:W-:Y:S04]  /*dd880*/  STL.64 [R1+0xa3c0], R10 ;  /* 0x00a3c00a01007387 */ /* 0x000fe80000100a00 */
[----:B----4-:R2:W-:Y:S01]  /*dd890*/  STL.64 [R1+0xa3b8], R8 ;  /* 0x00a3b80801007387 */ /* 0x0105e20000100a00 */
        /* <DEDUP_REMOVED lines=113> */
[----:B---3--:R-:W-:Y:S04]  /*ddfb0*/  STL.64 [R1+0xa420], R226 ;  /* 0x00a420e201007387 */ /* 0x008fe80000100a00 */
        /* <DEDUP_REMOVED lines=12> */
[----:B------:R3:W-:Y:S02]  /*de080*/  STL.64 [R1+0xa428], R220 ;  /* 0x00a428dc01007387 */ /* 0x0007e40000100a00 */
[C---:B---3--:R-:W-:Y:S02]  /*de090*/  HMMA.1688.F32.TF32 R220, R4.reuse, R216, R224 ;  /* 0x000000d804dc723c */ /* 0x048fe400000810e0 */
[----:B----4-:R-:W-:Y:S04]  /*de0a0*/  STL.64 [R1+0xa440], R218 ;  /* 0x00a440da01007387 */ /* 0x010fe80000100a00 */
[----:B------:R1:W-:Y:S02]  /*de0b0*/  STL.64 [R1+0xa438], R216 ;  /* 0x00a438d801007387 */ /* 0x0003e40000100a00 */
[----:B-1----:R-:W-:-:S15]  /*de0c0*/  HMMA.1688.F32.TF32 R216, R4, R212, R228 ;  /* 0x000000d404d8723c */ /* 0x002fde00000810e4 */
[----:B------:R-:W-:Y:S04]  /*de0d0*/  STL.64 [R1+0x470], R220 ;  /* 0x000470dc01007387 */ /* 0x000fe80000100a00 */
[----:B------:R-:W-:Y:S04]  /*de0e0*/  STL.64 [R1+0x478], R222 ;  /* 0x000478de01007387 */ /* 0x000fe80000100a00 */
        /* <DEDUP_REMOVED lines=9> */
[C---:B-1----:R-:W-:Y:S06]  /*de180*/  HMMA.1688.F32.TF32 R212, R4.reuse, R196, R16 ;  /* 0x000000c404d4723c */ /* 0x042fec0000081010 */
        /* <DEDUP_REMOVED lines=83> */
[----:B----4-:R-:W-:-:S15]  /*de6c0*/  HMMA.1688.F32.TF32 R164, R4, R160, R232 ;  /* 0x000000a004a4723c */ /* 0x010fde00000810e8 */
        /* <DEDUP_REMOVED lines=11> */
[C---:B------:R-:W-:Y:S06]  /*de780*/  HMMA.1688.F32.TF32 R16, R4.reuse, R144, R16 ;  /* 0x000000900410723c */ /* 0x040fec0000081010 */
[C---:B------:R-:W-:Y:S01]  /*de790*/  HMMA.1688.F32.TF32 R12, R4.reuse, R140, R12 ;  /* 0x0000008c040c723c */ /* 0x040fe2000008100c */
[----:B------:R-:W-:Y:S01]  /*de7a0*/  LOP3.LUT R87, R252, 0x60, RZ, 0x3c, !PT ;  /* 0x00000060fc577812 */ /* 0x000fe200078e3cff */
        /* <DEDUP_REMOVED lines=30> */
[----:B------:R3:W-:Y:S01]  /*de990*/  STL.64 [R1+0x988], R10 ;  /* 0x0009880a01007387 */ /* 0x0007e20000100a00 */
[C---:B--2---:R-:W-:Y:S06]  /*de9a0*/  HMMA.1688.F32.TF32 R12, R4.reuse, R24, R40 ;  /* 0x00000018040c723c */ /* 0x044fec0000081028 */
[C---:B---3--:R-:W-:Y:S01]  /*de9b0*/  HMMA.1688.F32.TF32 R8, R4.reuse, R128, R44 ;  /* 0x000000800408723c */ /* 0x048fe2000008102c */
[----:B------:R-:W-:Y:S04]  /*de9c0*/  STL.64 [R1+0x970], R16 ;  /* 0x0009701001007387 */ /* 0x000fe80000100a00 */
[----:B------:R-:W-:Y:S04]  /*de9d0*/  STL.64 [R1+0x978], R18 ;  /* 0x0009781201007387 */ /* 0x000fe80000100a00 */
[----:B------:R-:W2:Y:S08]  /*de9e0*/  LDL.LU R40, [R1+0x12a0] ;  /* 0x0012a00001287983 */ /* 0x000eb00000300800 */
        /* <DEDUP_REMOVED lines=81> */
[C---:B---3--:R-:W-:Y:S11]  /*def00*/  HMMA.1688.F32.TF32 R148, R4.reuse, R116, R168 ;  /* 0x000000740494723c */ /* 0x048ff600000810a8 */
        /* <DEDUP_REMOVED lines=24> */
[----:B------:R-:W-:Y:S04]  /*df090*/  STL.64 [R1+0xa2f0], R94 ;  /* 0x00a2f05e01007387 */ /* 0x000fe80000100a00 */
[----:B------:R1:W-:Y:S01]  /*df0a0*/  STL.64 [R1+0xa2e8], R92 ;  /* 0x00a2e85c01007387 */ /* 0x0003e20000100a00 */
[C---:B------:R-:W-:Y:S06]  /*df0b0*/  HMMA.1688.F32.TF32 R16, R4.reuse, R76, R16 ;  /* 0x0000004c0410723c */ /* 0x040fec0000081010 */
[C---:B------:R-:W-:Y:S06]  /*df0c0*/  HMMA.1688.F32.TF32 R12, R4.reuse, R72, R12 ;  /* 0x00000048040c723c */ /* 0x040fec000008100c */
[C---:B-1----:R-:W-:Y:S01]  /*df0d0*/  HMMA.1688.F32.TF32 R92, R4.reuse, R84, R236 ;  /* 0x00000054045c723c */ /* 0x042fe200000810ec */
[----:B------:R-:W-:Y:S04]  /*df0e0*/  STL.64 [R1+0x8c0], R96 ;  /* 0x0008c06001007387 */ /* 0x000fe80000100a00 */
[----:B------:R1:W-:Y:S04]  /*df0f0*/  STL.64 [R1+0x8c8], R98 ;  /* 0x0008c86201007387 */ /* 0x0003e80000100a00 */
[----:B------:R2:W-:Y:S01]  /*df100*/  STL.64 [R1+0xa2e0], R88 ;  /* 0x00a2e05801007387 */ /* 0x0005e20000100a00 */
[C---:B-1----:R-:W-:Y:S06]  /*df110*/  HMMA.1688.F32.TF32 R96, R4.reuse, R88, R232 ;  /* 0x000000580460723c */ /* 0x042fec00000810e8 */
[C---:B--2---:R-:W-:Y:S06]  /*df120*/  HMMA.1688.F32.TF32 R88, R4.reuse, R80, R240 ;  /* 0x000000500458723c */ /* 0x044fec00000810f0 */
        /* <DEDUP_REMOVED lines=29> */
[----:B------:R4:W-:Y:S04]  /*df300*/  STL.64 [R1+0x830], R12 ;  /* 0x0008300c01007387 */ /* 0x0009e80000100a00 */
[----:B------:R4:W-:Y:S05]  /*df310*/  STL.64 [R1+0x838], R14 ;  /* 0x0008380e01007387 */ /* 0x0009ea0000100a00 */
        /* <DEDUP_REMOVED lines=51> */
[----:B--2---:R-:W3:Y:S04]  /*df650*/  LDL.LU R18, [R1+0x2f8] ;  /* 0x0002f80001127983 */ /* 0x004ee80000300800 */
[----:B------:R-:W3:Y:S04]  /*df660*/  LDL.LU R19, [R1+0x2fc] ;  /* 0x0002fc0001137983 */ /* 0x000ee80000300800 */
[----:B----4-:R-:W2:Y:S04]  /*df670*/  LDL.LU R12, [R1+0x300] ;  /* 0x00030000010c7983 */ /* 0x010ea80000300800 */
        /* <DEDUP_REMOVED lines=17> */
[----:B------:R-:W4:Y:S01]  /*df790*/  LDL.LU R214, [R1+0x368] ;  /* 0x0003680001d67983 */ /* 0x000f220000300800 */
[----:B------:R-:W-:-:S03]  /*df7a0*/  IMAD.MOV.U32 R249, RZ, RZ, R32 ;  /* 0x000000fffff97224 */ /* 0x000fc600078e0020 */
[----:B------:R-:W4:Y:S01]  /*df7b0*/  LDL.LU R215, [R1+0x36c] ;  /* 0x00036c0001d77983 */ /* 0x000f220000300800 */
[----:B------:R-:W-:-:S03]  /*df7c0*/  IMAD.MOV.U32 R248, RZ, RZ, R33 ;  /* 0x000000fffff87224 */ /* 0x000fc600078e0021 */
        /* <DEDUP_REMOVED lines=49> */
[----:B---3--:R-:W-:-:S15]  /*dfae0*/  HMMA.1688.F32.TF32 R44, R4, R48, R44 ;  /* 0x00000030042c723c */ /* 0x008fde000008102c */
        /* <DEDUP_REMOVED lines=28> */
[----:B------:R-:W-:Y:S01]  /*dfcb0*/  IMAD.MOV.U32 R221, RZ, RZ, R2 ;  /* 0x000000ffffdd7224 */ /* 0x000fe200078e0002 */
[C---:B------:R-:W-:Y:S06]  /*dfcc0*/  HMMA.1688.F32.TF32 R228, R244.reuse, R228, R224 ;  /* 0x000000e4f4e4723c */ /* 0x040fec00000810e0 */
[C---:B------:R-:W-:Y:S06]  /*dfcd0*/  HMMA.1688.F32.TF32 R220, R244.reuse, R220, R216 ;  /* 0x000000dcf4dc723c */ /* 0x040fec00000810d8 */
[C---:B------:R-:W-:Y:S06]  /*dfce0*/  HMMA.1688.F32.TF32 R236, R244.reuse, R236, R232 ;  /* 0x000000ecf4ec723c */ /* 0x040fec00000810e8 */
[----:B------:R-:W-:Y:S06]  /*dfcf0*/  HMMA.1688.F32.TF32 R248, R244, R248, R240 ;  /* 0x000000f8f4f8723c */ /* 0x000fec00000810f0 */
[----:B--2---:R-:W-:Y:S01]  /*dfd00*/  HMMA.1688.F32.TF32 R4, R4, R28, R212 ;  /* 0x0000001c0404723c */ /* 0x004fe200000810d4 */
[----:B------:R-:W2:Y:S04]  /*dfd10*/  LDL.LU.64 R214, [R1+0xa450] ;  /* 0x00a4500001d67983 */ /* 0x000ea80000300a00 */
[----:B------:R-:W4:-:S15]  /*dfd20*/  LDL.LU.64 R212, [R1+0xa448] ;  /* 0x00a4480001d47983 */ /* 0x000f1e0000300a00 */
[----:B------:R-:W-:-:S03]  /*dfd30*/  NOP ;  /* 0x0000000000007918 */ /* 0x000fc60000000000 */
[----:B------:R1:W-:Y:S04]  /*dfd40*/  STL.64 [R1+0x360], R4 ;  /* 0x0003600401007387 */ /* 0x0003e80000100a00 */
[----:B------:R3:W-:Y:S04]  /*dfd50*/  STL.64 [R1+0x368], R6 ;  /* 0x0003680601007387 */ /* 0x0007e80000100a00 */
[----:B-1----:R-:W2:Y:S04]  /*dfd60*/  LDL.LU R4, [R1+0x2e0] ;  /* 0x0002e00001047983 */ /* 0x002ea80000300800 */
[----:B------:R-:W2:Y:S04]  /*dfd70*/  LDL.LU R5, [R1+0x2e4] ;  /* 0x0002e40001057983 */ /* 0x000ea80000300800 */
[----:B---3--:R-:W2:Y:S04]  /*dfd80*/  LDL.LU R6, [R1+0x2e8] ;  /* 0x0002e80001067983 */ /* 0x008ea80000300800 */
[----:B------:R-:W2:Y:S04]  /*dfd90*/  LDL.LU R7, [R1+0x2ec] ;  /* 0x0002ec0001077983 */ /* 0x000ea80000300800 */
[----:B------:R-:W3:Y:S04]  /*dfda0*/  LDL.LU.64 R218, [R1+0xa440] ;  /* 0x00a4400001da7983 */ /* 0x000ee80000300a00 */
[----:B------:R-:W4:Y:S04]  /*dfdb0*/  LDL.LU.64 R216, [R1+0xa438] ;  /* 0x00a4380001d87983 */ /* 0x000f280000300a00 */
[----:B------:R-:W-:Y:S04]  /*dfdc0*/  STL.64 [R1+0x350], R220 ;  /* 0x000350dc01007387 */ /* 0x000fe80000100a00 */
[----:B------:R1:W-:Y:S04]  /*dfdd0*/  STL.64 [R1+0x358], R222 ;  /* 0x000358de01007387 */ /* 0x0003e80000100a00 */
[----:B-1----:R-:W3:Y:S04]  /*dfde0*/  LDL.LU.64 R222, [R1+0xa430] ;  /* 0x00a4300001de7983 */ /* 0x002ee80000300a00 */
[----:B------:R-:W4:Y:S04]  /*dfdf0*/  LDL.LU.64 R220, [R1+0xa428] ;  /* 0x00a4280001dc7983 */ /* 0x000f280000300a00 */
        /* <DEDUP_REMOVED lines=35> */
[----:B------:R-:W2:Y:S04]  /*e0030*/  LDL.LU.64 R16, [R1+0xa398] ;  /* 0x00a3980001107983 */ /* 0x000ea80000300a00 */
[----:B----4-:R2:W-:Y:S02]  /*e0040*/  STL.64 [R1+0xa290], R14 ;  /* 0x00a2900e01007387 */ /* 0x0105e40000100a00 */
[C---:B--2---:R-:W-:Y:S06]  /*e0050*/  HMMA.1688.F32.TF32 R12, R244.reuse, R16, R4 ;  /* 0x00000010f40c723c */ /* 0x044fec0000081004 */
[C---:B------:R-:W-:Y:S06]  /*e0060*/  HMMA.1688.F32.TF32 R4, R244.reuse, R240, R68 ;  /* 0x000000f0f404723c */ /* 0x040fec0000081044 */
[C---:B------:R-:W-:Y:S11]  /*e0070*/  HMMA.1688.F32.TF32 R68, R244.reuse, R236, R72 ;  /* 0x000000ecf444723c */ /* 0x040ff60000081048 */
        /* <DEDUP_REMOVED lines=42> */
[----:B------:R1:W-:Y:S04]  /*e0320*/  STL.64 [R1+0x200], R68 ;  /* 0x0002004401007387 */ /* 0x0003e80000100a00 */
[----:B------:R2:W-:Y:S04]  /*e0330*/  STL.64 [R1+0x208], R70 ;  /* 0x0002084601007387 */ /* 0x0005e80000100a00 */
[----:B------:R-:W4:Y:S08]  /*e0340*/  LDL.LU R92, [R1+0xa0] ;  /* 0x0000a000015c7983 */ /* 0x000f300000300800 */
[----:B------:R-:W-:Y:S04]  /*e0350*/  STL.64 [R1+0x1f0], R12 ;  /* 0x0001f00c01007387 */ /* 0x000fe80000100a00 */
        /* <DEDUP_REMOVED lines=20> */
[----:B--2---:R-:W4:Y:S04]  /*e04a0*/  LDL.LU R70, [R1+0xf8] ;  /* 0x0000f80001467983 */ /* 0x004f280000300800 */
[----:B------:R-:W4:Y:S04]  /*e04b0*/  LDL.LU R71, [R1+0xfc] ;  /* 0x0000fc0001477983 */ /* 0x000f280000300800 */
[----:B---3--:R-:W2:Y:S04]  /*e04c0*/  LDL.LU R4, [R1+0x120] ;  /* 0x0001200001047983 */ /* 0x008ea80000300800 */
        /* <DEDUP_REMOVED lines=62> */
[----:B------:R-:W4:Y:S04]  /*e08b0*/  LDL.LU.64 R168, [R1+0xa378] ;  /* 0x00a3780001a87983 */ /* 0x000f280000300a00 */
[----:B---3--:R1:W-:Y:S04]  /*e08c0*/  STL.64 [R1+0xa1f0], R174 ;  /* 0x00a1f0ae01007387 */ /* 0x0083e80000100a00 */
        /* <DEDUP_REMOVED lines=9> */
[----:B------:R-:W3:Y:S04]  /*e0960*/  LDL.LU.64 R164, [R1+0xa368] ;  /* 0x00a3680001a47983 */ /* 0x000ee80000300a00 */
[----:B--2---:R1:W-:Y:S04]  /*e0970*/  STL.64 [R1+0xa1f8], R170 ;  /* 0x00a1f8aa01007387 */ /* 0x0043e80000100a00 */
[----:B------:R-:W2:Y:S04]  /*e0980*/  LDL.LU R168, [R1+0x130] ;  /* 0x0001300001a87983 */ /* 0x000ea80000300800 */
[----:B------:R-:W2:Y:S04]  /*e0990*/  LDL.LU R169, [R1+0x134] ;  /* 0x0001340001a97983 */ /* 0x000ea80000300800 */
[----:B-1----:R-:W2:Y:S04]  /*e09a0*/  LDL.LU R170, [R1+0x138] ;  /* 0x0001380001aa7983 */ /* 0x002ea80000300800 */
        /* <DEDUP_REMOVED lines=8> */
[----:B------:R-:W4:Y:S04]  /*e0a30*/  LDL.LU R164, [R1+0x140] ;  /* 0x0001400001a47983 */ /* 0x000f280000300800 */
[----:B------:R-:W4:Y:S04]  /*e0a40*/  LDL.LU R165, [R1+0x144] ;  /* 0x0001440001a57983 */ /* 0x000f280000300800 */
[----:B-1----:R-:W4:Y:S04]  /*e0a50*/  LDL.LU R166, [R1+0x148] ;  /* 0x0001480001a67983 */ /* 0x002f280000300800 */
[----:B------:R-:W4:Y:S01]  /*e0a60*/  LDL.LU R167, [R1+0x14c] ;  /* 0x00014c0001a77983 */ /* 0x000f220000300800 */
        /* <DEDUP_REMOVED lines=30> */
[----:B------:R-:W-:Y:S01]  /*e0c50*/  HMMA.1688.F32.TF32 R168, R244, R136, R168 ;  /* 0x00000088f4a8723c */ /* 0x000fe200000810a8 */
[----:B------:R-:W-:-:S05]  /*e0c60*/  LOP3.LUT R249, R252, 0x20, RZ, 0x3c, !PT ;  /* 0x00000020fcf97812 */ /* 0x000fca00078e3cff */
[----:B----4-:R-:W-:-:S15]  /*e0c70*/  HMMA.1688.F32.TF32 R164, R244, R140, R164 ;  /* 0x0000008cf4a4723c */ /* 0x010fde00000810a4 */
[----:B------:R-:W-:-:S08]  /*e0c80*/  NOP ;  /* 0x0000000000007918 */ /* 0x000fd00000000000 */
[----:B------:R-:W-:Y:S04]  /*e0c90*/  STL.64 [R1+0x140], R164 ;  /* 0x000140a401007387 */ /* 0x000fe80000100a00 */
[----:B------:R1:W-:Y:S02]  /*e0ca0*/  STL.64 [R1+0x148], R166 ;  /* 0x000148a601007387 */ /* 0x0003e40000100a00 */
[C---:B-1----:R-:W-:Y:S02]  /*e0cb0*/  HMMA.1688.F32.TF32 R164, R244.reuse, R132, R4 ;  /* 0x00000084f4a4723c */ /* 0x042fe40000081004 */
[----:B------:R-:W-:Y:S04]  /*e0cc0*/  STL.64 [R1+0x130], R168 ;  /* 0x000130a801007387 */ /* 0x000fe80000100a00 */
[----:B------:R-:W-:Y:S04]  /*e0cd0*/  STL.64 [R1+0x138], R170 ;  /* 0x000138aa01007387 */ /* 0x000fe80000100a00 */
[----:B------:R-:W-:Y:S04]  /*e0ce0*/  LDS R4, [R252+UR12+0x83800] ;  /* 0x0838000cfc047984 */ /* 0x000fe80008000800 */
[----:B------:R-:W-:Y:S04]  /*e0cf0*/  LDS R6, [R252+UR12+0x83c00] ;  /* 0x083c000cfc067984 */ /* 0x000fe80008000800 */
[----:B------:R-:W-:Y:S04]  /*e0d00*/  LDS R5, [R249+UR12+0x83800] ;  /* 0x0838000cf9057984 */ /* 0x000fe80008000800 */
[----:B------:R-:W1:Y:S04]  /*e0d10*/  LDS R7, [R249+UR12+0x83c00] ;  /* 0x083c000cf9077984 */ /* 0x000e680008000800 */
[----:B------:R-:W-:Y:S04]  /*e0d20*/  STL.64 [R1+0x120], R164 ;  /* 0x000120a401007387 */ /* 0x000fe80000100a00 */
[----:B------:R4:W-:Y:S04]  /*e0d30*/  STL.64 [R1+0x128], R166 ;  /* 0x000128a601007387 */ /* 0x0009e80000100a00 */
[----:B------:R-:W-:Y:S04]  /*e0d40*/  STL [R1+0x9f38], R249 ;  /* 0x009f38f901007387 */ /* 0x000fe80000100800 */
[----:B------:R2:W-:Y:S01]  /*e0d50*/  STL.64 [R1+0xa1e8], R22 ;  /* 0x00a1e81601007387 */ /* 0x0005e20000100a00 */
[C---:B----4-:R-:W-:Y:S06]  /*e0d60*/  HMMA.1688.F32.TF32 R164, R244.reuse, R20, R172 ;  /* 0x00000014f4a4723c */ /* 0x050fec00000810ac */
[C---:B--2---:R-:W-:Y:S06]  /*e0d70*/  HMMA.1688.F32.TF32 R20, R244.reuse, R24, R12 ;  /* 0x00000018f414723c */ /* 0x044fec000008100c */
[C---:B------:R-:W-:Y:S06]  /*e0d80*/  HMMA.1688.F32.TF32 R12, R244.reuse, R128, R68 ;  /* 0x00000080f40c723c */ /* 0x040fec0000081044 */
[C---:B------:R-:W-:Y:S05]  /*e0d90*/  HMMA.1688.F32.TF32 R68, R244.reuse, R124, R72 ;  /* 0x0000007cf444723c */ /* 0x040fea0000081048 */
[----:B------:R-:W-:Y:S04]  /*e0da0*/  STL.64 [R1+0x110], R164 ;  /* 0x000110a401007387 */ /* 0x000fe80000100a00 */
[----:B------:R-:W-:Y:S04]  /*e0db0*/  STL.64 [R1+0x118], R166 ;  /* 0x000118a601007387 */ /* 0x000fe80000100a00 */
[----:B------:R-:W-:Y:S04]  /*e0dc0*/  STL.64 [R1+0x100], R20 ;  /* 0x0001001401007387 */ /* 0x000fe80000100a00 */
[----:B------:R2:W-:Y:S04]  /*e0dd0*/  STL.64 [R1+0x108], R22 ;  /* 0x0001081601007387 */ /* 0x0005e80000100a00 */
[----:B------:R-:W-:Y:S04]  /*e0de0*/  STL.64 [R1+0xf0], R12 ;  /* 0x0000f00c01007387 */ /* 0x000fe80000100a00 */
[----:B------:R4:W-:Y:S01]  /*e0df0*/  STL.64 [R1+0xf8], R14 ;  /* 0x0000f80e01007387 */ /* 0x0009e20000100a00 */
[C---:B--2---:R-:W-:Y:S06]  /*e0e00*/  HMMA.1688.F32.TF32 R20, R244.reuse, R120, R80 ;  /* 0x00000078f414723c */ /* 0x044fec0000081050 */
[C---:B----4-:R-:W-:Y:S01]  /*e0e10*/  HMMA.1688.F32.TF32 R12, R244.reuse, R116, R84 ;  /* 0x00000074f40c723c */ /* 0x050fe20000081054 */
[----:B------:R-:W-:Y:S04]  /*e0e20*/  STL.64 [R1+0xe0], R68 ;  /* 0x0000e04401007387 */ /* 0x000fe80000100a00 */
[----:B------:R2:W-:Y:S02]  /*e0e30*/  STL.64 [R1+0xe8], R70 ;  /* 0x0000e84601007387 */ /* 0x0005e40000100a00 */
[C---:B--2---:R-:W-:Y:S10]  /*e0e40*/  HMMA.1688.F32.TF32 R68, R244.reuse, R112, R88 ;  /* 0x00000070f444723c */ /* 0x044ff40000081058 */
[----:B------:R-:W-:Y:S04]  /*e0e50*/  STL.64 [R1+0xd0], R20 ;  /* 0x0000d01401007387 */ /* 0x000fe80000100a00 */
[----:B------:R2:W-:Y:S04]  /*e0e60*/  STL.64 [R1+0xd8], R22 ;  /* 0x0000d81601007387 */ /* 0x0005e80000100a00 */
[----:B------:R-:W-:Y:S04]  /*e0e70*/  STL.64 [R1+0xc0], R12 ;  /* 0x0000c00c01007387 */ /* 0x000fe80000100a00 */
[----:B------:R4:W-:Y:S01]  /*e0e80*/  STL.64 [R1+0xc8], R14 ;  /* 0x0000c80e01007387 */ /* 0x0009e20000100a00 */
[C---:B--2---:R-:W-:Y:S06]  /*e0e90*/  HMMA.1688.F32.TF32 R20, R244.reuse, R108, R92 ;  /* 0x0000006cf414723c */ /* 0x044fec000008105c */
[C---:B----4-:R-:W-:Y:S01]  /*e0ea0*/  HMMA.1688.F32.TF32 R12, R244.reuse, R104, R96 ;  /* 0x00000068f40c723c */ /* 0x050fe20000081060 */
        /* <DEDUP_REMOVED lines=68> */
[----:B------:R1:W-:Y:S04]  /*e12f0*/  STL.64 [R1+0x60], R88 ;  /* 0x0000605801007387 */ /* 0x0003e80000100a00 */
[----:B------:R4:W-:Y:S04]  /*e1300*/  STL.64 [R1+0x68], R90 ;  /* 0x0000685a01007387 */ /* 0x0009e80000100a00 */
[----:B-1----:R-:W4:Y:S02]  /*e1310*/  LDL.LU.64 R88, [R1+0xa2e0] ;  /* 0x00a2e00001587983 */ /* 0x002f240000300a00 */
[----:B----4-:R-:W-:Y:S02]  /*e1320*/  HMMA.1688.F32.TF32 R88, R244, R88, R84 ;  /* 0x00000058f458723c */ /* 0x010fe40000081054 */
[----:B------:R-:W4:-:S15]  /*e1330*/  LDL.LU.64 R84, [R1+0xa2d8] ;  /* 0x00a2d80001547983 */ /* 0x000f1e0000300a00 */
[----:B------:R-:W-:-:S06]  /*e1340*/  NOP ;  /* 0x0000000000007918 */ /* 0x000fcc0000000000 */
[----:B------:R1:W-:Y:S01]  /*e1350*/  STL.64 [R1+0x58], R90 ;  /* 0x0000585a01007387 */ /* 0x0003e20000100a00 */
[----:B------:R-:W-:Y:S01]  /*e1360*/  MOV R8, R88 ;  /* 0x0000005800087202 */ /* 0x000fe20000000f00 */
[----:B------:R-:W-:Y:S02]  /*e1370*/  IMAD.MOV.U32 R9, RZ, RZ, R89 ;  /* 0x000000ffff097224 */ /* 0x000fe400078e0059 */
[----:B------:R-:W2:Y:S04]  /*e1380*/  LDL.LU R88, [R1+0xe50] ;  /* 0x000e500001587983 */ /* 0x000ea80000300800 */
[----:B------:R-:W2:Y:S04]  /*e1390*/  LDL.LU R89, [R1+0xe54] ;  /* 0x000e540001597983 */ /* 0x000ea80000300800 */
[----:B-1----:R-:W2:Y:S04]  /*e13a0*/  LDL.LU R90, [R1+0xe58] ;  /* 0x000e5800015a7983 */ /* 0x002ea80000300800 */
[----:B------:R-:W2:Y:S04]  /*e13b0*/  LDL.LU R91, [R1+0xe5c] ;  /* 0x000e5c00015b7983 */ /* 0x000ea80000300800 */
[----:B------:R-:W-:Y:S01]  /*e13c0*/  STL [R1+0x9f3c], R8 ;  /* 0x009f3c0801007387 */ /* 0x000fe20000100800 */
[C---:B----4-:R-:W-:Y:S03]  /*e13d0*/  HMMA.1688.F32.TF32 R84, R244.reuse, R84, R80 ;  /* 0x00000054f454723c */ /* 0x050fe60000081050 */
[----:B------:R-:W4:Y:S04]  /*e13e0*/  LDL.LU.64 R82, [R1+0xa2d0] ;  /* 0x00a2d00001527983 */ /* 0x000f280000300a00 */
[----:B------:R-:W3:Y:S01]  /*e13f0*/  LDL.LU.64 R80, [R1+0xa2c8] ;  /* 0x00a2c80001507983 */ /* 0x000ee20000300a00 */
[----:B------:R-:W-:-:S15]  /*e1400*/  HMMA.1688.F32.TF32 R72, R244, R76, R72 ;  /* 0x0000004cf448723c */ /* 0x000fde0000081048 */
[----:B------:R1:W-:Y:S04]  /*e1410*/  STL.64 [R1+0x40], R84 ;  /* 0x0000405401007387 */ /* 0x0003e80000100a00 */
[----:B------:R2:W-:Y:S04]  /*e1420*/  STL.64 [R1+0x48], R86 ;  /* 0x0000485601007387 */ /* 0x0005e80000100a00 */
[----:B-1----:R-:W4:Y:S04]  /*e1430*/  LDL.LU R84, [R1+0xe00] ;  /* 0x000e000001547983 */ /* 0x002f280000300800 */
[----:B------:R-:W4:Y:S04]  /*e1440*/  LDL.LU R85, [R1+0xe04] ;  /* 0x000e040001557983 */ /* 0x000f280000300800 */
[----:B--2---:R-:W4:Y:S04]  /*e1450*/  LDL.LU R86, [R1+0xe08] ;  /* 0x000e080001567983 */ /* 0x004f280000300800 */
[----:B------:R-:W4:Y:S01]  /*e1460*/  LDL.LU R87, [R1+0xe0c] ;  /* 0x000e0c0001577983 */ /* 0x000f220000300800 */
[----:B---3--:R-:W-:-:S15]  /*e1470*/  HMMA.1688.F32.TF32 R172, R244, R80, R172 ;  /* 0x00000050f4ac723c */ /* 0x008fde00000810ac */
[----:B------:R-:W-:-:S08]  /*e1480*/  NOP ;  /* 0x0000000000007918 */ /* 0x000fd00000000000 */
[----:B------:R1:W-:Y:S04]  /*e1490*/  STL.64 [R1+0xdd0], R172 ;  /* 0x000dd0ac01007387 */ /* 0x0003e80000100a00 */
[----:B------:R2:W-:Y:S04]  /*e14a0*/  STL.64 [R1+0xdd8], R174 ;  /* 0x000dd8ae01007387 */ /* 0x0005e80000100a00 */
[----:B-1----:R-:W3:Y:S04]  /*e14b0*/  LDL.LU R172, [R1+0xe20] ;  /* 0x000e200001ac7983 */ /* 0x002ee80000300800 */
[----:B------:R-:W3:Y:S04]  /*e14c0*/  LDL.LU R173, [R1+0xe24] ;  /* 0x000e240001ad7983 */ /* 0x000ee80000300800 */
[----:B--2---:R-:W3:Y:S04]  /*e14d0*/  LDL.LU R174, [R1+0xe28] ;  /* 0x000e280001ae7983 */ /* 0x004ee80000300800 */
[----:B------:R-:W-:Y:S04]  /*e14e0*/  STL.64 [R1+0xde0], R72 ;  /* 0x000de04801007387 */ /* 0x000fe80000100a00 */
[----:B------:R1:W-:Y:S04]  /*e14f0*/  STL.64 [R1+0xde8], R74 ;  /* 0x000de84a01007387 */ /* 0x0003e80000100a00 */
[----:B-1----:R-:W2:Y:S04]  /*e1500*/  LDL.LU.64 R74, [R1+0xa2c0] ;  /* 0x00a2c000014a7983 */ /* 0x002ea80000300a00 */
[----:B------:R-:W4:Y:S01]  /*e1510*/  LDL.LU.64 R72, [R1+0xa2b8] ;  /* 0x00a2b80001487983 */ /* 0x000f220000300a00 */
[----:B------:R-:W-:Y:S01]  /*e1520*/  IMAD.MOV.U32 R175, RZ, RZ, R0 ;  /* 0x000000ffffaf7224 */ /* 0x000fe200078e0000 */
[----:B----4-:R-:W-:-:S15]  /*e1530*/  HMMA.1688.F32.TF32 R68, R244, R72, R68 ;  /* 0x00000048f444723c */ /* 0x010fde0000081044 */
[----:B------:R-:W-:-:S08]  /*e1540*/  NOP ;  /* 0x0000000000007918 */ /* 0x000fd00000000000 */
[----:B------:R1:W-:Y:S01]  /*e1550*/  STL.64 [R1+0xdf0], R68 ;  /* 0x000df04401007387 */ /* 0x0003e20000100a00 */
[----:B------:R-:W-:Y:S01]  /*e1560*/  MOV R0, R70 ;  /* 0x0000004600007202 */ /* 0x000fe20000000f00 */
[----:B------:R-:W-:Y:S02]  /*e1570*/  IMAD.MOV.U32 R248, RZ, RZ, R71 ;  /* 0x000000fffff87224 */ /* 0x000fe400078e0047 */
[----:B------:R-:W4:Y:S04]  /*e1580*/  LDL.LU.64 R70, [R1+0xa2b0] ;  /* 0x00a2b00001467983 */ /* 0x000f280000300a00 */
[----:B-1----:R-:W3:Y:S01]  /*e1590*/  LDL.LU.64 R68, [R1+0xa2a8] ;  /* 0x00a2a80001447983 */ /* 0x002ee20000300a00 */
[C---:B------:R-:W-:Y:S06]  /*e15a0*/  HMMA.1688.F32.TF32 R88, R244.reuse, R56, R88 ;  /* 0x00000038f458723c */ /* 0x040fec0000081058 */
[----:B------:R-:W-:-:S15]  /*e15b0*/  HMMA.1688.F32.TF32 R12, R244, R48, R12 ;  /* 0x00000030f40c723c */ /* 0x000fde000008100c */
[----:B------:R-:W-:-:S09]  /*e15c0*/  NOP ;  /* 0x0000000000007918 */ /* 0x000fd20000000000 */
[----:B------:R-:W-:Y:S01]  /*e15d0*/  IMAD.MOV.U32 R200, RZ, RZ, R12 ;  /* 0x000000ffffc87224 */ /* 0x000fe200078e000c */
[----:B------:R-:W-:Y:S01]  /*e15e0*/  MOV R201, R13 ;  /* 0x0000000d00c97202 */ /* 0x000fe20000000f00 */
        /* <DEDUP_REMOVED lines=10> */
[----:B------:R-:W3:Y:S04]  /*e1690*/  LDL.LU R22, [R1+0xe18] ;  /* 0x000e180001167983 */ /* 0x000ee80000300800 */
[----:B------:R-:W3:Y:S01]  /*e16a0*/  LDL.LU R23, [R1+0xe1c] ;  /* 0x000e1c0001177983 */ /* 0x000ee20000300800 */
[----:B-1----:R-:W-:Y:S03]  /*e16b0*/  HMMA.1688.F32.TF32 R84, R244, R60, R164 ;  /* 0x0000003cf454723c */ /* 0x002fe600000810a4 */
[----:B------:R-:W2:-:S15]  /*e16c0*/  LDL.LU R164, [R1+0xe80] ;  /* 0x000e800001a47983 */ /* 0x000e9e0000300800 */
[----:B------:R-:W-:-:S05]  /*e16d0*/  NOP ;  /* 0x0000000000007918 */ /* 0x000fca0000000000 */
[----:B------:R-:W-:Y:S04]  /*e16e0*/  STL.64 [R1+0xe60], R84 ;  /* 0x000e605401007387 */ /* 0x000fe80000100a00 */
[----:B------:R1:W-:Y:S04]  /*e16f0*/  STL.64 [R1+0xe68], R86 ;  /* 0x000e685601007387 */ /* 0x0003e80000100a00 */
[----:B------:R-:W2:Y:S04]  /*e1700*/  LDL.LU R165, [R1+0xe84] ;  /* 0x000e840001a57983 */ /* 0x000ea80000300800 */
[----:B------:R-:W2:Y:S04]  /*e1710*/  LDL.LU R166, [R1+0xe88] ;  /* 0x000e880001a67983 */ /* 0x000ea80000300800 */
[----:B------:R-:W2:Y:S01]  /*e1720*/  LDL.LU R167, [R1+0xe8c] ;  /* 0x000e8c0001a77983 */ /* 0x000ea20000300800 */
[----:B-1----:R-:W-:Y:S03]  /*e1730*/  HMMA.1688.F32.TF32 R84, R244, R52, R168 ;  /* 0x00000034f454723c */ /* 0x002fe600000810a8 */
[----:B------:R-:W-:Y:S04]  /*e1740*/  STL.64 [R1+0xe50], R88 ;  /* 0x000e505801007387 */ /* 0x000fe80000100a00 */
[----:B------:R-:W-:-:S15]  /*e1750*/  STL.64 [R1+0xe58], R90 ;  /* 0x000e585a01007387 */ /* 0x000fde0000100a00 */
[----:B------:R-:W-:-:S01]  /*e1760*/  NOP ;  /* 0x0000000000007918 */ /* 0x000fc20000000000 */
[----:B------:R-:W-:Y:S04]  /*e1770*/  STL.64 [R1+0xe40], R84 ;  /* 0x000e405401007387 */ /* 0x000fe80000100a00 */
[----:B------:R-:W-:Y:S04]  /*e1780*/  STL.64 [R1+0xe48], R86 ;  /* 0x000e485601007387 */ /* 0x000fe80000100a00 */
        /* <DEDUP_REMOVED lines=9> */
[----:B------:R-:W-:Y:S03]  /*e1820*/  HMMA.1688.F32.TF32 R44, R244, R44, R172 ;  /* 0x0000002cf42c723c */ /* 0x000fe600000810ac */
[----:B------:R-:W-:Y:S04]  /*e1830*/  STL [R1+0x9bac], R201 ;  /* 0x009bacc901007387 */ /* 0x000fe80000100800 */
[----:B------:R-:W-:-:S15]  /*e1840*/  STL [R1+0x9ba8], R200 ;  /* 0x009ba8c801007387 */ /* 0x000fde0000100800 */
[----:B------:R-:W-:-:S01]  /*e1850*/  NOP ;  /* 0x0000000000007918 */ /* 0x000fc20000000000 */
[----:B------:R-:W-:Y:S01]  /*e1860*/  STL.64 [R1+0xe28], R46 ;  /* 0x000e282e01007387 */ /* 0x000fe20000100a00 */
[----:B------:R-:W-:-:S03]  /*e1870*/  IMAD.MOV.U32 R205, RZ, RZ, R45 ;  /* 0x000000ffffcd7224 */ /* 0x000fc600078e002d */
[----:B------:R-:W4:Y:S01]  /*e1880*/  LDL.LU R84, [R1+0xed0] ;  /* 0x000ed00001547983 */ /* 0x000f220000300800 */
[----:B------:R-:W-:-:S03]  /*e1890*/  IMAD.MOV.U32 R204, RZ, RZ, R44 ;  /* 0x000000ffffcc7224 */ /* 0x000fc600078e002c */
[----:B------:R-:W4:Y:S04]  /*e18a0*/  LDL.LU R85, [R1+0xed4] ;  /* 0x000ed40001557983 */ /* 0x000f280000300800 */
[----:B------:R-:W4:Y:S04]  /*e18b0*/  LDL.LU R86, [R1+0xed8] ;  /* 0x000ed80001567983 */ /* 0x000f280000300800 */
[----:B------:R-:W4:Y:S04]  /*e18c0*/  LDL.LU R87, [R1+0xedc] ;  /* 0x000edc0001577983 */ /* 0x000f280000300800 */
[----:B------:R-:W4:Y:S04]  /*e18d0*/  LDL.64 R174, [R1+0x38] ;  /* 0x0000380001ae7983 */ /* 0x000f280000100a00 */
[----:B------:R-:W-:Y:S04]  /*e18e0*/  STL [R1+0x9bb4], R205 ;  /* 0x009bb4cd01007387 */ /* 0x000fe80000100800 */
[----:B------:R-:W-:Y:S01]  /*e18f0*/  STL [R1+0x9bb0], R204 ;  /* 0x009bb0cc01007387 */ /* 0x000fe20000100800 */
[----:B---3--:R-:W-:-:S15]  /*e1900*/  HMMA.1688.F32.TF32 R20, R244, R40, R20 ;  /* 0x00000028f414723c */ /* 0x008fde0000081014 */
[----:B------:R-:W-:-:S08]  /*e1910*/  NOP ;  /* 0x0000000000007918 */ /* 0x000fd00000000000 */
[----:B------:R2:W-:Y:S01]  /*e1920*/  STL.64 [R1+0xe18], R22 ;  /* 0x000e181601007387 */ /* 0x0005e20000100a00 */
[----:B------:R-:W-:Y:S01]  /*e1930*/  MOV R208, R20 ;  /* 0x0000001400d07202 */ /* 0x000fe20000000f00 */
[----:B------:R-:W-:Y:S02]  /*e1940*/  IMAD.MOV.U32 R209, RZ, RZ, R21 ;  /* 0x000000ffffd17224 */ /* 0x000fe400078e0015 */
[----:B--2---:R-:W-:Y:S03]  /*e1950*/  HMMA.1688.F32.TF32 R20, R244, R36, R164 ;  /* 0x00000024f414723c */ /* 0x004fe600000810a4 */
[----:B------:R-:W-:Y:S04]  /*e1960*/  STL [R1+0x9bbc], R209 ;  /* 0x009bbcd101007387 */ /* 0x000fe80000100800 */
[----:B------:R-:W-:-:S15]  /*e1970*/  STL [R1+0x9bb8], R208 ;  /* 0x009bb8d001007387 */ /* 0x000fde0000100800 */
[----:B------:R-:W-:-:S01]  /*e1980*/  NOP ;  /* 0x0000000000007918 */ /* 0x000fc20000000000 */
[----:B------:R1:W-:Y:S04]  /*e1990*/  STL.64 [R1+0xe88], R22 ;  /* 0x000e881601007387 */ /* 0x0003e80000100a00 */
[----:B------:R-:W2:Y:S04]  /*e19a0*/  LDL.LU R88, [R1+0xef0] ;  /* 0x000ef00001587983 */ /* 0x000ea80000300800 */
[----:B------:R-:W2:Y:S04]  /*e19b0*/  LDL.LU R89, [R1+0xef4] ;  /* 0x000ef40001597983 */ /* 0x000ea80000300800 */
[----:B------:R-:W2:Y:S01]  /*e19c0*/  LDL.LU R90, [R1+0xef8] ;  /* 0x000ef800015a7983 */ /* 0x000ea20000300800 */
[----:B------:R-:W-:-:S03]  /*e19d0*/  IMAD.MOV.U32 R212, RZ, RZ, R20 ;  /* 0x000000ffffd47224 */ /* 0x000fc600078e0014 */
[----:B------:R-:W2:Y:S01]  /*e19e0*/  LDL.LU R91, [R1+0xefc] ;  /* 0x000efc00015b7983 */ /* 0x000ea20000300800 */
[----:B------:R-:W-:-:S03]  /*e19f0*/  MOV R213, R21 ;  /* 0x0000001500d57202 */ /* 0x000fc60000000f00 */
[----:B------:R-:W3:Y:S04]  /*e1a00*/  LDL.LU R20, [R1+0xf20] ;  /* 0x000f200001147983 */ /* 0x000ee80000300800 */
[----:B------:R-:W3:Y:S04]  /*e1a10*/  LDL.LU R21, [R1+0xf24] ;  /* 0x000f240001157983 */ /* 0x000ee80000300800 */
[----:B-1----:R-:W3:Y:S04]  /*e1a20*/  LDL.LU R22, [R1+0xf28] ;  /* 0x000f280001167983 */ /* 0x002ee80000300800 */
[----:B------:R-:W3:Y:S04]  /*e1a30*/  LDL.LU R23, [R1+0xf2c] ;  /* 0x000f2c0001177983 */ /* 0x000ee80000300800 */
[----:B------:R-:W3:Y:S01]  /*e1a40*/  LDL.64 R166, [R1+0x18] ;  /* 0x0000180001a67983 */ /* 0x000ee20000100a00 */
[C---:B----4-:R-:W-:Y:S06]  /*e1a50*/  HMMA.1688.F32.TF32 R12, R244.reuse, R28, R12 ;  /* 0x0000001cf40c723c */ /* 0x050fec000008100c */
[----:B------:R-:W-:-:S15]  /*e1a60*/  HMMA.1688.F32.TF32 R44, R244, R32, R168 ;  /* 0x00000020f42c723c */ /* 0x000fde00000810a8 */
[----:B------:R-:W-:-:S02]  /*e1a70*/  NOP ;  /* 0x0000000000007918 */ /* 0x000fc40000000000 */
[----:B------:R1:W-:Y:S04]  /*e1a80*/  STL.64 [R1+0xeb8], R14 ;  /* 0x000eb80e01007387 */ /* 0x0003e80000100a00 */
[----:B------:R-:W2:Y:S04]  /*e1a90*/  LDL.64 R246, [R1+0x28] ;  /* 0x0000280001f67983 */ /* 0x000ea80000100a00 */
[----:B------:R-:W4:Y:S04]  /*e1aa0*/  LDL.LU R168, [R1+0xf30] ;  /* 0x000f300001a87983 */ /* 0x000f280000300800 */
[----:B------:R-:W4:Y:S04]  /*e1ab0*/  LDL.LU R169, [R1+0xf34] ;  /* 0x000f340001a97983 */ /* 0x000f280000300800 */
[----:B------:R-:W4:Y:S04]  /*e1ac0*/  LDL.LU R170, [R1+0xf38] ;  /* 0x000f380001aa7983 */ /* 0x000f280000300800 */
[----:B------:R-:W4:Y:S04]  /*e1ad0*/  LDL.LU R171, [R1+0xf3c] ;  /* 0x000f3c0001ab7983 */ /* 0x000f280000300800 */
[----:B-1----:R-:W4:Y:S01]  /*e1ae0*/  LDL.64 R14, [R1+0x8] ;  /* 0x00000800010e7983 */ /* 0x002f220000100a00 */
[----:B------:R-:W-:Y:S01]  /*e1af0*/  HMMA.1688.F32.TF32 R84, R4, R174, R84 ;  /* 0x000000ae0454723c */ /* 0x000fe20000081054 */
[----:B------:R-:W-:-:S02]  /*e1b00*/  IMAD.MOV.U32 R200, RZ, RZ, R47 ;  /* 0x000000ffffc87224 */ /* 0x000fc400078e002f */
[----:B------:R-:W4:Y:S01]  /*e1b10*/  LDL.LU R172, [R1+0xf90] ;  /* 0x000f900001ac7983 */ /* 0x000f220000300800 */
[----:B------:R-:W-:Y:S02]  /*e1b20*/  MOV R201, R46 ;  /* 0x0000002e00c97202 */ /* 0x000fe40000000f00 */
[----:B------:R-:W-:Y:S01]  /*e1b30*/  IMAD.MOV.U32 R47, RZ, RZ, R174 ;  /* 0x000000ffff2f7224 */ /* 0x000fe200078e00ae */
[----:B------:R-:W4:Y:S01]  /*e1b40*/  LDL.LU R173, [R1+0xf94] ;  /* 0x000f940001ad7983 */ /* 0x000f220000300800 */
[----:B------:R-:W-:-:S03]  /*e1b50*/  IMAD.MOV.U32 R46, RZ, RZ, R175 ;  /* 0x000000ffff2e7224 */ /* 0x000fc600078e00af */
[----:B------:R-:W4:Y:S04]  /*e1b60*/  LDL.LU R174, [R1+0xf98] ;  /* 0x000f980001ae7983 */ /* 0x000f280000300800 */
[----:B------:R-:W4:Y:S01]  /*e1b70*/  LDL.LU R175, [R1+0xf9c] ;  /* 0x000f9c0001af7983 */ /* 0x000f220000300800 */
[----:B------:R-:W-:Y:S01]  /*e1b80*/  MOV R164, R238 ;  /* 0x000000ee00a47202 */ /* 0x000fe20000000f00 */
[----:B------:R-:W-:-:S07]  /*e1b90*/  IMAD.MOV.U32 R165, RZ, RZ, R239 ;  /* 0x000000ffffa57224 */ /* 0x000fce00078e00ef */
[----:B------:R-:W-:Y:S01]  /*e1ba0*/  MOV R204, R87 ;  /* 0x0000005700cc7202 */ /* 0x000fe20000000f00 */
[----:B------:R-:W-:Y:S01]  /*e1bb0*/  IMAD.MOV.U32 R205, RZ, RZ, R86 ;  /* 0x000000ffffcd7224 */ /* 0x000fe200078e0056 */
[C---:B---3--:R-:W-:Y:S06]  /*e1bc0*/  HMMA.1688.F32.TF32 R20, R4.reuse, R166, R20 ;  /* 0x000000a60414723c */ /* 0x048fec0000081014 */
[----:B--2---:R-:W-:-:S15]  /*e1bd0*/  HMMA.1688.F32.TF32 R88, R4, R246, R88 ;  /* 0x000000f60458723c */ /* 0x004fde0000081058 */
[----:B------:R-:W-:-:S02]  /*e1be0*/  NOP ;  /* 0x0000000000007918 */ /* 0x000fc40000000000 */
[----:B------:R1:W-:Y:S04]  /*e1bf0*/  STL [R1+0xf28], R22 ;  /* 0x000f281601007387 */ /* 0x0003e80000100800 */
        /* <DEDUP_REMOVED lines=8> */
[----:B------:R-:W3:Y:S04]  /*e1c80*/  LDL.LU R20, [R1+0x1020] ;  /* 0x0010200001147983 */ /* 0x000ee80000300800 */
[----:B------:R-:W3:Y:S01]  /*e1c90*/  LDL.LU R21, [R1+0x1024] ;  /* 0x0010240001157983 */ /* 0x000ee20000300800 */
[----:B------:R-:W-:-:S03]  /*e1ca0*/  IMAD.MOV.U32 R241, RZ, RZ, R23 ;  /* 0x000000fffff17224 */ /* 0x000fc600078e0017 */
[----:B-1----:R-:W3:Y:S04]  /*e1cb0*/  LDL.LU R22, [R1+0x1028] ;  /* 0x0010280001167983 */ /* 0x002ee80000300800 */
[----:B------:R-:W3:Y:S04]  /*e1cc0*/  LDL.LU R23, [R1+0x102c] ;  /* 0x00102c0001177983 */ /* 0x000ee80000300800 */
[----:B------:R-:W3:Y:S04]  /*e1cd0*/  LDL.LU R238, [R1+0xa2a4] ;  /* 0x00a2a40001ee7983 */ /* 0x000ee80000300800 */
[----:B------:R-:W3:Y:S01]  /*e1ce0*/  LDL.LU R239, [R1+0xa2a0] ;  /* 0x00a2a00001ef7983 */ /* 0x000ee20000300800 */
[----:B------:R-:W-:Y:S01]  /*e1cf0*/  IMAD.MOV.U32 R209, RZ, RZ, R90 ;  /* 0x000000ffffd17224 */ /* 0x000fe200078e005a */
[----:B------:R-:W-:Y:S01]  /*e1d00*/  MOV R208, R91 ;  /* 0x0000005b00d07202 */ /* 0x000fe20000000f00 */
[----:B------:R-:W-:-:S02]  /*e1d10*/  IMAD.MOV.U32 R90, RZ, RZ, R166 ;  /* 0x000000ffff5a7224 */ /* 0x000fc400078e00a6 */
[----:B------:R-:W-:Y:S02]  /*e1d20*/  IMAD.MOV.U32 R91, RZ, RZ, R167 ;  /* 0x000000ffff5b7224 */ /* 0x000fe400078e00a7 */
[----:B------:R-:W-:Y:S01]  /*e1d30*/  IMAD.MOV.U32 R166, RZ, RZ, R250 ;  /* 0x000000ffffa67224 */ /* 0x000fe200078e00fa */
[----:B------:R-:W-:Y:S01]  /*e1d40*/  MOV R167, R251 ;  /* 0x000000fb00a77202 */ /* 0x000fe20000000f00 */
[----:B------:R-:W2:Y:S04]  /*e1d50*/  LDL.LU R250, [R1+0xa29c] ;  /* 0x00a29c0001fa7983 */ /* 0x000ea80000300800 */
[----:B------:R-:W2:Y:S01]  /*e1d60*/  LDL.LU R251, [R1+0xa298] ;  /* 0x00a2980001fb7983 */ /* 0x000ea20000300800 */
[----:B----4-:R-:W-:Y:S06]  /*e1d70*/  HMMA.1688.F32.TF32 R168, R4, R14, R168 ;  /* 0x0000000e04a8723c */ /* 0x010fec00000810a8 */
[----:B------:R-:W-:-:S02]  /*e1d80*/  IMAD.MOV.U32 R8, RZ, RZ, R14 ;  /* 0x000000ffff087224 */ /* 0x000fc400078e000e */
[----:B------:R-:W-:Y:S02]  /*e1d90*/  IMAD.MOV.U32 R249, RZ, RZ, R15 ;  /* 0x000000fffff97224 */ /* 0x000fe400078e000f */
[----:B------:R-:W4:Y:S01]  /*e1da0*/  LDL.LU.64 R14, [R1+0xa290] ;  /* 0x00a29000010e7983 */ /* 0x000f220000300a00 */
[----:B------:R-:W-:Y:S01]  /*e1db0*/  MOV R221, R13 ;  /* 0x0000000d00dd7202 */ /* 0x000fe20000000f00 */
[----:B------:R-:W-:-:S12]  /*e1dc0*/  IMAD.MOV.U32 R220, RZ, RZ, R12 ;  /* 0x000000ffffdc7224 */ /* 0x000fd800078e000c */
[----:B------:R-:W-:Y:S01]  /*e1dd0*/  MOV R240, R168 ;  /* 0x000000a800f07202 */ /* 0x000fe20000000f00 */
[----:B------:R-:W-:Y:S02]  /*e1de0*/  IMAD.MOV.U32 R233, RZ, RZ, R169 ;  /* 0x000000ffffe97224 */ /* 0x000fe400078e00a9 */
[----:B------:R-:W-:Y:S02]  /*e1df0*/  IMAD.MOV.U32 R168, RZ, RZ, R242 ;  /* 0x000000ffffa87224 */ /* 0x000fe400078e00f2 */
[----:B------:R-:W-:Y:S01]  /*e1e00*/  IMAD.MOV.U32 R13, RZ, RZ, R170 ;  /* 0x000000ffff0d7224 */ /* 0x000fe200078e00aa */
[----:B------:R-:W3:Y:S01]  /*e1e10*/  LDL.LU R242, [R1+0xa28c] ;  /* 0x00a28c0001f27983 */ /* 0x000ee20000300800 */
[----:B------:R-:W-:Y:S01]  /*e1e20*/  IMAD.MOV.U32 R169, RZ, RZ, R243 ;  /* 0x000000ffffa97224 */ /* 0x000fe200078e00f3 */
[----:B------:R-:W-:Y:S02]  /*e1e30*/  MOV R12, R171 ;  /* 0x000000ab000c7202 */ /* 0x000fe40000000f00 */
[----:B------:R-:W3:Y:S01]  /*e1e40*/  LDL.LU R243, [R1+0xa288] ;  /* 0x00a2880001f37983 */ /* 0x000ee20000300800 */
[----:B------:R-:W-:Y:S01]  /*e1e50*/  MOV R170, R10 ;  /* 0x0000000a00aa7202 */ /* 0x000fe20000000f00 */
[----:B------:R-:W-:-:S02]  /*e1e60*/  IMAD.MOV.U32 R171, RZ, RZ, R11 ;  /* 0x000000ffffab7224 */ /* 0x000fc400078e000b */
[----:B------:R-:W3:Y:S04]  /*e1e70*/  LDL.LU R10, [R1+0xa284] ;  /* 0x00a28400010a7983 */ /* 0x000ee80000300800 */
[----:B------:R-:W3:Y:S01]  /*e1e80*/  LDL.LU R11, [R1+0xa280] ;  /* 0x00a28000010b7983 */ /* 0x000ee20000300800 */
[----:B--2---:R-:W-:-:S15]  /*e1e90*/  HMMA.1688.F32.TF32 R172, R4, R250, R172 ;  /* 0x000000fa04ac723c */ /* 0x004fde00000810ac */
[----:B------:R-:W-:-:S09]  /*e1ea0*/  NOP ;  /* 0x0000000000007918 */ /* 0x000fd20000000000 */
[----:B------:R-:W-:Y:S01]  /*e1eb0*/  IMAD.MOV.U32 R232, RZ, RZ, R172 ;  /* 0x000000ffffe87224 */ /* 0x000fe200078e00ac */
[----:B------:R-:W-:Y:S02]  /*e1ec0*/  MOV R17, R173 ;  /* 0x000000ad00117202 */ /* 0x000fe40000000f00 */
[----:B------:R-:W-:Y:S01]  /*e1ed0*/  MOV R172, R18 ;  /* 0x0000001200ac7202 */ /* 0x000fe20000000f00 */
[----:B------:R-:W-:Y:S01]  /*e1ee0*/  IMAD.MOV.U32 R16, RZ, RZ, R174 ;  /* 0x000000ffff107224 */ /* 0x000fe200078e00ae */
[----:B------:R-:W2:Y:S01]  /*e1ef0*/  LDL.LU R18, [R1+0xa27c] ;  /* 0x00a27c0001127983 */ /* 0x000ea20000300800 */
[----:B----4-:R-:W-:Y:S02]  /*e1f00*/  IMAD.MOV.U32 R173, RZ, RZ, R14 ;  /* 0x000000ffffad7224 */ /* 0x010fe400078e000e */
[----:B------:R-:W-:Y:S01]  /*e1f10*/  IMAD.MOV.U32 R2, RZ, RZ, R175 ;  /* 0x000000ffff027224 */ /* 0x000fe200078e00af */
[----:B------:R-:W4:Y:S01]  /*e1f20*/  LDL.LU R14, [R1+0xa278] ;  /* 0x00a27800010e7983 */ /* 0x000f220000300800 */
[----:B------:R-:W-:Y:S01]  /*e1f30*/  IMAD.MOV.U32 R174, RZ, RZ, R15 ;  /* 0x000000ffffae7224 */ /* 0x000fe200078e000f */
[----:B------:R-:W-:-:S02]  /*e1f40*/  MOV R175, R19 ;  /* 0x0000001300af7202 */ /* 0x000fc40000000f00 */
[----:B------:R-:W4:Y:S04]  /*e1f50*/  LDL.LU R15, [R1+0xa274] ;  /* 0x00a27400010f7983 */ /* 0x000f280000300800 */
[----:B------:R-:W2:Y:S04]  /*e1f60*/  LDL.LU R19, [R1+0xa270] ;  /* 0x00a2700001137983 */ /* 0x000ea80000300800 */
[----:B------:R-:W-:Y:S04]  /*e1f70*/  STL.64 [R1+0x9f58], R250 ;  /* 0x009f58fa01007387 */ /* 0x000fe80000100a00 */
[----:B------:R-:W-:Y:S04]  /*e1f80*/  STL.64 [R1+0x9f50], R248 ;  /* 0x009f50f801007387 */ /* 0x000fe80000100a00 */
[----:B---3--:R-:W-:Y:S01]  /*e1f90*/  STL.64 [R1+0x9f78], R10 ;  /* 0x009f780a01007387 */ /* 0x008fe20000100a00 */
[----:B------:R-:W-:Y:S03]  /*e1fa0*/  HMMA.1688.F32.TF32 R244, R4, R10, R244 ;  /* 0x0000000a04f4723c */ /* 0x000fe600000810f4 */
[----:B------:R2:W-:-:S15]  /*e1fb0*/  STL.64 [R1+0x9f70], R8 ;  /* 0x009f700801007387 */ /* 0x0005de0000100a00 */
[----:B------:R-:W-:-:S06]  /*e1fc0*/  NOP ;  /* 0x0000000000007918 */ /* 0x000fcc0000000000 */
[----:B------:R-:W-:Y:S02]  /*e1fd0*/  IMAD.MOV.U32 R197, RZ, RZ, R244 ;  /* 0x000000ffffc57224 */ /* 0x000fe400078e00f4 */
[----:B------:R-:W-:Y:S01]  /*e1fe0*/  IMAD.MOV.U32 R196, RZ, RZ, R245 ;  /* 0x000000ffffc47224 */ /* 0x000fe200078e00f5 */
[----:B------:R-:W-:Y:S02]  /*e1ff0*/  MOV R244, R211 ;  /* 0x000000d300f47202 */ /* 0x000fe40000000f00 */
[----:B------:R-:W-:Y:S01]  /*e2000*/  MOV R193, R246 ;  /* 0x000000f600c17202 */ /* 0x000fe20000000f00 */
[----:B------:R-:W-:Y:S02]  /*e2010*/  IMAD.MOV.U32 R245, RZ, RZ, R210 ;  /* 0x000000fffff57224 */ /* 0x000fe400078e00d2 */
[----:B------:R-:W-:Y:S02]  /*e2020*/  IMAD.MOV.U32 R192, RZ, RZ, R247 ;  /* 0x000000ffffc07224 */ /* 0x000fe400078e00f7 */
[----:B------:R-:W-:Y:S01]  /*e2030*/  IMAD.MOV.U32 R246, RZ, RZ, R207 ;  /* 0x000000fffff67224 */ /* 0x000fe200078e00cf */
[----:B------:R-:W-:Y:S01]  /*e2040*/  MOV R247, R206 ;  /* 0x000000ce00f77202 */ /* 0x000fe20000000f00 */
[----:B--2---:R-:W-:-:S15]  /*e2050*/  HMMA.1688.F32.TF32 R8, R4, R18, R164 ;  /* 0x000000120408723c */ /* 0x004fde00000810a4 */
[----:B------:R-:W-:-:S09]  /*e2060*/  NOP ;  /* 0x0000000000007918 */ /* 0x000fd20000000000 */
[----:B------:R-:W-:Y:S01]  /*e2070*/  MOV R181, R8 ;  /* 0x0000000800b57202 */ /* 0x000fe20000000f00 */
[----:B------:R-:W-:Y:S02]  /*e2080*/  IMAD.MOV.U32 R180, RZ, RZ, R9 ;  /* 0x000000ffffb47224 */ /* 0x000fe400078e0009 */
[----:B------:R-:W-:Y:S01]  /*e2090*/  IMAD.MOV.U32 R177, RZ, RZ, R10 ;  /* 0x000000ffffb17224 */ /* 0x000fe200078e000a */
[----:B------:R-:W-:Y:S02]  /*e20a0*/  MOV R176, R11 ;  /* 0x0000000b00b07202 */ /* 0x000fe40000000f00 */
[----:B------:R-:W-:Y:S01]  /*e20b0*/  HMMA.1688.F32.TF32 R8, R4, R242, R168 ;  /* 0x000000f20408723c */ /* 0x000fe200000810a8 */
[----:B----4-:R-:W-:Y:S04]  /*e20c0*/  STL.64 [R1+0x9f98], R14 ;  /* 0x009f980e01007387 */ /* 0x010fe80000100a00 */
[----:B------:R-:W-:Y:S04]  /*e20d0*/  STL.64 [R1+0x9f90], R12 ;  /* 0x009f900c01007387 */ /* 0x000fe80000100a00 */
[----:B------:R-:W-:Y:S04]  /*e20e0*/  STL.64 [R1+0x9fb8], R18 ;  /* 0x009fb81201007387 */ /* 0x000fe80000100a00 */
[----:B------:R1:W-:Y:S04]  /*e20f0*/  STL.64 [R1+0x9fb0], R16 ;  /* 0x009fb01001007387 */ /* 0x0003e80000100a00 */
[----:B------:R2:W-:Y:S04]  /*e2100*/  STL.64 [R1+0x9fd8], R242 ;  /* 0x009fd8f201007387 */ /* 0x0005e80000100a00 */
[----:B------:R3:W-:Y:S03]  /*e2110*/  STL.64 [R1+0x9fd0], R240 ;  /* 0x009fd0f001007387 */ /* 0x0007e60000100a00 */
[----:B------:R-:W-:-:S02]  /*e2120*/  IMAD.MOV.U32 R136, RZ, RZ, R9 ;  /* 0x000000ffff887224 */ /* 0x000fc400078e0009 */
[----:B------:R-:W-:-:S03]  /*e2130*/  IMAD.MOV.U32 R137, RZ, RZ, R8 ;  /* 0x000000ffff897224 */ /* 0x000fc600078e0008 */
[----:B------:R-:W-:Y:S04]  /*e2140*/  STL [R1+0x9b74], R136 ;  /* 0x009b748801007387 */ /* 0x000fe80000100800 */
[----:B------:R-:W-:Y:S04]  /*e2150*/  STL [R1+0x9b70], R137 ;  /* 0x009b708901007387 */ /* 0x000fe80000100800 */
[----:B------:R-:W2:Y:S04]  /*e2160*/  LDL.LU R211, [R1+0xa26c] ;  /* 0x00a26c0001d37983 */ /* 0x000ea80000300800 */
        /* <DEDUP_REMOVED lines=12> */
[----:B------:R-:W-:-:S02]  /*e2230*/  IMAD.MOV.U32 R17, RZ, RZ, R203 ;  /* 0x000000ffff117224 */ /* 0x000fc400078e00cb */
[----:B------:R-:W-:Y:S01]  /*e2240*/  IMAD.MOV.U32 R18, RZ, RZ, R202 ;  /* 0x000000ffff127224 */ /* 0x000fe200078e00ca */
[----:B------:R-:W3:Y:S04]  /*e2250*/  LDL.LU R203, [R1+0xa25c] ;  /* 0x00a25c0001cb7983 */ /* 0x000ee80000300800 */
[----:B------:R-:W3:Y:S01]  /*e2260*/  LDL.LU R202, [R1+0xa258] ;  /* 0x00a2580001ca7983 */ /* 0x000ee20000300800 */
[----:B------:R-:W-:-:S03]  /*e2270*/  MOV R19, R198 ;  /* 0x000000c600137202 */ /* 0x000fc60000000f00 */
[----:B------:R-:W3:Y:S01]  /*e2280*/  LDL.LU R198, [R1+0xa254] ;  /* 0x00a2540001c67983 */ /* 0x000ee20000300800 */
[----:B------:R-:W-:Y:S01]  /*e2290*/  HMMA.1688.F32.TF32 R20, R4, R14, R20 ;  /* 0x0000000e0414723c */ /* 0x000fe20000081014 */
[----:B------:R-:W-:Y:S01]  /*e22a0*/  MOV R133, R10 ;  /* 0x0000000a00857202 */ /* 0x000fe20000000f00 */
[----:B------:R-:W-:-:S04]  /*e22b0*/  IMAD.MOV.U32 R132, RZ, RZ, R11 ;  /* 0x000000ffff847224 */ /* 0x000fc800078e000b */
[----:B------:R-:W-:Y:S01]  /*e22c0*/  HMMA.1688.F32.TF32 R8, R4, R238, R172 ;  /* 0x000000ee0408723c */ /* 0x000fe200000810ac */
[----:B------:R-:W3:Y:S04]  /*e22d0*/  LDL.LU R172, [R1+0xfc0] ;  /* 0x000fc00001ac7983 */ /* 0x000ee80000300800 */
        /* <DEDUP_REMOVED lines=9> */
[----:B------:R-:W-:Y:S01]  /*e2370*/  IMAD.MOV.U32 R185, RZ, RZ, R22 ;  /* 0x000000ffffb97224 */ /* 0x000fe200078e0016 */
[----:B------:R-:W3:Y:S01]  /*e2380*/  LDL.LU R20, [R1+0xfb0] ;  /* 0x000fb00001147983 */ /* 0x000ee20000300800 */
[----:B------:R-:W-:Y:S02]  /*e2390*/  IMAD.MOV.U32 R184, RZ, RZ, R23 ;  /* 0x000000ffffb87224 */ /* 0x000fe400078e0017 */
[----:B------:R-:W-:Y:S01]  /*e23a0*/  IMAD.MOV.U32 R145, RZ, RZ, R8 ;  /* 0x000000ffff917224 */ /* 0x000fe200078e0008 */
[----:B------:R-:W-:Y:S02]  /*e23b0*/  MOV R144, R9 ;  /* 0x0000000900907202 */ /* 0x000fe40000000f00 */
[----:B------:R-:W-:Y:S01]  /*e23c0*/  MOV R8, R222 ;  /* 0x000000de00087202 */ /* 0x000fe20000000f00 */
[----:B------:R-:W-:-:S02]  /*e23d0*/  IMAD.MOV.U32 R141, RZ, RZ, R10 ;  /* 0x000000ffff8d7224 */ /* 0x000fc400078e000a */
[----:B------:R-:W-:Y:S02]  /*e23e0*/  IMAD.MOV.U32 R9, RZ, RZ, R234 ;  /* 0x000000ffff097224 */ /* 0x000fe400078e00ea */
[----:B------:R-:W-:Y:S02]  /*e23f0*/  IMAD.MOV.U32 R140, RZ, RZ, R11 ;  /* 0x000000ffff8c7224 */ /* 0x000fe400078e000b */
[----:B------:R-:W-:Y:S01]  /*e2400*/  IMAD.MOV.U32 R10, RZ, RZ, R235 ;  /* 0x000000ffff0a7224 */ /* 0x000fe200078e00eb */
[----:B------:R-:W-:Y:S01]  /*e2410*/  MOV R11, R223 ;  /* 0x000000df000b7202 */ /* 0x000fe20000000f00 */
[----:B------:R-:W-:Y:S02]  /*e2420*/  IMAD.MOV.U32 R248, RZ, RZ, R230 ;  /* 0x000000fffff87224 */ /* 0x000fe400078e00e6 */
[----:B------:R-:W-:Y:S01]  /*e2430*/  IMAD.MOV.U32 R249, RZ, RZ, R231 ;  /* 0x000000fffff97224 */ /* 0x000fe200078e00e7 */
[----:B------:R-:W-:Y:S01]  /*e2440*/  MOV R250, R226 ;  /* 0x000000e200fa7202 */ /* 0x000fe20000000f00 */
[----:B------:R-:W-:-:S02]  /*e2450*/  IMAD.MOV.U32 R251, RZ, RZ, R227 ;  /* 0x000000fffffb7224 */ /* 0x000fc400078e00e3 */
[----:B--2---:R-:W-:Y:S01]  /*e2460*/  IMAD.MOV.U32 R243, RZ, RZ, R211 ;  /* 0x000000fffff37224 */ /* 0x004fe200078e00d3 */
[----:B----4-:R-:W-:Y:S01]  /*e2470*/  MOV R242, R210 ;  /* 0x000000d200f27202 */ /* 0x010fe20000000f00 */
[----:B---3--:R-:W-:Y:S02]  /*e2480*/  IMAD.MOV.U32 R241, RZ, RZ, R207 ;  /* 0x000000fffff17224 */ /* 0x008fe400078e00cf */
[----:B------:R-:W-:Y:S01]  /*e2490*/  IMAD.MOV.U32 R240, RZ, RZ, R206 ;  /* 0x000000fffff07224 */ /* 0x000fe200078e00ce */
[----:B------:R-:W-:Y:S01]  /*e24a0*/  MOV R23, R203 ;  /* 0x000000cb00177202 */ /* 0x000fe20000000f00 */
[----:B------:R-:W-:Y:S02]  /*e24b0*/  IMAD.MOV.U32 R22, RZ, RZ, R202 ;  /* 0x000000ffff167224 */ /* 0x000fe400078e00ca */
[----:B------:R-:W-:Y:S02]  /*e24c0*/  IMAD.MOV.U32 R21, RZ, RZ, R198 ;  /* 0x000000ffff157224 */ /* 0x000fe400078e00c6 */
        /* <DEDUP_REMOVED lines=22> */
[C---:B------:R-:W-:Y:S06]  /*e2630*/  HMMA.1688.F32.TF32 R20, R4.reuse, R222, R20 ;  /* 0x000000de0414723c */ /* 0x040fec0000081014 */
[----:B------:R-:W-:Y:S01]  /*e2640*/  HMMA.1688.F32.TF32 R240, R4, R218, R240 ;  /* 0x000000da04f0723c */ /* 0x000fe200000810f0 */
[----:B------:R-:W-:-:S02]  /*e2650*/  IMAD.MOV.U32 R149, RZ, RZ, R166 ;  /* 0x000000ffff957224 */ /* 0x000fc400078e00a6 */
[----:B------:R-:W-:Y:S02]  /*e2660*/  IMAD.MOV.U32 R148, RZ, RZ, R167 ;  /* 0x000000ffff947224 */ /* 0x000fe400078e00a7 */
[----:B------:R-:W-:Y:S01]  /*e2670*/  IMAD.MOV.U32 R153, RZ, RZ, R164 ;  /* 0x000000ffff997224 */ /* 0x000fe200078e00a4 */
[----:B------:R-:W-:Y:S01]  /*e2680*/  MOV R152, R165 ;  /* 0x000000a500987202 */ /* 0x000fe20000000f00 */
[----:B------:R-:W2:Y:S01]  /*e2690*/  LDL.LU.64 R166, [R1+0xa200] ;  /* 0x00a2000001a67983 */ /* 0x000ea20000300a00 */
[----:B------:R-:W-:Y:S01]  /*e26a0*/  MOV R161, R168 ;  /* 0x000000a800a17202 */ /* 0x000fe20000000f00 */
[----:B------:R-:W-:Y:S02]  /*e26b0*/  IMAD.MOV.U32 R160, RZ, RZ, R169 ;  /* 0x000000ffffa07224 */ /* 0x000fe400078e00a9 */
[----:B------:R-:W-:Y:S01]  /*e26c0*/  IMAD.MOV.U32 R157, RZ, RZ, R170 ;  /* 0x000000ffff9d7224 */ /* 0x000fe200078e00aa */
[----:B------:R-:W-:Y:S01]  /*e26d0*/  MOV R156, R171 ;  /* 0x000000ab009c7202 */ /* 0x000fe20000000f00 */
[----:B------:R-:W-:Y:S01]  /*e26e0*/  IMAD.MOV.U32 R169, RZ, RZ, R172 ;  /* 0x000000ffffa97224 */ /* 0x000fe200078e00ac */
[----:B------:R-:W3:Y:S01]  /*e26f0*/  LDL.LU.64 R170, [R1+0xa1f8] ;  /* 0x00a1f80001aa7983 */ /* 0x000ee20000300a00 */
[----:B------:R-:W-:Y:S01]  /*e2700*/  IMAD.MOV.U32 R168, RZ, RZ, R173 ;  /* 0x000000ffffa87224 */ /* 0x000fe200078e00ad */
[----:B------:R-:W-:Y:S01]  /*e2710*/  MOV R165, R174 ;  /* 0x000000ae00a57202 */ /* 0x000fe20000000f00 */
[----:B------:R-:W-:-:S02]  /*e2720*/  IMAD.MOV.U32 R164, RZ, RZ, R175 ;  /* 0x000000ffffa47224 */ /* 0x000fc400078e00af */
[----:B------:R-:W-:Y:S01]  /*e2730*/  IMAD.MOV.U32 R173, RZ, RZ, R22 ;  /* 0x000000ffffad7224 */ /* 0x000fe200078e0016 */
[----:B------:R-:W4:Y:S01]  /*e2740*/  LDL.LU.64 R174, [R1+0xa1f0] ;  /* 0x00a1f00001ae7983 */ /* 0x000f220000300a00 */
[----:B------:R-:W-:-:S03]  /*e2750*/  IMAD.MOV.U32 R172, RZ, RZ, R23 ;  /* 0x000000ffffac7224 */ /* 0x000fc600078e0017 */
[----:B------:R-:W3:Y:S04]  /*e2760*/  LDL.LU.64 R22, [R1+0xa1e8] ;  /* 0x00a1e80001167983 */ /* 0x000ee80000300a00 */
[----:B------:R-:W-:Y:S04]  /*e2770*/  STL.64 [R1+0x1260], R240 ;  /* 0x001260f001007387 */ /* 0x000fe80000100a00 */
[----:B------:R1:W-:Y:S02]  /*e2780*/  STL.64 [R1+0x1268], R242 ;  /* 0x001268f201007387 */ /* 0x0003e40000100a00 */
[C---:B-1----:R-:W-:Y:S06]  /*e2790*/  HMMA.1688.F32.TF32 R240, R4.reuse, R214, R16 ;  /* 0x000000d604f0723c */ /* 0x042fec0000081010 */
[C---:B------:R-:W-:Y:S06]  /*e27a0*/  HMMA.1688.F32.TF32 R16, R4.reuse, R210, R12 ;  /* 0x000000d20410723c */ /* 0x040fec000008100c */
[----:B------:R-:W-:Y:S07]  /*e27b0*/  HMMA.1688.F32.TF32 R12, R4, R206, R244 ;  /* 0x000000ce040c723c */ /* 0x000fee00000810f4 */
[----:B------:R-:W-:-:S04]  /*e27c0*/  MOV R244, R199 ;  /* 0x000000c700f47202 */ /* 0x000fc80000000f00 */
[----:B------:R1:W-:Y:S04]  /*e27d0*/  STL.64 [R1+0x1250], R240 ;  /* 0x001250f001007387 */ /* 0x0003e80000100a00 */
[----:B------:R-:W-:Y:S04]  /*e27e0*/  STL.64 [R1+0x1258], R242 ;  /* 0x001258f201007387 */ /* 0x000fe80000100a00 */
[----:B------:R-:W-:Y:S04]  /*e27f0*/  STL.64 [R1+0x1240], R16 ;  /* 0x0012401001007387 */ /* 0x000fe80000100a00 */
[----:B------:R-:W-:Y:S04]  /*e2800*/  STL.64 [R1+0x1248], R18 ;  /* 0x0012481201007387 */ /* 0x000fe80000100a00 */
[----:B------:R-:W2:Y:S01]  /*e2810*/  LDL.LU R199, [R1+0xa1e0] ;  /* 0x00a1e00001c77983 */ /* 0x000ea20000300800 */
[----:B------:R-:W-:Y:S03]  /*e2820*/  HMMA.1688.F32.TF32 R8, R4, R202, R8 ;  /* 0x000000ca0408723c */ /* 0x000fe60000081008 */
[----:B------:R1:W-:Y:S04]  /*e2830*/  STL.64 [R1+0x1230], R12 ;  /* 0x0012300c01007387 */ /* 0x0003e80000100a00 */
[----:B------:R1:W-:Y:S04]  /*e2840*/  STL.64 [R1+0x1238], R14 ;  /* 0x0012380e01007387 */ /* 0x0003e80000100a00 */
[----:B------:R-:W4:Y:S04]  /*e2850*/  LDL.LU R245, [R1+0xf14] ;  /* 0x000f140001f57983 */ /* 0x000f280000300800 */
[----:B------:R-:W4:Y:S04]  /*e2860*/  LDL.LU R246, [R1+0xf18] ;  /* 0x000f180001f67983 */ /* 0x000f280000300800 */
[----:B------:R-:W4:Y:S04]  /*e2870*/  LDL.LU R247, [R1+0xf1c] ;  /* 0x000f1c0001f77983 */ /* 0x000f280000300800 */
[----:B------:R-:W-:Y:S04]  /*e2880*/  STL [R1+0x1224], R9 ;  /* 0x0012240901007387 */ /* 0x000fe80000100800 */
[----:B------:R2:W-:Y:S01]  /*e2890*/  STL.64 [R1+0x1228], R10 ;  /* 0x0012280a01007387 */ /* 0x0005e20000100a00 */
[----:B------:R-:W-:-:S05]  /*e28a0*/  IMAD.MOV.U32 R128, RZ, RZ, R8 ;  /* 0x000000ffff807224 */ /* 0x000fca00078e0008 */
[----:B------:R-:W-:Y:S04]  /*e28b0*/  STL [R1+0x9b68], R128 ;  /* 0x009b688001007387 */ /* 0x000fe80000100800 */
[----:B-1----:R-:W3:Y:S01]  /*e28c0*/  LDL.LU R240, [R1+0xee0] ;  /* 0x000ee00001f07983 */ /* 0x002ee20000300800 */
[----:B------:R-:W-:Y:S01]  /*e28d0*/  IMAD.MOV.U32 R12, RZ, RZ, R191 ;  /* 0x000000ffff0c7224 */ /* 0x000fe200078e00bf */
[----:B------:R-:W-:Y:S01]  /*e28e0*/  MOV R13, R190 ;  /* 0x000000be000d7202 */ /* 0x000fe20000000f00 */
[----:B------:R-:W-:Y:S02]  /*e28f0*/  IMAD.MOV.U32 R14, RZ, RZ, R179 ;  /* 0x000000ffff0e7224 */ /* 0x000fe400078e00b3 */
[----:B------:R-:W-:Y:S01]  /*e2900*/  IMAD.MOV.U32 R15, RZ, RZ, R178 ;  /* 0x000000ffff0f7224 */ /* 0x000fe200078e00b2 */
        /* <DEDUP_REMOVED lines=15> */
[----:B------:R-:W4:Y:S04]  /*e2a00*/  LDL.LU R191, [R1+0xa1dc] ;  /* 0x00a1dc0001bf7983 */ /* 0x000f280000300800 */
[----:B------:R-:W3:Y:S04]  /*e2a10*/  LDL.LU R190, [R1+0xa1d8] ;  /* 0x00a1d80001be7983 */ /* 0x000ee80000300800 */
[----:B------:R-:W3:Y:S04]  /*e2a20*/  LDL.LU R179, [R1+0xa1d4] ;  /* 0x00a1d40001b37983 */ /* 0x000ee80000300800 */
[----:B------:R-:W3:Y:S01]  /*e2a30*/  LDL.LU R178, [R1+0xa1d0] ;  /* 0x00a1d00001b27983 */ /* 0x000ee20000300800 */
[----:B-1----:R-:W-:-:S03]  /*e2a40*/  MOV R8, R166 ;  /* 0x000000a600087202 */ /* 0x002fc60000000f00 */
[----:B------:R-:W3:Y:S01]  /*e2a50*/  LDL.LU R166, [R1+0xa1cc] ;  /* 0x00a1cc0001a67983 */ /* 0x000ee20000300800 */
[----:B------:R-:W-:Y:S02]  /*e2a60*/  IMAD.MOV.U32 R9, RZ, RZ, R167 ;  /* 0x000000ffff097224 */ /* 0x000fe400078e00a7 */
[----:B--2---:R-:W-:Y:S01]  /*e2a70*/  IMAD.MOV.U32 R10, RZ, RZ, R194 ;  /* 0x000000ffff0a7224 */ /* 0x004fe200078e00c2 */
[----:B------:R-:W2:Y:S04]  /*e2a80*/  LDL.LU R167, [R1+0xa1c8] ;  /* 0x00a1c80001a77983 */ /* 0x000ea80000300800 */
[----:B------:R-:W2:Y:S01]  /*e2a90*/  LDL.LU R194, [R1+0xa1c4] ;  /* 0x00a1c40001c27983 */ /* 0x000ea20000300800 */
[----:B------:R-:W-:-:S03]  /*e2aa0*/  MOV R11, R195 ;  /* 0x000000c3000b7202 */ /* 0x000fc60000000f00 */
[----:B------:R-:W2:Y:S04]  /*e2ab0*/  LDL.LU R195, [R1+0xa1c0] ;  /* 0x00a1c00001c37983 */ /* 0x000ea80000300800 */
[----:B------:R4:W-:Y:S04]  /*e2ac0*/  STL.64 [R1+0x9f30], R198 ;  /* 0x009f30c601007387 */ /* 0x0009e80000100a00 */
[----:B------:R1:W-:Y:S01]  /*e2ad0*/  STL.64 [R1+0x9f28], R196 ;  /* 0x009f28c401007387 */ /* 0x0003e20000100a00 */
[----:B----4-:R-:W-:Y:S01]  /*e2ae0*/  IMAD.MOV.U32 R199, RZ, RZ, R191 ;  /* 0x000000ffffc77224 */ /* 0x010fe200078e00bf */
[----:B---3--:R-:W-:Y:S01]  /*e2af0*/  MOV R198, R190 ;  /* 0x000000be00c67202 */ /* 0x008fe20000000f00 */
[----:B-1----:R-:W-:-:S02]  /*e2b00*/  IMAD.MOV.U32 R197, RZ, RZ, R179 ;  /* 0x000000ffffc57224 */ /* 0x002fc400078e00b3 */
[----:B------:R-:W-:Y:S02]  /*e2b10*/  IMAD.MOV.U32 R196, RZ, RZ, R178 ;  /* 0x000000ffffc47224 */ /* 0x000fe400078e00b2 */
[----:B------:R-:W3:Y:S04]  /*e2b20*/  LDL.LU R178, [R1+0xa1bc] ;  /* 0x00a1bc0001b27983 */ /* 0x000ee80000300800 */
[----:B------:R-:W3:Y:S04]  /*e2b30*/  LDL.LU R179, [R1+0xa1b8] ;  /* 0x00a1b80001b37983 */ /* 0x000ee80000300800 */
[----:B------:R-:W4:Y:S04]  /*e2b40*/  LDL.LU R190, [R1+0xa1b4] ;  /* 0x00a1b40001be7983 */ /* 0x000f280000300800 */
[----:B------:R-:W4:Y:S01]  /*e2b50*/  LDL.LU R191, [R1+0xa1b0] ;  /* 0x00a1b00001bf7983 */ /* 0x000f220000300800 */
[----:B--2---:R-:W-:-:S15]  /*e2b60*/  HMMA.1688.F32.TF32 R244, R4, R194, R244 ;  /* 0x000000c204f4723c */ /* 0x004fde00000810f4 */
[----:B------:R-:W-:-:S08]  /*e2b70*/  NOP ;  /* 0x0000000000007918 */ /* 0x000fd00000000000 */
[----:B------:R1:W-:Y:S04]  /*e2b80*/  STL.64 [R1+0x1200], R244 ;  /* 0x001200f401007387 */ /* 0x0003e80000100a00 */
[----:B------:R2:W-:Y:S01]  /*e2b90*/  STL [R1+0x1208], R246 ;  /* 0x001208f601007387 */ /* 0x0005e20000100800 */
[----:B-1----:R-:W-:Y:S01]  /*e2ba0*/  MOV R244, R182 ;  /* 0x000000b600f47202 */ /* 0x002fe20000000f00 */
[----:B------:R-:W-:Y:S02]  /*e2bb0*/  IMAD.MOV.U32 R245, RZ, RZ, R186 ;  /* 0x000000fffff57224 */ /* 0x000fe400078e00ba */
[----:B------:R-:W3:Y:S04]  /*e2bc0*/  LDL.LU R182, [R1+0xa1ac] ;  /* 0x00a1ac0001b67983 */ /* 0x000ee80000300800 */
[----:B------:R-:W3:Y:S01]  /*e2bd0*/  LDL.LU R186, [R1+0xa1a8] ;  /* 0x00a1a80001ba7983 */ /* 0x000ee20000300800 */
[----:B--2---:R-:W-:-:S03]  /*e2be0*/  IMAD.MOV.U32 R246, RZ, RZ, R187 ;  /* 0x000000fffff67224 */ /* 0x004fc600078e00bb */
[----:B------:R-:W3:Y:S01]  /*e2bf0*/  LDL.LU R187, [R1+0xa1a4] ;  /* 0x00a1a40001bb7983 */ /* 0x000ee20000300800 */
[----:B------:R-:W-:Y:S01]  /*e2c00*/  IMAD.MOV.U32 R128, RZ, RZ, R247 ;  /* 0x000000ffff807224 */ /* 0x000fe200078e00f7 */
[----:B------:R-:W-:Y:S02]  /*e2c10*/  MOV R247, R183 ;  /* 0x000000b700f77202 */ /* 0x000fe40000000f00 */
[----:B------:R-:W2:Y:S04]  /*e2c20*/  LDL.LU R183, [R1+0xa1a0] ;  /* 0x00a1a00001b77983 */ /* 0x000ea80000300800 */
[----:B------:R-:W-:Y:S04]  /*e2c30*/  STL.64 [R1+0x9f20], R194 ;  /* 0x009f20c201007387 */ /* 0x000fe80000100a00 */
[----:B------:R4:W-:Y:S04]  /*e2c40*/  STL.64 [R1+0x9f18], R192 ;  /* 0x009f18c001007387 */ /* 0x0009e80000100a00 */
[----:B------:R-:W-:Y:S01]  /*e2c50*/  STL [R1+0x9b6c], R128 ;  /* 0x009b6c8001007387 */ /* 0x000fe20000100800 */
[----:B----4-:R-:W-:Y:S06]  /*e2c60*/  HMMA.1688.F32.TF32 R192, R4, R190, R196 ;  /* 0x000000be04c0723c */ /* 0x010fec00000810c4 */
[----:B------:R-:W-:Y:S04]  /*e2c70*/  STL.64 [R1+0x9f10], R190 ;  /* 0x009f10be01007387 */ /* 0x000fe80000100a00 */
[----:B------:R-:W-:-:S13]  /*e2c80*/  STL.64 [R1+0x9f08], R188 ;  /* 0x009f08bc01007387 */ /* 0x000fda0000100a00 */
[----:B------:R-:W-:Y:S04]  /*e2c90*/  STL.64 [R1+0x11f0], R192 ;  /* 0x0011f0c001007387 */ /* 0x000fe80000100a00 */
[----:B------:R3:W-:Y:S02]  /*e2ca0*/  STL.64 [R1+0x11f8], R194 ;  /* 0x0011f8c201007387 */ /* 0x0007e40000100a00 */
[----:B---3--:R-:W-:-:S15]  /*e2cb0*/  HMMA.1688.F32.TF32 R192, R4, R186, R240 ;  /* 0x000000ba04c0723c */ /* 0x008fde00000810f0 */
[----:B------:R-:W-:-:S08]  /*e2cc0*/  NOP ;  /* 0x0000000000007918 */ /* 0x000fd00000000000 */
[----:B------:R-:W-:Y:S04]  /*e2cd0*/  STL [R1+0x11e0], R192 ;  /* 0x0011e0c001007387 */ /* 0x000fe80000100800 */
[----:B------:R-:W-:Y:S04]  /*e2ce0*/  STL.64 [R1+0x11e8], R194 ;  /* 0x0011e8c201007387 */ /* 0x000fe80000100a00 */
[----:B------:R-:W-:Y:S04]  /*e2cf0*/  STL.64 [R1+0x9f00], R186 ;  /* 0x009f00ba01007387 */ /* 0x000fe80000100a00 */
[----:B------:R2:W-:Y:S02]  /*e2d00*/  STL.64 [R1+0x9ef8], R184 ;  /* 0x009ef8b801007387 */ /* 0x0005e40000100a00 */
[----:B--2---:R-:W-:Y:S07]  /*e2d10*/  HMMA.1688.F32.TF32 R184, R4, R182, R248 ;  /* 0x000000b604b8723c */ /* 0x004fee00000810f8 */
[----:B------:R-:W-:-:S02]  /*e2d20*/  IMAD.MOV.U32 R248, RZ, RZ, R174 ;  /* 0x000000fffff87224 */ /* 0x000fc400078e00ae */
[----:B------:R-:W2:Y:S01]  /*e2d30*/  LDL.LU R174, [R1+0xa19c] ;  /* 0x00a19c0001ae7983 */ /* 0x000ea20000300800 */
[----:B------:R-:W-:Y:S01]  /*e2d40*/  MOV R249, R175 ;  /* 0x000000af00f97202 */ /* 0x000fe20000000f00 */
[----:B------:R-:W-:Y:S02]  /*e2d50*/  IMAD.MOV.U32 R250, RZ, RZ, R170 ;  /* 0x000000fffffa7224 */ /* 0x000fe400078e00aa */
[----:B------:R-:W-:-:S10]  /*e2d60*/  IMAD.MOV.U32 R251, RZ, RZ, R171 ;  /* 0x000000fffffb7224 */ /* 0x000fd400078e00ab */
[----:B------:R-:W-:Y:S04]  /*e2d70*/  STL.64 [R1+0x11d0], R184 ;  /* 0x0011d0b801007387 */ /* 0x000fe80000100a00 */
[----:B------:R-:W-:Y:S04]  /*e2d80*/  STL.64 [R1+0x11d8], R186 ;  /* 0x0011d8ba01007387 */ /* 0x000fe80000100a00 */
[----:B------:R-:W2:Y:S04]  /*e2d90*/  LDL.LU R175, [R1+0xa198] ;  /* 0x00a1980001af7983 */ /* 0x000ea80000300800 */
[----:B------:R-:W3:Y:S04]  /*e2da0*/  LDL.LU R170, [R1+0xa194] ;  /* 0x00a1940001aa7983 */ /* 0x000ee80000300800 */
[----:B------:R-:W3:Y:S01]  /*e2db0*/  LDL.LU R171, [R1+0xa190] ;  /* 0x00a1900001ab7983 */ /* 0x000ee20000300800 */
[C---:B------:R-:W-:Y:S03]  /*e2dc0*/  HMMA.1688.F32.TF32 R16, R4.reuse, R178, R16 ;  /* 0x000000b20410723c */ /* 0x040fe60000081010 */
[----:B------:R-:W-:Y:S04]  /*e2dd0*/  STL.64 [R1+0x9ef0], R182 ;  /* 0x009ef0b601007387 */ /* 0x000fe80000100a00 */
[----:B------:R-:W-:Y:S04]  /*e2de0*/  STL.64 [R1+0x9ee8], R180 ;  /* 0x009ee8b401007387 */ /* 0x000fe80000100a00 */
[----:B------:R-:W-:Y:S04]  /*e2df0*/  STL.64 [R1+0x9ee0], R178 ;  /* 0x009ee0b201007387 */ /* 0x000fe80000100a00 */
[----:B------:R-:W-:Y:S08]  /*e2e00*/  STL.64 [R1+0x9ed8], R176 ;  /* 0x009ed8b001007387 */ /* 0x000ff00000100a00 */
[----:B------:R-:W-:Y:S04]  /*e2e10*/  STL.64 [R1+0x11c0], R16 ;  /* 0x0011c01001007387 */ /* 0x000fe80000100a00 */
[----:B------:R-:W-:Y:S01]  /*e2e20*/  STL.64 [R1+0x11c8], R18 ;  /* 0x0011c81201007387 */ /* 0x000fe20000100a00 */
[C---:B--2---:R-:W-:Y:S06]  /*e2e30*/  HMMA.1688.F32.TF32 R12, R4.reuse, R174, R12 ;  /* 0x000000ae040c723c */ /* 0x044fec000008100c */
[----:B---3--:R-:W-:Y:S01]  /*e2e40*/  HMMA.1688.F32.TF32 R8, R4, R170, R8 ;  /* 0x000000aa0408723c */ /* 0x008fe20000081008 */
[----:B------:R-:W-:Y:S04]  /*e2e50*/  STL.64 [R1+0x9ed0], R174 ;  /* 0x009ed0ae01007387 */ /* 0x000fe80000100a00 */
[----:B------:R-:W-:-:S12]  /*e2e60*/  STL.64 [R1+0x9ec8], R172 ;  /* 0x009ec8ac01007387 */ /* 0x000fd80000100a00 */
[----:B------:R-:W-:Y:S04]  /*e2e70*/  STL.64 [R1+0x11b0], R12 ;  /* 0x0011b00c01007387 */ /* 0x000fe80000100a00 */
[----:B------:R-:W-:Y:S04]  /*e2e80*/  STL.64 [R1+0x11b8], R14 ;  /* 0x0011b80e01007387 */ /* 0x000fe80000100a00 */
[----:B------:R1:W-:Y:S04]  /*e2e90*/  STL.64 [R1+0x11a8], R10 ;  /* 0x0011a80a01007387 */ /* 0x0003e80000100a00 */
[----:B------:R-:W2:Y:S04]  /*e2ea0*/  LDL.LU R240, [R1+0x780] ;  /* 0x0007800001f07983 */ /* 0x000ea80000300800 */
[----:B------:R-:W2:Y:S04]  /*e2eb0*/  LDL.LU R241, [R1+0x784] ;  /* 0x0007840001f17983 */ /* 0x000ea80000300800 */
[----:B------:R-:W2:Y:S04]  /*e2ec0*/  LDL.LU R242, [R1+0x788] ;  /* 0x0007880001f27983 */ /* 0x000ea80000300800 */
[----:B------:R-:W2:Y:S01]  /*e2ed0*/  LDL.LU R243, [R1+0x78c] ;  /* 0x00078c0001f37983 */ /* 0x000ea20000300800 */
[----:B------:R-:W-:Y:S01]  /*e2ee0*/  MOV R124, R8 ;  /* 0x00000008007c7202 */ /* 0x000fe20000000f00 */
[----:B------:R-:W-:-:S02]  /*e2ef0*/  IMAD.MOV.U32 R125, RZ, RZ, R9 ;  /* 0x000000ffff7d7224 */ /* 0x000fc400078e0009 */
[----:B------:R-:W-:Y:S04]  /*e2f00*/  STL.64 [R1+0x9ec0], R170 ;  /* 0x009ec0aa01007387 */ /* 0x000fe80000100a00 */
[----:B------:R-:W-:Y:S01]  /*e2f10*/  STL.64 [R1+0x9eb8], R168 ;  /* 0x009eb8a801007387 */ /* 0x000fe20000100a00 */
[----:B-1----:R-:W-:Y:S03]  /*e2f20*/  HMMA.1688.F32.TF32 R8, R4, R166, R244 ;  /* 0x000000a60408723c */ /* 0x002fe600000810f4 */
[----:B------:R-:W3:Y:S04]  /*e2f30*/  LDL.LU R244, [R1+0x770] ;  /* 0x0007700001f47983 */ /* 0x000ee80000300800 */
[----:B------:R-:W3:Y:S01]  /*e2f40*/  LDL.LU R245, [R1+0x774] ;  /* 0x0007740001f57983 */ /* 0x000ee20000300800 */
[----:B------:R-:W-:Y:S01]  /*e2f50*/  MOV R246, R162 ;  /* 0x000000a200f67202 */ /* 0x000fe20000000f00 */
[----:B------:R-:W-:-:S02]  /*e2f60*/  IMAD.MOV.U32 R247, RZ, RZ, R163 ;  /* 0x000000fffff77224 */ /* 0x000fc400078e00a3 */
[----:B------:R-:W4:Y:S04]  /*e2f70*/  LDL.LU R162, [R1+0xa18c] ;  /* 0x00a18c0001a27983 */ /* 0x000f280000300800 */
[----:B------:R-:W4:Y:S04]  /*e2f80*/  LDL.LU R163, [R1+0xa188] ;  /* 0x00a1880001a37983 */ /* 0x000f280000300800 */
[----:B------:R-:W2:Y:S04]  /*e2f90*/  LDL.LU R16, [R1+0xdc0] ;  /* 0x000dc00001107983 */ /* 0x000ea80000300800 */
[----:B------:R-:W2:Y:S04]  /*e2fa0*/  LDL.LU R17, [R1+0xdc4] ;  /* 0x000dc40001117983 */ /* 0x000ea80000300800 */
[----:B------:R-:W2:Y:S04]  /*e2fb0*/  LDL.LU R18, [R1+0xdc8] ;  /* 0x000dc80001127983 */ /* 0x000ea80000300800 */
[----:B------:R-:W2:Y:S04]  /*e2fc0*/  LDL.LU R19, [R1+0xdcc] ;  /* 0x000dcc0001137983 */ /* 0x000ea80000300800 */
[----:B------:R-:W-:Y:S04]  /*e2fd0*/  STL.64 [R1+0x9eb0], R166 ;  /* 0x009eb0a601007387 */ /* 0x000fe80000100a00 */
[----:B------:R1:W-:Y:S01]  /*e2fe0*/  STL.64 [R1+0x9ea8], R164 ;  /* 0x009ea8a401007387 */ /* 0x0003e20000100a00 */
[----:B------:R-:W-:Y:S01]  /*e2ff0*/  MOV R12, R138 ;  /* 0x0000008a000c7202 */ /* 0x000fe20000000f00 */
[----:B------:R-:W-:-:S02]  /*e3000*/  IMAD.MOV.U32 R13, RZ, RZ, R139 ;  /* 0x000000ffff0d7224 */ /* 0x000fc400078e008b */
[----:B------:R-:W3:Y:S04]  /*e3010*/  LDL.LU R138, [R1+0xa184] ;  /* 0x00a18400018a7983 */ /* 0x000ee80000300800 */
[----:B------:R-:W3:Y:S01]  /*e3020*/  LDL.LU R139, [R1+0xa180] ;  /* 0x00a18000018b7983 */ /* 0x000ee20000300800 */
[----:B------:R-:W-:Y:S01]  /*e3030*/  IMAD.MOV.U32 R14, RZ, RZ, R142 ;  /* 0x000000ffff0e7224 */ /* 0x000fe200078e008e */
[----:B------:R-:W-:Y:S02]  /*e3040*/  MOV R15, R143 ;  /* 0x0000008f000f7202 */ /* 0x000fe40000000f00 */
[----:B------:R-:W2:Y:S01]  /*e3050*/  LDL.LU R142, [R1+0xa17c] ;  /* 0x00a17c00018e7983 */ /* 0x000ea20000300800 */
[----:B------:R-:W-:Y:S01]  /*e3060*/  IMAD.MOV.U32 R92, RZ, RZ, R8 ;  /* 0x000000ffff5c7224 */ /* 0x000fe200078e0008 */
[----:B------:R-:W-:Y:S01]  /*e3070*/  MOV R93, R9 ;  /* 0x00000009005d7202 */ /* 0x000fe20000000f00 */
[----:B------:R-:W-:-:S02]  /*e3080*/  IMAD.MOV.U32 R121, RZ, RZ, R10 ;  /* 0x000000ffff797224 */ /* 0x000fc400078e000a */
[----:B------:R-:W-:Y:S01]  /*e3090*/  IMAD.MOV.U32 R120, RZ, RZ, R11 ;  /* 0x000000ffff787224 */ /* 0x000fe200078e000b */
[----:B------:R-:W2:Y:S01]  /*e30a0*/  LDL.LU R143, [R1+0xa178] ;  /* 0x00a17800018f7983 */ /* 0x000ea20000300800 */
[----:B----4-:R-:W-:Y:S07]  /*e30b0*/  HMMA.1688.F32.TF32 R8, R4, R162, R248 ;  /* 0x000000a20408723c */ /* 0x010fee00000810f8 */
[----:B------:R-:W-:Y:S01]  /*e30c0*/  IMAD.MOV.U32 R248, RZ, RZ, R150 ;  /* 0x000000fffff87224 */ /* 0x000fe200078e0096 */
[----:B------:R-:W-:Y:S01]  /*e30d0*/  MOV R249, R154 ;  /* 0x0000009a00f97202 */ /* 0x000fe20000000f00 */
[----:B------:R-:W-:-:S02]  /*e30e0*/  IMAD.MOV.U32 R250, RZ, RZ, R155 ;  /* 0x000000fffffa7224 */ /* 0x000fc400078e009b */
[----:B------:R-:W-:-:S13]  /*e30f0*/  IMAD.MOV.U32 R251, RZ, RZ, R151 ;  /* 0x000000fffffb7224 */ /* 0x000fda00078e0097 */
[----:B------:R-:W-:Y:S01]  /*e3100*/  IMAD.MOV.U32 R96, RZ, RZ, R8 ;  /* 0x000000ffff607224 */ /* 0x000fe200078e0008 */
[----:B------:R-:W-:Y:S01]  /*e3110*/  MOV R97, R9 ;  /* 0x0000000900617202 */ /* 0x000fe20000000f00 */
[----:B------:R-:W-:Y:S02]  /*e3120*/  IMAD.MOV.U32 R8, RZ, RZ, R146 ;  /* 0x000000ffff087224 */ /* 0x000fe400078e0092 */
[----:B------:R-:W-:Y:S01]  /*e3130*/  IMAD.MOV.U32 R117, RZ, RZ, R10 ;  /* 0x000000ffff757224 */ /* 0x000fe200078e000a */
[----:B------:R-:W4:Y:S01]  /*e3140*/  LDL.LU R146, [R1+0xa174] ;  /* 0x00a1740001927983 */ /* 0x000f220000300800 */
[----:B------:R-:W-:Y:S02]  /*e3150*/  IMAD.MOV.U32 R9, RZ, RZ, R147 ;  /* 0x000000ffff097224 */ /* 0x000fe400078e0093 */
[----:B------:R-:W-:Y:S01]  /*e3160*/  IMAD.MOV.U32 R116, RZ, RZ, R11 ;  /* 0x000000ffff747224 */ /* 0x000fe200078e000b */
[----:B------:R-:W4:Y:S01]  /*e3170*/  LDL.LU R147, [R1+0xa170] ;  /* 0x00a1700001937983 */ /* 0x000f220000300800 */
[----:B------:R-:W-:Y:S01]  /*e3180*/  MOV R10, R158 ;  /* 0x0000009e000a7202 */ /* 0x000fe20000000f00 */
[----:B------:R-:W-:-:S02]  /*e3190*/  IMAD.MOV.U32 R11, RZ, RZ, R159 ;  /* 0x000000ffff0b7224 */ /* 0x000fc400078e009f */
[----:B------:R-:W1:Y:S04]  /*e31a0*/  LDL.LU R158, [R1+0xa16c] ;  /* 0x00a16c00019e7983 */ /* 0x000e680000300800 */
[----:B------:R-:W1:Y:S04]  /*e31b0*/  LDL.LU R159, [R1+0xa168] ;  /* 0x00a16800019f7983 */ /* 0x000e680000300800 */
[----:B------:R-:W4:Y:S04]  /*e31c0*/  LDL.LU R150, [R1+0xa164] ;  /* 0x00a1640001967983 */ /* 0x000f280000300800 */
[----:B------:R-:W4:Y:S04]  /*e31d0*/  LDL.LU R154, [R1+0xa160] ;  /* 0x00a16000019a7983 */ /* 0x000f280000300800 */
[----:B------:R-:W4:Y:S04]  /*e31e0*/  LDL.LU R155, [R1+0xa15c] ;  /* 0x00a15c00019b7983 */ /* 0x000f280000300800 */
[----:B------:R-:W4:Y:S01]  /*e31f0*/  LDL.LU R151, [R1+0xa158] ;  /* 0x00a1580001977983 */ /* 0x000f220000300800 */
[----:B--2---:R-:W-:Y:S03]  /*e3200*/  HMMA.1688.F32.TF32 R8, R4, R142, R8 ;  /* 0x0000008e0408723c */ /* 0x004fe60000081008 */
[----:B------:R-:W-:Y:S04]  /*e3210*/  STL.64 [R1+0x9ea0], R162 ;  /* 0x009ea0a201007387 */ /* 0x000fe80000100a00 */
[----:B------:R2:W-:-:S15]  /*e3220*/  STL.64 [R1+0x9e98], R160 ;  /* 0x009e98a001007387 */ /* 0x0005de0000100a00 */
[----:B------:R-:W-:-:S02]  /*e3230*/  NOP ;  /* 0x0000000000007918 */ /* 0x000fc40000000000 */
[----:B------:R-:W-:Y:S02]  /*e3240*/  IMAD.MOV.U32 R113, RZ, RZ, R8 ;  /* 0x000000ffff717224 */ /* 0x000fe400078e0008 */
[----:B------:R-:W-:Y:S01]  /*e3250*/  IMAD.MOV.U32 R112, RZ, RZ, R9 ;  /* 0x000000ffff707224 */ /* 0x000fe200078e0009 */
[----:B------:R-:W-:Y:S01]  /*e3260*/  MOV R109, R10 ;  /* 0x0000000a006d7202 */ /* 0x000fe20000000f00 */
[----:B------:R-:W-:Y:S02]  /*e3270*/  IMAD.MOV.U32 R108, RZ, RZ, R11 ;  /* 0x000000ffff6c7224 */ /* 0x000fe400078e000b */
[----:B---3--:R-:W-:Y:S07]  /*e3280*/  HMMA.1688.F32.TF32 R8, R4, R138, R248 ;  /* 0x0000008a0408723c */ /* 0x008fee00000810f8 */
[----:B------:R-:W-:Y:S01]  /*e3290*/  MOV R248, R134 ;  /* 0x0000008600f87202 */ /* 0x000fe20000000f00 */
[----:B------:R-:W-:Y:S01]  /*e32a0*/  IMAD.MOV.U32 R249, RZ, RZ, R130 ;  /* 0x000000fffff97224 */ /* 0x000fe200078e0082 */
[----:B------:R-:W3:Y:S04]  /*e32b0*/  LDL.LU R134, [R1+0xa154] ;  /* 0x00a1540001867983 */ /* 0x000ee80000300800 */
[----:B------:R-:W2:Y:S01]  /*e32c0*/  LDL.LU R130, [R1+0xa150] ;  /* 0x00a1500001827983 */ /* 0x000ea20000300800 */
[----:B------:R-:W-:Y:S01]  /*e32d0*/  IMAD.MOV.U32 R250, RZ, RZ, R127 ;  /* 0x000000fffffa7224 */ /* 0x000fe200078e007f */
[----:B------:R-:W-:-:S02]  /*e32e0*/  MOV R251, R126 ;  /* 0x0000007e00fb7202 */ /* 0x000fc40000000f00 */
[----:B------:R-:W3:Y:S04]  /*e32f0*/  LDL.LU R127, [R1+0xa14c] ;  /* 0x00a14c00017f7983 */ /* 0x000ee80000300800 */
[----:B------:R-:W2:Y:S03]  /*e3300*/  LDL.LU R126, [R1+0xa148] ;  /* 0x00a14800017e7983 */ /* 0x000ea60000300800 */
[----:B------:R-:W-:Y:S01]  /*e3310*/  IMAD.MOV.U32 R65, RZ, RZ, R8 ;  /* 0x000000ffff417224 */ /* 0x000fe200078e0008 */
[----:B------:R-:W-:Y:S01]  /*e3320*/  MOV R64, R9 ;  /* 0x0000000900407202 */ /* 0x000fe20000000f00 */
[----:B------:R-:W-:Y:S02]  /*e3330*/  IMAD.MOV.U32 R8, RZ, RZ, R123 ;  /* 0x000000ffff087224 */ /* 0x000fe400078e007b */
[----:B------:R-:W-:Y:S01]  /*e3340*/  IMAD.MOV.U32 R61, RZ, RZ, R10 ;  /* 0x000000ffff3d7224 */ /* 0x000fe200078e000a */
[----:B------:R-:W3:Y:S01]  /*e3350*/  LDL.LU R123, [R1+0xa144] ;  /* 0x00a14400017b7983 */ /* 0x000ee20000300800 */
[----:B------:R-:W-:-:S02]  /*e3360*/  IMAD.MOV.U32 R9, RZ, RZ, R122 ;  /* 0x000000ffff097224 */ /* 0x000fc400078e007a */
[----:B------:R-:W-:Y:S01]  /*e3370*/  IMAD.MOV.U32 R60, RZ, RZ, R11 ;  /* 0x000000ffff3c7224 */ /* 0x000fe200078e000b */
[----:B------:R-:W3:Y:S01]  /*e3380*/  LDL.LU R122, [R1+0xa140] ;  /* 0x00a14000017a7983 */ /* 0x000ee20000300800 */
[----:B------:R-:W-:Y:S01]  /*e3390*/  MOV R10, R119 ;  /* 0x00000077000a7202 */ /* 0x000fe20000000f00 */
[----:B------:R-:W-:Y:S02]  /*e33a0*/  IMAD.MOV.U32 R11, RZ, RZ, R118 ;  /* 0x000000ffff0b7224 */ /* 0x000fe400078e0076 */
[----:B------:R-:W3:Y:S04]  /*e33b0*/  LDL.LU R119, [R1+0xa13c] ;  /* 0x00a13c0001777983 */ /* 0x000ee80000300800 */
[----:B------:R-:W3:Y:S01]  /*e33c0*/  LDL.LU R118, [R1+0xa138] ;  /* 0x00a1380001767983 */ /* 0x000ee20000300800 */
[----:B------:R-:W-:-:S02]  /*e33d0*/  IMAD.MOV.U32 R196, RZ, RZ, R102 ;  /* 0x000000ffffc47224 */ /* 0x000fc400078e0066 */
[----:B------:R-:W-:Y:S01]  /*e33e0*/  IMAD.MOV.U32 R197, RZ, RZ, R103 ;  /* 0x000000ffffc57224 */ /* 0x000fe200078e0067 */
[C---:B----4-:R-:W-:Y:S06]  /*e33f0*/  HMMA.1688.F32.TF32 R16, R4.reuse, R150, R16 ;  /* 0x000000960410723c */ /* 0x050fec0000081010 */
[----:B-1----:R-:W-:Y:S07]  /*e3400*/  HMMA.1688.F32.TF32 R164, R4, R158, R240 ;  /* 0x0000009e04a4723c */ /* 0x002fee00000810f0 */
[----:B------:R-:W-:Y:S01]  /*e3410*/  MOV R240, R107 ;  /* 0x0000006b00f07202 */ /* 0x000fe20000000f00 */
[----:B------:R-:W-:-:S02]  /*e3420*/  IMAD.MOV.U32 R241, RZ, RZ, R106 ;  /* 0x000000fffff17224 */ /* 0x000fc400078e006a */
[----:B------:R-:W-:Y:S01]  /*e3430*/  IMAD.MOV.U32 R242, RZ, RZ, R99 ;  /* 0x000000fffff27224 */ /* 0x000fe200078e0063 */
[----:B------:R-:W-:-:S07]  /*e3440*/  MOV R243, R98 ;  /* 0x0000006200f37202 */ /* 0x000fce0000000f00 */
[----:B------:R-:W-:Y:S01]  /*e3450*/  IMAD.MOV.U32 R73, RZ, RZ, R16 ;  /* 0x000000ffff497224 */ /* 0x000fe200078e0010 */
[----:B------:R-:W-:Y:S01]  /*e3460*/  MOV R72, R17 ;  /* 0x0000001100487202 */ /* 0x000fe20000000f00 */
[----:B------:R-:W-:Y:S02]  /*e3470*/  IMAD.MOV.U32 R16, RZ, RZ, R115 ;  /* 0x000000ffff107224 */ /* 0x000fe400078e0073 */
[----:B------:R-:W-:Y:S01]  /*e3480*/  IMAD.MOV.U32 R69, RZ, RZ, R18 ;  /* 0x000000ffff457224 */ /* 0x000fe200078e0012 */
[----:B------:R-:W4:Y:S01]  /*e3490*/  LDL.LU R115, [R1+0xa134] ;  /* 0x00a1340001737983 */ /* 0x000f220000300800 */
[----:B------:R-:W-:Y:S01]  /*e34a0*/  MOV R17, R114 ;  /* 0x0000007200117202 */ /* 0x000fe20000000f00 */
[----:B------:R-:W-:Y:S02]  /*e34b0*/  IMAD.MOV.U32 R68, RZ, RZ, R19 ;  /* 0x000000ffff447224 */ /* 0x000fe400078e0013 */
[----:B------:R-:W4:Y:S01]  /*e34c0*/  LDL.LU R114, [R1+0xa130] ;  /* 0x00a1300001727983 */ /* 0x000f220000300800 */
[----:B------:R-:W-:-:S02]  /*e34d0*/  IMAD.MOV.U32 R18, RZ, RZ, R111 ;  /* 0x000000ffff127224 */ /* 0x000fc400078e006f */
[----:B------:R-:W-:Y:S01]  /*e34e0*/  IMAD.MOV.U32 R19, RZ, RZ, R110 ;  /* 0x000000ffff137224 */ /* 0x000fe200078e006e */
        /* <DEDUP_REMOVED lines=20> */
[----:B--2---:R-:W-:Y:S02]  /*e3630*/  IMAD.MOV.U32 R190, RZ, RZ, R126 ;  /* 0x000000ffffbe7224 */ /* 0x004fe400078e007e */
[----:B---3--:R-:W-:Y:S01]  /*e3640*/  IMAD.MOV.U32 R191, RZ, RZ, R127 ;  /* 0x000000ffffbf7224 */ /* 0x008fe200078e007f */
[----:B------:R-:W-:Y:S01]  /*e3650*/  MOV R189, R123 ;  /* 0x0000007b00bd7202 */ /* 0x000fe20000000f00 */
[----:B------:R-:W-:Y:S02]  /*e3660*/  IMAD.MOV.U32 R188, RZ, RZ, R122 ;  /* 0x000000ffffbc7224 */ /* 0x000fe400078e007a */
[----:B------:R-:W-:Y:S01]  /*e3670*/  IMAD.MOV.U32 R187, RZ, RZ, R119 ;  /* 0x000000ffffbb7224 */ /* 0x000fe200078e0077 */
[----:B------:R-:W-:Y:S01]  /*e3680*/  MOV R186, R118 ;  /* 0x0000007600ba7202 */ /* 0x000fe20000000f00 */
[----:B------:R-:W-:Y:S01]  /*e3690*/  IMAD.MOV.U32 R128, RZ, RZ, R193 ;  /* 0x000000ffff807224 */ /* 0x000fe200078e00c1 */
[----:B------:R-:W-:Y:S01]  /*e36a0*/  MOV R192, R130 ;  /* 0x0000008200c07202 */ /* 0x000fe20000000f00 */
[----:B------:R-:W-:Y:S01]  /*e36b0*/  IMAD.MOV.U32 R193, RZ, RZ, R134 ;  /* 0x000000ffffc17224 */ /* 0x000fe200078e0086 */
[----:B------:R-:W-:Y:S01]  /*e36c0*/  HMMA.1688.F32.TF32 R12, R4, R146, R12 ;  /* 0x00000092040c723c */ /* 0x000fe2000008100c */
[----:B------:R-:W-:-:S02]  /*e36d0*/  IMAD.MOV.U32 R194, RZ, RZ, R135 ;  /* 0x000000ffffc27224 */ /* 0x000fc400078e0087 */
[----:B------:R-:W-:Y:S01]  /*e36e0*/  IMAD.MOV.U32 R229, RZ, RZ, R89 ;  /* 0x000000ffffe57224 */ /* 0x000fe200078e0059 */
[----:B------:R-:W-:-:S15]  /*e36f0*/  MOV R195, R22 ;  /* 0x0000001600c37202 */ /* 0x000fde0000000f00 */
[----:B------:R-:W-:-:S05]  /*e3700*/  NOP ;  /* 0x0000000000007918 */ /* 0x000fca0000000000 */
[----:B------:R-:W-:Y:S01]  /*e3710*/  MOV R89, R12 ;  /* 0x0000000c00597202 */ /* 0x000fe20000000f00 */
[----:B------:R-:W-:Y:S01]  /*e3720*/  IMAD.MOV.U32 R12, RZ, RZ, R23 ;  /* 0x000000ffff0c7224 */ /* 0x000fe200078e0017 */
[----:B------:R-:W-:Y:S01]  /*e3730*/  MOV R228, R88 ;  /* 0x0000005800e47202 */ /* 0x000fe20000000f00 */
[----:B------:R-:W-:Y:S02]  /*e3740*/  IMAD.MOV.U32 R225, RZ, RZ, R85 ;  /* 0x000000ffffe17224 */ /* 0x000fe400078e0055 */
[----:B------:R-:W-:Y:S01]  /*e3750*/  IMAD.MOV.U32 R88, RZ, RZ, R13 ;  /* 0x000000ffff587224 */ /* 0x000fe200078e000d */
[----:B------:R-:W-:Y:S01]  /*e3760*/  MOV R224, R84 ;  /* 0x0000005400e07202 */ /* 0x000fe20000000f00 */
[----:B------:R-:W-:Y:S02]  /*e3770*/  IMAD.MOV.U32 R85, RZ, RZ, R14 ;  /* 0x000000ffff557224 */ /* 0x000fe400078e000e */
[----:B------:R-:W-:Y:S01]  /*e3780*/  IMAD.MOV.U32 R13, RZ, RZ, R131 ;  /* 0x000000ffff0d7224 */ /* 0x000fe200078e0083 */
[----:B------:R-:W-:-:S02]  /*e3790*/  MOV R84, R15 ;  /* 0x0000000f00547202 */ /* 0x000fc40000000f00 */
[----:B------:R-:W-:Y:S01]  /*e37a0*/  MOV R14, R26 ;  /* 0x0000001a000e7202 */ /* 0x000fe20000000f00 */
[----:B------:R-:W-:Y:S02]  /*e37b0*/  IMAD.MOV.U32 R15, RZ, RZ, R27 ;  /* 0x000000ffff0f7224 */ /* 0x000fe400078e001b */
[----:B----4-:R-:W-:Y:S02]  /*e37c0*/  IMAD.MOV.U32 R185, RZ, RZ, R115 ;  /* 0x000000ffffb97224 */ /* 0x010fe400078e0073 */
[----:B------:R-:W-:Y:S01]  /*e37d0*/  IMAD.MOV.U32 R184, RZ, RZ, R114 ;  /* 0x000000ffffb87224 */ /* 0x000fe200078e0072 */
[----:B------:R-:W-:Y:S01]  /*e37e0*/  MOV R177, R99 ;  /* 0x0000006300b17202 */ /* 0x000fe20000000f00 */
[----:B------:R-:W-:Y:S02]  /*e37f0*/  IMAD.MOV.U32 R176, RZ, RZ, R98 ;  /* 0x000000ffffb07224 */ /* 0x000fe400078e0062 */
[----:B------:R-:W2:Y:S04]  /*e3800*/  LDL.LU R98, [R1+0xa104] ;  /* 0x00a1040001627983 */ /* 0x000ea80000300800 */
[----:B------:R-:W2:Y:S01]  /*e3810*/  LDL.LU R99, [R1+0xa100] ;  /* 0x00a1000001637983 */ /* 0x000ea20000300800 */
[----:B------:R-:W-:Y:S01]  /*e3820*/  MOV R180, R106 ;  /* 0x0000006a00b47202 */ /* 0x000fe20000000f00 */
[----:B------:R-:W-:-:S02]  /*e3830*/  IMAD.MOV.U32 R181, RZ, RZ, R107 ;  /* 0x000000ffffb57224 */ /* 0x000fc400078e006b */
[----:B------:R-:W-:Y:S02]  /*e3840*/  IMAD.MOV.U32 R178, RZ, RZ, R102 ;  /* 0x000000ffffb27224 */ /* 0x000fe400078e0066 */
[----:B------:R-:W-:Y:S01]  /*e3850*/  IMAD.MOV.U32 R179, RZ, RZ, R103 ;  /* 0x000000ffffb37224 */ /* 0x000fe200078e0067 */
[----:B------:R-:W3:Y:S04]  /*e3860*/  LDL.LU R102, [R1+0xa0fc] ;  /* 0x00a0fc0001667983 */ /* 0x000ee80000300800 */
[----:B------:R-:W3:Y:S04]  /*e3870*/  LDL.LU R103, [R1+0xa0f8] ;  /* 0x00a0f80001677983 */ /* 0x000ee80000300800 */
[----:B------:R-:W4:Y:S04]  /*e3880*/  LDL.LU R106, [R1+0xa0f4] ;  /* 0x00a0f400016a7983 */ /* 0x000f280000300800 */
[----:B------:R-:W4:Y:S01]  /*e3890*/  LDL.LU R107, [R1+0xa0f0] ;  /* 0x00a0f000016b7983 */ /* 0x000f220000300800 */
[----:B------:R-:W-:Y:S01]  /*e38a0*/  IMAD.MOV.U32 R182, RZ, RZ, R110 ;  /* 0x000000ffffb67224 */ /* 0x000fe200078e006e */
[----:B------:R-:W-:-:S02]  /*e38b0*/  MOV R183, R111 ;  /* 0x0000006f00b77202 */ /* 0x000fc40000000f00 */
        /* <DEDUP_REMOVED lines=13> */
[----:B------:R-:W3:Y:S04]  /*e3990*/  LDL.LU R22, [R1+0xa0b8] ;  /* 0x00a0b80001167983 */ /* 0x000ee80000300800 */
[----:B------:R-:W3:Y:S04]  /*e39a0*/  LDL.LU R23, [R1+0xa0b4] ;  /* 0x00a0b40001177983 */ /* 0x000ee80000300800 */
[----:B------:R-:W4:Y:S04]  /*e39b0*/  LDL.LU R131, [R1+0xa0b0] ;  /* 0x00a0b00001837983 */ /* 0x000f280000300800 */
[----:B------:R-:W4:Y:S04]  /*e39c0*/  LDL.LU R26, [R1+0xa0ac] ;  /* 0x00a0ac00011a7983 */ /* 0x000f280000300800 */
[----:B------:R-:W4:Y:S01]  /*e39d0*/  LDL.LU R27, [R1+0xa0a8] ;  /* 0x00a0a800011b7983 */ /* 0x000f220000300800 */
[----:B------:R-:W-:Y:S01]  /*e39e0*/  HMMA.1688.F32.TF32 R160, R4, R154, R244 ;  /* 0x0000009a04a0723c */ /* 0x000fe200000810f4 */
[----:B------:R-:W-:Y:S01]  /*e39f0*/  IMAD.MOV.U32 R136, RZ, RZ, R20 ;  /* 0x000000ffff887224 */ /* 0x000fe200078e0014 */
[----:B------:R-:W-:Y:S01]  /*e3a00*/  MOV R137, R21 ;  /* 0x0000001500897202 */ /* 0x000fe20000000f00 */
[----:B------:R-:W-:-:S02]  /*e3a10*/  IMAD.MOV.U32 R216, RZ, RZ, R44 ;  /* 0x000000ffffd87224 */ /* 0x000fc400078e002c */
[----:B------:R-:W-:Y:S01]  /*e3a20*/  IMAD.MOV.U32 R217, RZ, RZ, R45 ;  /* 0x000000ffffd97224 */ /* 0x000fe200078e002d */
[----:B------:R-:W-:Y:S01]  /*e3a30*/  MOV R100, R164 ;  /* 0x000000a400647202 */ /* 0x000fe20000000f00 */
[----:B------:R-:W-:Y:S02]  /*e3a40*/  IMAD.MOV.U32 R101, RZ, RZ, R165 ;  /* 0x000000ffff657224 */ /* 0x000fe400078e00a5 */
[----:B------:R-:W-:Y:S01]  /*e3a50*/  IMAD.MOV.U32 R105, RZ, RZ, R166 ;  /* 0x000000ffff697224 */ /* 0x000fe200078e00a6 */
[----:B------:R-:W-:Y:S02]  /*e3a60*/  MOV R104, R167 ;  /* 0x000000a700687202 */ /* 0x000fe40000000f00 */
[----:B------:R-:W-:Y:S01]  /*e3a70*/  LOP3.LUT R129, R252, 0x60, RZ, 0x3c, !PT ;  /* 0x00000060fc817812 */ /* 0x000fe200078e3cff */
[----:B------:R-:W-:Y:S04]  /*e3a80*/  LDS R244, [R3+UR12+0x83800] ;  /* 0x0838000c03f47984 */ /* 0x000fe80008000800 */
[----:B------:R-:W-:Y:S04]  /*e3a90*/  LDS R246, [R3+UR12+0x83c00] ;  /* 0x083c000c03f67984 */ /* 0x000fe80008000800 */
[----:B------:R-:W-:Y:S04]  /*e3aa0*/  LDS R245, [R129+UR12+0x83800] ;  /* 0x0838000c81f57984 */ /* 0x000fe80008000800 */
[----:B------:R-:W1:Y:S01]  /*e3ab0*/  LDS R247, [R129+UR12+0x83c00] ;  /* 0x083c000c81f77984 */ /* 0x000e620008000800 */
[----:B------:R-:W-:-:S02]  /*e3ac0*/  IMAD.MOV.U32 R81, RZ, RZ, R160 ;  /* 0x000000ffff517224 */ /* 0x000fc400078e00a0 */
        /* <DEDUP_REMOVED lines=9> */
[----:B---3--:R-:W-:-:S15]  /*e3b60*/  HMMA.1688.F32.TF32 R160, R4, R22, R172 ;  /* 0x0000001604a0723c */ /* 0x008fde00000810ac */
[----:B------:R-:W-:-:S09]  /*e3b70*/  NOP ;  /* 0x0000000000007918 */ /* 0x000fd20000000000 */
[----:B------:R-:W-:Y:S01]  /*e3b80*/  MOV R25, R160 ;  /* 0x000000a000197202 */ /* 0x000fe20000000f00 */
[----:B------:R-:W-:Y:S02]  /*e3b90*/  IMAD.MOV.U32 R24, RZ, RZ, R161 ;  /* 0x000000ffff187224 */ /* 0x000fe400078e00a1 */
[----:B------:R-:W-:Y:S01]  /*e3ba0*/  IMAD.MOV.U32 R21, RZ, RZ, R162 ;  /* 0x000000ffff157224 */ /* 0x000fe200078e00a2 */
[----:B------:R-:W-:Y:S02]  /*e3bb0*/  MOV R20, R163 ;  /* 0x000000a300147202 */ /* 0x000fe40000000f00 */
[----:B----4-:R-:W-:-:S15]  /*e3bc0*/  HMMA.1688.F32.TF32 R160, R4, R26, R176 ;  /* 0x0000001a04a0723c */ /* 0x010fde00000810b0 */
[----:B------:R-:W-:-:S09]  /*e3bd0*/  NOP ;  /* 0x0000000000007918 */ /* 0x000fd20000000000 */
[----:B------:R-:W-:Y:S02]  /*e3be0*/  IMAD.MOV.U32 R33, RZ, RZ, R160 ;  /* 0x000000ffff217224 */ /* 0x000fe400078e00a0 */
[----:B------:R-:W-:Y:S01]  /*e3bf0*/  IMAD.MOV.U32 R32, RZ, RZ, R161 ;  /* 0x000000ffff207224 */ /* 0x000fe200078e00a1 */
[----:B------:R-:W-:Y:S01]  /*e3c00*/  MOV R29, R162 ;  /* 0x000000a2001d7202 */ /* 0x000fe20000000f00 */
[----:B------:R-:W-:Y:S02]  /*e3c10*/  IMAD.MOV.U32 R28, RZ, RZ, R163 ;  /* 0x000000ffff1c7224 */ /* 0x000fe400078e00a3 */
[----:B------:R-:W-:-:S15]  /*e3c20*/  HMMA.1688.F32.TF32 R160, R4, R130, R180 ;  /* 0x0000008204a0723c */ /* 0x000fde00000810b4 */
[----:B------:R-:W-:-:S09]  /*e3c30*/  NOP ;  /* 0x0000000000007918 */ /* 0x000fd20000000000 */
[----:B------:R-:W-:Y:S01]  /*e3c40*/  IMAD.MOV.U32 R41, RZ, RZ, R160 ;  /* 0x000000ffff297224 */ /* 0x000fe200078e00a0 */
[----:B------:R-:W-:Y:S01]  /*e3c50*/  MOV R40, R161 ;  /* 0x000000a100287202 */ /* 0x000fe20000000f00 */
[----:B------:R-:W-:Y:S02]  /*e3c60*/  IMAD.MOV.U32 R37, RZ, RZ, R162 ;  /* 0x000000ffff257224 */ /* 0x000fe400078e00a2 */
        /* <DEDUP_REMOVED lines=9> */
[C---:B------:R-:W-:Y:S06]  /*e3d00*/  HMMA.1688.F32.TF32 R164, R4.reuse, R114, R196 ;  /* 0x0000007204a4723c */ /* 0x040fec00000810c4 */
[C---:B------:R-:W-:Y:S06]  /*e3d10*/  HMMA.1688.F32.TF32 R16, R4.reuse, R106, R16 ;  /* 0x0000006a0410723c */ /* 0x040fec0000081010 */
[C---:B------:R-:W-:Y:S06]  /*e3d20*/  HMMA.1688.F32.TF32 R12, R4.reuse, R102, R12 ;  /* 0x00000066040c723c */ /* 0x040fec000008100c */
[C---:B------:R-:W-:Y:S01]  /*e3d30*/  HMMA.1688.F32.TF32 R8, R4.reuse, R98, R8 ;  /* 0x000000620408723c */ /* 0x040fe20000081008 */
[----:B------:R-:W-:Y:S04]  /*e3d40*/  STL.64 [R1+0x18d0], R160 ;  /* 0x0018d0a001007387 */ /* 0x000fe80000100a00 */
[----:B------:R2:W-:Y:S02]  /*e3d50*/  STL.64 [R1+0x18d8], R162 ;  /* 0x0018d8a201007387 */ /* 0x0005e40000100a00 */
[C---:B--2---:R-:W-:Y:S02]  /*e3d60*/  HMMA.1688.F32.TF32 R160, R4.reuse, R110, R240 ;  /* 0x0000006e04a0723c */ /* 0x044fe400000810f0 */
        /* <DEDUP_REMOVED lines=17> */
[----:B------:R-:W-:Y:S01]  /*e3e80*/  IMAD.MOV.U32 R199, RZ, RZ, R91 ;  /* 0x000000ffffc77224 */ /* 0x000fe200078e005b */
[----:B------:R-:W-:Y:S01]  /*e3e90*/  MOV R192, R67 ;  /* 0x0000004300c07202 */ /* 0x000fe20000000f00 */
[----:B------:R-:W-:Y:S02]  /*e3ea0*/  IMAD.MOV.U32 R193, RZ, RZ, R63 ;  /* 0x000000ffffc17224 */ /* 0x000fe400078e003f */
[----:B------:R-:W-:Y:S01]  /*e3eb0*/  IMAD.MOV.U32 R194, RZ, RZ, R54 ;  /* 0x000000ffffc27224 */ /* 0x000fe200078e0036 */
[----:B------:R-:W-:-:S14]  /*e3ec0*/  MOV R195, R55 ;  /* 0x0000003700c37202 */ /* 0x000fdc0000000f00 */
[----:B------:R3:W-:Y:S04]  /*e3ed0*/  STL.64 [R1+0xd50], R8 ;  /* 0x000d500801007387 */ /* 0x0007e80000100a00 */
[----:B------:R4:W-:Y:S04]  /*e3ee0*/  STL.64 [R1+0xd58], R10 ;  /* 0x000d580a01007387 */ /* 0x0009e80000100a00 */
[----:B------:R-:W3:Y:S04]  /*e3ef0*/  LDL.LU R91, [R1+0xa0a0] ;  /* 0x00a0a000015b7983 */ /* 0x000ee80000300800 */
[----:B------:R-:W4:Y:S04]  /*e3f00*/  LDL.LU R67, [R1+0xa09c] ;  /* 0x00a09c0001437983 */ /* 0x000f280000300800 */
[----:B------:R-:W3:Y:S04]  /*e3f10*/  LDL.LU R63, [R1+0xa098] ;  /* 0x00a09800013f7983 */ /* 0x000ee80000300800 */
[----:B------:R-:W3:Y:S04]  /*e3f20*/  LDL.LU R54, [R1+0xa094] ;  /* 0x00a0940001367983 */ /* 0x000ee80000300800 */
[----:B------:R-:W3:Y:S01]  /*e3f30*/  LDL.LU R55, [R1+0xa090] ;  /* 0x00a0900001377983 */ /* 0x000ee20000300800 */
[----:B------:R-:W-:-:S02]  /*e3f40*/  IMAD.MOV.U32 R190, RZ, RZ, R87 ;  /* 0x000000ffffbe7224 */ /* 0x000fc400078e0057 */
[----:B------:R-:W-:Y:S01]  /*e3f50*/  IMAD.MOV.U32 R191, RZ, RZ, R86 ;  /* 0x000000ffffbf7224 */ /* 0x000fe200078e0056 */
[----:B------:R-:W3:Y:S04]  /*e3f60*/  LDL.LU R87, [R1+0xa08c] ;  /* 0x00a08c0001577983 */ /* 0x000ee80000300800 */
[----:B------:R-:W3:Y:S01]  /*e3f70*/  LDL.LU R86, [R1+0xa088] ;  /* 0x00a0880001567983 */ /* 0x000ee20000300800 */
[----:B------:R-:W-:Y:S01]  /*e3f80*/  MOV R184, R43 ;  /* 0x0000002b00b87202 */ /* 0x000fe20000000f00 */
[----:B------:R-:W-:Y:S02]  /*e3f90*/  IMAD.MOV.U32 R185, RZ, RZ, R42 ;  /* 0x000000ffffb97224 */ /* 0x000fe400078e002a */
[----:B------:R-:W3:Y:S04]  /*e3fa0*/  LDL.LU R43, [R1+0xa084] ;  /* 0x00a08400012b7983 */ /* 0x000ee80000300800 */
[----:B------:R-:W3:Y:S01]  /*e3fb0*/  LDL.LU R42, [R1+0xa080] ;  /* 0x00a08000012a7983 */ /* 0x000ee20000300800 */
[----:B------:R-:W-:Y:S01]  /*e3fc0*/  IMAD.MOV.U32 R186, RZ, RZ, R83 ;  /* 0x000000ffffba7224 */ /* 0x000fe200078e0053 */
[----:B------:R-:W-:-:S02]  /*e3fd0*/  MOV R187, R82 ;  /* 0x0000005200bb7202 */ /* 0x000fc40000000f00 */
[----:B------:R-:W3:Y:S04]  /*e3fe0*/  LDL.LU R83, [R1+0xa07c] ;  /* 0x00a07c0001537983 */ /* 0x000ee80000300800 */
[----:B------:R-:W3:Y:S01]  /*e3ff0*/  LDL.LU R82, [R1+0xa078] ;  /* 0x00a0780001527983 */ /* 0x000ee20000300800 */
[----:B------:R-:W-:Y:S02]  /*e4000*/  IMAD.MOV.U32 R182, RZ, RZ, R47 ;  /* 0x000000ffffb67224 */ /* 0x000fe400078e002f */
[----:B------:R-:W-:Y:S01]  /*e4010*/  IMAD.MOV.U32 R183, RZ, RZ, R46 ;  /* 0x000000ffffb77224 */ /* 0x000fe200078e002e */
[----:B------:R-:W3:Y:S04]  /*e4020*/  LDL.LU R47, [R1+0xa074] ;  /* 0x00a07400012f7983 */ /* 0x000ee80000300800 */
[----:B------:R-:W3:Y:S01]  /*e4030*/  LDL.LU R46, [R1+0xa070] ;  /* 0x00a07000012e7983 */ /* 0x000ee20000300800 */
[----:B------:R-:W-:Y:S01]  /*e4040*/  MOV R172, R79 ;  /* 0x0000004f00ac7202 */ /* 0x000fe20000000f00 */
[----:B------:R-:W-:-:S02]  /*e4050*/  IMAD.MOV.U32 R173, RZ, RZ, R78 ;  /* 0x000000ffffad7224 */ /* 0x000fc400078e004e */
[----:B------:R-:W3:Y:S04]  /*e4060*/  LDL.LU R79, [R1+0xa06c] ;  /* 0x00a06c00014f7983 */ /* 0x000ee80000300800 */
[----:B------:R-:W3:Y:S01]  /*e4070*/  LDL.LU R78, [R1+0xa068] ;  /* 0x00a06800014e7983 */ /* 0x000ee20000300800 */
[----:B------:R-:W-:Y:S01]  /*e4080*/  IMAD.MOV.U32 R174, RZ, RZ, R51 ;  /* 0x000000ffffae7224 */ /* 0x000fe200078e0033 */
[----:B------:R-:W-:Y:S02]  /*e4090*/  MOV R175, R50 ;  /* 0x0000003200af7202 */ /* 0x000fe40000000f00 */
        /* <DEDUP_REMOVED lines=20> */
[----:B------:R-:W-:Y:S01]  /*e41e0*/  IMAD.MOV.U32 R176, RZ, RZ, R34 ;  /* 0x000000ffffb07224 */ /* 0x000fe200078e0022 */
[----:B------:R-:W-:Y:S01]  /*e41f0*/  MOV R177, R35 ;  /* 0x0000002300b17202 */ /* 0x000fe20000000f00 */
[----:B------:R-:W-:Y:S02]  /*e4200*/  IMAD.MOV.U32 R178, RZ, RZ, R38 ;  /* 0x000000ffffb27224 */ /* 0x000fe400078e0026 */
[----:B------:R-:W-:Y:S02]  /*e4210*/  IMAD.MOV.U32 R179, RZ, RZ, R39 ;  /* 0x000000ffffb37224 */ /* 0x000fe400078e0027 */
[----:B--2---:R-:W-:Y:S01]  /*e4220*/  IMAD.MOV.U32 R161, RZ, RZ, R90 ;  /* 0x000000ffffa17224 */ /* 0x004fe200078e005a */
[----:B----4-:R-:W-:Y:S01]  /*e4230*/  MOV R99, R67 ;  /* 0x0000004300637202 */ /* 0x010fe20000000f00 */
[----:B---3--:R-:W-:Y:S02]  /*e4240*/  IMAD.MOV.U32 R98, RZ, RZ, R63 ;  /* 0x000000ffff627224 */ /* 0x008fe400078e003f */
[----:B------:R-:W-:Y:S01]  /*e4250*/  IMAD.MOV.U32 R97, RZ, RZ, R54 ;  /* 0x000000ffff617224 */ /* 0x000fe200078e0036 */
[----:B------:R-:W-:-:S02]  /*e4260*/  MOV R96, R55 ;  /* 0x0000003700607202 */ /* 0x000fc40000000f00 */
[----:B------:R-:W2:Y:S04]  /*e4270*/  LDL.LU R55, [R1+0xa03c] ;  /* 0x00a03c0001377983 */ /* 0x000ea80000300800 */
[----:B------:R-:W3:Y:S04]  /*e4280*/  LDL.LU R54, [R1+0xa038] ;  /* 0x00a0380001367983 */ /* 0x000ee80000300800 */
[----:B------:R-:W4:Y:S04]  /*e4290*/  LDL.LU R63, [R1+0xa034] ;  /* 0x00a03400013f7983 */ /* 0x000f280000300800 */
        /* <DEDUP_REMOVED lines=22> */
[----:B----4-:R-:W-:Y:S01]  /*e4400*/  IMAD.MOV.U32 R9, RZ, RZ, R31 ;  /* 0x000000ffff097224 */ /* 0x010fe200078e001f */
[----:B--2---:R-:W-:-:S02]  /*e4410*/  MOV R8, R30 ;  /* 0x0000001e00087202 */ /* 0x004fc40000000f00 */
[----:B------:R-:W2:Y:S04]  /*e4420*/  LDL.LU R30, [R1+0xa00c] ;  /* 0x00a00c00011e7983 */ /* 0x000ea80000300800 */
[----:B------:R-:W2:Y:S01]  /*e4430*/  LDL.LU R31, [R1+0xa008] ;  /* 0x00a00800011f7983 */ /* 0x000ea20000300800 */
[----:B---3--:R-:W-:-:S03]  /*e4440*/  IMAD.MOV.U32 R10, RZ, RZ, R34 ;  /* 0x000000ffff0a7224 */ /* 0x008fc600078e0022 */
[----:B------:R-:W3:Y:S01]  /*e4450*/  LDL.LU R34, [R1+0xa004] ;  /* 0x00a0040001227983 */ /* 0x000ee20000300800 */
[----:B------:R-:W-:-:S03]  /*e4460*/  MOV R11, R35 ;  /* 0x00000023000b7202 */ /* 0x000fc60000000f00 */
[----:B------:R-:W3:Y:S01]  /*e4470*/  LDL.LU R35, [R1+0xa000] ;  /* 0x00a0000001237983 */ /* 0x000ee20000300800 */
[----:B------:R-:W-:Y:S02]  /*e4480*/  IMAD.MOV.U32 R248, RZ, RZ, R38 ;  /* 0x000000fffff87224 */ /* 0x000fe400078e0026 */
[----:B------:R-:W-:Y:S01]  /*e4490*/  IMAD.MOV.U32 R249, RZ, RZ, R39 ;  /* 0x000000fffff97224 */ /* 0x000fe200078e0027 */
[----:B------:R-:W4:Y:S04]  /*e44a0*/  LDL.LU R38, [R1+0x9ffc] ;  /* 0x009ffc0001267983 */ /* 0x000f280000300800 */
[----:B------:R-:W4:Y:S01]  /*e44b0*/  LDL.LU R39, [R1+0x9ff8] ;  /* 0x009ff80001277983 */ /* 0x000f220000300800 */
[----:B------:R-:W-:Y:S01]  /*e44c0*/  MOV R250, R90 ;  /* 0x0000005a00fa7202 */ /* 0x000fe20000000f00 */
[----:B------:R-:W-:-:S02]  /*e44d0*/  IMAD.MOV.U32 R251, RZ, RZ, R91 ;  /* 0x000000fffffb7224 */ /* 0x000fc400078e005b */
[----:B------:R-:W2:Y:S04]  /*e44e0*/  LDL.LU R90, [R1+0x9ff4] ;  /* 0x009ff400015a7983 */ /* 0x000ea80000300800 */
[----:B------:R-:W2:Y:S04]  /*e44f0*/  LDL.LU R91, [R1+0x9ff0] ;  /* 0x009ff000015b7983 */ /* 0x000ea80000300800 */
        /* <DEDUP_REMOVED lines=34> */
[----:B-1----:R-:W-:-:S02]  /*e4720*/  IMAD.MOV.U32 R84, RZ, RZ, R50 ;  /* 0x000000ffff547224 */ /* 0x002fc400078e0032 */
[----:B------:R-:W-:Y:S01]  /*e4730*/  IMAD.MOV.U32 R85, RZ, RZ, R51 ;  /* 0x000000ffff557224 */ /* 0x000fe200078e0033 */
[----:B------:R-:W3:Y:S04]  /*e4740*/  LDL.LU R50, [R1+0x9fac] ;  /* 0x009fac0001327983 */ /* 0x000ee80000300800 */
[----:B------:R-:W3:Y:S01]  /*e4750*/  LDL.LU R51, [R1+0x9fa8] ;  /* 0x009fa80001337983 */ /* 0x000ee20000300800 */
[----:B------:R-:W-:Y:S01]  /*e4760*/  MOV R86, R78 ;  /* 0x0000004e00567202 */ /* 0x000fe20000000f00 */
[----:B------:R-:W-:Y:S02]  /*e4770*/  IMAD.MOV.U32 R87, RZ, RZ, R79 ;  /* 0x000000ffff577224 */ /* 0x000fe400078e004f */
        /* <DEDUP_REMOVED lines=28> */
[----:B------:R-:W4:Y:S04]  /*e4940*/  LDL.LU R62, [R1+0x9f6c] ;  /* 0x009f6c00013e7983 */ /* 0x000f280000300800 */
[----:B------:R-:W4:Y:S01]  /*e4950*/  LDL.LU R66, [R1+0x9f68] ;  /* 0x009f680001427983 */ /* 0x000f220000300800 */
[----:B------:R-:W-:Y:S01]  /*e4960*/  IMAD.MOV.U32 R78, RZ, RZ, R70 ;  /* 0x000000ffff4e7224 */ /* 0x000fe200078e0046 */
[----:B------:R-:W-:-:S02]  /*e4970*/  MOV R79, R71 ;  /* 0x00000047004f7202 */ /* 0x000fc40000000f00 */
        /* <DEDUP_REMOVED lines=12> */
[----:B------:R-:W4:Y:S04]  /*e4a40*/  LDL.LU R67, [R1+0x9f4c] ;  /* 0x009f4c0001437983 */ /* 0x000f280000300800 */
[----:B------:R-:W2:Y:S01]  /*e4a50*/  LDL.LU R63, [R1+0x9f48] ;  /* 0x009f4800013f7983 */ /* 0x000ea20000300800 */
[----:B------:R-:W-:Y:S01]  /*e4a60*/  MOV R74, R54 ;  /* 0x00000036004a7202 */ /* 0x000fe20000000f00 */
[----:B------:R-:W-:Y:S02]  /*e4a70*/  IMAD.MOV.U32 R75, RZ, RZ, R55 ;  /* 0x000000ffff4b7224 */ /* 0x000fe400078e0037 */
[----:B------:R-:W2:Y:S04]  /*e4a80*/  LDL.LU R54, [R1+0x9f44] ;  /* 0x009f440001367983 */ /* 0x000ea80000300800 */
[----:B------:R-:W2:Y:S01]  /*e4a90*/  LDL.LU R55, [R1+0x9f40] ;  /* 0x009f400001377983 */ /* 0x000ea20000300800 */
[C---:B---3--:R-:W-:Y:S06]  /*e4aa0*/  HMMA.1688.F32.TF32 R72, R4.reuse, R70, R72 ;  /* 0x000000460448723c */ /* 0x048fec0000081048 */
[----:B------:R-:W-:Y:S04]  /*e4ab0*/  STL.64 [R1+0x9e20], R70 ;  /* 0x009e204601007387 */ /* 0x000fe80000100a00 */
[----:B------:R1:W-:Y:S02]  /*e4ac0*/  STL.64 [R1+0x9e18], R68 ;  /* 0x009e184401007387 */ /* 0x0003e40000100a00 */
[C---:B-1----:R-:W-:Y:S11]  /*e4ad0*/  HMMA.1688.F32.TF32 R68, R4.reuse, R58, R84 ;  /* 0x0000003a0444723c */ /* 0x042ff60000081054 */
[----:B------:R-:W-:Y:S04]  /*e4ae0*/  STL.64 [R1+0xcf0], R72 ;  /* 0x000cf04801007387 */ /* 0x000fe80000100a00 */
[----:B------:R2:W-:Y:S01]  /*e4af0*/  STL.64 [R1+0xcf8], R74 ;  /* 0x000cf84a01007387 */ /* 0x0005e20000100a00 */
[C---:B----4-:R-:W-:Y:S06]  /*e4b00*/  HMMA.1688.F32.TF32 R76, R4.reuse, R66, R76 ;  /* 0x00000042044c723c */ /* 0x050fec000008104c */
[----:B--2---:R-:W-:-:S15]  /*e4b10*/  HMMA.1688.F32.TF32 R72, R4, R62, R80 ;  /* 0x0000003e0448723c */ /* 0x004fde0000081050 */
        /* <DEDUP_REMOVED lines=18> */
[C---:B---3--:R-:W-:Y:S06]  /*e4c40*/  HMMA.1688.F32.TF32 R68, R4.reuse, R34, R168 ;  /* 0x000000220444723c */ /* 0x048fec00000810a8 */
[----:B------:R-:W-:Y:S05]  /*e4c50*/  HMMA.1688.F32.TF32 R4, R4, R30, R172 ;  /* 0x0000001e0404723c */ /* 0x000fea00000810ac */
        /* <DEDUP_REMOVED lines=10> */
[----:B---3--:R-:W-:Y:S11]  /*e4d00*/  HMMA.1688.F32.TF32 R4, R244, R198, R192 ;  /* 0x000000c6f404723c */ /* 0x008ff600000810c0 */
[----:B------:R-:W-:Y:S04]  /*e4d10*/  STL.64 [R1+0x1750], R72 ;  /* 0x0017504801007387 */ /* 0x000fe80000100a00 */
[----:B------:R-:W-:Y:S04]  /*e4d20*/  STL.64 [R1+0x1758], R74 ;  /* 0x0017584a01007387 */ /* 0x000fe80000100a00 */
[----:B------:R-:W2:Y:S04]  /*e4d30*/  LDL.LU R192, [R1+0x650] ;  /* 0x0006500001c07983 */ /* 0x000ea80000300800 */
[----:B------:R-:W-:Y:S04]  /*e4d40*/  STL.64 [R1+0x1740], R68 ;  /* 0x0017404401007387 */ /* 0x000fe80000100a00 */
[----:B------:R1:W-:Y:S04]  /*e4d50*/  STL.64 [R1+0x1748], R70 ;  /* 0x0017484601007387 */ /* 0x0003e80000100a00 */
[----:B------:R-:W-:Y:S04]  /*e4d60*/  STL.64 [R1+0x1730], R4 ;  /* 0x0017300401007387 */ /* 0x000fe80000100a00 */
        /* <DEDUP_REMOVED lines=20> */
[----:B------:R-:W1:Y:S04]  /*e4eb0*/  LDL.LU R84, [R1+0x710] ;  /* 0x0007100001547983 */ /* 0x000e680000300800 */
[----:B------:R-:W1:Y:S04]  /*e4ec0*/  LDL.LU R85, [R1+0x714] ;  /* 0x0007140001557983 */ /* 0x000e680000300800 */
[----:B------:R-:W1:Y:S04]  /*e4ed0*/  LDL.LU R86, [R1+0x718] ;  /* 0x0007180001567983 */ /* 0x000e680000300800 */
[----:B------:R-:W1:Y:S01]  /*e4ee0*/  LDL.LU R87, [R1+0x71c] ;  /* 0x00071c0001577983 */ /* 0x000e620000300800 */
[----:B------:R-:W-:Y:S01]  /*e4ef0*/  IMAD.MOV.U32 R82, RZ, RZ, R8 ;  /* 0x000000ffff527224 */ /* 0x000fe200078e0008 */
[----:B------:R-:W-:-:S02]  /*e4f00*/  MOV R83, R249 ;  /* 0x000000f900537202 */ /* 0x000fc40000000f00 */
        /* <DEDUP_REMOVED lines=38> */
[C---:B-1----:R-:W-:Y:S06]  /*e5170*/  HMMA.1688.F32.TF32 R68, R244.reuse, R250, R84 ;  /* 0x000000faf444723c */ /* 0x042fec0000081054 */
[C---:B---3--:R-:W-:Y:S06]  /*e5180*/  HMMA.1688.F32.TF32 R72, R244.reuse, R82, R76 ;  /* 0x00000052f448723c */ /* 0x048fec000008104c */
[----:B----4-:R-:W-:-:S15]  /*e5190*/  HMMA.1688.F32.TF32 R4, R244, R10, R88 ;  /* 0x0000000af404723c */ /* 0x010fde0000081058 */
        /* <DEDUP_REMOVED lines=227> */
[C---:B------:R-:W-:Y:S06]  /*e5fd0*/  HMMA.1688.F32.TF32 R228, R244.reuse, R158, R228 ;  /* 0x0000009ef4e4723c */ /* 0x040fec00000810e4 */
[----:B---3--:R-:W-:-:S15]  /*e5fe0*/  HMMA.1688.F32.TF32 R224, R244, R162, R224 ;  /* 0x000000a2f4e0723c */ /* 0x008fde00000810e0 */
[----:B------:R-:W-:-:S08]  /*e5ff0*/  NOP ;  /* 0x0000000000007918 */ /* 0x000fd00000000000 */
[----:B------:R-:W-:Y:S04]  /*e6000*/  STL.64 [R1+0xbf0], R224 ;  /* 0x000bf0e001007387 */ /* 0x000fe80000100a00 */
[----:B------:R1:W-:Y:S02]  /*e6010*/  STL.64 [R1+0xbf8], R226 ;  /* 0x000bf8e201007387 */ /* 0x0003e40000100a00 */
[C---:B-1----:R-:W-:Y:S02]  /*e6020*/  HMMA.1688.F32.TF32 R224, R244.reuse, R154, R4 ;  /* 0x0000009af4e0723c */ /* 0x042fe40000081004 */
[----:B------:R-:W-:Y:S04]  /*e6030*/  STL.64 [R1+0xbe0], R228 ;  /* 0x000be0e401007387 */ /* 0x000fe80000100a00 */
[----:B------:R1:W-:Y:S04]  /*e6040*/  STL.64 [R1+0xbe8], R230 ;  /* 0x000be8e601007387 */ /* 0x0003e80000100a00 */
[----:B------:R-:W-:Y:S04]  /*e6050*/  LDS R4, [R252+UR12+0x83880] ;  /* 0x0838800cfc047984 */ /* 0x000fe80008000800 */
[----:B------:R-:W-:Y:S04]  /*e6060*/  LDS R6, [R252+UR12+0x83c80] ;  /* 0x083c800cfc067984 */ /* 0x000fe80008000800 */
[----:B------:R-:W-:Y:S04]  /*e6070*/  LDS R5, [R249+UR12+0x83880] ;  /* 0x0838800cf9057984 */ /* 0x000fe80008000800 */
[----:B------:R-:W3:Y:S01]  /*e6080*/  LDS R7, [R249+UR12+0x83c80] ;  /* 0x083c800cf9077984 */ /* 0x000ee20008000800 */
[C---:B-1----:R-:W-:Y:S03]  /*e6090*/  HMMA.1688.F32.TF32 R228, R244.reuse, R150, R232 ;  /* 0x00000096f4e4723c */ /* 0x042fe600000810e8 */
[----:B------:R-:W-:Y:S04]  /*e60a0*/  STL.64 [R1+0xbd0], R224 ;  /* 0x000bd0e001007387 */ /* 0x000fe80000100a00 */
[----:B------:R1:W-:Y:S02]  /*e60b0*/  STL.64 [R1+0xbd8], R226 ;  /* 0x000bd8e201007387 */ /* 0x0003e40000100a00 */
[C---:B-1----:R-:W-:Y:S06]  /*e60c0*/  HMMA.1688.F32.TF32 R224, R244.reuse, R146, R236 ;  /* 0x00000092f4e0723c */ /* 0x042fec00000810ec */
[C---:B------:R-:W-:Y:S08]  /*e60d0*/  HMMA.1688.F32.TF32 R232, R244.reuse, R142, R240 ;  /* 0x0000008ef4e8723c */ /* 0x040ff000000810f0 */
[----:B------:R-:W-:Y:S04]  /*e60e0*/  STL.64 [R1+0x1880], R228 ;  /* 0x001880e401007387 */ /* 0x000fe80000100a00 */
[----:B------:R1:W-:Y:S02]  /*e60f0*/  STL.64 [R1+0x1888], R230 ;  /* 0x001888e601007387 */ /* 0x0003e40000100a00 */
[C---:B-1----:R-:W-:Y:S06]  /*e6100*/  HMMA.1688.F32.TF32 R228, R244.reuse, R138, R16 ;  /* 0x0000008af4e4723c */ /* 0x042fec0000081010 */
[C---:B------:R-:W-:Y:S01]  /*e6110*/  HMMA.1688.F32.TF32 R16, R244.reuse, R22, R8 ;  /* 0x00000016f410723c */ /* 0x040fe20000081008 */
[----:B------:R-:W-:Y:S04]  /*e6120*/  STL.64 [R1+0x1870], R224 ;  /* 0x001870e001007387 */ /* 0x000fe80000100a00 */
[----:B------:R1:W-:Y:S01]  /*e6130*/  STL.64 [R1+0x1878], R226 ;  /* 0x001878e201007387 */ /* 0x0003e20000100a00 */
[C---:B------:R-:W-:Y:S06]  /*e6140*/  HMMA.1688.F32.TF32 R8, R244.reuse, R130, R72 ;  /* 0x00000082f408723c */ /* 0x040fec0000081048 */
[C---:B-1----:R-:W-:Y:S06]  /*e6150*/  HMMA.1688.F32.TF32 R224, R244.reuse, R134, R12 ;  /* 0x00000086f4e0723c */ /* 0x042fec000008100c */
        /* <DEDUP_REMOVED lines=15> */
[C---:B--2---:R-:W-:Y:S11]  /*e6250*/  HMMA.1688.F32.TF32 R8, R244.reuse, R118, R84 ;  /* 0x00000076f408723c */ /* 0x044ff60000081054 */
        /* <DEDUP_REMOVED lines=8> */
[C---:B----4-:R-:W-:Y:S11]  /*e62e0*/  HMMA.1688.F32.TF32 R8, R244.reuse, R106, R96 ;  /* 0x0000006af408723c */ /* 0x050ff60000081060 */
        /* <DEDUP_REMOVED lines=94> */
[----:B------:R-:W-:Y:S04]  /*e68d0*/  STL.64 [R1+0x9d80], R94 ;  /* 0x009d805e01007387 */ /* 0x000fe80000100a00 */
        /* <DEDUP_REMOVED lines=35> */
[C---:B------:R-:W-:Y:S06]  /*e6b10*/  HMMA.1688.F32.TF32 R16, R244.reuse, R42, R16 ;  /* 0x0000002af410723c */ /* 0x040fec0000081010 */
[C---:B------:R-:W-:Y:S06]  /*e6b20*/  HMMA.1688.F32.TF32 R12, R244.reuse, R38, R12 ;  /* 0x00000026f40c723c */ /* 0x040fec000008100c */
[C---:B------:R-:W-:Y:S06]  /*e6b30*/  HMMA.1688.F32.TF32 R8, R244.reuse, R34, R8 ;  /* 0x00000022f408723c */ /* 0x040fec0000081008 */
[----:B---3--:R-:W-:-:S15]  /*e6b40*/  HMMA.1688.F32.TF32 R92, R244, R70, R92 ;  /* 0x00000046f45c723c */ /* 0x008fde000008105c */
[----:B------:R-:W-:-:S08]  /*e6b50*/  NOP ;  /* 0x0000000000007918 */ /* 0x000fd00000000000 */
[----:B------:R-:W-:Y:S04]  /*e6b60*/  STL.64 [R1+0xaf0], R92 ;  /* 0x000af05c01007387 */ /* 0x000fe80000100a00 */
[----:B------:R4:W-:Y:S02]  /*e6b70*/  STL.64 [R1+0xaf8], R94 ;  /* 0x000af85e01007387 */ /* 0x0009e40000100a00 */
[C---:B----4-:R-:W-:Y:S06]  /*e6b80*/  HMMA.1688.F32.TF32 R92, R244.reuse, R66, R96 ;  /* 0x00000042f45c723c */ /* 0x050fec0000081060 */
[----:B------:R-:W-:-:S15]  /*e6b90*/  HMMA.1688.F32.TF32 R96, R244, R62, R224 ;  /* 0x0000003ef460723c */ /* 0x000fde00000810e0 */
[----:B------:R-:W-:-:S02]  /*e6ba0*/  NOP ;  /* 0x0000000000007918 */ /* 0x000fc40000000000 */
[----:B------:R-:W-:Y:S04]  /*e6bb0*/  STL.64 [R1+0xae0], R92 ;  /* 0x000ae05c01007387 */ /* 0x000fe80000100a00 */
[----:B------:R1:W-:Y:S04]  /*e6bc0*/  STL.64 [R1+0xae8], R94 ;  /* 0x000ae85e01007387 */ /* 0x0003e80000100a00 */
[----:B------:R-:W3:Y:S01]  /*e6bd0*/  LDL.LU R224, [R1+0x560] ;  /* 0x0005600001e07983 */ /* 0x000ee20000300800 */
[C---:B-1----:R-:W-:Y:S03]  /*e6be0*/  HMMA.1688.F32.TF32 R92, R244.reuse, R58, R228 ;  /* 0x0000003af45c723c */ /* 0x042fe600000810e4 */
[----:B------:R-:W-:Y:S04]  /*e6bf0*/  STL.64 [R1+0xad0], R96 ;  /* 0x000ad06001007387 */ /* 0x000fe80000100a00 */
[----:B------:R1:W-:Y:S01]  /*e6c00*/  STL.64 [R1+0xad8], R98 ;  /* 0x000ad86201007387 */ /* 0x0003e20000100a00 */
[C---:B------:R-:W-:Y:S06]  /*e6c10*/  HMMA.1688.F32.TF32 R228, R244.reuse, R54, R232 ;  /* 0x00000036f4e4723c */ /* 0x040fec00000810e8 */
[C---:B-1----:R-:W-:Y:S09]  /*e6c20*/  HMMA.1688.F32.TF32 R96, R244.reuse, R46, R240 ;  /* 0x0000002ef460723c */ /* 0x042ff200000810f0 */
[----:B------:R-:W-:Y:S04]  /*e6c30*/  STL.64 [R1+0xac0], R92 ;  /* 0x000ac05c01007387 */ /* 0x000fe80000100a00 */
[----:B------:R1:W-:Y:S04]  /*e6c40*/  STL.64 [R1+0xac8], R94 ;  /* 0x000ac85e01007387 */ /* 0x0003e80000100a00 */
[----:B------:R-:W3:Y:S04]  /*e6c50*/  LDL.LU R225, [R1+0x564] ;  /* 0x0005640001e17983 */ /* 0x000ee80000300800 */
[----:B------:R-:W3:Y:S04]  /*e6c60*/  LDL.LU R226, [R1+0x568] ;  /* 0x0005680001e27983 */ /* 0x000ee80000300800 */
[----:B------:R-:W3:Y:S01]  /*e6c70*/  LDL.LU R227, [R1+0x56c] ;  /* 0x00056c0001e37983 */ /* 0x000ee20000300800 */
[----:B-1----:R-:W-:Y:S03]  /*e6c80*/  HMMA.1688.F32.TF32 R92, R244, R50, R236 ;  /* 0x00000032f45c723c */ /* 0x002fe600000810ec */
[----:B------:R-:W-:Y:S04]  /*e6c90*/  STL.64 [R1+0xab0], R228 ;  /* 0x000ab0e401007387 */ /* 0x000fe80000100a00 */
[----:B------:R-:W-:-:S15]  /*e6ca0*/  STL.64 [R1+0xab8], R230 ;  /* 0x000ab8e601007387 */ /* 0x000fde0000100a00 */
[----:B------:R-:W-:-:S01]  /*e6cb0*/  NOP ;  /* 0x0000000000007918 */ /* 0x000fc20000000000 */
[----:B------:R1:W-:Y:S04]  /*e6cc0*/  STL.64 [R1+0xaa0], R92 ;  /* 0x000aa05c01007387 */ /* 0x0003e80000100a00 */
[----:B------:R4:W-:Y:S04]  /*e6cd0*/  STL.64 [R1+0xaa8], R94 ;  /* 0x000aa85e01007387 */ /* 0x0009e80000100a00 */
[----:B-1----:R-:W2:Y:S04]  /*e6ce0*/  LDL.LU R92, [R1+0x550] ;  /* 0x00055000015c7983 */ /* 0x002ea80000300800 */
[----:B------:R-:W-:Y:S04]  /*e6cf0*/  STL.64 [R1+0xa90], R96 ;  /* 0x000a906001007387 */ /* 0x000fe80000100a00 */
[----:B------:R-:W-:Y:S04]  /*e6d00*/  STL.64 [R1+0xa98], R98 ;  /* 0x000a986201007387 */ /* 0x000fe80000100a00 */
[----:B------:R1:W-:Y:S04]  /*e6d10*/  STL.64 [R1+0xa80], R16 ;  /* 0x000a801001007387 */ /* 0x0003e80000100a00 */
[----:B------:R1:W-:Y:S04]  /*e6d20*/  STL.64 [R1+0xa88], R18 ;  /* 0x000a881201007387 */ /* 0x0003e80000100a00 */
[----:B------:R-:W2:Y:S04]  /*e6d30*/  LDL.LU R93, [R1+0x554] ;  /* 0x00055400015d7983 */ /* 0x000ea80000300800 */
[----:B----4-:R-:W2:Y:S04]  /*e6d40*/  LDL.LU R94, [R1+0x558] ;  /* 0x00055800015e7983 */ /* 0x010ea80000300800 */
[----:B------:R-:W2:Y:S04]  /*e6d50*/  LDL.LU R95, [R1+0x55c] ;  /* 0x00055c00015f7983 */ /* 0x000ea80000300800 */
[----:B------:R-:W2:Y:S04]  /*e6d60*/  LDL.LU.64 R242, [R1+0x38] ;  /* 0x0000380001f27983 */ /* 0x000ea80000300a00 */
[----:B-1----:R-:W4:Y:S04]  /*e6d70*/  LDL.LU R16, [R1+0x540] ;  /* 0x0005400001107983 */ /* 0x002f280000300800 */
[----:B------:R1:W-:Y:S04]  /*e6d80*/  STL.64 [R1+0xa70], R12 ;  /* 0x000a700c01007387 */ /* 0x0003e80000100a00 */
[----:B------:R1:W-:Y:S04]  /*e6d90*/  STL.64 [R1+0xa78], R14 ;  /* 0x000a780e01007387 */ /* 0x0003e80000100a00 */
[----:B------:R-:W-:Y:S04]  /*e6da0*/  STL.64 [R1+0xa60], R8 ;  /* 0x000a600801007387 */ /* 0x000fe80000100a00 */
[----:B------:R1:W-:Y:S04]  /*e6db0*/  STL.64 [R1+0xa68], R10 ;  /* 0x000a680a01007387 */ /* 0x0003e80000100a00 */
        /* <DEDUP_REMOVED lines=13> */
[----:B-1----:R-:W4:Y:S04]  /*e6e90*/  LDL.LU R12, [R1+0x520] ;  /* 0x00052000010c7983 */ /* 0x002f280000300800 */
[----:B------:R-:W4:Y:S04]  /*e6ea0*/  LDL.LU R13, [R1+0x524] ;  /* 0x00052400010d7983 */ /* 0x000f280000300800 */
[----:B------:R-:W4:Y:S04]  /*e6eb0*/  LDL.LU R14, [R1+0x528] ;  /* 0x00052800010e7983 */ /* 0x000f280000300800 */
[----:B------:R-:W4:Y:S04]  /*e6ec0*/  LDL.LU R15, [R1+0x52c] ;  /* 0x00052c00010f7983 */ /* 0x000f280000300800 */
[----:B------:R-:W4:Y:S01]  /*e6ed0*/  LDL.LU.64 R10, [R1+0x8] ;  /* 0x00000800010a7983 */ /* 0x000f220000300a00 */
        /* <DEDUP_REMOVED lines=12> */
[C---:B--2---:R-:W-:Y:S06]  /*e6fa0*/  HMMA.1688.F32.TF32 R92, R4.reuse, R242, R92 ;  /* 0x000000f2045c723c */ /* 0x044fec000008105c */
[C---:B----4-:R-:W-:Y:S06]  /*e6fb0*/  HMMA.1688.F32.TF32 R16, R4.reuse, R238, R16 ;  /* 0x000000ee0410723c */ /* 0x050fec0000081010 */
[C---:B------:R-:W-:Y:S11]  /*e6fc0*/  HMMA.1688.F32.TF32 R96, R4.reuse, R234, R96 ;  /* 0x000000ea0460723c */ /* 0x040ff60000081060 */
[----:B------:R1:W-:Y:S04]  /*e6fd0*/  STL.64 [R1+0x15e0], R92 ;  /* 0x0015e05c01007387 */ /* 0x0003e80000100a00 */
[----:B------:R2:W-:Y:S04]  /*e6fe0*/  STL.64 [R1+0x15e8], R94 ;  /* 0x0015e85e01007387 */ /* 0x0005e80000100a00 */
[----:B------:R-:W4:Y:S04]  /*e6ff0*/  LDL.LU R240, [R1+0x4e0] ;  /* 0x0004e00001f07983 */ /* 0x000f280000300800 */
[----:B------:R-:W4:Y:S01]  /*e7000*/  LDL.LU R241, [R1+0x4e4] ;  /* 0x0004e40001f17983 */ /* 0x000f220000300800 */
[----:B------:R-:W-:Y:S01]  /*e7010*/  HMMA.1688.F32.TF32 R12, R4, R10, R12 ;  /* 0x0000000a040c723c */ /* 0x000fe2000008100c */
[----:B-1----:R-:W-:-:S02]  /*e7020*/  IMAD.MOV.U32 R93, RZ, RZ, R242 ;  /* 0x000000ffff5d7224 */ /* 0x002fc400078e00f2 */
[----:B------:R-:W-:Y:S01]  /*e7030*/  IMAD.MOV.U32 R92, RZ, RZ, R243 ;  /* 0x000000ffff5c7224 */ /* 0x000fe200078e00f3 */
[----:B------:R-:W4:Y:S04]  /*e7040*/  LDL.LU R242, [R1+0x4e8] ;  /* 0x0004e80001f27983 */ /* 0x000f280000300800 */
[----:B------:R-:W4:Y:S04]  /*e7050*/  LDL.LU R243, [R1+0x4ec] ;  /* 0x0004ec0001f37983 */ /* 0x000f280000300800 */
[----:B------:R-:W-:Y:S04]  /*e7060*/  STL.64 [R1+0x15d0], R16 ;  /* 0x0015d01001007387 */ /* 0x000fe80000100a00 */
[----:B------:R1:W-:Y:S01]  /*e7070*/  STL.64 [R1+0x15d8], R18 ;  /* 0x0015d81201007387 */ /* 0x0003e20000100a00 */
[----:B--2---:R-:W-:Y:S01]  /*e7080*/  MOV R95, R238 ;  /* 0x000000ee005f7202 */ /* 0x004fe20000000f00 */
[----:B------:R-:W-:-:S02]  /*e7090*/  IMAD.MOV.U32 R94, RZ, RZ, R239 ;  /* 0x000000ffff5e7224 */ /* 0x000fc400078e00ef */
[----:B-1----:R-:W4:Y:S04]  /*e70a0*/  LDL.LU.64 R18, [R1+0x9e10] ;  /* 0x009e100001127983 */ /* 0x002f280000300a00 */
[----:B------:R-:W2:Y:S04]  /*e70b0*/  LDL.LU.64 R16, [R1+0x9e08] ;  /* 0x009e080001107983 */ /* 0x000ea80000300a00 */
[----:B------:R-:W2:Y:S04]  /*e70c0*/  LDL.LU R236, [R1+0x4d0] ;  /* 0x0004d00001ec7983 */ /* 0x000ea80000300800 */
[----:B------:R-:W2:Y:S04]  /*e70d0*/  LDL.LU R237, [R1+0x4d4] ;  /* 0x0004d40001ed7983 */ /* 0x000ea80000300800 */
[----:B------:R-:W2:Y:S04]  /*e70e0*/  LDL.LU R238, [R1+0x4d8] ;  /* 0x0004d80001ee7983 */ /* 0x000ea80000300800 */
[----:B------:R-:W2:Y:S04]  /*e70f0*/  LDL.LU R239, [R1+0x4dc] ;  /* 0x0004dc0001ef7983 */ /* 0x000ea80000300800 */
[----:B------:R1:W-:Y:S04]  /*e7100*/  STL.64 [R1+0x15c0], R96 ;  /* 0x0015c06001007387 */ /* 0x0003e80000100a00 */
[----:B------:R1:W-:Y:S04]  /*e7110*/  STL.64 [R1+0x15c8], R98 ;  /* 0x0015c86201007387 */ /* 0x0003e80000100a00 */
[----:B------:R-:W2:Y:S04]  /*e7120*/  LDL.LU R232, [R1+0x4c0] ;  /* 0x0004c00001e87983 */ /* 0x000ea80000300800 */
[----:B------:R-:W2:Y:S01]  /*e7130*/  LDL.LU R233, [R1+0x4c4] ;  /* 0x0004c40001e97983 */ /* 0x000ea20000300800 */
[----:B-1----:R-:W-:Y:S01]  /*e7140*/  IMAD.MOV.U32 R97, RZ, RZ, R234 ;  /* 0x000000ffff617224 */ /* 0x002fe200078e00ea */
[----:B------:R-:W-:-:S02]  /*e7150*/  MOV R96, R235 ;  /* 0x000000eb00607202 */ /* 0x000fc40000000f00 */
[----:B------:R-:W2:Y:S04]  /*e7160*/  LDL.LU R234, [R1+0x4c8] ;  /* 0x0004c80001ea7983 */ /* 0x000ea80000300800 */
[----:B------:R-:W2:Y:S04]  /*e7170*/  LDL.LU R235, [R1+0x4cc] ;  /* 0x0004cc0001eb7983 */ /* 0x000ea80000300800 */
[----:B------:R-:W-:Y:S04]  /*e7180*/  STL.64 [R1+0x15b0], R12 ;  /* 0x0015b00c01007387 */ /* 0x000fe80000100a00 */
[----:B------:R1:W-:Y:S01]  /*e7190*/  STL.64 [R1+0x15b8], R14 ;  /* 0x0015b80e01007387 */ /* 0x0003e20000100a00 */
[----:B------:R-:W-:-:S02]  /*e71a0*/  IMAD.MOV.U32 R99, RZ, RZ, R10 ;  /* 0x000000ffff637224 */ /* 0x000fc400078e000a */
[----:B------:R-:W-:Y:S01]  /*e71b0*/  IMAD.MOV.U32 R98, RZ, RZ, R11 ;  /* 0x000000ffff627224 */ /* 0x000fe200078e000b */
[----:B-1----:R-:W2:Y:S04]  /*e71c0*/  LDL.LU.64 R14, [R1+0x9e00] ;  /* 0x009e0000010e7983 */ /* 0x002ea80000300a00 */
[----:B------:R-:W2:Y:S04]  /*e71d0*/  LDL.LU.64 R12, [R1+0x9df8] ;  /* 0x009df800010c7983 */ /* 0x000ea80000300a00 */
[----:B------:R-:W2:Y:S04]  /*e71e0*/  LDL.LU.64 R10, [R1+0x9df0] ;  /* 0x009df000010a7983 */ /* 0x000ea80000300a00 */
[----:B------:R-:W2:Y:S01]  /*e71f0*/  LDL.LU.64 R8, [R1+0x9de8] ;  /* 0x009de80001087983 */ /* 0x000ea20000300a00 */
[----:B---3--:R-:W-:-:S15]  /*e7200*/  HMMA.1688.F32.TF32 R244, R4, R250, R244 ;  /* 0x000000fa04f4723c */ /* 0x008fde00000810f4 */
[----:B------:R-:W-:-:S08]  /*e7210*/  NOP ;  /* 0x0000000000007918 */ /* 0x000fd00000000000 */
[----:B------:R-:W-:Y:S04]  /*e7220*/  STL.64 [R1+0x15a0], R244 ;  /* 0x0015a0f401007387 */ /* 0x000fe80000100a00 */
[----:B------:R2:W-:Y:S01]  /*e7230*/  STL.64 [R1+0x15a8], R246 ;  /* 0x0015a8f601007387 */ /* 0x0005e20000100a00 */
[C---:B----4-:R-:W-:Y:S06]  /*e7240*/  HMMA.1688.F32.TF32 R240, R4.reuse, R18, R240 ;  /* 0x0000001204f0723c */ /* 0x050fec00000810f0 */
[----:B--2---:R-:W-:Y:S01]  /*e7250*/  HMMA.1688.F32.TF32 R244, R4, R10, R228 ;  /* 0x0000000a04f4723c */ /* 0x004fe200000810e4 */
[----:B------:R-:W2:-:S15]  /*e7260*/  LDL.LU R228, [R1+0x4b0] ;  /* 0x0004b00001e47983 */ /* 0x000e9e0000300800 */
[----:B------:R-:W-:-:S07]  /*e7270*/  NOP ;  /* 0x0000000000007918 */ /* 0x000fce0000000000 */
[----:B------:R-:W-:Y:S04]  /*e7280*/  STL.64 [R1+0x1590], R244 ;  /* 0x001590f401007387 */ /* 0x000fe80000100a00 */
[----:B------:R1:W-:Y:S04]  /*e7290*/  STL.64 [R1+0x1598], R246 ;  /* 0x001598f601007387 */ /* 0x0003e80000100a00 */
[----:B------:R-:W2:Y:S04]  /*e72a0*/  LDL.LU R229, [R1+0x4b4] ;  /* 0x0004b40001e57983 */ /* 0x000ea80000300800 */
[----:B------:R-:W2:Y:S04]  /*e72b0*/  LDL.LU R230, [R1+0x4b8] ;  /* 0x0004b80001e67983 */ /* 0x000ea80000300800 */
[----:B------:R-:W2:Y:S01]  /*e72c0*/  LDL.LU R231, [R1+0x4bc] ;  /* 0x0004bc0001e77983 */ /* 0x000ea20000300800 */
[----:B-1----:R-:W-:Y:S03]  /*e72d0*/  HMMA.1688.F32.TF32 R244, R4, R14, R224 ;  /* 0x0000000e04f4723c */ /* 0x002fe600000810e0 */
        /* <DEDUP_REMOVED lines=9> */
[----:B----4-:R-:W4:Y:S04]  /*e7370*/  LDL.LU R246, [R1+0x448] ;  /* 0x0004480001f67983 */ /* 0x010f280000300800 */
[----:B------:R-:W4:Y:S04]  /*e7380*/  LDL.LU R247, [R1+0x44c] ;  /* 0x00044c0001f77983 */ /* 0x000f280000300800 */
        /* <DEDUP_REMOVED lines=84> */
[----:B------:R1:W-:Y:S04]  /*e78d0*/  STL.64 [R1+0x14e0], R16 ;  /* 0x0014e01001007387 */ /* 0x0003e80000100a00 */
[----:B------:R2:W-:Y:S04]  /*e78e0*/  STL.64 [R1+0x14e8], R18 ;  /* 0x0014e81201007387 */ /* 0x0005e80000100a00 */
[----:B-1----:R-:W3:-:S13]  /*e78f0*/  LDL.LU R16, [R1+0x3a0] ;  /* 0x0003a00001107983 */ /* 0x002eda0000300800 */
[----:B------:R1:W-:Y:S04]  /*e7900*/  STL.64 [R1+0x14d0], R208 ;  /* 0x0014d0d001007387 */ /* 0x0003e80000100a00 */
[----:B------:R4:W-:Y:S04]  /*e7910*/  STL.64 [R1+0x14d8], R210 ;  /* 0x0014d8d201007387 */ /* 0x0009e80000100a00 */
        /* <DEDUP_REMOVED lines=58> */
[----:B------:R1:W-:Y:S02]  /*e7cc0*/  STL.64 [R1+0x9c98], R192 ;  /* 0x009c98c001007387 */ /* 0x0003e40000100a00 */
[C---:B-1----:R-:W-:Y:S07]  /*e7cd0*/  HMMA.1688.F32.TF32 R192, R4.reuse, R190, R220 ;  /* 0x000000be04c0723c */ /* 0x042fee00000810dc */
        /* <DEDUP_REMOVED lines=28> */
[----:B------:R-:W-:Y:S01]  /*e7ea0*/  STL.64 [R1+0x9c38], R168 ;  /* 0x009c38a801007387 */ /* 0x000fe20000100a00 */
[C---:B------:R-:W-:Y:S08]  /*e7eb0*/  HMMA.1688.F32.TF32 R16, R4.reuse, R166, R16 ;  /* 0x000000a60410723c */ /* 0x040ff00000081010 */
        /* <DEDUP_REMOVED lines=8> */
[----:B------:R-:W-:Y:S04]  /*e7f40*/  STL.64 [R1+0x9f0], R164 ;  /* 0x0009f0a401007387 */ /* 0x000fe80000100a00 */
[----:B------:R-:W-:Y:S04]  /*e7f50*/  STL.64 [R1+0x9f8], R166 ;  /* 0x0009f8a601007387 */ /* 0x000fe80000100a00 */
        /* <DEDUP_REMOVED lines=69> */
[C---:B---3--:R-:W-:Y:S01]  /*e83b0*/  HMMA.1688.F32.TF32 R164, R4.reuse, R142, R200 ;  /* 0x0000008e04a4723c */ /* 0x048fe200000810c8 */
[----:B------:R-:W-:Y:S04]  /*e83c0*/  LDS R245, [R129+UR12+0x83880] ;  /* 0x0838800c81f57984 */ /* 0x000fe80008000800 */
[----:B------:R-:W-:Y:S01]  /*e83d0*/  LDS R247, [R129+UR12+0x83c80] ;  /* 0x083c800c81f77984 */ /* 0x000fe20008000800 */
[C---:B------:R-:W-:Y:S03]  /*e83e0*/  HMMA.1688.F32.TF32 R16, R4.reuse, R106, R16 ;  /* 0x0000006a0410723c */ /* 0x040fe60000081010 */
[----:B------:R-:W-:Y:S04]  /*e83f0*/  LDS R244, [R3+UR12+0x83880] ;  /* 0x0838800c03f47984 */ /* 0x000fe80008000800 */
[----:B------:R-:W1:Y:S04]  /*e8400*/  LDS R246, [R3+UR12+0x83c80] ;  /* 0x083c800c03f67984 */ /* 0x000e680008000800 */
[----:B------:R-:W-:Y:S04]  /*e8410*/  STL.64 [R1+0x9e0], R160 ;  /* 0x0009e0a001007387 */ /* 0x000fe80000100a00 */
[----:B------:R2:W-:Y:S02]  /*e8420*/  STL.64 [R1+0x9e8], R162 ;  /* 0x0009e8a201007387 */ /* 0x0005e40000100a00 */
[C---:B--2---:R-:W-:Y:S02]  /*e8430*/  HMMA.1688.F32.TF32 R160, R4.reuse, R150, R192 ;  /* 0x0000009604a0723c */ /* 0x044fe400000810c0 */
[----:B------:R-:W-:Y:S04]  /*e8440*/  STL.64 [R1+0x9d0], R156 ;  /* 0x0009d09c01007387 */ /* 0x000fe80000100a00 */
[----:B------:R2:W-:Y:S02]  /*e8450*/  STL.64 [R1+0x9d8], R158 ;  /* 0x0009d89e01007387 */ /* 0x0005e40000100a00 */
[----:B--2---:R-:W-:-:S15]  /*e8460*/  HMMA.1688.F32.TF32 R156, R4, R146, R196 ;  /* 0x00000092049c723c */ /* 0x004fde00000810c4 */
        /* <DEDUP_REMOVED lines=12> */
[----:B------:R-:W-:Y:S04]  /*e8530*/  STL.64 [R1+0x17b0], R156 ;  /* 0x0017b09c01007387 */ /* 0x000fe80000100a00 */
[----:B------:R2:W-:Y:S04]  /*e8540*/  STL.64 [R1+0x17b8], R158 ;  /* 0x0017b89e01007387 */ /* 0x0005e80000100a00 */
[----:B------:R-:W-:Y:S04]  /*e8550*/  STL.64 [R1+0x17a0], R164 ;  /* 0x0017a0a401007387 */ /* 0x000fe80000100a00 */
[----:B------:R-:W-:Y:S04]  /*e8560*/  STL.64 [R1+0x17a8], R166 ;  /* 0x0017a8a601007387 */ /* 0x000fe80000100a00 */
        /* <DEDUP_REMOVED lines=17> */
[----:B------:R-:W-:Y:S04]  /*e8680*/  STL.64 [R1+0x9c8], R126 ;  /* 0x0009c87e01007387 */ /* 0x000fe80000100a00 */
[----:B------:R-:W-:Y:S04]  /*e8690*/  STL.64 [R1+0x9bd0], R118 ;  /* 0x009bd07601007387 */ /* 0x000fe80000100a00 */
[----:B------:R2:W-:Y:S02]  /*e86a0*/  STL.64 [R1+0x9bc8], R116 ;  /* 0x009bc87401007387 */ /* 0x0005e40000100a00 */
[C---:B--2---:R-:W-:Y:S02]  /*e86b0*/  HMMA.1688.F32.TF32 R116, R4.reuse, R110, R240 ;  /* 0x0000006e0474723c */ /* 0x044fe400000810f0 */
[----:B------:R-:W-:Y:S04]  /*e86c0*/  STL.64 [R1+0x9b0], R120 ;  /* 0x0009b07801007387 */ /* 0x000fe80000100a00 */
[----:B------:R2:W-:Y:S02]  /*e86d0*/  STL.64 [R1+0x9b8], R122 ;  /* 0x0009b87a01007387 */ /* 0x0005e40000100a00 */
[----:B--2---:R-:W-:-:S15]  /*e86e0*/  HMMA.1688.F32.TF32 R120, R4, R114, R236 ;  /* 0x000000720478723c */ /* 0x004fde00000810ec */
[----:B------:R-:W-:-:S08]  /*e86f0*/  NOP ;  /* 0x0000000000007918 */ /* 0x000fd00000000000 */
        /* <DEDUP_REMOVED lines=64> */
[----:B---3--:R-:W2:Y:S01]  /*e8b00*/  LDL.LU R122, [R1+0x8b8] ;  /* 0x0008b800017a7983 */ /* 0x008ea20000300800 */
[----:B------:R-:W-:-:S03]  /*e8b10*/  IMAD.MOV.U32 R215, RZ, RZ, R92 ;  /* 0x000000ffffd77224 */ /* 0x000fc600078e005c */
[----:B------:R-:W2:Y:S01]  /*e8b20*/  LDL.LU R123, [R1+0x8bc] ;  /* 0x0008bc00017b7983 */ /* 0x000ea20000300800 */
[----:B------:R-:W-:-:S03]  /*e8b30*/  MOV R214, R93 ;  /* 0x0000005d00d67202 */ /* 0x000fc60000000f00 */
[----:B------:R-:W3:Y:S01]  /*e8b40*/  LDL.LU R92, [R1+0x8d0] ;  /* 0x0008d000015c7983 */ /* 0x000ee20000300800 */
[----:B------:R-:W-:-:S03]  /*e8b50*/  IMAD.MOV.U32 R223, RZ, RZ, R94 ;  /* 0x000000ffffdf7224 */ /* 0x000fc600078e005e */
[----:B------:R-:W3:Y:S01]  /*e8b60*/  LDL.LU R93, [R1+0x8d4] ;  /* 0x0008d400015d7983 */ /* 0x000ee20000300800 */
[----:B------:R-:W-:-:S03]  /*e8b70*/  IMAD.MOV.U32 R222, RZ, RZ, R95 ;  /* 0x000000ffffde7224 */ /* 0x000fc600078e005f */
[----:B------:R-:W3:Y:S01]  /*e8b80*/  LDL.LU R94, [R1+0x8d8] ;  /* 0x0008d800015e7983 */ /* 0x000ee20000300800 */
[----:B------:R-:W-:-:S03]  /*e8b90*/  MOV R231, R96 ;  /* 0x0000006000e77202 */ /* 0x000fc60000000f00 */
[----:B------:R-:W3:Y:S01]  /*e8ba0*/  LDL.LU R95, [R1+0x8dc] ;  /* 0x0008dc00015f7983 */ /* 0x000ee20000300800 */
[----:B------:R-:W-:-:S03]  /*e8bb0*/  IMAD.MOV.U32 R230, RZ, RZ, R97 ;  /* 0x000000ffffe67224 */ /* 0x000fc600078e0061 */
[----:B------:R-:W4:Y:S01]  /*e8bc0*/  LDL.LU R96, [R1+0x8e0] ;  /* 0x0008e00001607983 */ /* 0x000f220000300800 */
[----:B------:R-:W-:-:S03]  /*e8bd0*/  IMAD.MOV.U32 R239, RZ, RZ, R98 ;  /* 0x000000ffffef7224 */ /* 0x000fc600078e0062 */
[----:B------:R-:W4:Y:S01]  /*e8be0*/  LDL.LU R97, [R1+0x8e4] ;  /* 0x0008e40001617983 */ /* 0x000f220000300800 */
[----:B------:R-:W-:-:S03]  /*e8bf0*/  MOV R238, R99 ;  /* 0x0000006300ee7202 */ /* 0x000fc60000000f00 */
[----:B------:R-:W4:Y:S04]  /*e8c00*/  LDL.LU R98, [R1+0x8e8] ;  /* 0x0008e80001627983 */ /* 0x000f280000300800 */
[----:B------:R-:W4:Y:S04]  /*e8c10*/  LDL.LU R99, [R1+0x8ec] ;  /* 0x0008ec0001637983 */ /* 0x000f280000300800 */
        /* <DEDUP_REMOVED lines=44> */
[C---:B------:R-:W-:Y:S06]  /*e8ee0*/  HMMA.1688.F32.TF32 R124, R4.reuse, R86, R124 ;  /* 0x00000056047c723c */ /* 0x040fec000008107c */
        /* <DEDUP_REMOVED lines=48> */
[C---:B--2---:R-:W-:Y:S06]  /*e91f0*/  HMMA.1688.F32.TF32 R56, R4.reuse, R34, R200 ;  /* 0x000000220438723c */ /* 0x044fec00000810c8 */
[----:B------:R-:W-:Y:S01]  /*e9200*/  HMMA.1688.F32.TF32 R4, R4, R30, R204 ;  /* 0x0000001e0404723c */ /* 0x000fe200000810cc */
[----:B------:R-:W-:Y:S04]  /*e9210*/  STL.64 [R1+0x880], R64 ;  /* 0x0008804001007387 */ /* 0x000fe80000100a00 */
[----:B------:R-:W-:Y:S06]  /*e9220*/  STL.64 [R1+0x888], R66 ;  /* 0x0008884201007387 */ /* 0x000fec0000100a00 */
        /* <DEDUP_REMOVED lines=284> */
[----:B-1----:R-:W3:Y:S01]  /*ea3f0*/  LDL.LU.64 R158, [R1+0x9c10] ;  /* 0x009c1000019e7983 */ /* 0x002ee20000300a00 */
[C---:B------:R-:W-:Y:S03]  /*ea400*/  HMMA.1688.F32.TF32 R56, R244.reuse, R154, R56 ;  /* 0x0000009af438723c */ /* 0x040fe60000081038 */
[----:B------:R-:W2:Y:S03]  /*ea410*/  LDL.LU.64 R156, [R1+0x9c08] ;  /* 0x009c0800019c7983 */ /* 0x000ea60000300a00 */
[----:B---3--:R-:W-:-:S15]  /*ea420*/  HMMA.1688.F32.TF32 R4, R244, R158, R4 ;  /* 0x0000009ef404723c */ /* 0x008fde0000081004 */
[----:B------:R-:W-:-:S08]  /*ea430*/  NOP ;  /* 0x0000000000007918 */ /* 0x000fd00000000000 */
[----:B------:R-:W-:Y:S04]  /*ea440*/  STL.64 [R1+0x1130], R4 ;  /* 0x0011300401007387 */ /* 0x000fe80000100a00 */
[----:B------:R1:W-:Y:S04]  /*ea450*/  STL.64 [R1+0x1138], R6 ;  /* 0x0011380601007387 */ /* 0x0003e80000100a00 */
[----:B------:R-:W-:Y:S04]  /*ea460*/  STL.64 [R1+0x1120], R56 ;  /* 0x0011203801007387 */ /* 0x000fe80000100a00 */
[----:B------:R3:W-:Y:S01]  /*ea470*/  STL.64 [R1+0x1128], R58 ;  /* 0x0011283a01007387 */ /* 0x0007e20000100a00 */
[C---:B-1----:R-:W-:Y:S06]  /*ea480*/  HMMA.1688.F32.TF32 R4, R244.reuse, R150, R60 ;  /* 0x00000096f404723c */ /* 0x042fec000008103c */
[C---:B------:R-:W-:Y:S06]  /*ea490*/  HMMA.1688.F32.TF32 R60, R244.reuse, R146, R64 ;  /* 0x00000092f43c723c */ /* 0x040fec0000081040 */
        /* <DEDUP_REMOVED lines=10> */
[----:B------:R1:W-:Y:S04]  /*ea540*/  STL.64 [R1+0x10e0], R4 ;  /* 0x0010e00401007387 */ /* 0x0003e80000100a00 */
[----:B------:R3:W-:Y:S04]  /*ea550*/  STL.64 [R1+0x10e8], R6 ;  /* 0x0010e80601007387 */ /* 0x0007e80000100a00 */
[----:B-1----:R-:W4:Y:S04]  /*ea560*/  LDL.LU R4, [R1+0x40] ;  /* 0x0000400001047983 */ /* 0x002f280000300800 */
[----:B------:R-:W-:Y:S04]  /*ea570*/  STL.64 [R1+0x10d0], R60 ;  /* 0x0010d03c01007387 */ /* 0x000fe80000100a00 */
[----:B------:R-:W-:Y:S04]  /*ea580*/  STL.64 [R1+0x10d8], R62 ;  /* 0x0010d83e01007387 */ /* 0x000fe80000100a00 */
        /* <DEDUP_REMOVED lines=44> */
[----:B-1----:R-:W4:Y:S04]  /*ea850*/  LDL.LU.64 R130, [R1+0x9c00] ;  /* 0x009c000001827983 */ /* 0x002f280000300a00 */
[----:B------:R-:W3:Y:S04]  /*ea860*/  LDL.LU.64 R128, [R1+0x9bf8] ;  /* 0x009bf80001807983 */ /* 0x000ee80000300a00 */
        /* <DEDUP_REMOVED lines=11> */
[----:B---3--:R-:W-:Y:S01]  /*ea920*/  STL [R1+0x9b40], R129 ;  /* 0x009b408101007387 */ /* 0x008fe20000100800 */
        /* <DEDUP_REMOVED lines=19> */
[----:B------:R1:W-:Y:S04]  /*eaa60*/  STL.64 [R1+0x1080], R56 ;  /* 0x0010803801007387 */ /* 0x0003e80000100a00 */
[----:B------:R2:W-:Y:S04]  /*eaa70*/  STL.64 [R1+0x1088], R58 ;  /* 0x0010883a01007387 */ /* 0x0005e80000100a00 */
[----:B-1----:R-:W4:Y:S04]  /*eaa80*/  LDL.LU R56, [R1+0xdd0] ;  /* 0x000dd00001387983 */ /* 0x002f280000300800 */
[----:B------:R-:W4:Y:S04]  /*eaa90*/  LDL.LU R57, [R1+0xdd4] ;  /* 0x000dd40001397983 */ /* 0x000f280000300800 */
[----:B--2---:R-:W2:Y:S04]  /*eaaa0*/  LDL.LU R58, [R1+0xdd8] ;  /* 0x000dd800013a7983 */ /* 0x004ea80000300800 */
[----:B------:R-:W2:Y:S04]  /*eaab0*/  LDL.LU R59, [R1+0xddc] ;  /* 0x000ddc00013b7983 */ /* 0x000ea80000300800 */
[----:B---3--:R1:W-:Y:S04]  /*eaac0*/  STL.64 [R1+0x9b50], R116 ;  /* 0x009b507401007387 */ /* 0x0083e80000100a00 */
[----:B-1----:R-:W3:Y:S04]  /*eaad0*/  LDL.LU R116, [R1+0xb0] ;  /* 0x0000b00001747983 */ /* 0x002ee80000300800 */
[----:B------:R-:W3:Y:S04]  /*eaae0*/  LDL.LU R117, [R1+0xb4] ;  /* 0x0000b40001757983 */ /* 0x000ee80000300800 */
[----:B------:R-:W3:Y:S04]  /*eaaf0*/  LDL.LU R118, [R1+0xb8] ;  /* 0x0000b80001767983 */ /* 0x000ee80000300800 */
[----:B------:R-:W3:Y:S01]  /*eab00*/  LDL.LU R119, [R1+0xbc] ;  /* 0x0000bc0001777983 */ /* 0x000ee20000300800 */
[C---:B------:R-:W-:Y:S06]  /*eab10*/  HMMA.1688.F32.TF32 R60, R244.reuse, R110, R60 ;  /* 0x0000006ef43c723c */ /* 0x040fec000008103c */
[C---:B------:R-:W-:Y:S01]  /*eab20*/  HMMA.1688.F32.TF32 R64, R244.reuse, R106, R64 ;  /* 0x0000006af440723c */ /* 0x040fe20000081040 */
[----:B------:R-:W-:Y:S05]  /*eab30*/  STL.64 [R1+0x9b58], R112 ;  /* 0x009b587001007387 */ /* 0x000fea0000100a00 */
[----:B---3--:R-:W-:-:S15]  /*eab40*/  HMMA.1688.F32.TF32 R116, R244, R114, R116 ;  /* 0x00000072f474723c */ /* 0x008fde0000081074 */
[----:B------:R-:W-:-:S08]  /*eab50*/  NOP ;  /* 0x0000000000007918 */ /* 0x000fd00000000000 */
[----:B------:R-:W-:Y:S04]  /*eab60*/  STL.64 [R1+0x1070], R116 ;  /* 0x0010707401007387 */ /* 0x000fe80000100a00 */
[----:B------:R-:W-:Y:S04]  /*eab70*/  STL.64 [R1+0x1078], R118 ;  /* 0x0010787601007387 */ /* 0x000fe80000100a00 */
[----:B------:R-:W-:Y:S04]  /*eab80*/  STL.64 [R1+0x9b60], R108 ;  /* 0x009b606c01007387 */ /* 0x000fe80000100a00 */
[----:B------:R1:W-:Y:S04]  /*eab90*/  STL.64 [R1+0xf40], R60 ;  /* 0x000f403c01007387 */ /* 0x0003e80000100a00 */
[----:B------:R3:W-:Y:S04]  /*eaba0*/  STL.64 [R1+0xf48], R62 ;  /* 0x000f483e01007387 */ /* 0x0007e80000100a00 */
[----:B-1----:R-:W2:Y:S04]  /*eabb0*/  LDL.LU R60, [R1+0xde0] ;  /* 0x000de000013c7983 */ /* 0x002ea80000300800 */
[----:B------:R1:W-:Y:S04]  /*eabc0*/  STL.64 [R1+0xf50], R64 ;  /* 0x000f504001007387 */ /* 0x0003e80000100a00 */
[----:B------:R4:W-:Y:S04]  /*eabd0*/  STL.64 [R1+0xf58], R66 ;  /* 0x000f584201007387 */ /* 0x0009e80000100a00 */
[----:B------:R-:W2:Y:S04]  /*eabe0*/  LDL.LU R61, [R1+0xde4] ;  /* 0x000de400013d7983 */ /* 0x000ea80000300800 */
[----:B---3--:R-:W3:Y:S04]  /*eabf0*/  LDL.LU R62, [R1+0xde8] ;  /* 0x000de800013e7983 */ /* 0x008ee80000300800 */
[----:B------:R-:W3:Y:S04]  /*eac00*/  LDL.LU R63, [R1+0xdec] ;  /* 0x000dec00013f7983 */ /* 0x000ee80000300800 */
[----:B-1----:R-:W3:Y:S04]  /*eac10*/  LDL.LU R64, [R1+0xdf0] ;  /* 0x000df00001407983 */ /* 0x002ee80000300800 */
[----:B------:R-:W3:Y:S01]  /*eac20*/  LDL.LU R65, [R1+0xdf4] ;  /* 0x000df40001417983 */ /* 0x000ee20000300800 */
[----:B----4-:R-:W-:-:S03]  /*eac30*/  IMAD.MOV.U32 R66, RZ, RZ, R0 ;  /* 0x000000ffff427224 */ /* 0x010fc600078e0000 */
[----:B------:R-:W4:Y:S01]  /*eac40*/  LDL.LU R0, [R1+0x9bc0] ;  /* 0x009bc00001007983 */ /* 0x000f220000300800 */
[C---:B------:R-:W-:Y:S06]  /*eac50*/  HMMA.1688.F32.TF32 R112, R244.reuse, R102, R120 ;  /* 0x00000066f470723c */ /* 0x040fec0000081078 */
[C---:B------:R-:W-:Y:S06]  /*eac60*/  HMMA.1688.F32.TF32 R108, R244.reuse, R98, R24 ;  /* 0x00000062f46c723c */ /* 0x040fec0000081018 */
[C---:B------:R-:W-:Y:S06]  /*eac70*/  HMMA.1688.F32.TF32 R24, R244.reuse, R94, R20 ;  /* 0x0000005ef418723c */ /* 0x040fec0000081014 */
[C---:B------:R-:W-:Y:S06]  /*eac80*/  HMMA.1688.F32.TF32 R20, R244.reuse, R90, R8 ;  /* 0x0000005af414723c */ /* 0x040fec0000081008 */
[----:B------:R-:W-:Y:S01]  /*eac90*/  HMMA.1688.F32.TF32 R8, R244, R86, R4 ;  /* 0x00000056f408723c */ /* 0x000fe20000081004 */
[----:B------:R-:W-:Y:S01]  /*eaca0*/  MOV R67, R248 ;  /* 0x000000f800437202 */ /* 0x000fe20000000f00 */
[----:B------:R-:W-:Y:S04]  /*eacb0*/  LDS R5, [R249+UR12+0x84000] ;  /* 0x0840000cf9057984 */ /* 0x000fe80008000800 */
[----:B------:R-:W-:Y:S01]  /*eacc0*/  LDS R7, [R249+UR12+0x84400] ;  /* 0x0844000cf9077984 */ /* 0x000fe20008000800 */
        /* <DEDUP_REMOVED lines=90> */
[----:B------:R-:W-:Y:S01]  /*eb270*/  STL [R1+0x97ac], R15 ;  /* 0x0097ac0f01007387 */ /* 0x000fe20000100800 */
[----:B---3--:R-:W-:-:S15]  /*eb280*/  HMMA.1688.F32.TF32 R64, R244, R70, R64 ;  /* 0x00000046f440723c */ /* 0x008fde0000081040 */
[----:B------:R-:W-:-:S08]  /*eb290*/  NOP ;  /* 0x0000000000007918 */ /* 0x000fd00000000000 */
[----:B------:R-:W-:Y:S04]  /*eb2a0*/  STL.64 [R1+0x1010], R64 ;  /* 0x0010104001007387 */ /* 0x000fe80000100a00 */
[----:B------:R1:W-:Y:S04]  /*eb2b0*/  STL.64 [R1+0x1018], R66 ;  /* 0x0010184201007387 */ /* 0x0003e80000100a00 */
[----:B-1----:R-:W2:Y:S01]  /*eb2c0*/  LDL.LU.64 R66, [R1+0x9ba0] ;  /* 0x009ba00001427983 */ /* 0x002ea20000300a00 */
[----:B------:R-:W-:Y:S02]  /*eb2d0*/  IMAD.MOV.U32 R241, RZ, RZ, R233 ;  /* 0x000000fffff17224 */ /* 0x000fe400078e00e9 */
[----:B------:R-:W-:Y:S01]  /*eb2e0*/  IMAD.MOV.U32 R233, RZ, RZ, R17 ;  /* 0x000000ffffe97224 */ /* 0x000fe200078e0011 */
[----:B------:R-:W3:Y:S04]  /*eb2f0*/  LDL.LU.64 R64, [R1+0x9b98] ;  /* 0x009b980001407983 */ /* 0x000ee80000300a00 */
[----:B------:R-:W1:Y:S04]  /*eb300*/  LDSM.16.M88.4 R16, [R0+UR13+0x7100] ;  /* 0x0071000d0010783b */ /* 0x000e680008000200 */
[----:B-1----:R-:W-:Y:S04]  /*eb310*/  STL [R1+0x97b4], R18 ;  /* 0x0097b41201007387 */ /* 0x002fe80000100800 */
[----:B------:R-:W-:Y:S01]  /*eb320*/  STL [R1+0x97a8], R19 ;  /* 0x0097a81301007387 */ /* 0x000fe20000100800 */
        /* <DEDUP_REMOVED lines=11> */
[----:B------:R-:W3:Y:S01]  /*eb3e0*/  LDL.LU.64 R56, [R1+0x9b78] ;  /* 0x009b780001387983 */ /* 0x000ee20000300a00 */
[----:B------:R-:W-:Y:S01]  /*eb3f0*/  HMMA.1688.F32.TF32 R200, R244, R50, R200 ;  /* 0x00000032f4c8723c */ /* 0x000fe200000810c8 */
[----:B------:R-:W-:-:S05]  /*eb400*/  IMAD.MOV.U32 R235, RZ, RZ, R2 ;  /* 0x000000ffffeb7224 */ /* 0x000fca00078e0002 */
[C---:B------:R-:W-:Y:S06]  /*eb410*/  HMMA.1688.F32.TF32 R112, R4.reuse, R112, R224 ;  /* 0x000000700470723c */ /* 0x040fec00000810e0 */
[C---:B------:R-:W-:Y:S06]  /*eb420*/  HMMA.1688.F32.TF32 R108, R4.reuse, R108, R228 ;  /* 0x0000006c046c723c */ /* 0x040fec00000810e4 */
[----:B------:R-:W-:Y:S01]  /*eb430*/  HMMA.1688.F32.TF32 R20, R4, R20, R240 ;  /* 0x000000140414723c */ /* 0x000fe200000810f0 */
[----:B------:R-:W1:Y:S04]  /*eb440*/  LDSM.16.M88.4 R240, [R0+UR13+0x8100] ;  /* 0x0081000d00f0783b */ /* 0x000e680008000200 */
[----:B------:R-:W-:Y:S04]  /*eb450*/  LDSM.16.M88.4 R228, [R0+UR13+0xb100] ;  /* 0x00b1000d00e4783b */ /* 0x000fe80008000200 */
[----:B------:R-:W-:Y:S01]  /*eb460*/  LDSM.16.M88.4 R224, [R0+UR13+0xc100] ;  /* 0x00c1000d00e0783b */ /* 0x000fe20008000200 */
[----:B------:R-:W-:-:S02]  /*eb470*/  IMAD.MOV.U32 R252, RZ, RZ, R25 ;  /* 0x000000fffffc7224 */ /* 0x000fc400078e0019 */
[----:B------:R-:W-:Y:S01]  /*eb480*/  IMAD.MOV.U32 R194, RZ, RZ, R185 ;  /* 0x000000ffffc27224 */ /* 0x000fe200078e00b9 */
[----:B------:R-:W-:Y:S02]  /*eb490*/  MOV R195, R184 ;  /* 0x000000b800c37202 */ /* 0x000fe40000000f00 */
[----:B------:R-:W-:Y:S01]  /*eb4a0*/  LDSM.16.M88.4 R184, [R0+UR13+0x16100] ;  /* 0x0161000d00b8783b */ /* 0x000fe20008000200 */
[----:B----4-:R-:W-:-:S15]  /*eb4b0*/  HMMA.1688.F32.TF32 R116, R244, R58, R116 ;  /* 0x0000003af474723c */ /* 0x010fde0000081074 */
[----:B------:R-:W-:-:S08]  /*eb4c0*/  NOP ;  /* 0x0000000000007918 */ /* 0x000fd00000000000 */
[----:B------:R-:W-:Y:S04]  /*eb4d0*/  STL.64 [R1+0xfd0], R116 ;  /* 0x000fd07401007387 */ /* 0x000fe80000100a00 */
[----:B------:R4:W-:Y:S02]  /*eb4e0*/  STL.64 [R1+0xfd8], R118 ;  /* 0x000fd87601007387 */ /* 0x0009e40000100a00 */
[C---:B----4-:R-:W-:Y:S06]  /*eb4f0*/  HMMA.1688.F32.TF32 R116, R244.reuse, R54, R120 ;  /* 0x00000036f474723c */ /* 0x050fec0000081078 */
[----:B------:R-:W-:Y:S01]  /*eb500*/  HMMA.1688.F32.TF32 R120, R244, R46, R204 ;  /* 0x0000002ef478723c */ /* 0x000fe200000810cc */
[----:B------:R-:W-:-:S15]  /*eb510*/  LDSM.16.M88.4 R204, [R0+UR13+0x11100] ;  /* 0x0111000d00cc783b */ /* 0x000fde0008000200 */
[----:B------:R-:W-:-:S01]  /*eb520*/  NOP ;  /* 0x0000000000007918 */ /* 0x000fc20000000000 */
[----:B------:R-:W-:Y:S04]  /*eb530*/  STL.64 [R1+0xfa0], R116 ;  /* 0x000fa07401007387 */ /* 0x000fe80000100a00 */
[----:B------:R4:W-:Y:S02]  /*eb540*/  STL.64 [R1+0xfa8], R118 ;  /* 0x000fa87601007387 */ /* 0x0009e40000100a00 */
[C---:B----4-:R-:W-:Y:S02]  /*eb550*/  HMMA.1688.F32.TF32 R116, R244.reuse, R42, R208 ;  /* 0x0000002af474723c */ /* 0x050fe400000810d0 */
[----:B------:R-:W-:Y:S04]  /*eb560*/  STL.64 [R1+0xf70], R200 ;  /* 0x000f70c801007387 */ /* 0x000fe80000100a00 */
[----:B------:R4:W-:Y:S04]  /*eb570*/  STL.64 [R1+0xf78], R202 ;  /* 0x000f78ca01007387 */ /* 0x0009e80000100a00 */
[----:B------:R-:W-:Y:S01]  /*eb580*/  LDSM.16.M88.4 R208, [R0+UR13+0x10100] ;  /* 0x0101000d00d0783b */ /* 0x000fe20008000200 */
[----:B----4-:R-:W-:-:S12]  /*eb590*/  HMMA.1688.F32.TF32 R200, R244, R38, R212 ;  /* 0x00000026f4c8723c */ /* 0x010fd800000810d4 */
[----:B------:R-:W-:Y:S04]  /*eb5a0*/  STL.64 [R1+0xea0], R116 ;  /* 0x000ea07401007387 */ /* 0x000fe80000100a00 */
[----:B------:R-:W-:Y:S04]  /*eb5b0*/  STL.64 [R1+0xf10], R120 ;  /* 0x000f107801007387 */ /* 0x000fe80000100a00 */
[----:B------:R4:W-:Y:S04]  /*eb5c0*/  STL.64 [R1+0xf18], R122 ;  /* 0x000f187a01007387 */ /* 0x0009e80000100a00 */
[----:B------:R2:W-:Y:S01]  /*eb5d0*/  STL [R1+0xea8], R118 ;  /* 0x000ea87601007387 */ /* 0x0005e20000100800 */
[----:B------:R-:W-:Y:S01]  /*eb5e0*/  IMAD.MOV.U32 R2, RZ, RZ, R119 ;  /* 0x000000ffff027224 */ /* 0x000fe200078e0077 */
[C---:B----4-:R-:W-:Y:S06]  /*eb5f0*/  HMMA.1688.F32.TF32 R120, R244.reuse, R34, R216 ;  /* 0x00000022f478723c */ /* 0x050fec00000810d8 */
[----:B--2---:R-:W-:Y:S01]  /*eb600*/  HMMA.1688.F32.TF32 R116, R244, R30, R220 ;  /* 0x0000001ef474723c */ /* 0x004fe200000810dc */
[----:B------:R2:W-:Y:S04]  /*eb610*/  STL [R1+0x9b1c], R2 ;  /* 0x009b1c0201007387 */ /* 0x0005e80000100800 */
[----:B------:R-:W-:Y:S04]  /*eb620*/  STL.64 [R1+0xe90], R200 ;  /* 0x000e90c801007387 */ /* 0x000fe80000100a00 */
[----:B------:R-:W-:Y:S04]  /*eb630*/  STL.64 [R1+0xe98], R202 ;  /* 0x000e98ca01007387 */ /* 0x000fe80000100a00 */
[----:B------:R-:W-:Y:S04]  /*eb640*/  LDSM.16.M88.4 R220, [R0+UR13+0xd100] ;  /* 0x00d1000d00dc783b */ /* 0x000fe80008000200 */
[----:B------:R-:W-:Y:S01]  /*eb650*/  LDSM.16.M88.4 R216, [R0+UR13+0xe100] ;  /* 0x00e1000d00d8783b */ /* 0x000fe20008000200 */
[----:B------:R-:W-:Y:S01]  /*eb660*/  MOV R212, R197 ;  /* 0x000000c500d47202 */ /* 0x000fe20000000f00 */
[----:B------:R-:W-:-:S02]  /*eb670*/  IMAD.MOV.U32 R213, RZ, RZ, R196 ;  /* 0x000000ffffd57224 */ /* 0x000fc400078e00c4 */
[----:B------:R-:W-:Y:S01]  /*eb680*/  IMAD.MOV.U32 R214, RZ, RZ, R193 ;  /* 0x000000ffffd67224 */ /* 0x000fe200078e00c1 */
[----:B------:R-:W-:Y:S01]  /*eb690*/  MOV R215, R192 ;  /* 0x000000c000d77202 */ /* 0x000fe20000000f00 */
[----:B------:R-:W-:Y:S04]  /*eb6a0*/  LDSM.16.M88.4 R200, [R0+UR13+0x12100] ;  /* 0x0121000d00c8783b */ /* 0x000fe80008000200 */
[----:B------:R-:W-:Y:S04]  /*eb6b0*/  STL.64 [R1+0xe70], R120 ;  /* 0x000e707801007387 */ /* 0x000fe80000100a00 */
[----:B------:R-:W-:Y:S04]  /*eb6c0*/  STL.64 [R1+0xe78], R122 ;  /* 0x000e787a01007387 */ /* 0x000fe80000100a00 */
[----:B------:R-:W-:Y:S04]  /*eb6d0*/  STL.64 [R1+0x850], R116 ;  /* 0x0008507401007387 */ /* 0x000fe80000100a00 */
[----:B------:R-:W-:Y:S04]  /*eb6e0*/  STL.64 [R1+0x858], R118 ;  /* 0x0008587601007387 */ /* 0x000fe80000100a00 */
[----:B------:R-:W-:Y:S04]  /*eb6f0*/  STL.64 [R1+0x840], R112 ;  /* 0x0008407001007387 */ /* 0x000fe80000100a00 */
[----:B------:R-:W-:Y:S04]  /*eb700*/  STL.64 [R1+0x848], R114 ;  /* 0x0008487201007387 */ /* 0x000fe80000100a00 */
[----:B------:R-:W-:Y:S04]  /*eb710*/  STL.64 [R1+0x830], R108 ;  /* 0x0008306c01007387 */ /* 0x000fe80000100a00 */
[----:B------:R4:W-:Y:S01]  /*eb720*/  STL.64 [R1+0x838], R110 ;  /* 0x0008386e01007387 */ /* 0x0009e20000100a00 */
[----:B--2---:R-:W-:-:S03]  /*eb730*/  IMAD.MOV.U32 R2, RZ, RZ, R24 ;  /* 0x000000ffff027224 */ /* 0x004fc600078e0018 */
[----:B------:R-:W-:Y:S01]  /*eb740*/  LDSM.16.M88.4 R196, [R0+UR13+0x13100] ;  /* 0x0131000d00c4783b */ /* 0x000fe20008000200 */
[----:B----4-:R-:W-:Y:S03]  /*eb750*/  HMMA.1688.F32.TF32 R108, R4, R24, R236 ;  /* 0x00000018046c723c */ /* 0x010fe600000810ec */
[----:B------:R-:W2:-:S15]  /*eb760*/  LDSM.16.M88.4 R236, [R0+UR13+0x9100] ;  /* 0x0091000d00ec783b */ /* 0x000e9e0008000200 */
[----:B------:R-:W-:-:S05]  /*eb770*/  NOP ;  /* 0x0000000000007918 */ /* 0x000fca0000000000 */
[----:B------:R-:W-:Y:S04]  /*eb780*/  STL.64 [R1+0x820], R108 ;  /* 0x0008206c01007387 */ /* 0x000fe80000100a00 */
[----:B------:R-:W-:Y:S04]  /*eb790*/  STL.64 [R1+0x828], R110 ;  /* 0x0008286e01007387 */ /* 0x000fe80000100a00 */
[----:B-1----:R-:W-:Y:S04]  /*eb7a0*/  STL [R1+0x97c0], R242 ;  /* 0x0097c0f201007387 */ /* 0x002fe80000100800 */
[----:B------:R-:W-:Y:S04]  /*eb7b0*/  STL.64 [R1+0x810], R20 ;  /* 0x0008101401007387 */ /* 0x000fe80000100a00 */
[----:B------:R1:W-:Y:S02]  /*eb7c0*/  STL.64 [R1+0x818], R22 ;  /* 0x0008181601007387 */ /* 0x0003e40000100a00 */
[C---:B-1----:R-:W-:Y:S02]  /*eb7d0*/  HMMA.1688.F32.TF32 R20, R4.reuse, R248, R232 ;  /* 0x000000f80414723c */ /* 0x042fe400000810e8 */
[----:B------:R-:W1:Y:S04]  /*eb7e0*/  LDSM.16.M88.4 R232, [R0+UR13+0xa100] ;  /* 0x00a1000d00e8783b */ /* 0x000e680008000200 */
[----:B------:R-:W-:Y:S01]  /*eb7f0*/  HMMA.1688.F32.TF32 R24, R4, R8, R212 ;  /* 0x000000080418723c */ /* 0x000fe200000810d4 */
[----:B------:R-:W-:Y:S04]  /*eb800*/  STL [R1+0x9798], R243 ;  /* 0x009798f301007387 */ /* 0x000fe80000100800 */
[----:B--2---:R-:W-:Y:S04]  /*eb810*/  STL [R1+0x975c], R238 ;  /* 0x00975cee01007387 */ /* 0x004fe80000100800 */
[----:B------:R-:W-:Y:S04]  /*eb820*/  STL [R1+0x9758], R239 ;  /* 0x009758ef01007387 */ /* 0x000fe80000100800 */
[----:B------:R-:W2:Y:S01]  /*eb830*/  LDSM.16.M88.4 R212, [R0+UR13+0xf100] ;  /* 0x00f1000d00d4783b */ /* 0x000ea20008000200 */
[----:B------:R-:W-:Y:S01]  /*eb840*/  MOV R192, R189 ;  /* 0x000000bd00c07202 */ /* 0x000fe20000000f00 */
[----:B------:R-:W-:-:S02]  /*eb850*/  IMAD.MOV.U32 R193, RZ, RZ, R188 ;  /* 0x000000ffffc17224 */ /* 0x000fc400078e00bc */
[----:B------:R-:W-:Y:S04]  /*eb860*/  LDSM.16.M88.4 R188, [R0+UR13+0x15100] ;  /* 0x0151000d00bc783b */ /* 0x000fe80008000200 */
[----:B------:R4:W-:Y:S04]  /*eb870*/  STL.64 [R1+0x800], R20 ;  /* 0x0008001401007387 */ /* 0x0009e80000100a00 */
[----:B------:R3:W-:Y:S04]  /*eb880*/  STL.64 [R1+0x808], R22 ;  /* 0x0008081601007387 */ /* 0x0007e80000100a00 */
        /* <DEDUP_REMOVED lines=10> */
[----:B------:R-:W-:Y:S04]  /*eb930*/  STL.64 [R1+0x7f0], R24 ;  /* 0x0007f01801007387 */ /* 0x000fe80000100a00 */
[----:B------:R1:W-:Y:S01]  /*eb940*/  STL.64 [R1+0x7f8], R26 ;  /* 0x0007f81a01007387 */ /* 0x0003e20000100a00 */
[----:B----4-:R-:W-:-:S02]  /*eb950*/  IMAD.MOV.U32 R20, RZ, RZ, R181 ;  /* 0x000000ffff147224 */ /* 0x010fc400078e00b5 */
[----:B------:R-:W-:Y:S01]  /*eb960*/  IMAD.MOV.U32 R21, RZ, RZ, R180 ;  /* 0x000000ffff157224 */ /* 0x000fe200078e00b4 */
[----:B---3--:R-:W-:Y:S01]  /*eb970*/  MOV R22, R177 ;  /* 0x000000b100167202 */ /* 0x008fe20000000f00 */
[----:B------:R-:W-:Y:S01]  /*eb980*/  LDSM.16.M88.4 R180, [R0+UR13+0x17100] ;  /* 0x0171000d00b4783b */ /* 0x000fe20008000200 */
[----:B-1----:R-:W-:Y:S03]  /*eb990*/  HMMA.1688.F32.TF32 R24, R4, R12, R192 ;  /* 0x0000000c0418723c */ /* 0x002fe600000810c0 */
[----:B------:R-:W1:Y:S01]  /*eb9a0*/  LDSM.16.M88.4 R192, [R0+UR13+0x14100] ;  /* 0x0141000d00c0783b */ /* 0x000e620008000200 */
[----:B------:R-:W-:-:S03]  /*eb9b0*/  IMAD.MOV.U32 R23, RZ, RZ, R176 ;  /* 0x000000ffff177224 */ /* 0x000fc600078e00b0 */
[----:B------:R-:W3:Y:S04]  /*eb9c0*/  LDSM.16.M88.4 R176, [R0+UR13+0x18100] ;  /* 0x0181000d00b0783b */ /* 0x000ee80008000200 */
[----:B--2---:R-:W-:Y:S04]  /*eb9d0*/  STL [R1+0x977c], R214 ;  /* 0x00977cd601007387 */ /* 0x004fe80000100800 */
        /* <DEDUP_REMOVED lines=10> */
[----:B------:R-:W-:-:S05]  /*eba80*/  MOV R14, R25 ;  /* 0x00000019000e7202 */ /* 0x000fca0000000f00 */
        /* <DEDUP_REMOVED lines=11> */
[----:B------:R1:W-:Y:S02]  /*ebb40*/  STL.64 [R1+0x7d0], R20 ;  /* 0x0007d01401007387 */ /* 0x0003e40000100a00 */
[----:B-1----:R-:W-:Y:S01]  /*ebb50*/  IMAD.MOV.U32 R20, RZ, RZ, R136 ;  /* 0x000000ffff147224 */ /* 0x002fe200078e0088 */
[----:B------:R-:W-:Y:S01]  /*ebb60*/  MOV R21, R137 ;  /* 0x0000008900157202 */ /* 0x000fe20000000f00 */
[----:B------:R-:W2:Y:S04]  /*ebb70*/  LDL.LU R136, [R1+0x9b74] ;  /* 0x009b740001887983 */ /* 0x000ea80000300800 */
[----:B------:R-:W3:Y:S01]  /*ebb80*/  LDL.LU R137, [R1+0x9b70] ;  /* 0x009b700001897983 */ /* 0x000ee20000300800 */
[----:B------:R-:W-:Y:S01]  /*ebb90*/  MOV R250, R22 ;  /* 0x0000001600fa7202 */ /* 0x000fe20000000f00 */
[----:B------:R-:W-:-:S02]  /*ebba0*/  IMAD.MOV.U32 R251, RZ, RZ, R23 ;  /* 0x000000fffffb7224 */ /* 0x000fc400078e0017 */
[----:B------:R-:W-:Y:S02]  /*ebbb0*/  IMAD.MOV.U32 R22, RZ, RZ, R173 ;  /* 0x000000ffff167224 */ /* 0x000fe400078e00ad */
[----:B------:R-:W-:Y:S02]  /*ebbc0*/  IMAD.MOV.U32 R23, RZ, RZ, R172 ;  /* 0x000000ffff177224 */ /* 0x000fe400078e00ac */
[----:B------:R-:W-:Y:S01]  /*ebbd0*/  IMAD.MOV.U32 R18, RZ, RZ, R24 ;  /* 0x000000ffff127224 */ /* 0x000fe200078e0018 */
[----:B------:R-:W1:Y:S01]  /*ebbe0*/  LDSM.16.M88.4 R172, [R0+UR13+0x19100] ;  /* 0x0191000d00ac783b */ /* 0x000e620008000200 */
[----:B------:R-:W-:Y:S01]  /*ebbf0*/  MOV R24, R169 ;  /* 0x000000a900187202 */ /* 0x000fe20000000f00 */
[----:B------:R-:W-:Y:S02]  /*ebc00*/  IMAD.MOV.U32 R25, RZ, RZ, R168 ;  /* 0x000000ffff197224 */ /* 0x000fe400078e00a8 */
[----:B------:R-:W-:Y:S02]  /*ebc10*/  IMAD.MOV.U32 R15, RZ, RZ, R26 ;  /* 0x000000ffff0f7224 */ /* 0x000fe400078e001a */
[----:B------:R-:W-:Y:S01]  /*ebc20*/  IMAD.MOV.U32 R19, RZ, RZ, R27 ;  /* 0x000000ffff137224 */ /* 0x000fe200078e001b */
[----:B------:R-:W4:Y:S01]  /*ebc30*/  LDSM.16.M88.4 R168, [R0+UR13+0x1a100] ;  /* 0x01a1000d00a8783b */ /* 0x000f220008000200 */
[----:B------:R-:W-:Y:S01]  /*ebc40*/  IMAD.MOV.U32 R26, RZ, RZ, R165 ;  /* 0x000000ffff1a7224 */ /* 0x000fe200078e00a5 */
[----:B------:R-:W-:Y:S01]  /*ebc50*/  MOV R27, R164 ;  /* 0x000000a4001b7202 */ /* 0x000fe20000000f00 */
[----:B------:R-:W-:Y:S01]  /*ebc60*/  IMAD.MOV.U32 R120, RZ, RZ, R161 ;  /* 0x000000ffff787224 */ /* 0x000fe200078e00a1 */
[----:B------:R-:W4:Y:S01]  /*ebc70*/  LDSM.16.M88.4 R164, [R0+UR13+0x1b100] ;  /* 0x01b1000d00a4783b */ /* 0x000f220008000200 */
[----:B------:R-:W-:-:S03]  /*ebc80*/  IMAD.MOV.U32 R121, RZ, RZ, R160 ;  /* 0x000000ffff797224 */ /* 0x000fc600078e00a0 */
[----:B------:R-:W4:Y:S01]  /*ebc90*/  LDSM.16.M88.4 R160, [R0+UR13+0x1c100] ;  /* 0x01c1000d00a0783b */ /* 0x000f220008000200 */
[----:B------:R-:W-:Y:S01]  /*ebca0*/  MOV R122, R157 ;  /* 0x0000009d007a7202 */ /* 0x000fe20000000f00 */
[----:B------:R-:W-:Y:S02]  /*ebcb0*/  IMAD.MOV.U32 R123, RZ, RZ, R156 ;  /* 0x000000ffff7b7224 */ /* 0x000fe400078e009c */
[----:B------:R-:W-:Y:S01]  /*ebcc0*/  IMAD.MOV.U32 R116, RZ, RZ, R153 ;  /* 0x000000ffff747224 */ /* 0x000fe200078e0099 */
[----:B------:R-:W4:Y:S01]  /*ebcd0*/  LDSM.16.M88.4 R156, [R0+UR13+0x1d100] ;  /* 0x01d1000d009c783b */ /* 0x000f220008000200 */
[----:B------:R-:W-:-:S03]  /*ebce0*/  MOV R117, R152 ;  /* 0x0000009800757202 */ /* 0x000fc60000000f00 */
[----:B------:R-:W4:Y:S01]  /*ebcf0*/  LDSM.16.M88.4 R152, [R0+UR13+0x1e100] ;  /* 0x01e1000d0098783b */ /* 0x000f220008000200 */
[----:B------:R-:W-:Y:S02]  /*ebd00*/  IMAD.MOV.U32 R118, RZ, RZ, R149 ;  /* 0x000000ffff767224 */ /* 0x000fe400078e0095 */
[----:B------:R-:W-:Y:S01]  /*ebd10*/  IMAD.MOV.U32 R119, RZ, RZ, R148 ;  /* 0x000000ffff777224 */ /* 0x000fe200078e0094 */
[----:B------:R-:W-:Y:S01]  /*ebd20*/  MOV R112, R145 ;  /* 0x0000009100707202 */ /* 0x000fe20000000f00 */
[----:B------:R-:W-:Y:S02]  /*ebd30*/  IMAD.MOV.U32 R113, RZ, RZ, R144 ;  /* 0x000000ffff717224 */ /* 0x000fe400078e0090 */
[----:B------:R-:W-:Y:S01]  /*ebd40*/  IMAD.MOV.U32 R114, RZ, RZ, R141 ;  /* 0x000000ffff727224 */ /* 0x000fe200078e008d */
[----:B------:R-:W-:Y:S01]  /*ebd50*/  MOV R115, R140 ;  /* 0x0000008c00737202 */ /* 0x000fe20000000f00 */
[----:B------:R-:W4:Y:S04]  /*ebd60*/  LDSM.16.M88.4 R148, [R0+UR13+0x1f100] ;  /* 0x01f1000d0094783b */ /* 0x000f280008000200 */
[----:B------:R-:W4:Y:S04]  /*ebd70*/  LDSM.16.M88.4 R144, [R0+UR13+0x20100] ;  /* 0x0201000d0090783b */ /* 0x000f280008000200 */
[----:B------:R-:W-:Y:S04]  /*ebd80*/  STL.64 [R1+0x9b28], R18 ;  /* 0x009b281201007387 */ /* 0x000fe80000100a00 */
[----:B------:R-:W4:Y:S04]  /*ebd90*/  LDSM.16.M88.4 R140, [R0+UR13+0x21100] ;  /* 0x0211000d008c783b */ /* 0x000f280008000200 */
[----:B------:R1:W-:Y:S01]  /*ebda0*/  STL.64 [R1+0x9b20], R16 ;  /* 0x009b201001007387 */ /* 0x0003e20000100a00 */
[----:B------:R-:W-:Y:S01]  /*ebdb0*/  MOV R110, R133 ;  /* 0x00000085006e7202 */ /* 0x000fe20000000f00 */
[----:B------:R-:W-:-:S02]  /*ebdc0*/  IMAD.MOV.U32 R111, RZ, RZ, R132 ;  /* 0x000000ffff6f7224 */ /* 0x000fc400078e0084 */
[----:B------:R-:W-:Y:S01]  /*ebdd0*/  LDSM.16.M88.4 R132, [R0+UR13+0x23100] ;  /* 0x0231000d0084783b */ /* 0x000fe20008000200 */
[----:B-1----:R-:W-:Y:S03]  /*ebde0*/  HMMA.1688.F32.TF32 R16, R4, R236, R112 ;  /* 0x000000ec0410723c */ /* 0x002fe60000081070 */
        /* <DEDUP_REMOVED lines=11> */
[----:B------:R-:W-:-:S02]  /*ebea0*/  IMAD.MOV.U32 R235, RZ, RZ, R17 ;  /* 0x000000ffffeb7224 */ /* 0x000fc400078e0011 */
[----:B------:R-:W-:Y:S01]  /*ebeb0*/  IMAD.MOV.U32 R230, RZ, RZ, R18 ;  /* 0x000000ffffe67224 */ /* 0x000fe200078e0012 */
[----:B------:R-:W-:Y:S02]  /*ebec0*/  MOV R231, R19 ;  /* 0x0000001300e77202 */ /* 0x000fe40000000f00 */
[----:B------:R-:W-:Y:S01]  /*ebed0*/  HMMA.1688.F32.TF32 R16, R4, R232, R116 ;  /* 0x000000e80410723c */ /* 0x000fe20000081074 */
        /* <DEDUP_REMOVED lines=8> */
[----:B------:R-:W-:-:S02]  /*ebf60*/  IMAD.MOV.U32 R243, RZ, RZ, R16 ;  /* 0x000000fffff37224 */ /* 0x000fc400078e0010 */
[----:B--2---:R-:W-:Y:S02]  /*ebf70*/  IMAD.MOV.U32 R109, RZ, RZ, R136 ;  /* 0x000000ffff6d7224 */ /* 0x004fe400078e0088 */
[----:B---3--:R-:W-:Y:S02]  /*ebf80*/  IMAD.MOV.U32 R108, RZ, RZ, R137 ;  /* 0x000000ffff6c7224 */ /* 0x008fe400078e0089 */
[----:B------:R-:W1:Y:S05]  /*ebf90*/  LDSM.16.M88.4 R136, [R0+UR13+0x22100] ;  /* 0x0221000d0088783b */ /* 0x000e6a0008000200 */
[C---:B------:R-:W-:Y:S01]  /*ebfa0*/  HMMA.1688.F32.TF32 R108, R4.reuse, R240, R108 ;  /* 0x000000f0046c723c */ /* 0x040fe2000008106c */
        /* <DEDUP_REMOVED lines=9> */
[----:B------:R1:W-:Y:S02]  /*ec040*/  STL.64 [R1+0x7a8], R18 ;  /* 0x0007a81201007387 */ /* 0x0003e40000100a00 */
[----:B-1----:R-:W-:Y:S01]  /*ec050*/  HMMA.1688.F32.TF32 R16, R4, R224, R24 ;  /* 0x000000e00410723c */ /* 0x002fe20000081018 */
[----:B------:R-:W-:Y:S01]  /*ec060*/  IMAD.MOV.U32 R14, RZ, RZ, R108 ;  /* 0x000000ffff0e7224 */ /* 0x000fe200078e006c */
[----:B------:R-:W-:Y:S01]  /*ec070*/  MOV R242, R109 ;  /* 0x0000006d00f27202 */ /* 0x000fe20000000f00 */
[----:B------:R-:W-:-:S02]  /*ec080*/  IMAD.MOV.U32 R10, RZ, RZ, R110 ;  /* 0x000000ffff0a7224 */ /* 0x000fc400078e006e */
[----:B------:R-:W-:Y:S02]  /*ec090*/  IMAD.MOV.U32 R11, RZ, RZ, R111 ;  /* 0x000000ffff0b7224 */ /* 0x000fe400078e006f */
[----:B------:R-:W-:-:S15]  /*ec0a0*/  HMMA.1688.F32.TF32 R108, R4, R228, R120 ;  /* 0x000000e4046c723c */ /* 0x000fde0000081078 */
[----:B------:R-:W-:-:S02]  /*ec0b0*/  NOP ;  /* 0x0000000000007918 */ /* 0x000fc40000000000 */
[----:B------:R-:W-:Y:S01]  /*ec0c0*/  IMAD.MOV.U32 R235, RZ, RZ, R16 ;  /* 0x000000ffffeb7224 */ /* 0x000fe200078e0010 */
[----:B------:R-:W-:Y:S01]  /*ec0d0*/  MOV R234, R17 ;  /* 0x0000001100ea7202 */ /* 0x000fe20000000f00 */
[----:B------:R-:W-:Y:S02]  /*ec0e0*/  IMAD.MOV.U32 R214, RZ, RZ, R18 ;  /* 0x000000ffffd67224 */ /* 0x000fe400078e0012 */
        /* <DEDUP_REMOVED lines=10> */
[----:B-1----:R-:W-:Y:S01]  /*ec190*/  IMAD.MOV.U32 R233, RZ, RZ, R128 ;  /* 0x000000ffffe97224 */ /* 0x002fe200078e0080 */
[----:B------:R-:W-:Y:S01]  /*ec1a0*/  MOV R218, R16 ;  /* 0x0000001000da7202 */ /* 0x000fe20000000f00 */
[----:B------:R-:W-:Y:S01]  /*ec1b0*/  IMAD.MOV.U32 R219, RZ, RZ, R17 ;  /* 0x000000ffffdb7224 */ /* 0x000fe200078e0011 */
[----:B------:R-:W2:Y:S01]  /*ec1c0*/  LDL.LU R16, [R1+0x11c0] ;  /* 0x0011c00001107983 */ /* 0x000ea20000300800 */
[----:B------:R-:W-:-:S03]  /*ec1d0*/  IMAD.MOV.U32 R222, RZ, RZ, R18 ;  /* 0x000000ffffde7224 */ /* 0x000fc600078e0012 */
[----:B------:R-:W2:Y:S01]  /*ec1e0*/  LDL.LU R17, [R1+0x11c4] ;  /* 0x0011c40001117983 */ /* 0x000ea20000300800 */
[----:B------:R-:W-:-:S03]  /*ec1f0*/  MOV R223, R19 ;  /* 0x0000001300df7202 */ /* 0x000fc60000000f00 */
[----:B------:R-:W2:Y:S04]  /*ec200*/  LDL.LU R18, [R1+0x11c8] ;  /* 0x0011c80001127983 */ /* 0x000ea80000300800 */
[----:B------:R-:W2:Y:S04]  /*ec210*/  LDL.LU R19, [R1+0x11cc] ;  /* 0x0011cc0001137983 */ /* 0x000ea80000300800 */
[----:B------:R-:W3:Y:S04]  /*ec220*/  LDL.LU R232, [R1+0x11e0] ;  /* 0x0011e00001e87983 */ /* 0x000ee80000300800 */
[----:B------:R-:W4:Y:S04]  /*ec230*/  LDL.LU R128, [R1+0x9b6c] ;  /* 0x009b6c0001807983 */ /* 0x000f280000300800 */
[----:B------:R-:W3:Y:S04]  /*ec240*/  LDL.LU R234, [R1+0x11e8] ;  /* 0x0011e80001ea7983 */ /* 0x000ee80000300800 */
[----:B------:R-:W3:Y:S04]  /*ec250*/  LDL.LU R235, [R1+0x11ec] ;  /* 0x0011ec0001eb7983 */ /* 0x000ee80000300800 */
[----:B------:R-:W2:Y:S04]  /*ec260*/  LDL.LU R20, [R1+0x1200] ;  /* 0x0012000001147983 */ /* 0x000ea80000300800 */
[----:B------:R-:W2:Y:S04]  /*ec270*/  LDL.LU R21, [R1+0x1204] ;  /* 0x0012040001157983 */ /* 0x000ea80000300800 */
[----:B------:R-:W2:Y:S01]  /*ec280*/  LDL.LU R22, [R1+0x1208] ;  /* 0x0012080001167983 */ /* 0x000ea20000300800 */
[----:B----4-:R-:W-:-:S03]  /*ec290*/  IMAD.MOV.U32 R23, RZ, RZ, R128 ;  /* 0x000000ffff177224 */ /* 0x010fc600078e0080 */
        /* <DEDUP_REMOVED lines=40> */
[C---:B--2---:R-:W-:Y:S06]  /*ec520*/  HMMA.1688.F32.TF32 R20, R4.reuse, R192, R20 ;  /* 0x000000c00414723c */ /* 0x044fec0000081014 */
[C---:B---3--:R-:W-:Y:S06]  /*ec530*/  HMMA.1688.F32.TF32 R108, R4.reuse, R216, R108 ;  /* 0x000000d8046c723c */ /* 0x048fec000008106c */
[C---:B----4-:R-:W-:Y:S06]  /*ec540*/  HMMA.1688.F32.TF32 R112, R4.reuse, R212, R112 ;  /* 0x000000d40470723c */ /* 0x050fec0000081070 */
[C---:B------:R-:W-:Y:S06]  /*ec550*/  HMMA.1688.F32.TF32 R120, R4.reuse, R204, R120 ;  /* 0x000000cc0478723c */ /* 0x040fec0000081078 */
[----:B------:R-:W-:Y:S06]  /*ec560*/  HMMA.1688.F32.TF32 R116, R4, R208, R116 ;  /* 0x000000d00474723c */ /* 0x000fec0000081074 */
[----:B------:R-:W-:Y:S01]  /*ec570*/  MOV R214, R108 ;  /* 0x0000006c00d67202 */ /* 0x000fe20000000f00 */
[----:B------:R-:W-:-:S05]  /*ec580*/  IMAD.MOV.U32 R215, RZ, RZ, R109 ;  /* 0x000000ffffd77224 */ /* 0x000fca00078e006d */
[----:B------:R-:W-:Y:S01]  /*ec590*/  IMAD.MOV.U32 R226, RZ, RZ, R112 ;  /* 0x000000ffffe27224 */ /* 0x000fe200078e0070 */
[----:B------:R-:W2:Y:S01]  /*ec5a0*/  LDL.LU.64 R108, [R1+0x9b60] ;  /* 0x009b6000016c7983 */ /* 0x000ea20000300a00 */
[----:B------:R-:W-:-:S03]  /*ec5b0*/  IMAD.MOV.U32 R227, RZ, RZ, R113 ;  /* 0x000000ffffe37224 */ /* 0x000fc600078e0071 */
[----:B------:R-:W3:Y:S06]  /*ec5c0*/  LDL.LU.64 R112, [R1+0x9b58] ;  /* 0x009b580001707983 */ /* 0x000eec0000300a00 */
[----:B------:R1:W-:Y:S04]  /*ec5d0*/  STL.64 [R1+0x740], R116 ;  /* 0x0007407401007387 */ /* 0x0003e80000100a00 */
[----:B------:R-:W-:Y:S04]  /*ec5e0*/  STL.64 [R1+0x748], R118 ;  /* 0x0007487601007387 */ /* 0x000fe80000100a00 */
[----:B-1----:R-:W4:Y:S04]  /*ec5f0*/  LDL.LU.64 R116, [R1+0x9b50] ;  /* 0x009b500001747983 */ /* 0x002f280000300a00 */
[----:B------:R1:W-:Y:S04]  /*ec600*/  STL.64 [R1+0x730], R120 ;  /* 0x0007307801007387 */ /* 0x0003e80000100a00 */
[----:B------:R-:W-:Y:S04]  /*ec610*/  STL.64 [R1+0x738], R122 ;  /* 0x0007387a01007387 */ /* 0x000fe80000100a00 */
[----:B-1----:R-:W2:Y:S01]  /*ec620*/  LDL.LU.64 R120, [R1+0x9b48] ;  /* 0x009b480001787983 */ /* 0x002ea20000300a00 */
[C---:B------:R-:W-:Y:S06]  /*ec630*/  HMMA.1688.F32.TF32 R128, R4.reuse, R200, R128 ;  /* 0x000000c80480723c */ /* 0x040fec0000081080 */
[----:B------:R-:W-:-:S15]  /*ec640*/  HMMA.1688.F32.TF32 R24, R4, R196, R24 ;  /* 0x000000c40418723c */ /* 0x000fde0000081018 */
[----:B------:R-:W-:-:S02]  /*ec650*/  NOP ;  /* 0x0000000000007918 */ /* 0x000fc40000000000 */
[----:B------:R1:W-:Y:S04]  /*ec660*/  STL.64 [R1+0x720], R128 ;  /* 0x0007208001007387 */ /* 0x0003e80000100a00 */
[----:B------:R-:W-:Y:S04]  /*ec670*/  STL.64 [R1+0x728], R130 ;  /* 0x0007288201007387 */ /* 0x000fe80000100a00 */
[----:B-1----:R-:W3:Y:S04]  /*ec680*/  LDL.LU R129, [R1+0x9b40] ;  /* 0x009b400001817983 */ /* 0x002ee80000300800 */
[----:B------:R1:W-:Y:S04]  /*ec690*/  STL.64 [R1+0x710], R24 ;  /* 0x0007101801007387 */ /* 0x0003e80000100a00 */
[----:B------:R-:W-:Y:S04]  /*ec6a0*/  STL.64 [R1+0x718], R26 ;  /* 0x0007181a01007387 */ /* 0x000fe80000100a00 */
[----:B-1----:R-:W3:Y:S04]  /*ec6b0*/  LDL.LU.64 R24, [R1+0x9b38] ;  /* 0x009b380001187983 */ /* 0x002ee80000300a00 */
[----:B------:R1:W-:Y:S04]  /*ec6c0*/  STL.64 [R1+0x700], R20 ;  /* 0x0007001401007387 */ /* 0x0003e80000100a00 */
[----:B------:R-:W-:Y:S04]  /*ec6d0*/  STL.64 [R1+0x708], R22 ;  /* 0x0007081601007387 */ /* 0x000fe80000100a00 */
[----:B-1----:R-:W3:Y:S01]  /*ec6e0*/  LDL.LU.64 R20, [R1+0x9b30] ;  /* 0x009b300001147983 */ /* 0x002ee20000300a00 */
[----:B------:R-:W-:-:S15]  /*ec6f0*/  HMMA.1688.F32.TF32 R16, R4, R176, R16 ;  /* 0x000000b00410723c */ /* 0x000fde0000081010 */
[----:B------:R-:W-:-:S09]  /*ec700*/  NOP ;  /* 0x0000000000007918 */ /* 0x000fd20000000000 */
[----:B------:R-:W-:Y:S01]  /*ec710*/  MOV R206, R16 ;  /* 0x0000001000ce7202 */ /* 0x000fe20000000f00 */
[----:B------:R-:W-:Y:S02]  /*ec720*/  IMAD.MOV.U32 R207, RZ, RZ, R17 ;  /* 0x000000ffffcf7224 */ /* 0x000fe400078e0011 */
[----:B------:R-:W-:Y:S01]  /*ec730*/  IMAD.MOV.U32 R178, RZ, RZ, R18 ;  /* 0x000000ffffb27224 */ /* 0x000fe200078e0012 */
[----:B------:R-:W-:Y:S02]  /*ec740*/  MOV R179, R19 ;  /* 0x0000001300b37202 */ /* 0x000fe40000000f00 */
[C---:B------:R-:W-:Y:S06]  /*ec750*/  HMMA.1688.F32.TF32 R16, R4.reuse, R172, R244 ;  /* 0x000000ac0410723c */ /* 0x040fec00000810f4 */
[----:B------:R-:W-:Y:S01]  /*ec760*/  HMMA.1688.F32.TF32 R220, R4, R188, R220 ;  /* 0x000000bc04dc723c */ /* 0x000fe200000810dc */
        /* <DEDUP_REMOVED lines=10> */
[----:B------:R-:W-:Y:S04]  /*ec810*/  LDS R244, [R3+UR12+0x84000] ;  /* 0x0840000c03f47984 */ /* 0x000fe80008000800 */
[----:B------:R-:W-:Y:S01]  /*ec820*/  LDS R246, [R3+UR12+0x84400] ;  /* 0x0844000c03f67984 */ /* 0x000fe20008000800 */
[----:B------:R-:W-:-:S02]  /*ec830*/  IMAD.MOV.U32 R198, RZ, RZ, R16 ;  /* 0x000000ffffc67224 */ /* 0x000fc400078e0010 */
[----:B------:R-:W-:Y:S01]  /*ec840*/  IMAD.MOV.U32 R199, RZ, RZ, R17 ;  /* 0x000000ffffc77224 */ /* 0x000fe200078e0011 */
[----:B------:R-:W-:Y:S01]  /*ec850*/  MOV R202, R18 ;  /* 0x0000001200ca7202 */ /* 0x000fe20000000f00 */
[----:B------:R-:W-:Y:S01]  /*ec860*/  IMAD.MOV.U32 R203, RZ, RZ, R19 ;  /* 0x000000ffffcb7224 */ /* 0x000fe200078e0013 */
[----:B------:R-:W-:Y:S01]  /*ec870*/  STL.64 [R1+0x6f0], R220 ;  /* 0x0006f0dc01007387 */ /* 0x000fe20000100a00 */
[----:B------:R-:W-:Y:S01]  /*ec880*/  HMMA.1688.F32.TF32 R16, R4, R168, R124 ;  /* 0x000000a80410723c */ /* 0x000fe2000008107c */
[----:B------:R-:W-:Y:S01]  /*ec890*/  IMAD.MOV.U32 R104, RZ, RZ, R81 ;  /* 0x000000ffff687224 */ /* 0x000fe200078e0051 */
[----:B------:R-:W-:Y:S01]  /*ec8a0*/  MOV R105, R80 ;  /* 0x0000005000697202 */ /* 0x000fe20000000f00 */
[----:B------:R1:W-:Y:S01]  /*ec8b0*/  STL.64 [R1+0x6f8], R222 ;  /* 0x0006f8de01007387 */ /* 0x0003e20000100a00 */
[----:B------:R-:W-:Y:S01]  /*ec8c0*/  MOV R114, R85 ;  /* 0x0000005500727202 */ /* 0x000fe20000000f00 */
[----:B------:R-:W-:Y:S02]  /*ec8d0*/  IMAD.MOV.U32 R115, RZ, RZ, R84 ;  /* 0x000000ffff737224 */ /* 0x000fe400078e0054 */
[----:B------:R-:W-:-:S02]  /*ec8e0*/  IMAD.MOV.U32 R110, RZ, RZ, R69 ;  /* 0x000000ffff6e7224 */ /* 0x000fc400078e0045 */
[----:B------:R-:W-:Y:S01]  /*ec8f0*/  IMAD.MOV.U32 R124, RZ, RZ, R57 ;  /* 0x000000ffff7c7224 */ /* 0x000fe200078e0039 */
[----:B------:R-:W-:Y:S01]  /*ec900*/  MOV R125, R56 ;  /* 0x00000038007d7202 */ /* 0x000fe20000000f00 */
[----:B------:R-:W-:Y:S02]  /*ec910*/  IMAD.MOV.U32 R126, RZ, RZ, R53 ;  /* 0x000000ffff7e7224 */ /* 0x000fe400078e0035 */
[----:B------:R-:W-:Y:S01]  /*ec920*/  IMAD.MOV.U32 R127, RZ, RZ, R52 ;  /* 0x000000ffff7f7224 */ /* 0x000fe200078e0034 */
[----:B------:R-:W-:Y:S01]  /*ec930*/  MOV R111, R68 ;  /* 0x00000044006f7202 */ /* 0x000fe20000000f00 */
[----:B------:R-:W-:Y:S04]  /*ec940*/  LDSM.16.M88.4 R84, [R0+UR13+0x31100] ;  /* 0x0311000d0054783b */ /* 0x000fe80008000200 */
[----:B------:R-:W-:Y:S04]  /*ec950*/  LDSM.16.M88.4 R80, [R0+UR13+0x32100] ;  /* 0x0321000d0050783b */ /* 0x000fe80008000200 */
[----:B------:R-:W-:Y:S04]  /*ec960*/  LDSM.16.M88.4 R76, [R0+UR13+0x33100] ;  /* 0x0331000d004c783b */ /* 0x000fe80008000200 */
[----:B------:R-:W-:Y:S01]  /*ec970*/  LDSM.16.M88.4 R60, [R0+UR13+0x37100] ;  /* 0x0371000d003c783b */ /* 0x000fe20008000200 */
[----:B------:R-:W-:Y:S01]  /*ec980*/  IMAD.MOV.U32 R190, RZ, RZ, R16 ;  /* 0x000000ffffbe7224 */ /* 0x000fe200078e0010 */
[----:B------:R-:W-:Y:S01]  /*ec990*/  MOV R191, R17 ;  /* 0x0000001100bf7202 */ /* 0x000fe20000000f00 */
[----:B------:R-:W-:-:S02]  /*ec9a0*/  IMAD.MOV.U32 R194, RZ, RZ, R18 ;  /* 0x000000ffffc27224 */ /* 0x000fc400078e0012 */
[----:B------:R-:W-:Y:S01]  /*ec9b0*/  IMAD.MOV.U32 R195, RZ, RZ, R19 ;  /* 0x000000ffffc37224 */ /* 0x000fe200078e0013 */
[----:B-1----:R-:W-:Y:S01]  /*ec9c0*/  HMMA.1688.F32.TF32 R220, R4, R184, R232 ;  /* 0x000000b804dc723c */ /* 0x002fe200000810e8 */
[----:B------:R-:W-:-:S15]  /*ec9d0*/  LDSM.16.M88.4 R68, [R0+UR13+0x35100] ;  /* 0x0351000d0044783b */ /* 0x000fde0008000200 */
[----:B------:R-:W-:-:S08]  /*ec9e0*/  NOP ;  /* 0x0000000000007918 */ /* 0x000fd00000000000 */
[----:B------:R-:W-:Y:S01]  /*ec9f0*/  IMAD.MOV.U32 R158, RZ, RZ, R220 ;  /* 0x000000ffff9e7224 */ /* 0x000fe200078e00dc */
[----:B------:R-:W-:Y:S01]  /*eca00*/  MOV R159, R221 ;  /* 0x000000dd009f7202 */ /* 0x000fe20000000f00 */
[----:B------:R-:W-:Y:S02]  /*eca10*/  IMAD.MOV.U32 R210, RZ, RZ, R222 ;  /* 0x000000ffffd27224 */ /* 0x000fe400078e00de */
[----:B------:R-:W-:Y:S02]  /*eca20*/  IMAD.MOV.U32 R211, RZ, RZ, R223 ;  /* 0x000000ffffd37224 */ /* 0x000fe400078e00df */
[----:B------:R-:W-:-:S15]  /*eca30*/  HMMA.1688.F32.TF32 R220, R4, R180, R240 ;  /* 0x000000b404dc723c */ /* 0x000fde00000810f0 */
[----:B------:R-:W-:-:S08]  /*eca40*/  NOP ;  /* 0x0000000000007918 */ /* 0x000fd00000000000 */
[----:B------:R-:W-:Y:S04]  /*eca50*/  STL.64 [R1+0x6d0], R220 ;  /* 0x0006d0dc01007387 */ /* 0x000fe80000100a00 */
[----:B------:R1:W-:Y:S01]  /*eca60*/  STL.64 [R1+0x6d8], R222 ;  /* 0x0006d8de01007387 */ /* 0x0003e20000100a00 */
[----:B--2---:R-:W-:Y:S01]  /*eca70*/  MOV R94, R121 ;  /* 0x00000079005e7202 */ /* 0x004fe20000000f00 */
[----:B------:R-:W-:-:S07]  /*eca80*/  IMAD.MOV.U32 R95, RZ, RZ, R120 ;  /* 0x000000ffff5f7224 */ /* 0x000fce00078e0078 */
[----:B------:R-:W-:Y:S01]  /*eca90*/  HMMA.1688.F32.TF32 R16, R4, R164, R92 ;  /* 0x000000a40410723c */ /* 0x000fe2000008105c */
[----:B----4-:R-:W-:Y:S01]  /*ecaa0*/  IMAD.MOV.U32 R98, RZ, RZ, R117 ;  /* 0x000000ffff627224 */ /* 0x010fe200078e0075 */
[----:B------:R-:W-:Y:S02]  /*ecab0*/  MOV R99, R116 ;  /* 0x0000007400637202 */ /* 0x000fe40000000f00 */
[----:B------:R-:W-:Y:S01]  /*ecac0*/  MOV R118, R109 ;  /* 0x0000006d00767202 */ /* 0x000fe20000000f00 */
[----:B------:R-:W-:Y:S02]  /*ecad0*/  IMAD.MOV.U32 R119, RZ, RZ, R108 ;  /* 0x000000ffff777224 */ /* 0x000fe400078e006c */
[----:B------:R-:W-:Y:S02]  /*ecae0*/  IMAD.MOV.U32 R120, RZ, RZ, R65 ;  /* 0x000000ffff787224 */ /* 0x000fe400078e0041 */
[----:B------:R-:W-:Y:S01]  /*ecaf0*/  IMAD.MOV.U32 R121, RZ, RZ, R64 ;  /* 0x000000ffff797224 */ /* 0x000fe200078e0040 */
[----:B------:R-:W-:-:S14]  /*ecb00*/  LDSM.16.M88.4 R92, [R0+UR13+0x2f100] ;  /* 0x02f1000d005c783b */ /* 0x000fdc0008000200 */
[----:B------:R-:W-:Y:S01]  /*ecb10*/  MOV R182, R16 ;  /* 0x0000001000b67202 */ /* 0x000fe20000000f00 */
[----:B------:R-:W-:Y:S02]  /*ecb20*/  IMAD.MOV.U32 R183, RZ, RZ, R17 ;  /* 0x000000ffffb77224 */ /* 0x000fe400078e0011 */
[----:B------:R-:W-:Y:S01]  /*ecb30*/  IMAD.MOV.U32 R186, RZ, RZ, R18 ;  /* 0x000000ffffba7224 */ /* 0x000fe200078e0012 */
[----:B------:R-:W-:Y:S01]  /*ecb40*/  MOV R187, R19 ;  /* 0x0000001300bb7202 */ /* 0x000fe20000000f00 */
[----:B---3--:R-:W-:Y:S01]  /*ecb50*/  IMAD.MOV.U32 R116, RZ, RZ, R113 ;  /* 0x000000ffff747224 */ /* 0x008fe200078e0071 */
[----:B------:R-:W-:Y:S01]  /*ecb60*/  HMMA.1688.F32.TF32 R16, R4, R160, R96 ;  /* 0x000000a00410723c */ /* 0x000fe20000081060 */
[----:B------:R-:W-:Y:S01]  /*ecb70*/  IMAD.MOV.U32 R117, RZ, RZ, R112 ;  /* 0x000000ffff757224 */ /* 0x000fe200078e0070 */
[----:B------:R-:W-:Y:S04]  /*ecb80*/  LDS R245, [R129+UR12+0x84000] ;  /* 0x0840000c81f57984 */ /* 0x000fe80008000800 */
[----:B------:R-:W-:Y:S01]  /*ecb90*/  LDS R247, [R129+UR12+0x84400] ;  /* 0x0844000c81f77984 */ /* 0x000fe20008000800 */
[----:B------:R-:W-:Y:S01]  /*ecba0*/  IMAD.MOV.U32 R113, RZ, RZ, R88 ;  /* 0x000000ffff717224 */ /* 0x000fe200078e0058 */
[----:B------:R-:W-:Y:S01]  /*ecbb0*/  MOV R108, R73 ;  /* 0x00000049006c7202 */ /* 0x000fe20000000f00 */
[----:B------:R-:W-:Y:S01]  /*ecbc0*/  IMAD.MOV.U32 R109, RZ, RZ, R72 ;  /* 0x000000ffff6d7224 */ /* 0x000fe200078e0048 */
[----:B------:R-:W-:Y:S04]  /*ecbd0*/  LDSM.16.M88.4 R96, [R0+UR13+0x2e100] ;  /* 0x02e1000d0060783b */ /* 0x000fe80008000200 */
[----:B------:R-:W-:Y:S10]  /*ecbe0*/  LDSM.16.M88.4 R64, [R0+UR13+0x36100] ;  /* 0x0361000d0040783b */ /* 0x000ff40008000200 */
[----:B------:R-:W-:-:S02]  /*ecbf0*/  IMAD.MOV.U32 R162, RZ, RZ, R16 ;  /* 0x000000ffffa27224 */ /* 0x000fc400078e0010 */
[----:B------:R-:W-:Y:S01]  /*ecc00*/  IMAD.MOV.U32 R163, RZ, RZ, R17 ;  /* 0x000000ffffa37224 */ /* 0x000fe200078e0011 */
[----:B------:R-:W-:Y:S01]  /*ecc10*/  MOV R174, R18 ;  /* 0x0000001200ae7202 */ /* 0x000fe20000000f00 */
[----:B------:R-:W-:Y:S02]  /*ecc20*/  IMAD.MOV.U32 R175, RZ, RZ, R19 ;  /* 0x000000ffffaf7224 */ /* 0x000fe400078e0013 */
[----:B-1----:R-:W-:Y:S01]  /*ecc30*/  IMAD.MOV.U32 R222, RZ, RZ, R21 ;  /* 0x000000ffffde7224 */ /* 0x002fe200078e0015 */
[----:B------:R-:W-:Y:S01]  /*ecc40*/  HMMA.1688.F32.TF32 R16, R4, R156, R100 ;  /* 0x0000009c0410723c */ /* 0x000fe20000081064 */
[----:B------:R-:W-:Y:S04]  /*ecc50*/  STL.64 [R1+0x9ad0], R162 ;  /* 0x009ad0a201007387 */ /* 0x000fe80000100a00 */
[----:B------:R-:W-:Y:S01]  /*ecc60*/  STL.64 [R1+0x9ac8], R160 ;  /* 0x009ac8a001007387 */ /* 0x000fe20000100a00 */
[----:B------:R-:W-:-:S02]  /*ecc70*/  MOV R223, R20 ;  /* 0x0000001400df7202 */ /* 0x000fc40000000f00 */
[----:B------:R-:W-:Y:S01]  /*ecc80*/  MOV R220, R25 ;  /* 0x0000001900dc7202 */ /* 0x000fe20000000f00 */
[----:B------:R-:W1:Y:S01]  /*ecc90*/  LDSM.16.M88.4 R20, [R0+UR13+0x24100] ;  /* 0x0241000d0014783b */ /* 0x000e620008000200 */
[----:B------:R-:W-:-:S03]  /*ecca0*/  IMAD.MOV.U32 R221, RZ, RZ, R24 ;  /* 0x000000ffffdd7224 */ /* 0x000fc600078e0018 */
[----:B------:R-:W2:Y:S01]  /*eccb0*/  LDSM.16.M88.4 R24, [R0+UR13+0x25100] ;  /* 0x0251000d0018783b */ /* 0x000ea20008000200 */
[----:B------:R-:W-:-:S03]  /*eccc0*/  IMAD.MOV.U32 R112, RZ, RZ, R89 ;  /* 0x000000ffff707224 */ /* 0x000fc600078e0059 */
[----:B------:R-:W3:Y:S01]  /*eccd0*/  LDSM.16.M88.4 R128, [R0+UR13+0x26100] ;  /* 0x0261000d0080783b */ /* 0x000ee20008000200 */
[----:B------:R-:W-:Y:S03]  /*ecce0*/  HMMA.1688.F32.TF32 R56, R4, R148, R108 ;  /* 0x000000940438723c */ /* 0x000fe6000008106c */
[----:B------:R-:W-:Y:S04]  /*eccf0*/  LDSM.16.M88.4 R100, [R0+UR13+0x2d100] ;  /* 0x02d1000d0064783b */ /* 0x000fe80008000200 */
[----:B------:R-:W-:Y:S01]  /*ecd00*/  LDSM.16.M88.4 R72, [R0+UR13+0x34100] ;  /* 0x0341000d0048783b */ /* 0x000fe20008000200 */
[----:B------:R-:W-:Y:S01]  /*ecd10*/  IMAD.MOV.U32 R170, RZ, RZ, R16 ;  /* 0x000000ffffaa7224 */ /* 0x000fe200078e0010 */
[----:B------:R-:W-:Y:S01]  /*ecd20*/  MOV R171, R17 ;  /* 0x0000001100ab7202 */ /* 0x000fe20000000f00 */
[----:B------:R-:W-:-:S02]  /*ecd30*/  IMAD.MOV.U32 R166, RZ, RZ, R18 ;  /* 0x000000ffffa67224 */ /* 0x000fc400078e0012 */
[----:B------:R-:W-:Y:S01]  /*ecd40*/  IMAD.MOV.U32 R167, RZ, RZ, R19 ;  /* 0x000000ffffa77224 */ /* 0x000fe200078e0013 */
[C---:B------:R-:W-:Y:S06]  /*ecd50*/  HMMA.1688.F32.TF32 R52, R4.reuse, R144, R112 ;  /* 0x000000900434723c */ /* 0x040fec0000081070 */
[C---:B------:R-:W-:Y:S01]  /*ecd60*/  HMMA.1688.F32.TF32 R16, R4.reuse, R152, R104 ;  /* 0x000000980410723c */ /* 0x040fe20000081068 */
[----:B------:R-:W-:Y:S04]  /*ecd70*/  LDSM.16.M88.4 R112, [R0+UR13+0x2a100] ;  /* 0x02a1000d0070783b */ /* 0x000fe80008000200 */
[----:B------:R-:W-:Y:S04]  /*ecd80*/  STL.64 [R1+0x9ae0], R166 ;  /* 0x009ae0a601007387 */ /* 0x000fe80000100a00 */
[----:B------:R-:W-:Y:S04]  /*ecd90*/  STL.64 [R1+0x9ad8], R164 ;  /* 0x009ad8a401007387 */ /* 0x000fe80000100a00 */
[----:B------:R-:W-:Y:S04]  /*ecda0*/  STL.64 [R1+0x9ac0], R158 ;  /* 0x009ac09e01007387 */ /* 0x000fe80000100a00 */
[----:B------:R-:W-:Y:S04]  /*ecdb0*/  STL.64 [R1+0x9ab8], R156 ;  /* 0x009ab89c01007387 */ /* 0x000fe80000100a00 */
[----:B------:R-:W-:Y:S04]  /*ecdc0*/  LDSM.16.M88.4 R108, [R0+UR13+0x2b100] ;  /* 0x02b1000d006c783b */ /* 0x000fe80008000200 */
[----:B------:R-:W-:Y:S04]  /*ecdd0*/  LDSM.16.M88.4 R104, [R0+UR13+0x2c100] ;  /* 0x02c1000d0068783b */ /* 0x000fe80008000200 */
[----:B------:R-:W-:Y:S04]  /*ecde0*/  LDSM.16.M88.4 R88, [R0+UR13+0x30100] ;  /* 0x0301000d0058783b */ /* 0x000fe80008000200 */
[----:B------:R-:W-:Y:S04]  /*ecdf0*/  STL.64 [R1+0x660], R16 ;  /* 0x0006601001007387 */ /* 0x000fe80000100a00 */
[----:B------:R4:W-:Y:S02]  /*ece00*/  STL.64 [R1+0x668], R18 ;  /* 0x0006681201007387 */ /* 0x0009e40000100a00 */
[----:B----4-:R-:W-:Y:S02]  /*ece10*/  HMMA.1688.F32.TF32 R16, R4, R140, R116 ;  /* 0x0000008c0410723c */ /* 0x010fe40000081074 */
[----:B------:R-:W-:-:S15]  /*ece20*/  LDSM.16.M88.4 R116, [R0+UR13+0x29100] ;  /* 0x0291000d0074783b */ /* 0x000fde0008000200 */
[----:B------:R-:W-:-:S07]  /*ece30*/  NOP ;  /* 0x0000000000007918 */ /* 0x000fce0000000000 */
        /* <DEDUP_REMOVED lines=17> */
[----:B-1----:R-:W-:Y:S04]  /*ecf50*/  STL [R1+0x9580], R22 ;  /* 0x0095801601007387 */ /* 0x002fe80000100800 */
[----:B------:R-:W1:Y:S04]  /*ecf60*/  LDSM.16.M88.4 R56, [R0+UR13+0x38100] ;  /* 0x0381000d0038783b */ /* 0x000e680008000200 */
[----:B------:R-:W-:Y:S04]  /*ecf70*/  STL [R1+0x957c], R23 ;  /* 0x00957c1701007387 */ /* 0x000fe80000100800 */
[----:B--2---:R-:W-:Y:S04]  /*ecf80*/  STL [R1+0x9574], R26 ;  /* 0x0095741a01007387 */ /* 0x004fe80000100800 */
[----:B------:R-:W2:Y:S01]  /*ecf90*/  LDSM.16.M88.4 R52, [R0+UR13+0x39100] ;  /* 0x0391000d0034783b */ /* 0x000ea20008000200 */
[----:B------:R-:W-:Y:S01]  /*ecfa0*/  MOV R232, R49 ;  /* 0x0000003100e87202 */ /* 0x000fe20000000f00 */
[----:B------:R-:W-:-:S02]  /*ecfb0*/  IMAD.MOV.U32 R233, RZ, RZ, R48 ;  /* 0x000000ffffe97224 */ /* 0x000fc400078e0030 */
[----:B------:R-:W-:Y:S04]  /*ecfc0*/  STL [R1+0x9570], R27 ;  /* 0x0095701b01007387 */ /* 0x000fe80000100800 */
[----:B---3--:R-:W-:Y:S04]  /*ecfd0*/  STL [R1+0x956c], R130 ;  /* 0x00956c8201007387 */ /* 0x008fe80000100800 */
[----:B------:R-:W3:Y:S01]  /*ecfe0*/  LDSM.16.M88.4 R48, [R0+UR13+0x3a100] ;  /* 0x03a1000d0030783b */ /* 0x000ee20008000200 */
[----:B------:R-:W-:Y:S01]  /*ecff0*/  IMAD.MOV.U32 R234, RZ, RZ, R45 ;  /* 0x000000ffffea7224 */ /* 0x000fe200078e002d */
[----:B------:R-:W-:-:S02]  /*ed000*/  MOV R235, R44 ;  /* 0x0000002c00eb7202 */ /* 0x000fc40000000f00 */
[----:B------:R-:W-:Y:S04]  /*ed010*/  STL [R1+0x9568], R131 ;  /* 0x0095688301007387 */ /* 0x000fe80000100800 */
[----:B------:R-:W3:Y:S01]  /*ed020*/  LDSM.16.M88.4 R44, [R0+UR13+0x3b100] ;  /* 0x03b1000d002c783b */ /* 0x000ee20008000200 */
[----:B------:R-:W-:Y:S02]  /*ed030*/  IMAD.MOV.U32 R240, RZ, RZ, R41 ;  /* 0x000000fffff07224 */ /* 0x000fe400078e0029 */
[----:B------:R-:W-:Y:S01]  /*ed040*/  IMAD.MOV.U32 R241, RZ, RZ, R40 ;  /* 0x000000fffff17224 */ /* 0x000fe200078e0028 */
[----:B------:R-:W-:Y:S01]  /*ed050*/  MOV R242, R37 ;  /* 0x0000002500f27202 */ /* 0x000fe20000000f00 */
[----:B------:R-:W3:Y:S01]  /*ed060*/  LDSM.16.M88.4 R40, [R0+UR13+0x3c100] ;  /* 0x03c1000d0028783b */ /* 0x000ee20008000200 */
[----:B------:R-:W-:-:S02]  /*ed070*/  IMAD.MOV.U32 R243, RZ, RZ, R36 ;  /* 0x000000fffff37224 */ /* 0x000fc400078e0024 */
[----:B------:R-:W-:Y:S01]  /*ed080*/  IMAD.MOV.U32 R146, RZ, RZ, R16 ;  /* 0x000000ffff927224 */ /* 0x000fe200078e0010 */
[----:B------:R-:W-:Y:S01]  /*ed090*/  MOV R147, R17 ;  /* 0x0000001100937202 */ /* 0x000fe20000000f00 */
[----:B------:R-:W3:Y:S01]  /*ed0a0*/  LDSM.16.M88.4 R36, [R0+UR13+0x3d100] ;  /* 0x03d1000d0024783b */ /* 0x000ee20008000200 */
[----:B------:R-:W-:Y:S01]  /*ed0b0*/  IMAD.MOV.U32 R16, RZ, RZ, R33 ;  /* 0x000000ffff107224 */ /* 0x000fe200078e0021 */
[----:B------:R-:W-:Y:S01]  /*ed0c0*/  MOV R17, R32 ;  /* 0x0000002000117202 */ /* 0x000fe20000000f00 */
[----:B------:R-:W-:Y:S02]  /*ed0d0*/  IMAD.MOV.U32 R150, RZ, RZ, R18 ;  /* 0x000000ffff967224 */ /* 0x000fe400078e0012 */
[----:B------:R-:W-:Y:S01]  /*ed0e0*/  IMAD.MOV.U32 R151, RZ, RZ, R19 ;  /* 0x000000ffff977224 */ /* 0x000fe200078e0013 */
[----:B------:R-:W3:Y:S01]  /*ed0f0*/  LDSM.16.M88.4 R32, [R0+UR13+0x3e100] ;  /* 0x03e1000d0020783b */ /* 0x000ee20008000200 */
[----:B------:R-:W-:Y:S02]  /*ed100*/  IMAD.MOV.U32 R18, RZ, RZ, R29 ;  /* 0x000000ffff127224 */ /* 0x000fe400078e001d */
[----:B------:R-:W-:-:S02]  /*ed110*/  IMAD.MOV.U32 R19, RZ, RZ, R28 ;  /* 0x000000ffff137224 */ /* 0x000fc400078e001c */
[----:B------:R-:W3:Y:S04]  /*ed120*/  LDSM.16.M88.4 R28, [R0+UR13+0x3f100] ;  /* 0x03f1000d001c783b */ /* 0x000ee80008000200 */
        /* <DEDUP_REMOVED lines=29> */
[C---:B------:R-:W-:Y:S06]  /*ed300*/  HMMA.1688.F32.TF32 R156, R4.reuse, R20, R220 ;  /* 0x00000014049c723c */ /* 0x040fec00000810dc */
[----:B------:R-:W-:Y:S01]  /*ed310*/  HMMA.1688.F32.TF32 R16, R4, R24, R16 ;  /* 0x000000180410723c */ /* 0x000fe20000081010 */
        /* <DEDUP_REMOVED lines=22> */
[----:B------:R-:W-:Y:S01]  /*ed480*/  STL.64 [R1+0xe00], R156 ;  /* 0x000e009c01007387 */ /* 0x000fe20000100a00 */
[----:B----4-:R-:W-:-:S03]  /*ed490*/  IMAD.MOV.U32 R78, RZ, RZ, R16 ;  /* 0x000000ffff4e7224 */ /* 0x010fc600078e0010 */
[----:B------:R1:W-:Y:S01]  /*ed4a0*/  STL.64 [R1+0xe08], R158 ;  /* 0x000e089e01007387 */ /* 0x0003e20000100a00 */
[----:B------:R-:W-:-:S03]  /*ed4b0*/  IMAD.MOV.U32 R79, RZ, RZ, R17 ;  /* 0x000000ffff4f7224 */ /* 0x000fc600078e0011 */
[----:B------:R-:W2:Y:S01]  /*ed4c0*/  LDL.LU R16, [R1+0x18d0] ;  /* 0x0018d00001107983 */ /* 0x000ea20000300800 */
[----:B------:R-:W-:-:S03]  /*ed4d0*/  MOV R82, R18 ;  /* 0x0000001200527202 */ /* 0x000fc60000000f00 */
[----:B------:R-:W2:Y:S01]  /*ed4e0*/  LDL.LU R17, [R1+0x18d4] ;  /* 0x0018d40001117983 */ /* 0x000ea20000300800 */
[----:B------:R-:W-:-:S03]  /*ed4f0*/  IMAD.MOV.U32 R83, RZ, RZ, R19 ;  /* 0x000000ffff537224 */ /* 0x000fc600078e0013 */
[----:B------:R-:W2:Y:S04]  /*ed500*/  LDL.LU R18, [R1+0x18d8] ;  /* 0x0018d80001127983 */ /* 0x000ea80000300800 */
[----:B------:R-:W2:Y:S01]  /*ed510*/  LDL.LU R19, [R1+0x18dc] ;  /* 0x0018dc0001137983 */ /* 0x000ea20000300800 */
[----:B-1----:R-:W-:Y:S03]  /*ed520*/  HMMA.1688.F32.TF32 R156, R4, R128, R240 ;  /* 0x00000080049c723c */ /* 0x002fe600000810f0 */
[----:B------:R-:W-:Y:S04]  /*ed530*/  STL [R1+0x961c], R83 ;  /* 0x00961c5301007387 */ /* 0x000fe80000100800 */
[----:B------:R-:W-:Y:S04]  /*ed540*/  STL [R1+0x9618], R82 ;  /* 0x0096185201007387 */ /* 0x000fe80000100800 */
[----:B------:R-:W-:Y:S04]  /*ed550*/  STL [R1+0x9614], R79 ;  /* 0x0096144f01007387 */ /* 0x000fe80000100800 */
[----:B------:R1:W-:Y:S04]  /*ed560*/  STL [R1+0x9610], R78 ;  /* 0x0096104e01007387 */ /* 0x0003e80000100800 */
        /* <DEDUP_REMOVED lines=8> */
[----:B------:R-:W-:Y:S03]  /*ed5f0*/  HMMA.1688.F32.TF32 R156, R4, R124, R232 ;  /* 0x0000007c049c723c */ /* 0x000fe600000810e8 */
[----:B------:R-:W-:Y:S04]  /*ed600*/  STL [R1+0x962c], R99 ;  /* 0x00962c6301007387 */ /* 0x000fe80000100800 */
[----:B------:R-:W-:Y:S04]  /*ed610*/  STL [R1+0x9628], R98 ;  /* 0x0096286201007387 */ /* 0x000fe80000100800 */
[----:B------:R4:W-:Y:S04]  /*ed620*/  STL [R1+0x9624], R95 ;  /* 0x0096245f01007387 */ /* 0x0009e80000100800 */
[----:B------:R4:W-:Y:S04]  /*ed630*/  STL [R1+0x9620], R94 ;  /* 0x0096205e01007387 */ /* 0x0009e80000100800 */
        /* <DEDUP_REMOVED lines=16> */
[----:B--2---:R-:W-:-:S15]  /*ed740*/  HMMA.1688.F32.TF32 R16, R4, R120, R16 ;  /* 0x000000780410723c */ /* 0x004fde0000081010 */
[----:B------:R-:W-:-:S09]  /*ed750*/  NOP ;  /* 0x0000000000007918 */ /* 0x000fd20000000000 */
[----:B------:R-:W-:Y:S02]  /*ed760*/  IMAD.MOV.U32 R70, RZ, RZ, R16 ;  /* 0x000000ffff467224 */ /* 0x000fe400078e0010 */
[----:B------:R-:W-:Y:S01]  /*ed770*/  IMAD.MOV.U32 R71, RZ, RZ, R17 ;  /* 0x000000ffff477224 */ /* 0x000fe200078e0011 */
[----:B------:R-:W2:Y:S01]  /*ed780*/  LDL.LU R16, [R1+0x1890] ;  /* 0x0018900001107983 */ /* 0x000ea20000300800 */
[----:B------:R-:W-:-:S03]  /*ed790*/  MOV R74, R18 ;  /* 0x00000012004a7202 */ /* 0x000fc60000000f00 */
[----:B------:R-:W2:Y:S01]  /*ed7a0*/  LDL.LU R17, [R1+0x1894] ;  /* 0x0018940001117983 */ /* 0x000ea20000300800 */
[----:B------:R-:W-:-:S03]  /*ed7b0*/  IMAD.MOV.U32 R75, RZ, RZ, R19 ;  /* 0x000000ffff4b7224 */ /* 0x000fc600078e0013 */
[----:B------:R-:W2:Y:S04]  /*ed7c0*/  LDL.LU R18, [R1+0x1898] ;  /* 0x0018980001127983 */ /* 0x000ea80000300800 */
[----:B------:R-:W2:Y:S01]  /*ed7d0*/  LDL.LU R19, [R1+0x189c] ;  /* 0x00189c0001137983 */ /* 0x000ea20000300800 */
[----:B---3--:R-:W-:-:S15]  /*ed7e0*/  HMMA.1688.F32.TF32 R156, R4, R116, R240 ;  /* 0x00000074049c723c */ /* 0x008fde00000810f0 */
[----:B------:R-:W-:-:S09]  /*ed7f0*/  NOP ;  /* 0x0000000000007918 */ /* 0x000fd20000000000 */
[----:B------:R-:W-:Y:S01]  /*ed800*/  IMAD.MOV.U32 R62, RZ, RZ, R156 ;  /* 0x000000ffff3e7224 */ /* 0x000fe200078e009c */
[----:B------:R-:W-:Y:S01]  /*ed810*/  MOV R63, R157 ;  /* 0x0000009d003f7202 */ /* 0x000fe20000000f00 */
[----:B------:R-:W-:Y:S02]  /*ed820*/  IMAD.MOV.U32 R66, RZ, RZ, R158 ;  /* 0x000000ffff427224 */ /* 0x000fe400078e009e */
[----:B------:R-:W-:Y:S02]  /*ed830*/  IMAD.MOV.U32 R67, RZ, RZ, R159 ;  /* 0x000000ffff437224 */ /* 0x000fe400078e009f */
[----:B----4-:R-:W-:Y:S01]  /*ed840*/  HMMA.1688.F32.TF32 R156, R4, R112, R220 ;  /* 0x00000070049c723c */ /* 0x010fe200000810dc */
[----:B------:R-:W-:Y:S04]  /*ed850*/  STL [R1+0x964c], R75 ;  /* 0x00964c4b01007387 */ /* 0x000fe80000100800 */
[----:B------:R-:W-:Y:S04]  /*ed860*/  STL [R1+0x9648], R74 ;  /* 0x0096484a01007387 */ /* 0x000fe80000100800 */
[----:B------:R3:W-:Y:S04]  /*ed870*/  STL [R1+0x9644], R71 ;  /* 0x0096444701007387 */ /* 0x0007e80000100800 */
[----:B------:R4:W-:Y:S04]  /*ed880*/  STL [R1+0x9640], R70 ;  /* 0x0096404601007387 */ /* 0x0009e80000100800 */
[----:B------:R-:W3:Y:S04]  /*ed890*/  LDL.LU R240, [R1+0xd70] ;  /* 0x000d700001f07983 */ /* 0x000ee80000300800 */
[----:B------:R-:W3:Y:S04]  /*ed8a0*/  LDL.LU R241, [R1+0xd74] ;  /* 0x000d740001f17983 */ /* 0x000ee80000300800 */
[----:B------:R-:W3:Y:S04]  /*ed8b0*/  LDL.LU R242, [R1+0xd78] ;  /* 0x000d780001f27983 */ /* 0x000ee80000300800 */
[----:B------:R-:W3:Y:S01]  /*ed8c0*/  LDL.LU R243, [R1+0xd7c] ;  /* 0x000d7c0001f37983 */ /* 0x000ee20000300800 */
        /* <DEDUP_REMOVED lines=15> */
[----:B-1----:R-:W-:-:S02]  /*ed9c0*/  IMAD.MOV.U32 R78, RZ, RZ, R157 ;  /* 0x000000ffff4e7224 */ /* 0x002fc400078e009d */
[----:B------:R-:W-:Y:S01]  /*ed9d0*/  IMAD.MOV.U32 R79, RZ, RZ, R156 ;  /* 0x000000ffff4f7224 */ /* 0x000fe200078e009c */
        /* <DEDUP_REMOVED lines=24> */
[----:B------:R-:W4:Y:S01]  /*edb60*/  LDL.LU R162, [R1+0xd48] ;  /* 0x000d480001a27983 */ /* 0x000f220000300800 */
[----:B---3--:R-:W-:Y:S03]  /*edb70*/  HMMA.1688.F32.TF32 R156, R4, R100, R240 ;  /* 0x00000064049c723c */ /* 0x008fe600000810f0 */
        /* <DEDUP_REMOVED lines=31> */
[----:B----4-:R-:W-:Y:S03]  /*edd70*/  HMMA.1688.F32.TF32 R156, R4, R92, R164 ;  /* 0x0000005c049c723c */ /* 0x010fe600000810a4 */
[----:B------:R-:W-:Y:S04]  /*edd80*/  STL [R1+0x96a4], R111 ;  /* 0x0096a46f01007387 */ /* 0x000fe80000100800 */
[----:B------:R-:W-:-:S15]  /*edd90*/  STL [R1+0x96a0], R110 ;  /* 0x0096a06e01007387 */ /* 0x000fde0000100800 */
[----:B------:R-:W-:-:S02]  /*edda0*/  NOP ;  /* 0x0000000000007918 */ /* 0x000fc40000000000 */
[----:B------:R-:W-:Y:S02]  /*eddb0*/  IMAD.MOV.U32 R91, RZ, RZ, R158 ;  /* 0x000000ffff5b7224 */ /* 0x000fe400078e009e */
[----:B------:R-:W-:Y:S02]  /*eddc0*/  IMAD.MOV.U32 R90, RZ, RZ, R159 ;  /* 0x000000ffff5a7224 */ /* 0x000fe400078e009f */
[----:B------:R-:W-:Y:S01]  /*eddd0*/  IMAD.MOV.U32 R71, RZ, RZ, R156 ;  /* 0x000000ffff477224 */ /* 0x000fe200078e009c */
[----:B------:R-:W-:Y:S02]  /*edde0*/  MOV R70, R157 ;  /* 0x0000009d00467202 */ /* 0x000fe40000000f00 */
[C---:B---3--:R-:W-:Y:S01]  /*eddf0*/  HMMA.1688.F32.TF32 R156, R4.reuse, R88, R160 ;  /* 0x00000058049c723c */ /* 0x048fe200000810a0 */
[----:B------:R-:W-:Y:S05]  /*ede00*/  STL.64 [R1+0x9a90], R90 ;  /* 0x009a905a01007387 */ /* 0x000fea0000100a00 */
[----:B------:R1:W-:Y:S02]  /*ede10*/  STL.64 [R1+0x9a88], R88 ;  /* 0x009a885801007387 */ /* 0x0003e40000100a00 */
[----:B-1----:R-:W-:-:S15]  /*ede20*/  HMMA.1688.F32.TF32 R88, R4, R80, R232 ;  /* 0x000000500458723c */ /* 0x002fde00000810e8 */
[----:B------:R-:W-:-:S09]  /*ede30*/  NOP ;  /* 0x0000000000007918 */ /* 0x000fd20000000000 */
[----:B------:R-:W-:Y:S01]  /*ede40*/  IMAD.MOV.U32 R118, RZ, RZ, R88 ;  /* 0x000000ffff767224 */ /* 0x000fe200078e0058 */
[----:B------:R-:W-:Y:S01]  /*ede50*/  MOV R119, R89 ;  /* 0x0000005900777202 */ /* 0x000fe20000000f00 */
[----:B------:R-:W-:Y:S02]  /*ede60*/  IMAD.MOV.U32 R122, RZ, RZ, R90 ;  /* 0x000000ffff7a7224 */ /* 0x000fe400078e005a */
[----:B------:R-:W-:Y:S02]  /*ede70*/  IMAD.MOV.U32 R123, RZ, RZ, R91 ;  /* 0x000000ffff7b7224 */ /* 0x000fe400078e005b */
[----:B------:R-:W-:Y:S01]  /*ede80*/  HMMA.1688.F32.TF32 R88, R4, R76, R240 ;  /* 0x0000004c0458723c */ /* 0x000fe200000810f0 */
[----:B------:R-:W-:Y:S01]  /*ede90*/  MOV R63, R156 ;  /* 0x0000009c003f7202 */ /* 0x000fe20000000f00 */
[----:B------:R-:W-:Y:S02]  /*edea0*/  IMAD.MOV.U32 R62, RZ, RZ, R157 ;  /* 0x000000ffff3e7224 */ /* 0x000fe400078e009d */
[----:B------:R-:W-:Y:S01]  /*edeb0*/  IMAD.MOV.U32 R75, RZ, RZ, R158 ;  /* 0x000000ffff4b7224 */ /* 0x000fe200078e009e */
[----:B------:R-:W-:-:S02]  /*edec0*/  MOV R74, R159 ;  /* 0x0000009f004a7202 */ /* 0x000fc40000000f00 */
[----:B------:R-:W-:-:S15]  /*eded0*/  HMMA.1688.F32.TF32 R156, R4, R84, R220 ;  /* 0x00000054049c723c */ /* 0x000fde00000810dc */
[----:B------:R-:W-:-:S02]  /*edee0*/  NOP ;  /* 0x0000000000007918 */ /* 0x000fc40000000000 */
[----:B------:R-:W-:Y:S01]  /*edef0*/  MOV R78, R88 ;  /* 0x00000058004e7202 */ /* 0x000fe20000000f00 */
[----:B------:R-:W-:-:S05]  /*edf00*/  IMAD.MOV.U32 R79, RZ, RZ, R89 ;  /* 0x000000ffff4f7224 */ /* 0x000fca00078e0059 */
[----:B------:R-:W-:Y:S04]  /*edf10*/  STL.64 [R1+0x9a60], R78 ;  /* 0x009a604e01007387 */ /* 0x000fe80000100a00 */
[----:B------:R1:W-:Y:S04]  /*edf20*/  STL.64 [R1+0x9a58], R76 ;  /* 0x009a584c01007387 */ /* 0x0003e80000100a00 */
        /* <DEDUP_REMOVED lines=12> */
[----:B------:R-:W-:-:S02]  /*edff0*/  IMAD.MOV.U32 R103, RZ, RZ, R156 ;  /* 0x000000ffff677224 */ /* 0x000fc400078e009c */
[----:B------:R-:W-:Y:S01]  /*ee000*/  IMAD.MOV.U32 R102, RZ, RZ, R157 ;  /* 0x000000ffff667224 */ /* 0x000fe200078e009d */
[----:B------:R-:W-:Y:S01]  /*ee010*/  MOV R67, R158 ;  /* 0x0000009e00437202 */ /* 0x000fe20000000f00 */
[----:B------:R-:W-:Y:S02]  /*ee020*/  IMAD.MOV.U32 R66, RZ, RZ, R159 ;  /* 0x000000ffff427224 */ /* 0x000fe400078e009f */
[----:B------:R-:W-:Y:S01]  /*ee030*/  IMAD.MOV.U32 R107, RZ, RZ, R90 ;  /* 0x000000ffff6b7224 */ /* 0x000fe200078e005a */
[----:B------:R-:W-:Y:S01]  /*ee040*/  MOV R106, R91 ;  /* 0x0000005b006a7202 */ /* 0x000fe20000000f00 */
        /* <DEDUP_REMOVED lines=38> */
[----:B-1----:R-:W3:Y:S04]  /*ee2b0*/  LDL.LU R72, [R1+0xce0] ;  /* 0x000ce00001487983 */ /* 0x002ee80000300800 */
[----:B------:R-:W3:Y:S04]  /*ee2c0*/  LDL.LU R73, [R1+0xce4] ;  /* 0x000ce40001497983 */ /* 0x000ee80000300800 */
[----:B------:R-:W3:Y:S04]  /*ee2d0*/  LDL.LU R74, [R1+0xce8] ;  /* 0x000ce800014a7983 */ /* 0x000ee80000300800 */
[----:B------:R-:W3:Y:S01]  /*ee2e0*/  LDL.LU R75, [R1+0xcec] ;  /* 0x000cec00014b7983 */ /* 0x000ee20000300800 */
[----:B--2---:R-:W-:-:S15]  /*ee2f0*/  HMMA.1688.F32.TF32 R16, R4, R68, R16 ;  /* 0x000000440410723c */ /* 0x004fde0000081010 */
[----:B------:R-:W-:-:S09]  /*ee300*/  NOP ;  /* 0x0000000000007918 */ /* 0x000fd20000000000 */
[----:B------:R-:W-:Y:S02]  /*ee310*/  IMAD.MOV.U32 R23, RZ, RZ, R18 ;  /* 0x000000ffff177224 */ /* 0x000fe400078e0012 */
[----:B------:R-:W-:Y:S02]  /*ee320*/  IMAD.MOV.U32 R127, RZ, RZ, R19 ;  /* 0x000000ffff7f7224 */ /* 0x000fe400078e0013 */
[----:B------:R-:W-:Y:S01]  /*ee330*/  IMAD.MOV.U32 R126, RZ, RZ, R16 ;  /* 0x000000ffff7e7224 */ /* 0x000fe200078e0010 */
[----:B------:R-:W-:Y:S01]  /*ee340*/  MOV R22, R17 ;  /* 0x0000001100167202 */ /* 0x000fe20000000f00 */
[----:B------:R-:W2:Y:S04]  /*ee350*/  LDL.LU.64 R18, [R1+0x9b28] ;  /* 0x009b280001127983 */ /* 0x000ea80000300a00 */
[----:B------:R-:W2:Y:S04]  /*ee360*/  LDL.LU.64 R16, [R1+0x9b20] ;  /* 0x009b200001107983 */ /* 0x000ea80000300a00 */
[----:B------:R-:W-:Y:S04]  /*ee370*/  STL.64 [R1+0x9a80], R70 ;  /* 0x009a804601007387 */ /* 0x000fe80000100a00 */
[----:B------:R4:W-:Y:S04]  /*ee380*/  STL.64 [R1+0x9a78], R68 ;  /* 0x009a784401007387 */ /* 0x0009e80000100a00 */
[----:B------:R-:W-:Y:S04]  /*ee390*/  STL.64 [R1+0x9ab0], R66 ;  /* 0x009ab04201007387 */ /* 0x000fe80000100a00 */
[----:B------:R1:W-:Y:S01]  /*ee3a0*/  STL.64 [R1+0x9aa8], R64 ;  /* 0x009aa84001007387 */ /* 0x0003e20000100a00 */
[C---:B----4-:R-:W-:Y:S06]  /*ee3b0*/  HMMA.1688.F32.TF32 R68, R4.reuse, R60, R92 ;  /* 0x0000003c0444723c */ /* 0x050fec000008105c */
[C---:B---3--:R-:W-:Y:S06]  /*ee3c0*/  HMMA.1688.F32.TF32 R72, R4.reuse, R64, R72 ;  /* 0x000000400448723c */ /* 0x048fec0000081048 */
[----:B-1----:R-:W-:-:S12]  /*ee3d0*/  HMMA.1688.F32.TF32 R64, R4, R56, R76 ;  /* 0x000000380440723c */ /* 0x002fd8000008104c */
[----:B------:R-:W-:Y:S02]  /*ee3e0*/  IMAD.MOV.U32 R86, RZ, RZ, R68 ;  /* 0x000000ffff567224 */ /* 0x000fe400078e0044 */
[----:B------:R-:W-:Y:S01]  /*ee3f0*/  IMAD.MOV.U32 R87, RZ, RZ, R69 ;  /* 0x000000ffff577224 */ /* 0x000fe200078e0045 */
[----:B------:R-:W-:Y:S01]  /*ee400*/  MOV R82, R70 ;  /* 0x0000004600527202 */ /* 0x000fe20000000f00 */
[----:B------:R-:W-:Y:S02]  /*ee410*/  IMAD.MOV.U32 R83, RZ, RZ, R71 ;  /* 0x000000ffff537224 */ /* 0x000fe400078e0047 */
[----:B------:R-:W-:Y:S01]  /*ee420*/  HMMA.1688.F32.TF32 R68, R4, R48, R156 ;  /* 0x000000300444723c */ /* 0x000fe2000008109c */
[----:B------:R-:W-:Y:S01]  /*ee430*/  MOV R26, R72 ;  /* 0x00000048001a7202 */ /* 0x000fe20000000f00 */
[----:B------:R-:W-:Y:S02]  /*ee440*/  IMAD.MOV.U32 R27, RZ, RZ, R73 ;  /* 0x000000ffff1b7224 */ /* 0x000fe400078e0049 */
[----:B------:R-:W-:Y:S01]  /*ee450*/  IMAD.MOV.U32 R130, RZ, RZ, R74 ;  /* 0x000000ffff827224 */ /* 0x000fe200078e004a */
[----:B------:R-:W-:-:S02]  /*ee460*/  MOV R131, R75 ;  /* 0x0000004b00837202 */ /* 0x000fc40000000f00 */
[C---:B------:R-:W-:Y:S01]  /*ee470*/  HMMA.1688.F32.TF32 R72, R4.reuse, R52, R88 ;  /* 0x000000340448723c */ /* 0x040fe20000081058 */
[----:B------:R-:W-:Y:S01]  /*ee480*/  IMAD.MOV.U32 R111, RZ, RZ, R64 ;  /* 0x000000ffff6f7224 */ /* 0x000fe200078e0040 */
[----:B------:R-:W-:Y:S01]  /*ee490*/  MOV R110, R65 ;  /* 0x00000041006e7202 */ /* 0x000fe20000000f00 */
[----:B------:R-:W-:Y:S02]  /*ee4a0*/  IMAD.MOV.U32 R98, RZ, RZ, R66 ;  /* 0x000000ffff627224 */ /* 0x000fe400078e0042 */
[----:B------:R-:W-:Y:S02]  /*ee4b0*/  IMAD.MOV.U32 R99, RZ, RZ, R67 ;  /* 0x000000ffff637224 */ /* 0x000fe400078e0043 */
[----:B------:R-:W-:-:S15]  /*ee4c0*/  HMMA.1688.F32.TF32 R64, R4, R44, R164 ;  /* 0x0000002c0440723c */ /* 0x000fde00000810a4 */
[----:B------:R-:W-:-:S01]  /*ee4d0*/  NOP ;  /* 0x0000000000007918 */ /* 0x000fc20000000000 */
        /* <DEDUP_REMOVED lines=9> */
[----:B------:R-:W-:Y:S05]  /*ee570*/  HMMA.1688.F32.TF32 R4, R4, R28, R240 ;  /* 0x0000001c0404723c */ /* 0x000fea00000810f0 */
[----:B------:R1:W-:Y:S04]  /*ee580*/  STL.64 [R1+0xc80], R72 ;  /* 0x000c804801007387 */ /* 0x0003e80000100a00 */
[----:B------:R-:W-:Y:S08]  /*ee590*/  STL.64 [R1+0xc88], R74 ;  /* 0x000c884a01007387 */ /* 0x000ff00000100a00 */
[----:B------:R-:W-:Y:S01]  /*ee5a0*/  STL [R1+0xc64], R65 ;  /* 0x000c644101007387 */ /* 0x000fe20000100800 */
[----:B------:R-:W-:-:S03]  /*ee5b0*/  MOV R31, R64 ;  /* 0x00000040001f7202 */ /* 0x000fc60000000f00 */
[----:B------:R3:W-:Y:S04]  /*ee5c0*/  STL.64 [R1+0xc70], R68 ;  /* 0x000c704401007387 */ /* 0x0007e80000100a00 */
[----:B------:R4:W-:Y:S04]  /*ee5d0*/  STL.64 [R1+0xc78], R70 ;  /* 0x000c784601007387 */ /* 0x0009e80000100a00 */
[----:B------:R-:W-:Y:S04]  /*ee5e0*/  STL.64 [R1+0xc68], R66 ;  /* 0x000c684201007387 */ /* 0x000fe80000100a00 */
[----:B------:R-:W-:Y:S04]  /*ee5f0*/  STL [R1+0x9440], R31 ;  /* 0x0094401f01007387 */ /* 0x000fe80000100800 */
[----:B------:R2:W-:Y:S04]  /*ee600*/  STL [R1+0x650], R4 ;  /* 0x0006500401007387 */ /* 0x0005e80000100800 */
[----:B------:R-:W2:Y:S04]  /*ee610*/  LDL R160, [R1] ;  /* 0x0000000001a07983 */ /* 0x000ea80000100800 */
[----:B------:R-:W2:Y:S04]  /*ee620*/  LDL R161, [R1+0x4] ;  /* 0x0000040001a17983 */ /* 0x000ea80000100800 */
[----:B-1----:R-:W2:Y:S04]  /*ee630*/  LDL R72, [R1+0x30] ;  /* 0x0000300001487983 */ /* 0x002ea80000100800 */
[----:B------:R-:W2:Y:S04]  /*ee640*/  LDL R73, [R1+0x34] ;  /* 0x0000340001497983 */ /* 0x000ea80000100800 */
[----:B---3--:R-:W2:Y:S04]  /*ee650*/  LDL.LU R68, [R1+0x1750] ;  /* 0x0017500001447983 */ /* 0x008ea80000300800 */
[----:B------:R-:W2:Y:S04]  /*ee660*/  LDL.LU R69, [R1+0x1754] ;  /* 0x0017540001457983 */ /* 0x000ea80000300800 */
[----:B----4-:R-:W2:Y:S04]  /*ee670*/  LDL.LU R70, [R1+0x1758] ;  /* 0x0017580001467983 */ /* 0x010ea80000300800 */
[----:B------:R-:W2:Y:S04]  /*ee680*/  LDL.LU R71, [R1+0x175c] ;  /* 0x00175c0001477983 */ /* 0x000ea80000300800 */
[----:B------:R-:W3:Y:S04]  /*ee690*/  LDL R76, [R1+0x20] ;  /* 0x00002000014c7983 */ /* 0x000ee80000100800 */
[----:B------:R-:W3:Y:S04]  /*ee6a0*/  LDL R77, [R1+0x24] ;  /* 0x00002400014d7983 */ /* 0x000ee80000100800 */
        /* <DEDUP_REMOVED lines=30> */
[----:B------:R-:W-:-:S05]  /*ee890*/  MOV R35, R7 ;  /* 0x0000000700237202 */ /* 0x000fca0000000f00 */
[----:B------:R-:W-:Y:S04]  /*ee8a0*/  STL [R1+0x94a4], R35 ;  /* 0x0094a42301007387 */ /* 0x000fe80000100800 */
[----:B------:R-:W-:Y:S04]  /*ee8b0*/  STL [R1+0x94a0], R34 ;  /* 0x0094a02201007387 */ /* 0x000fe80000100800 */
[----:B------:R-:W-:Y:S01]  /*ee8c0*/  STL [R1+0x949c], R30 ;  /* 0x00949c1e01007387 */ /* 0x000fe20000100800 */
[----:B--2---:R-:W-:-:S15]  /*ee8d0*/  HMMA.1688.F32.TF32 R4, R244, R72, R68 ;  /* 0x00000048f404723c */ /* 0x004fde0000081044 */
[----:B------:R-:W-:-:S08]  /*ee8e0*/  NOP ;  /* 0x0000000000007918 */ /* 0x000fd00000000000 */
[----:B------:R3:W-:Y:S01]  /*ee8f0*/  STL [R1+0x640], R4 ;  /* 0x0006400401007387 */ /* 0x0007e20000100800 */
[----:B------:R-:W-:Y:S01]  /*ee900*/  MOV R31, R5 ;  /* 0x00000005001f7202 */ /* 0x000fe20000000f00 */
[----:B------:R-:W-:Y:S02]  /*ee910*/  IMAD.MOV.U32 R38, RZ, RZ, R6 ;  /* 0x000000ffff267224 */ /* 0x000fe400078e0006 */
[----:B------:R-:W-:Y:S02]  /*ee920*/  IMAD.MOV.U32 R39, RZ, RZ, R7 ;  /* 0x000000ffff277224 */ /* 0x000fe400078e0007 */
[C---:B---3--:R-:W-:Y:S06]  /*ee930*/  HMMA.1688.F32.TF32 R4, R244.reuse, R76, R92 ;  /* 0x0000004cf404723c */ /* 0x048fec000008105c */
[----:B----4-:R-:W-:Y:S01]  /*ee940*/  HMMA.1688.F32.TF32 R64, R244, R156, R88 ;  /* 0x0000009cf440723c */ /* 0x010fe20000081058 */
[----:B------:R-:W-:Y:S04]  /*ee950*/  STL [R1+0x94b0], R39 ;  /* 0x0094b02701007387 */ /* 0x000fe80000100800 */
[----:B------:R-:W-:Y:S04]  /*ee960*/  STL [R1+0x94ac], R38 ;  /* 0x0094ac2601007387 */ /* 0x000fe80000100800 */
[----:B------:R-:W-:Y:S09]  /*ee970*/  STL [R1+0x94a8], R31 ;  /* 0x0094a81f01007387 */ /* 0x000ff20000100800 */
[----:B------:R-:W-:Y:S01]  /*ee980*/  MOV R51, R4 ;  /* 0x0000000400337202 */ /* 0x000fe20000000f00 */
[----:B------:R-:W-:-:S02]  /*ee990*/  IMAD.MOV.U32 R42, RZ, RZ, R5 ;  /* 0x000000ffff2a7224 */ /* 0x000fc400078e0005 */
[----:B------:R-:W-:Y:S01]  /*ee9a0*/  IMAD.MOV.U32 R46, RZ, RZ, R6 ;  /* 0x000000ffff2e7224 */ /* 0x000fe200078e0006 */
[----:B------:R-:W-:Y:S02]  /*ee9b0*/  MOV R47, R7 ;  /* 0x00000007002f7202 */ /* 0x000fe40000000f00 */
[----:B------:R-:W-:Y:S03]  /*ee9c0*/  HMMA.1688.F32.TF32 R4, R244, R160, R164 ;  /* 0x000000a0f404723c */ /* 0x000fe600000810a4 */
[----:B------:R1:W-:Y:S04]  /*ee9d0*/  STL [R1+0x94c0], R47 ;  /* 0x0094c02f01007387 */ /* 0x0003e80000100800 */
[----:B------:R-:W-:Y:S04]  /*ee9e0*/  STL [R1+0x94bc], R46 ;  /* 0x0094bc2e01007387 */ /* 0x000fe80000100800 */
[----:B------:R-:W-:Y:S04]  /*ee9f0*/  STL [R1+0x94b8], R42 ;  /* 0x0094b82a01007387 */ /* 0x000fe80000100800 */
[----:B------:R-:W-:Y:S08]  /*eea00*/  STL [R1+0x94b4], R51 ;  /* 0x0094b43301007387 */ /* 0x000ff00000100800 */
[----:B------:R-:W-:Y:S04]  /*eea10*/  STL.64 [R1+0x610], R4 ;  /* 0x0006100401007387 */ /* 0x000fe80000100a00 */
[----:B------:R-:W-:Y:S04]  /*eea20*/  STL.64 [R1+0x620], R64 ;  /* 0x0006204001007387 */ /* 0x000fe80000100a00 */
[----:B------:R-:W-:Y:S04]  /*eea30*/  STL.64 [R1+0x628], R66 ;  /* 0x0006284201007387 */ /* 0x000fe80000100a00 */
[----:B------:R2:W-:Y:S01]  /*eea40*/  STL [R1+0x618], R6 ;  /* 0x0006180601007387 */ /* 0x0005e20000100800 */
[----:B-1----:R-:W-:-:S02]  /*eea50*/  IMAD.MOV.U32 R47, RZ, RZ, R7 ;  /* 0x000000ffff2f7224 */ /* 0x002fc400078e0007 */
[----:B--2---:R-:W-:Y:S03]  /*eea60*/  HMMA.1688.F32.TF32 R4, R244, R248, R220 ;  /* 0x000000f8f404723c */ /* 0x004fe600000810dc */
[----:B------:R-:W-:Y:S04]  /*eea70*/  STL [R1+0x94cc], R47 ;  /* 0x0094cc2f01007387 */ /* 0x000fe80000100800 */
[----:B------:R-:W-:Y:S04]  /*eea80*/  STL.64 [R1+0x99f0], R250 ;  /* 0x0099f0fa01007387 */ /* 0x000fe80000100a00 */
[----:B------:R-:W-:-:S12]  /*eea90*/  STL.64 [R1+0x99e8], R248 ;  /* 0x0099e8f801007387 */ /* 0x000fd80000100a00 */
[----:B------:R-:W-:Y:S04]  /*eeaa0*/  STL.64 [R1+0x600], R4 ;  /* 0x0006000401007387 */ /* 0x000fe80000100a00 */
[----:B------:R1:W-:Y:S02]  /*eeab0*/  STL.64 [R1+0x608], R6 ;  /* 0x0006080601007387 */ /* 0x0003e40000100a00 */
[----:B-1----:R-:W-:Y:S02]  /*eeac0*/  HMMA.1688.F32.TF32 R4, R244, R8, R232 ;  /* 0x00000008f404723c */ /* 0x002fe400000810e8 */
[----:B------:R-:W-:Y:S04]  /*eead0*/  STL.64 [R1+0x99e0], R10 ;  /* 0x0099e00a01007387 */ /* 0x000fe80000100a00 */
[----:B------:R-:W-:-:S15]  /*eeae0*/  STL.64 [R1+0x99d8], R8 ;  /* 0x0099d80801007387 */ /* 0x000fde0000100a00 */
[----:B------:R-:W-:-:S03]  /*eeaf0*/  NOP ;  /* 0x0000000000007918 */ /* 0x000fc60000000000 */
[----:B------:R-:W-:Y:S01]  /*eeb00*/  IMAD.MOV.U32 R38, RZ, RZ, R4 ;  /* 0x000000ffff267224 */ /* 0x000fe200078e0004 */
[----:B------:R-:W-:Y:S01]  /*eeb10*/  MOV R31, R5 ;  /* 0x00000005001f7202 */ /* 0x000fe20000000f00 */
[----:B------:R-:W-:Y:S02]  /*eeb20*/  IMAD.MOV.U32 R35, RZ, RZ, R6 ;  /* 0x000000ffff237224 */ /* 0x000fe400078e0006 */
[----:B------:R-:W-:Y:S02]  /*eeb30*/  IMAD.MOV.U32 R34, RZ, RZ, R7 ;  /* 0x000000ffff227224 */ /* 0x000fe400078e0007 */
[----:B------:R-:W-:Y:S01]  /*eeb40*/  HMMA.1688.F32.TF32 R4, R244, R12, R240 ;  /* 0x0000000cf404723c */ /* 0x000fe200000810f0 */
[----:B------:R-:W-:Y:S04]  /*eeb50*/  STL [R1+0x94c8], R31 ;  /* 0x0094c81f01007387 */ /* 0x000fe80000100800 */
[----:B------:R-:W-:-:S15]  /*eeb60*/  STL [R1+0x94c4], R38 ;  /* 0x0094c42601007387 */ /* 0x000fde0000100800 */
[----:B------:R-:W-:-:S03]  /*eeb70*/  NOP ;  /* 0x0000000000007918 */ /* 0x000fc60000000000 */
[----:B------:R1:W-:Y:S04]  /*eeb80*/  STL.64 [R1+0x5e0], R4 ;  /* 0x0005e00401007387 */ /* 0x0003e80000100a00 */
        /* <DEDUP_REMOVED lines=38> */
[----:B------:R-:W4:Y:S01]  /*eedf0*/  LDL.LU R5, [R1+0x1654] ;  /* 0x0016540001057983 */ /* 0x000f220000300800 */
[----:B------:R-:W-:-:S03]  /*eee00*/  MOV R47, R7 ;  /* 0x00000007002f7202 */ /* 0x000fc60000000f00 */
        /* <DEDUP_REMOVED lines=29> */
[----:B------:R-:W-:-:S09]  /*eefe0*/  NOP ;  /* 0x0000000000007918 */ /* 0x000fd20000000000 */
[----:B------:R-:W-:Y:S01]  /*eeff0*/  MOV R54, R242 ;  /* 0x000000f200367202 */ /* 0x000fe20000000f00 */
[----:B------:R-:W-:Y:S02]  /*ef000*/  IMAD.MOV.U32 R55, RZ, RZ, R243 ;  /* 0x000000ffff377224 */ /* 0x000fe400078e00f3 */
[----:B------:R-:W-:Y:S02]  /*ef010*/  IMAD.MOV.U32 R30, RZ, RZ, R240 ;  /* 0x000000ffff1e7224 */ /* 0x000fe400078e00f0 */
[----:B------:R-:W-:Y:S01]  /*ef020*/  IMAD.MOV.U32 R50, RZ, RZ, R241 ;  /* 0x000000ffff327224 */ /* 0x000fe200078e00f1 */
[----:B------:R-:W3:Y:S04]  /*ef030*/  LDL.LU.64 R242, [R1+0x9b10] ;  /* 0x009b100001f27983 */ /* 0x000ee80000300a00 */
[----:B------:R-:W4:Y:S01]  /*ef040*/  LDL.LU.64 R240, [R1+0x9b08] ;  /* 0x009b080001f07983 */ /* 0x000f220000300a00 */
[C---:B--2---:R-:W-:Y:S03]  /*ef050*/  HMMA.1688.F32.TF32 R232, R244.reuse, R236, R232 ;  /* 0x000000ecf4e8723c */ /* 0x044fe600000810e8 */
        /* <DEDUP_REMOVED lines=12> */
[----:B---3--:R-:W-:Y:S04]  /*ef120*/  STL.64 [R1+0x9a10], R242 ;  /* 0x009a10f201007387 */ /* 0x008fe80000100a00 */
[----:B------:R1:W-:Y:S04]  /*ef130*/  STL.64 [R1+0x9a08], R240 ;  /* 0x009a08f001007387 */ /* 0x0003e80000100a00 */
[----:B-1----:R-:W3:Y:S04]  /*ef140*/  LDL.LU R240, [R1+0x16a0] ;  /* 0x0016a00001f07983 */ /* 0x002ee80000300800 */
[----:B------:R-:W3:Y:S04]  /*ef150*/  LDL.LU R241, [R1+0x16a4] ;  /* 0x0016a40001f17983 */ /* 0x000ee80000300800 */
[----:B------:R-:W3:Y:S04]  /*ef160*/  LDL.LU R242, [R1+0x16a8] ;  /* 0x0016a80001f27983 */ /* 0x000ee80000300800 */
[----:B------:R-:W3:Y:S04]  /*ef170*/  LDL.LU R243, [R1+0x16ac] ;  /* 0x0016ac0001f37983 */ /* 0x000ee80000300800 */
[----:B------:R-:W-:Y:S04]  /*ef180*/  STL.64 [R1+0x5b0], R232 ;  /* 0x0005b0e801007387 */ /* 0x000fe80000100a00 */
[----:B------:R1:W-:Y:S04]  /*ef190*/  STL.64 [R1+0x5b8], R234 ;  /* 0x0005b8ea01007387 */ /* 0x0003e80000100a00 */
[----:B-1----:R-:W4:Y:S04]  /*ef1a0*/  LDL.LU.64 R234, [R1+0x9af0] ;  /* 0x009af00001ea7983 */ /* 0x002f280000300a00 */
[----:B------:R-:W3:Y:S04]  /*ef1b0*/  LDL.LU.64 R232, [R1+0x9ae8] ;  /* 0x009ae80001e87983 */ /* 0x000ee80000300a00 */
[----:B------:R-:W-:Y:S04]  /*ef1c0*/  STL.64 [R1+0x9a20], R238 ;  /* 0x009a20ee01007387 */ /* 0x000fe80000100a00 */
[----:B------:R1:W-:Y:S04]  /*ef1d0*/  STL.64 [R1+0x9a18], R236 ;  /* 0x009a18ec01007387 */ /* 0x0003e80000100a00 */
[----:B-1----:R-:W3:Y:S04]  /*ef1e0*/  LDL.LU R236, [R1+0x16b0] ;  /* 0x0016b00001ec7983 */ /* 0x002ee80000300800 */
[----:B------:R-:W3:Y:S04]  /*ef1f0*/  LDL.LU R237, [R1+0x16b4] ;  /* 0x0016b40001ed7983 */ /* 0x000ee80000300800 */
[----:B------:R-:W3:Y:S04]  /*ef200*/  LDL.LU R238, [R1+0x16b8] ;  /* 0x0016b80001ee7983 */ /* 0x000ee80000300800 */
[----:B------:R-:W3:Y:S01]  /*ef210*/  LDL.LU R239, [R1+0x16bc] ;  /* 0x0016bc0001ef7983 */ /* 0x000ee20000300800 */
[C---:B--2---:R-:W-:Y:S06]  /*ef220*/  HMMA.1688.F32.TF32 R16, R244.reuse, R224, R16 ;  /* 0x000000e0f410723c */ /* 0x044fec0000081010 */
[C---:B------:R-:W-:Y:S01]  /*ef230*/  HMMA.1688.F32.TF32 R4, R244.reuse, R208, R4 ;  /* 0x000000d0f404723c */ /* 0x040fe20000081004 */
[----:B----4-:R-:W-:Y:S04]  /*ef240*/  STL.64 [R1+0x9a30], R234 ;  /* 0x009a30ea01007387 */ /* 0x010fe80000100a00 */
[----:B---3--:R1:W-:Y:S01]  /*ef250*/  STL.64 [R1+0x9a28], R232 ;  /* 0x009a28e801007387 */ /* 0x0083e20000100a00 */
[C---:B------:R-:W-:Y:S06]  /*ef260*/  HMMA.1688.F32.TF32 R236, R244.reuse, R232, R236 ;  /* 0x000000e8f4ec723c */ /* 0x040fec00000810ec */
        /* <DEDUP_REMOVED lines=149> */
[----:B------:R1:W-:Y:S02]  /*efbc0*/  STL.64 [R1+0x478], R226 ;  /* 0x000478e201007387 */ /* 0x0003e40000100a00 */
[C---:B-1----:R-:W-:Y:S01]  /*efbd0*/  HMMA.1688.F32.TF32 R224, R244.reuse, R152, R4 ;  /* 0x00000098f4e0723c */ /* 0x042fe20000081004 */
[----:B------:R-:W-:Y:S01]  /*efbe0*/  LOP3.LUT R43, R252, 0x20, RZ, 0x3c, !PT ;  /* 0x00000020fc2b7812 */ /* 0x000fe200078e3cff */
[----:B------:R-:W-:Y:S04]  /*efbf0*/  LDS R4, [R252+UR12+0x84080] ;  /* 0x0840800cfc047984 */ /* 0x000fe80008000800 */
[----:B------:R-:W-:Y:S04]  /*efc00*/  LDS R6, [R252+UR12+0x84480] ;  /* 0x0844800cfc067984 */ /* 0x000fe80008000800 */
[----:B------:R-:W-:Y:S04]  /*efc10*/  LDS R5, [R43+UR12+0x84080] ;  /* 0x0840800c2b057984 */ /* 0x000fe80008000800 */
[----:B------:R-:W1:Y:S09]  /*efc20*/  LDS R7, [R43+UR12+0x84480] ;  /* 0x0844800c2b077984 */ /* 0x000e720008000800 */
[----:B------:R-:W-:Y:S04]  /*efc30*/  STL.64 [R1+0x460], R224 ;  /* 0x000460e001007387 */ /* 0x000fe80000100a00 */
[----:B------:R4:W-:Y:S02]  /*efc40*/  STL.64 [R1+0x468], R226 ;  /* 0x000468e201007387 */ /* 0x0009e40000100a00 */
[C---:B----4-:R-:W-:Y:S02]  /*efc50*/  HMMA.1688.F32.TF32 R224, R244.reuse, R144, R232 ;  /* 0x00000090f4e0723c */ /* 0x050fe400000810e8 */
[----:B------:R-:W-:Y:S04]  /*efc60*/  STL.64 [R1+0x99c0], R146 ;  /* 0x0099c09201007387 */ /* 0x000fe80000100a00 */
[----:B------:R-:W-:Y:S04]  /*efc70*/  STL.64 [R1+0xc50], R228 ;  /* 0x000c50e401007387 */ /* 0x000fe80000100a00 */
[----:B------:R-:W-:Y:S04]  /*efc80*/  STL.64 [R1+0xc58], R230 ;  /* 0x000c58e601007387 */ /* 0x000fe80000100a00 */
[----:B------:R4:W-:Y:S02]  /*efc90*/  STL.64 [R1+0x99b8], R144 ;  /* 0x0099b89001007387 */ /* 0x0009e40000100a00 */
[C---:B----4-:R-:W-:Y:S07]  /*efca0*/  HMMA.1688.F32.TF32 R144, R244.reuse, R140, R236 ;  /* 0x0000008cf490723c */ /* 0x050fee00000810ec */
        /* <DEDUP_REMOVED lines=8> */
[----:B------:R-:W-:Y:S09]  /*efd30*/  STL.64 [R1+0x9998], R136 ;  /* 0x0099988801007387 */ /* 0x000ff20000100a00 */
[----:B------:R-:W-:Y:S04]  /*efd40*/  STL.64 [R1+0xc20], R140 ;  /* 0x000c208c01007387 */ /* 0x000fe80000100a00 */
[----:B------:R-:W-:Y:S04]  /*efd50*/  STL.64 [R1+0xc28], R142 ;  /* 0x000c288e01007387 */ /* 0x000fe80000100a00 */
[----:B------:R-:W-:Y:S04]  /*efd60*/  STL.64 [R1+0x9990], R134 ;  /* 0x0099908601007387 */ /* 0x000fe80000100a00 */
[----:B------:R4:W-:Y:S04]  /*efd70*/  STL.64 [R1+0x9988], R132 ;  /* 0x0099888401007387 */ /* 0x0009e80000100a00 */
[----:B------:R-:W-:Y:S04]  /*efd80*/  STL.64 [R1+0xc10], R16 ;  /* 0x000c101001007387 */ /* 0x000fe80000100a00 */
[----:B------:R3:W-:Y:S01]  /*efd90*/  STL.64 [R1+0xc18], R18 ;  /* 0x000c181201007387 */ /* 0x0007e20000100a00 */
[C---:B----4-:R-:W-:Y:S06]  /*efda0*/  HMMA.1688.F32.TF32 R132, R244.reuse, R20, R12 ;  /* 0x00000014f484723c */ /* 0x050fec000008100c */
[C---:B---3--:R-:W-:Y:S06]  /*efdb0*/  HMMA.1688.F32.TF32 R16, R244.reuse, R24, R8 ;  /* 0x00000018f410723c */ /* 0x048fec0000081008 */
        /* <DEDUP_REMOVED lines=8> */
[C---:B---3--:R-:W-:Y:S06]  /*efe40*/  HMMA.1688.F32.TF32 R16, R244.reuse, R120, R68 ;  /* 0x00000078f410723c */ /* 0x048fec0000081044 */
[C---:B----4-:R-:W-:Y:S01]  /*efe50*/  HMMA.1688.F32.TF32 R12, R244.reuse, R116, R72 ;  /* 0x00000074f40c723c */ /* 0x050fe20000081048 */
[----:B------:R-:W-:Y:S04]  /*efe60*/  STL.64 [R1+0xbd0], R8 ;  /* 0x000bd00801007387 */ /* 0x000fe80000100a00 */
[----:B------:R3:W-:Y:S02]  /*efe70*/  STL.64 [R1+0xbd8], R10 ;  /* 0x000bd80a01007387 */ /* 0x0007e40000100a00 */
[C---:B---3--:R-:W-:Y:S10]  /*efe80*/  HMMA.1688.F32.TF32 R8, R244.reuse, R112, R92 ;  /* 0x00000070f408723c */ /* 0x048ff4000008105c */
[----:B------:R-:W-:Y:S04]  /*efe90*/  STL.64 [R1+0xbc0], R16 ;  /* 0x000bc01001007387 */ /* 0x000fe80000100a00 */
[----:B------:R3:W-:Y:S04]  /*efea0*/  STL.64 [R1+0xbc8], R18 ;  /* 0x000bc81201007387 */ /* 0x0007e80000100a00 */
[----:B------:R-:W-:Y:S04]  /*efeb0*/  STL.64 [R1+0xbb0], R12 ;  /* 0x000bb00c01007387 */ /* 0x000fe80000100a00 */
[----:B------:R4:W-:Y:S01]  /*efec0*/  STL.64 [R1+0xbb8], R14 ;  /* 0x000bb80e01007387 */ /* 0x0009e20000100a00 */
[C---:B---3--:R-:W-:Y:S06]  /*efed0*/  HMMA.1688.F32.TF32 R16, R244.reuse, R108, R76 ;  /* 0x0000006cf410723c */ /* 0x048fec000008104c */
[C---:B----4-:R-:W-:Y:S01]  /*efee0*/  HMMA.1688.F32.TF32 R12, R244.reuse, R104, R88 ;  /* 0x00000068f40c723c */ /* 0x050fe20000081058 */
[----:B------:R3:W-:Y:S04]  /*efef0*/  STL.64 [R1+0xba0], R8 ;  /* 0x000ba00801007387 */ /* 0x0007e80000100a00 */
[----:B------:R4:W-:Y:S04]  /*eff00*/  STL.64 [R1+0xba8], R10 ;  /* 0x000ba80a01007387 */ /* 0x0009e80000100a00 */
[----:B---3--:R-:W3:Y:S08]  /*eff10*/  LDL.LU R8, [R1+0xa60] ;  /* 0x000a600001087983 */ /* 0x008ef00000300800 */
[----:B------:R-:W-:Y:S04]  /*eff20*/  STL.64 [R1+0xb90], R16 ;  /* 0x000b901001007387 */ /* 0x000fe80000100a00 */
[----:B------:R-:W-:Y:S04]  /*eff30*/  STL.64 [R1+0xb98], R18 ;  /* 0x000b981201007387 */ /* 0x000fe80000100a00 */
[----:B------:R2:W-:Y:S04]  /*eff40*/  STL.64 [R1+0xb80], R12 ;  /* 0x000b800c01007387 */ /* 0x0005e80000100a00 */
[----:B------:R1:W-:Y:S04]  /*eff50*/  STL.64 [R1+0xb88], R14 ;  /* 0x000b880e01007387 */ /* 0x0003e80000100a00 */
[----:B------:R-:W3:Y:S04]  /*eff60*/  LDL.LU R9, [R1+0xa64] ;  /* 0x000a640001097983 */ /* 0x000ee80000300800 */
[----:B----4-:R-:W3:Y:S04]  /*eff70*/  LDL.LU R10, [R1+0xa68] ;  /* 0x000a6800010a7983 */ /* 0x010ee80000300800 */
[----:B------:R-:W3:Y:S04]  /*eff80*/  LDL.LU R11, [R1+0xa6c] ;  /* 0x000a6c00010b7983 */ /* 0x000ee80000300800 */
[----:B--2---:R-:W2:Y:S04]  /*eff90*/  LDL.LU R12, [R1+0xa70] ;  /* 0x000a7000010c7983 */ /* 0x004ea80000300800 */
[----:B------:R-:W2:Y:S04]  /*effa0*/  LDL.LU R13, [R1+0xa74] ;  /* 0x000a7400010d7983 */ /* 0x000ea80000300800 */
[----:B-1----:R-:W2:Y:S04]  /*effb0*/  LDL.LU R14, [R1+0xa78] ;  /* 0x000a7800010e7983 */ /* 0x002ea80000300800 */
        /* <DEDUP_REMOVED lines=71> */
[----:B------:R-:W-:-:S08]  /*f0430*/  NOP ;  /* 0x0000000000007918 */ /* 0x000fd00000000000 */
[----:B------:R-:W-:Y:S04]  /*f0440*/  STL.64 [R1+0xb70], R64 ;  /* 0x000b704001007387 */ /* 0x000fe80000100a00 */
[----:B------:R1:W-:Y:S04]  /*f0450*/  STL.64 [R1+0xb78], R66 ;  /* 0x000b784201007387 */ /* 0x0003e80000100a00 */
[----:B-1----:R-:W2:Y:S04]  /*f0460*/  LDL.LU.64 R66, [R1+0x9ab0] ;  /* 0x009ab00001427983 */ /* 0x002ea80000300a00 */
[----:B------:R-:W3:Y:S04]  /*f0470*/  LDL.LU.64 R64, [R1+0x9aa8] ;  /* 0x009aa80001407983 */ /* 0x000ee80000300a00 */
        /* <DEDUP_REMOVED lines=12> */
[----:B---3--:R-:W-:-:S15]  /*f0540*/  HMMA.1688.F32.TF32 R68, R244, R88, R68 ;  /* 0x00000058f444723c */ /* 0x008fde0000081044 */
[----:B------:R-:W-:-:S08]  /*f0550*/  NOP ;  /* 0x0000000000007918 */ /* 0x000fd00000000000 */
[----:B------:R-:W-:Y:S04]  /*f0560*/  STL.64 [R1+0xb40], R68 ;  /* 0x000b404401007387 */ /* 0x000fe80000100a00 */
[----:B------:R1:W-:Y:S04]  /*f0570*/  STL.64 [R1+0xb48], R70 ;  /* 0x000b484601007387 */ /* 0x0003e80000100a00 */
[----:B-1----:R-:W3:Y:S04]  /*f0580*/  LDL.LU.64 R70, [R1+0x9a80] ;  /* 0x009a800001467983 */ /* 0x002ee80000300a00 */
[----:B------:R-:W2:Y:S04]  /*f0590*/  LDL.LU.64 R68, [R1+0x9a78] ;  /* 0x009a780001447983 */ /* 0x000ea80000300a00 */
[----:B------:R-:W-:Y:S04]  /*f05a0*/  STL.64 [R1+0xb30], R72 ;  /* 0x000b304801007387 */ /* 0x000fe80000100a00 */
[----:B------:R1:W-:Y:S04]  /*f05b0*/  STL.64 [R1+0xb38], R74 ;  /* 0x000b384a01007387 */ /* 0x0003e80000100a00 */
[----:B-1----:R-:W4:Y:S04]  /*f05c0*/  LDL.LU.64 R74, [R1+0x9a70] ;  /* 0x009a7000014a7983 */ /* 0x002f280000300a00 */
        /* <DEDUP_REMOVED lines=8> */
[----:B------:R3:W-:Y:S02]  /*f0650*/  STL.64 [R1+0xb18], R134 ;  /* 0x000b188601007387 */ /* 0x0007e40000100a00 */
[C---:B---3--:R-:W-:Y:S06]  /*f0660*/  HMMA.1688.F32.TF32 R132, R244.reuse, R72, R136 ;  /* 0x00000048f484723c */ /* 0x048fec0000081088 */
        /* <DEDUP_REMOVED lines=27> */
[----:B------:R-:W-:Y:S04]  /*f0820*/  STL [R1+0x9940], R50 ;  /* 0x0099403201007387 */ /* 0x000fe80000100800 */
[----:B------:R1:W-:Y:S02]  /*f0830*/  STL.64 [R1+0x9938], R48 ;  /* 0x0099383001007387 */ /* 0x0003e40000100a00 */
[C---:B-1----:R-:W-:Y:S07]  /*f0840*/  HMMA.1688.F32.TF32 R48, R244.reuse, R44, R240 ;  /* 0x0000002cf430723c */ /* 0x042fee00000810f0 */
[----:B------:R-:W-:Y:S04]  /*f0850*/  STL.64 [R1+0xaa0], R52 ;  /* 0x000aa03401007387 */ /* 0x000fe80000100a00 */
[----:B------:R-:W-:Y:S04]  /*f0860*/  STL.64 [R1+0xaa8], R54 ;  /* 0x000aa83601007387 */ /* 0x000fe80000100a00 */
[----:B------:R-:W-:Y:S04]  /*f0870*/  STL [R1+0x9930], R47 ;  /* 0x0099302f01007387 */ /* 0x000fe80000100800 */
[----:B------:R1:W-:Y:S02]  /*f0880*/  STL.64 [R1+0x9928], R44 ;  /* 0x0099282c01007387 */ /* 0x0003e40000100a00 */
[C---:B-1----:R-:W-:Y:S06]  /*f0890*/  HMMA.1688.F32.TF32 R44, R244.reuse, R40, R16 ;  /* 0x00000028f42c723c */ /* 0x042fec0000081010 */
[C---:B------:R-:W-:Y:S06]  /*f08a0*/  HMMA.1688.F32.TF32 R16, R244.reuse, R36, R12 ;  /* 0x00000024f410723c */ /* 0x040fec000008100c */
[C---:B------:R-:W-:Y:S06]  /*f08b0*/  HMMA.1688.F32.TF32 R12, R244.reuse, R32, R8 ;  /* 0x00000020f40c723c */ /* 0x040fec0000081008 */
[----:B------:R-:W-:Y:S01]  /*f08c0*/  HMMA.1688.F32.TF32 R8, R244, R28, R248 ;  /* 0x0000001cf408723c */ /* 0x000fe200000810f8 */
[----:B------:R1:W-:Y:S04]  /*f08d0*/  STL.64 [R1+0xa90], R48 ;  /* 0x000a903001007387 */ /* 0x0003e80000100a00 */
[----:B------:R2:W-:Y:S04]  /*f08e0*/  STL.64 [R1+0xa98], R50 ;  /* 0x000a983201007387 */ /* 0x0005e80000100a00 */
[----:B------:R-:W-:Y:S04]  /*f08f0*/  STL.64 [R1+0xa80], R44 ;  /* 0x000a802c01007387 */ /* 0x000fe80000100a00 */
[----:B------:R-:W-:Y:S04]  /*f0900*/  STL.64 [R1+0xa88], R46 ;  /* 0x000a882e01007387 */ /* 0x000fe80000100a00 */
[----:B------:R-:W-:Y:S04]  /*f0910*/  STL.64 [R1+0xa70], R16 ;  /* 0x000a701001007387 */ /* 0x000fe80000100a00 */
[----:B------:R-:W-:Y:S04]  /*f0920*/  STL.64 [R1+0xa78], R18 ;  /* 0x000a781201007387 */ /* 0x000fe80000100a00 */
        /* <DEDUP_REMOVED lines=40> */
[----:B------:R-:W4:Y:S04]  /*f0bb0*/  LDL.LU.64 R228, [R1+0x30] ;  /* 0x0000300001e47983 */ /* 0x000f280000300a00 */
[----:B------:R-:W2:Y:S04]  /*f0bc0*/  LDL.LU.64 R236, [R1+0x20] ;  /* 0x0000200001ec7983 */ /* 0x000ea80000300a00 */
[----:B------:R-:W3:Y:S04]  /*f0bd0*/  LDL.LU R240, [R1+0x15c0] ;  /* 0x0015c00001f07983 */ /* 0x000ee80000300800 */
[----:B------:R-:W3:Y:S04]  /*f0be0*/  LDL.LU R241, [R1+0x15c4] ;  /* 0x0015c40001f17983 */ /* 0x000ee80000300800 */
[----:B------:R-:W3:Y:S04]  /*f0bf0*/  LDL.LU R242, [R1+0x15c8] ;  /* 0x0015c80001f27983 */ /* 0x000ee80000300800 */
[----:B------:R-:W3:Y:S04]  /*f0c00*/  LDL.LU R243, [R1+0x15cc] ;  /* 0x0015cc0001f37983 */ /* 0x000ee80000300800 */
[----:B------:R-:W3:Y:S04]  /*f0c10*/  LDL.LU.64 R16, [R1+0x10] ;  /* 0x0000100001107983 */ /* 0x000ee80000300a00 */
        /* <DEDUP_REMOVED lines=25> */
[C---:B----4-:R-:W-:Y:S06]  /*f0db0*/  HMMA.1688.F32.TF32 R224, R4.reuse, R228, R224 ;  /* 0x000000e404e0723c */ /* 0x050fec00000810e0 */
[C---:B--2---:R-:W-:Y:S06]  /*f0dc0*/  HMMA.1688.F32.TF32 R232, R4.reuse, R236, R232 ;  /* 0x000000ec04e8723c */ /* 0x044fec00000810e8 */
[C---:B---3--:R-:W-:Y:S06]  /*f0dd0*/  HMMA.1688.F32.TF32 R240, R4.reuse, R16, R240 ;  /* 0x0000001004f0723c */ /* 0x048fec00000810f0 */
[----:B------:R-:W-:Y:S01]  /*f0de0*/  HMMA.1688.F32.TF32 R44, R4, R248, R44 ;  /* 0x000000f8042c723c */ /* 0x000fe2000008102c */
[----:B------:R-:W-:Y:S01]  /*f0df0*/  IMAD.MOV.U32 R31, RZ, RZ, R228 ;  /* 0x000000ffff1f7224 */ /* 0x000fe200078e00e4 */
[----:B------:R-:W-:Y:S01]  /*f0e00*/  MOV R0, R229 ;  /* 0x000000e500007202 */ /* 0x000fe20000000f00 */
[----:B------:R-:W-:-:S02]  /*f0e10*/  IMAD.MOV.U32 R39, RZ, RZ, R236 ;  /* 0x000000ffff277224 */ /* 0x000fc400078e00ec */
[----:B------:R-:W-:Y:S01]  /*f0e20*/  IMAD.MOV.U32 R38, RZ, RZ, R237 ;  /* 0x000000ffff267224 */ /* 0x000fe200078e00ed */
[----:B------:R-:W-:Y:S04]  /*f0e30*/  STL.64 [R1+0x440], R224 ;  /* 0x000440e001007387 */ /* 0x000fe80000100a00 */
[----:B------:R1:W-:Y:S04]  /*f0e40*/  STL.64 [R1+0x448], R226 ;  /* 0x000448e201007387 */ /* 0x0003e80000100a00 */
[----:B-1----:R-:W2:Y:S04]  /*f0e50*/  LDL.LU.64 R226, [R1+0x9a50] ;  /* 0x009a500001e27983 */ /* 0x002ea80000300a00 */
[----:B------:R-:W3:Y:S04]  /*f0e60*/  LDL.LU.64 R224, [R1+0x9a48] ;  /* 0x009a480001e07983 */ /* 0x000ee80000300a00 */
[----:B------:R-:W4:Y:S04]  /*f0e70*/  LDL.LU.64 R230, [R1+0x9a40] ;  /* 0x009a400001e67983 */ /* 0x000f280000300a00 */
[----:B------:R-:W2:Y:S04]  /*f0e80*/  LDL.LU.64 R228, [R1+0x9a38] ;  /* 0x009a380001e47983 */ /* 0x000ea80000300a00 */
[----:B------:R-:W-:Y:S04]  /*f0e90*/  STL.64 [R1+0x430], R232 ;  /* 0x000430e801007387 */ /* 0x000fe80000100a00 */
[----:B------:R1:W-:Y:S01]  /*f0ea0*/  STL.64 [R1+0x438], R234 ;  /* 0x000438ea01007387 */ /* 0x0003e20000100a00 */
[----:B------:R-:W-:Y:S01]  /*f0eb0*/  MOV R43, R16 ;  /* 0x00000010002b7202 */ /* 0x000fe20000000f00 */
[----:B------:R-:W-:-:S02]  /*f0ec0*/  IMAD.MOV.U32 R42, RZ, RZ, R17 ;  /* 0x000000ffff2a7224 */ /* 0x000fc400078e0011 */
[----:B-1----:R-:W3:Y:S04]  /*f0ed0*/  LDL.LU.64 R234, [R1+0x9a30] ;  /* 0x009a300001ea7983 */ /* 0x002ee80000300a00 */
[----:B------:R-:W4:Y:S04]  /*f0ee0*/  LDL.LU.64 R232, [R1+0x9a28] ;  /* 0x009a280001e87983 */ /* 0x000f280000300a00 */
[----:B------:R-:W3:Y:S04]  /*f0ef0*/  LDL.LU.64 R238, [R1+0x9a20] ;  /* 0x009a200001ee7983 */ /* 0x000ee80000300a00 */
[----:B------:R-:W2:Y:S04]  /*f0f00*/  LDL.LU.64 R236, [R1+0x9a18] ;  /* 0x009a180001ec7983 */ /* 0x000ea80000300a00 */
[----:B------:R-:W-:Y:S04]  /*f0f10*/  STL.64 [R1+0x420], R240 ;  /* 0x000420f001007387 */ /* 0x000fe80000100a00 */
[----:B------:R1:W-:Y:S04]  /*f0f20*/  STL.64 [R1+0x428], R242 ;  /* 0x000428f201007387 */ /* 0x0003e80000100a00 */
[----:B-1----:R-:W3:Y:S04]  /*f0f30*/  LDL.LU.64 R242, [R1+0x9a10] ;  /* 0x009a100001f27983 */ /* 0x002ee80000300a00 */
[----:B------:R-:W4:Y:S04]  /*f0f40*/  LDL.LU.64 R240, [R1+0x9a08] ;  /* 0x009a080001f07983 */ /* 0x000f280000300a00 */
[----:B------:R-:W3:Y:S04]  /*f0f50*/  LDL.LU.64 R18, [R1+0x9a00] ;  /* 0x009a000001127983 */ /* 0x000ee80000300a00 */
[----:B------:R-:W4:Y:S04]  /*f0f60*/  LDL.LU.64 R16, [R1+0x99f8] ;  /* 0x0099f80001107983 */ /* 0x000f280000300a00 */
[----:B------:R1:W-:Y:S04]  /*f0f70*/  STL.64 [R1+0x410], R44 ;  /* 0x0004102c01007387 */ /* 0x0003e80000100a00 */
[----:B------:R-:W-:Y:S04]  /*f0f80*/  STL.64 [R1+0x418], R46 ;  /* 0x0004182e01007387 */ /* 0x000fe80000100a00 */
[----:B------:R-:W3:Y:S01]  /*f0f90*/  LDL.LU.64 R250, [R1+0x99f0] ;  /* 0x0099f00001fa7983 */ /* 0x000ee20000300a00 */
[----:B-1----:R-:W-:Y:S01]  /*f0fa0*/  IMAD.MOV.U32 R45, RZ, RZ, R248 ;  /* 0x000000ffff2d7224 */ /* 0x002fe200078e00f8 */
[----:B------:R-:W-:-:S02]  /*f0fb0*/  MOV R44, R249 ;  /* 0x000000f9002c7202 */ /* 0x000fc40000000f00 */
        /* <DEDUP_REMOVED lines=14> */
[----:B---3--:R-:W-:-:S15]  /*f10a0*/  HMMA.1688.F32.TF32 R244, R4, R12, R244 ;  /* 0x0000000c04f4723c */ /* 0x008fde00000810f4 */
[----:B------:R-:W-:-:S08]  /*f10b0*/  NOP ;  /* 0x0000000000007918 */ /* 0x000fd00000000000 */
        /* <DEDUP_REMOVED lines=37> */
[----:B------:R-:W3:-:S15]  /*f1310*/  LDL.LU R144, [R1+0x9e0] ;  /* 0x0009e00001907983 */ /* 0x000ede0000300800 */
[----:B------:R-:W-:-:S06]  /*f1320*/  NOP ;  /* 0x0000000000007918 */ /* 0x000fcc0000000000 */
[----:B------:R1:W-:Y:S04]  /*f1330*/  STL.64 [R1+0x350], R48 ;  /* 0x0003503001007387 */ /* 0x0003e80000100a00 */
[----:B------:R2:W-:Y:S04]  /*f1340*/  STL.64 [R1+0x358], R50 ;  /* 0x0003583201007387 */ /* 0x0005e80000100a00 */
        /* <DEDUP_REMOVED lines=65> */
[----:B------:R3:W-:Y:S02]  /*f1760*/  STL.64 [R1+0x98b8], R204 ;  /* 0x0098b8cc01007387 */ /* 0x0007e40000100a00 */
[C---:B---3--:R-:W-:Y:S02]  /*f1770*/  HMMA.1688.F32.TF32 R204, R4.reuse, R200, R224 ;  /* 0x000000c804cc723c */ /* 0x048fe400000810e0 */
[----:B------:R-:W-:Y:S04]  /*f1780*/  STL.64 [R1+0x330], R208 ;  /* 0x000330d001007387 */ /* 0x000fe80000100a00 */
[----:B------:R-:W-:Y:S04]  /*f1790*/  STL.64 [R1+0x338], R210 ;  /* 0x000338d201007387 */ /* 0x000fe80000100a00 */
[----:B------:R-:W-:Y:S04]  /*f17a0*/  STL.64 [R1+0x98b0], R202 ;  /* 0x0098b0ca01007387 */ /* 0x000fe80000100a00 */
[----:B------:R1:W-:Y:S01]  /*f17b0*/  STL.64 [R1+0x98a8], R200 ;  /* 0x0098a8c801007387 */ /* 0x0003e20000100a00 */
[C---:B------:R-:W-:Y:S06]  /*f17c0*/  HMMA.1688.F32.TF32 R48, R4.reuse, R188, R48 ;  /* 0x000000bc0430723c */ /* 0x040fec0000081030 */
        /* <DEDUP_REMOVED lines=41> */
[----:B-1----:R-:W3:Y:S04]  /*f1a60*/  LDL.LU R56, [R1+0x920] ;  /* 0x0009200001387983 */ /* 0x002ee80000300800 */
[----:B------:R1:W-:Y:S04]  /*f1a70*/  STL.64 [R1+0x280], R52 ;  /* 0x0002803401007387 */ /* 0x0003e80000100a00 */
[----:B------:R4:W-:Y:S04]  /*f1a80*/  STL.64 [R1+0x288], R54 ;  /* 0x0002883601007387 */ /* 0x0009e80000100a00 */
[----:B------:R3:W-:Y:S04]  /*f1a90*/  STL.64 [R1+0x270], R48 ;  /* 0x0002703001007387 */ /* 0x0007e80000100a00 */
[----:B------:R3:W-:Y:S04]  /*f1aa0*/  STL.64 [R1+0x278], R50 ;  /* 0x0002783201007387 */ /* 0x0007e80000100a00 */
[----:B------:R-:W3:Y:S04]  /*f1ab0*/  LDL.LU R57, [R1+0x924] ;  /* 0x0009240001397983 */ /* 0x000ee80000300800 */
[----:B--2---:R-:W2:Y:S04]  /*f1ac0*/  LDL.LU R58, [R1+0x928] ;  /* 0x00092800013a7983 */ /* 0x004ea80000300800 */
[----:B------:R-:W2:Y:S04]  /*f1ad0*/  LDL.LU R59, [R1+0x92c] ;  /* 0x00092c00013b7983 */ /* 0x000ea80000300800 */
        /* <DEDUP_REMOVED lines=89> */
[----:B----4-:R-:W-:-:S15]  /*f2070*/  HMMA.1688.F32.TF32 R144, R4, R148, R144 ;  /* 0x000000940490723c */ /* 0x010fde0000081090 */
[----:B------:R-:W-:-:S02]  /*f2080*/  NOP ;  /* 0x0000000000007918 */ /* 0x000fc40000000000 */
[----:B------:R-:W-:Y:S04]  /*f2090*/  STL.64 [R1+0x260], R244 ;  /* 0x000260f401007387 */ /* 0x000fe80000100a00 */
[----:B------:R-:W-:Y:S04]  /*f20a0*/  STL.64 [R1+0x268], R246 ;  /* 0x000268f601007387 */ /* 0x000fe80000100a00 */
[----:B------:R-:W-:Y:S04]  /*f20b0*/  STL.64 [R1+0xa50], R144 ;  /* 0x000a509001007387 */ /* 0x000fe80000100a00 */
[----:B------:R1:W-:Y:S01]  /*f20c0*/  STL.64 [R1+0xa58], R146 ;  /* 0x000a589201007387 */ /* 0x0003e20000100a00 */
[C---:B------:R-:W-:Y:S06]  /*f20d0*/  HMMA.1688.F32.TF32 R188, R4.reuse, R24, R188 ;  /* 0x0000001804bc723c */ /* 0x040fec00000810bc */
[C---:B------:R-:W-:Y:S01]  /*f20e0*/  HMMA.1688.F32.TF32 R52, R4.reuse, R84, R52 ;  /* 0x000000540434723c */ /* 0x040fe20000081034 */
[----:B------:R-:W-:Y:S01]  /*f20f0*/  LOP3.LUT R46, R252, 0x60, RZ, 0x3c, !PT ;  /* 0x00000060fc2e7812 */ /* 0x000fe200078e3cff */
[----:B------:R-:W-:Y:S04]  /*f2100*/  LDS R244, [R3+UR12+0x84080] ;  /* 0x0840800c03f47984 */ /* 0x000fe80008000800 */
[----:B------:R-:W-:Y:S04]  /*f2110*/  LDS R246, [R3+UR12+0x84480] ;  /* 0x0844800c03f67984 */ /* 0x000fe80008000800 */
[----:B------:R-:W-:Y:S04]  /*f2120*/  LDS R245, [R46+UR12+0x84080] ;  /* 0x0840800c2ef57984 */ /* 0x000fe80008000800 */
[----:B------:R-:W2:Y:S04]  /*f2130*/  LDS R247, [R46+UR12+0x84480] ;  /* 0x0844800c2ef77984 */ /* 0x000ea80008000800 */
        /* <DEDUP_REMOVED lines=56> */
[C---:B-1----:R-:W-:Y:S06]  /*f24c0*/  HMMA.1688.F32.TF32 R180, R4.reuse, R88, R48 ;  /* 0x0000005804b4723c */ /* 0x042fec0000081030 */
[C---:B------:R-:W-:Y:S04]  /*f24d0*/  HMMA.1688.F32.TF32 R48, R4.reuse, R80, R56 ;  /* 0x000000500430723c */ /* 0x040fe80000081038 */
        /* <DEDUP_REMOVED lines=144> */
[----:B-1----:R-:W4:Y:S04]  /*f2de0*/  LDL.LU R50, [R1+0x9940] ;  /* 0x0099400001327983 */ /* 0x002f280000300800 */
[----:B------:R-:W2:Y:S02]  /*f2df0*/  LDL.LU.64 R48, [R1+0x9938] ;  /* 0x0099380001307983 */ /* 0x000ea40000300a00 */
[----:B--2---:R-:W-:-:S15]  /*f2e00*/  HMMA.1688.F32.TF32 R44, R4, R48, R44 ;  /* 0x00000030042c723c */ /* 0x004fde000008102c */
[----:B------:R-:W-:-:S08]  /*f2e10*/  NOP ;  /* 0x0000000000007918 */ /* 0x000fd00000000000 */
[----:B------:R-:W-:Y:S04]  /*f2e20*/  STL.64 [R1+0x8a0], R44 ;  /* 0x0008a02c01007387 */ /* 0x000fe80000100a00 */
[----:B------:R1:W-:Y:S04]  /*f2e30*/  STL.64 [R1+0x8a8], R46 ;  /* 0x0008a82e01007387 */ /* 0x0003e80000100a00 */
[----:B-1----:R-:W2:Y:S04]  /*f2e40*/  LDL.LU R47, [R1+0x9930] ;  /* 0x00993000012f7983 */ /* 0x002ea80000300800 */
[----:B------:R-:W3:Y:S01]  /*f2e50*/  LDL.LU.64 R44, [R1+0x9928] ;  /* 0x00992800012c7983 */ /* 0x000ee20000300a00 */
[----:B------:R-:W-:Y:S01]  /*f2e60*/  HMMA.1688.F32.TF32 R60, R4, R40, R60 ;  /* 0x00000028043c723c */ /* 0x000fe2000008103c */
[----:B------:R-:W-:-:S02]  /*f2e70*/  IMAD.MOV.U32 R180, RZ, RZ, R31 ;  /* 0x000000ffffb47224 */ /* 0x000fc400078e001f */
[----:B------:R-:W-:Y:S02]  /*f2e80*/  IMAD.MOV.U32 R181, RZ, RZ, R0 ;  /* 0x000000ffffb57224 */ /* 0x000fe400078e0000 */
[----:B------:R-:W-:Y:S01]  /*f2e90*/  IMAD.MOV.U32 R188, RZ, RZ, R39 ;  /* 0x000000ffffbc7224 */ /* 0x000fe200078e0027 */
[----:B------:R-:W-:Y:S02]  /*f2ea0*/  MOV R189, R38 ;  /* 0x0000002600bd7202 */ /* 0x000fe40000000f00 */
[----:B------:R-:W-:Y:S01]  /*f2eb0*/  MOV R196, R43 ;  /* 0x0000002b00c47202 */ /* 0x000fe20000000f00 */
[----:B------:R-:W-:Y:S01]  /*f2ec0*/  IMAD.MOV.U32 R197, RZ, RZ, R42 ;  /* 0x000000ffffc57224 */ /* 0x000fe200078e002a */
[----:B---3--:R-:W-:-:S15]  /*f2ed0*/  HMMA.1688.F32.TF32 R56, R4, R44, R56 ;  /* 0x0000002c0438723c */ /* 0x008fde0000081038 */
[----:B------:R-:W-:-:S08]  /*f2ee0*/  NOP ;  /* 0x0000000000007918 */ /* 0x000fd00000000000 */
[----:B------:R-:W-:Y:S04]  /*f2ef0*/  STL.64 [R1+0x890], R56 ;  /* 0x0008903801007387 */ /* 0x000fe80000100a00 */
[----:B------:R1:W-:Y:S04]  /*f2f00*/  STL.64 [R1+0x898], R58 ;  /* 0x0008983a01007387 */ /* 0x0003e80000100a00 */
[----:B------:R-:W-:Y:S04]  /*f2f10*/  STL.64 [R1+0x880], R60 ;  /* 0x0008803c01007387 */ /* 0x000fe80000100a00 */
[----:B------:R3:W-:Y:S01]  /*f2f20*/  STL.64 [R1+0x888], R62 ;  /* 0x0008883e01007387 */ /* 0x0007e20000100a00 */
[C---:B-1----:R-:W-:Y:S06]  /*f2f30*/  HMMA.1688.F32.TF32 R56, R4.reuse, R36, R64 ;  /* 0x000000240438723c */ /* 0x042fec0000081040 */
[C---:B---3--:R-:W-:Y:S06]  /*f2f40*/  HMMA.1688.F32.TF32 R60, R4.reuse, R32, R72 ;  /* 0x00000020043c723c */ /* 0x048fec0000081048 */
[----:B------:R-:W-:Y:S11]  /*f2f50*/  HMMA.1688.F32.TF32 R4, R4, R28, R76 ;  /* 0x0000001c0404723c */ /* 0x000ff6000008104c */
        /* <DEDUP_REMOVED lines=24> */
[----:B------:R3:W-:Y:S01]  /*f30e0*/  STL.64 [R1+0x1f8], R6 ;  /* 0x0001f80601007387 */ /* 0x0007e20000100a00 */
[C---:B-1----:R-:W-:Y:S06]  /*f30f0*/  HMMA.1688.F32.TF32 R56, R244.reuse, R12, R216 ;  /* 0x0000000cf438723c */ /* 0x042fec00000810d8 */
[C---:B---3--:R-:W-:Y:S06]  /*f3100*/  HMMA.1688.F32.TF32 R4, R244.reuse, R16, R220 ;  /* 0x00000010f404723c */ /* 0x048fec00000810dc */
[C---:B------:R-:W-:Y:S11]  /*f3110*/  HMMA.1688.F32.TF32 R12, R244.reuse, R240, R224 ;  /* 0x000000f0f40c723c */ /* 0x040ff600000810e0 */
        /* <DEDUP_REMOVED lines=9> */
[----:B------:R-:W3:Y:S09]  /*f31b0*/  LDL.LU R80, [R1+0x10e0] ;  /* 0x0010e00001507983 */ /* 0x000ef20000300800 */
        /* <DEDUP_REMOVED lines=181> */
[----:B------:R1:W-:Y:S01]  /*f3d10*/  STL.64 [R1+0x97a0], R178 ;  /* 0x0097a0b201007387 */ /* 0x0003e20000100a00 */
[C---:B------:R-:W-:Y:S06]  /*f3d20*/  HMMA.1688.F32.TF32 R236, R244.reuse, R176, R236 ;  /* 0x000000b0f4ec723c */ /* 0x040fec00000810ec */
[C---:B-1----:R-:W-:Y:S06]  /*f3d30*/  HMMA.1688.F32.TF32 R176, R244.reuse, R168, R16 ;  /* 0x000000a8f4b0723c */ /* 0x042fec0000081010 */
[C---:B------:R-:W-:Y:S06]  /*f3d40*/  HMMA.1688.F32.TF32 R16, R244.reuse, R164, R12 ;  /* 0x000000a4f410723c */ /* 0x040fec000008100c */
[C---:B------:R-:W-:Y:S06]  /*f3d50*/  HMMA.1688.F32.TF32 R12, R244.reuse, R160, R4 ;  /* 0x000000a0f40c723c */ /* 0x040fec0000081004 */
[C---:B------:R-:W-:Y:S06]  /*f3d60*/  HMMA.1688.F32.TF32 R4, R244.reuse, R156, R72 ;  /* 0x0000009cf404723c */ /* 0x040fec0000081048 */
        /* <DEDUP_REMOVED lines=14> */
[----:B------:R-:W4:Y:S04]  /*f3e50*/  LDL.LU R72, [R1+0x10d0] ;  /* 0x0010d00001487983 */ /* 0x000f280000300800 */
[----:B------:R-:W-:Y:S04]  /*f3e60*/  STL.64 [R1+0x80], R12 ;  /* 0x0000800c01007387 */ /* 0x000fe80000100a00 */
[----:B------:R1:W-:Y:S04]  /*f3e70*/  STL.64 [R1+0x88], R14 ;  /* 0x0000880e01007387 */ /* 0x0003e80000100a00 */
[----:B------:R-:W-:Y:S04]  /*f3e80*/  STL.64 [R1+0x70], R4 ;  /* 0x0000700401007387 */ /* 0x000fe80000100a00 */
[----:B------:R2:W-:Y:S04]  /*f3e90*/  STL.64 [R1+0x78], R6 ;  /* 0x0000780601007387 */ /* 0x0005e80000100a00 */
[----:B------:R-:W4:Y:S04]  /*f3ea0*/  LDL.LU R73, [R1+0x10d4] ;  /* 0x0010d40001497983 */ /* 0x000f280000300800 */
[----:B------:R-:W4:Y:S04]  /*f3eb0*/  LDL.LU R74, [R1+0x10d8] ;  /* 0x0010d800014a7983 */ /* 0x000f280000300800 */
[----:B------:R-:W4:Y:S01]  /*f3ec0*/  LDL.LU R75, [R1+0x10dc] ;  /* 0x0010dc00014b7983 */ /* 0x000f220000300800 */
        /* <DEDUP_REMOVED lines=11> */
[----:B------:R-:W3:Y:S08]  /*f3f80*/  LDL.LU R76, [R1+0xee0] ;  /* 0x000ee000014c7983 */ /* 0x000ef00000300800 */
        /* <DEDUP_REMOVED lines=31> */
[----:B------:R-:W-:Y:S04]  /*f4180*/  STL.64 [R1+0xeb8], R6 ;  /* 0x000eb80601007387 */ /* 0x000fe80000100a00 */
        /* <DEDUP_REMOVED lines=11> */
[----:B------:R-:W-:-:S03]  /*f4240*/  LOP3.LUT R249, R252, 0x20, RZ, 0x3c, !PT ;  /* 0x00000020fcf97812 */ /* 0x000fc600078e3cff */
[----:B------:R-:W-:Y:S04]  /*f4250*/  LDS R4, [R252+UR12+0x84800] ;  /* 0x0848000cfc047984 */ /* 0x000fe80008000800 */
[----:B------:R-:W-:Y:S04]  /*f4260*/  LDS R6, [R252+UR12+0x84c00] ;  /* 0x084c000cfc067984 */ /* 0x000fe80008000800 */
[----:B------:R-:W-:Y:S04]  /*f4270*/  LDS R5, [R249+UR12+0x84800] ;  /* 0x0848000cf9057984 */ /* 0x000fe80008000800 */
[----:B------:R-:W1:Y:S01]  /*f4280*/  LDS R7, [R249+UR12+0x84c00] ;  /* 0x084c000cf9077984 */ /* 0x000e620008000800 */
[C---:B---3--:R-:W-:Y:S06]  /*f4290*/  HMMA.1688.F32.TF32 R176, R244.reuse, R24, R16 ;  /* 0x00000018f4b0723c */ /* 0x048fec0000081010 */
[C---:B--2---:R-:W-:Y:S06]  /*f42a0*/  HMMA.1688.F32.TF32 R232, R244.reuse, R20, R240 ;  /* 0x00000014f4e8723c */ /* 0x044fec00000810f0 */
[----:B------:R-:W-:-:S15]  /*f42b0*/  HMMA.1688.F32.TF32 R16, R244, R128, R76 ;  /* 0x00000080f410723c */ /* 0x000fde000008104c */
[----:B------:R-:W-:-:S02]  /*f42c0*/  NOP ;  /* 0x0000000000007918 */ /* 0x000fc40000000000 */
[----:B------:R-:W-:Y:S04]  /*f42d0*/  STL.64 [R1+0xec0], R232 ;  /* 0x000ec0e801007387 */ /* 0x000fe80000100a00 */
[----:B------:R-:W-:Y:S04]  /*f42e0*/  STL.64 [R1+0xec8], R234 ;  /* 0x000ec8ea01007387 */ /* 0x000fe80000100a00 */
[----:B------:R-:W2:Y:S04]  /*f42f0*/  LDL.LU R76, [R1+0xf60] ;  /* 0x000f6000014c7983 */ /* 0x000ea80000300800 */
[----:B------:R-:W-:Y:S04]  /*f4300*/  STL.64 [R1+0xed0], R176 ;  /* 0x000ed0b001007387 */ /* 0x000fe80000100a00 */
[----:B------:R-:W-:Y:S04]  /*f4310*/  STL.64 [R1+0xed8], R178 ;  /* 0x000ed8b201007387 */ /* 0x000fe80000100a00 */
[----:B------:R-:W-:Y:S04]  /*f4320*/  STL.64 [R1+0xee0], R16 ;  /* 0x000ee01001007387 */ /* 0x000fe80000100a00 */
[----:B------:R3:W-:Y:S04]  /*f4330*/  STL.64 [R1+0xee8], R18 ;  /* 0x000ee81201007387 */ /* 0x0007e80000100a00 */
[----:B------:R-:W2:Y:S04]  /*f4340*/  LDL.LU R77, [R1+0xf64] ;  /* 0x000f6400014d7983 */ /* 0x000ea80000300800 */
[----:B------:R-:W2:Y:S04]  /*f4350*/  LDL.LU R78, [R1+0xf68] ;  /* 0x000f6800014e7983 */ /* 0x000ea80000300800 */
[----:B------:R-:W2:Y:S01]  /*f4360*/  LDL.LU R79, [R1+0xf6c] ;  /* 0x000f6c00014f7983 */ /* 0x000ea20000300800 */
[----:B---3--:R-:W-:Y:S03]  /*f4370*/  HMMA.1688.F32.TF32 R16, R244, R124, R80 ;  /* 0x0000007cf410723c */ /* 0x008fe60000081050 */
[----:B------:R-:W3:-:S15]  /*f4380*/  LDL.LU R80, [R1+0xf80] ;  /* 0x000f800001507983 */ /* 0x000ede0000300800 */
[----:B------:R-:W-:-:S05]  /*f4390*/  NOP ;  /* 0x0000000000007918 */ /* 0x000fca0000000000 */
[----:B------:R-:W-:Y:S04]  /*f43a0*/  STL.64 [R1+0xef0], R16 ;  /* 0x000ef01001007387 */ /* 0x000fe80000100a00 */
[----:B------:R1:W-:Y:S04]  /*f43b0*/  STL.64 [R1+0xef8], R18 ;  /* 0x000ef81201007387 */ /* 0x0003e80000100a00 */
[----:B------:R-:W3:Y:S04]  /*f43c0*/  LDL.LU R81, [R1+0xf84] ;  /* 0x000f840001517983 */ /* 0x000ee80000300800 */
[----:B------:R-:W3:Y:S04]  /*f43d0*/  LDL.LU R82, [R1+0xf88] ;  /* 0x000f880001527983 */ /* 0x000ee80000300800 */
[----:B------:R-:W3:Y:S01]  /*f43e0*/  LDL.LU R83, [R1+0xf8c] ;  /* 0x000f8c0001537983 */ /* 0x000ee20000300800 */
[C---:B-1----:R-:W-:Y:S06]  /*f43f0*/  HMMA.1688.F32.TF32 R16, R244.reuse, R120, R12 ;  /* 0x00000078f410723c */ /* 0x042fec000008100c */
[----:B------:R-:W-:-:S15]  /*f4400*/  HMMA.1688.F32.TF32 R12, R244, R116, R56 ;  /* 0x00000074f40c723c */ /* 0x000fde0000081038 */
[----:B------:R-:W-:-:S02]  /*f4410*/  NOP ;  /* 0x0000000000007918 */ /* 0x000fc40000000000 */
[----:B------:R-:W-:Y:S04]  /*f4420*/  STL.64 [R1+0xf00], R16 ;  /* 0x000f001001007387 */ /* 0x000fe80000100a00 */
[----:B------:R-:W-:Y:S03]  /*f4430*/  STL.64 [R1+0xf08], R18 ;  /* 0x000f081201007387 */ /* 0x000fe60000100a00 */
[----:B------:R-:W-:Y:S01]  /*f4440*/  MOV R180, R12 ;  /* 0x0000000c00b47202 */ /* 0x000fe20000000f00 */
[----:B------:R4:W-:Y:S01]  /*f4450*/  STL.64 [R1+0xf28], R14 ;  /* 0x000f280e01007387 */ /* 0x0009e20000100a00 */
[----:B------:R-:W-:-:S05]  /*f4460*/  IMAD.MOV.U32 R181, RZ, RZ, R13 ;  /* 0x000000ffffb57224 */ /* 0x000fca00078e000d */
[----:B------:R-:W-:Y:S04]  /*f4470*/  STL [R1+0x90d4], R181 ;  /* 0x0090d4b501007387 */ /* 0x000fe80000100800 */
[----:B------:R-:W-:Y:S01]  /*f4480*/  STL [R1+0x90d0], R180 ;  /* 0x0090d0b401007387 */ /* 0x000fe20000100800 */
[----:B----4-:R-:W-:-:S15]  /*f4490*/  HMMA.1688.F32.TF32 R12, R244, R112, R60 ;  /* 0x00000070f40c723c */ /* 0x010fde000008103c */
[----:B------:R-:W-:-:S08]  /*f44a0*/  NOP ;  /* 0x0000000000007918 */ /* 0x000fd00000000000 */
[----:B------:R1:W-:Y:S01]  /*f44b0*/  STL.64 [R1+0xf38], R14 ;  /* 0x000f380e01007387 */ /* 0x0003e20000100a00 */
[----:B------:R-:W-:Y:S01]  /*f44c0*/  IMAD.MOV.U32 R192, RZ, RZ, R12 ;  /* 0x000000ffffc07224 */ /* 0x000fe200078e000c */
[----:B------:R-:W-:Y:S02]  /*f44d0*/  MOV R193, R13 ;  /* 0x0000000d00c17202 */ /* 0x000fe40000000f00 */
[----:B-1----:R-:W-:Y:S03]  /*f44e0*/  HMMA.1688.F32.TF32 R12, R244, R108, R64 ;  /* 0x0000006cf40c723c */ /* 0x002fe60000081040 */
[----:B------:R-:W-:Y:S04]  /*f44f0*/  STL [R1+0x90dc], R193 ;  /* 0x0090dcc101007387 */ /* 0x000fe80000100800 */
[----:B------:R-:W-:-:S15]  /*f4500*/  STL [R1+0x90d8], R192 ;  /* 0x0090d8c001007387 */ /* 0x000fde0000100800 */
[----:B------:R-:W-:-:S01]  /*f4510*/  NOP ;  /* 0x0000000000007918 */ /* 0x000fc20000000000 */
[----:B------:R1:W-:Y:S01]  /*f4520*/  STL.64 [R1+0xf48], R14 ;  /* 0x000f480e01007387 */ /* 0x0003e20000100a00 */
[----:B------:R-:W-:Y:S02]  /*f4530*/  IMAD.MOV.U32 R196, RZ, RZ, R12 ;  /* 0x000000ffffc47224 */ /* 0x000fe400078e000c */
[----:B------:R-:W-:Y:S02]  /*f4540*/  IMAD.MOV.U32 R197, RZ, RZ, R13 ;  /* 0x000000ffffc57224 */ /* 0x000fe400078e000d */
[----:B-1----:R-:W-:Y:S03]  /*f4550*/  HMMA.1688.F32.TF32 R12, R244, R104, R72 ;  /* 0x00000068f40c723c */ /* 0x002fe60000081048 */
[----:B------:R-:W-:Y:S04]  /*f4560*/  STL [R1+0x90e4], R197 ;  /* 0x0090e4c501007387 */ /* 0x000fe80000100800 */
[----:B------:R-:W-:-:S15]  /*f4570*/  STL [R1+0x90e0], R196 ;  /* 0x0090e0c401007387 */ /* 0x000fde0000100800 */
[----:B------:R-:W-:-:S02]  /*f4580*/  NOP ;  /* 0x0000000000007918 */ /* 0x000fc40000000000 */
[----:B------:R-:W-:Y:S01]  /*f4590*/  MOV R200, R12 ;  /* 0x0000000c00c87202 */ /* 0x000fe20000000f00 */
[----:B------:R-:W-:Y:S02]  /*f45a0*/  IMAD.MOV.U32 R201, RZ, RZ, R13 ;  /* 0x000000ffffc97224 */ /* 0x000fe400078e000d */
[----:B------:R-:W-:Y:S01]  /*f45b0*/  IMAD.MOV.U32 R181, RZ, RZ, R14 ;  /* 0x000000ffffb57224 */ /* 0x000fe200078e000e */
[----:B------:R-:W-:Y:S02]  /*f45c0*/  MOV R180, R15 ;  /* 0x0000000f00b47202 */ /* 0x000fe40000000f00 */
[----:B--2---:R-:W-:Y:S03]  /*f45d0*/  HMMA.1688.F32.TF32 R12, R244, R100, R76 ;  /* 0x00000064f40c723c */ /* 0x004fe6000008104c */
[----:B------:R-:W-:Y:S04]  /*f45e0*/  STL [R1+0x90f4], R180 ;  /* 0x0090f4b401007387 */ /* 0x000fe80000100800 */
[----:B------:R-:W-:Y:S04]  /*f45f0*/  STL [R1+0x90f0], R201 ;  /* 0x0090f0c901007387 */ /* 0x000fe80000100800 */
[----:B------:R-:W-:Y:S04]  /*f4600*/  STL [R1+0x90ec], R200 ;  /* 0x0090ecc801007387 */ /* 0x000fe80000100800 */
[----:B------:R-:W-:Y:S08]  /*f4610*/  STL [R1+0x90e8], R181 ;  /* 0x0090e8b501007387 */ /* 0x000ff00000100800 */
[----:B------:R3:W-:Y:S01]  /*f4620*/  STL.64 [R1+0xf68], R14 ;  /* 0x000f680e01007387 */ /* 0x0007e20000100a00 */
[----:B------:R-:W-:-:S02]  /*f4630*/  IMAD.MOV.U32 R8, RZ, RZ, R12 ;  /* 0x000000ffff087224 */ /* 0x000fc400078e000c */
[----:B------:R-:W-:Y:S02]  /*f4640*/  IMAD.MOV.U32 R9, RZ, RZ, R13 ;  /* 0x000000ffff097224 */ /* 0x000fe400078e000d */
[----:B---3--:R-:W-:Y:S03]  /*f4650*/  HMMA.1688.F32.TF32 R12, R244, R96, R80 ;  /* 0x00000060f40c723c */ /* 0x008fe60000081050 */
[----:B------:R-:W-:Y:S04]  /*f4660*/  STL [R1+0x90fc], R9 ;  /* 0x0090fc0901007387 */ /* 0x000fe80000100800 */
[----:B------:R-:W-:-:S15]  /*f4670*/  STL [R1+0x90f8], R8 ;  /* 0x0090f80801007387 */ /* 0x000fde0000100800 */
[----:B------:R-:W-:-:S02]  /*f4680*/  NOP ;  /* 0x0000000000007918 */ /* 0x000fc40000000000 */
        /* <DEDUP_REMOVED lines=52> */
[----:B------:R1:W-:Y:S04]  /*f49d0*/  STL [R1+0x9104], R196 ;  /* 0x009104c401007387 */ /* 0x0003e80000100800 */
[----:B------:R1:W-:Y:S01]  /*f49e0*/  STL [R1+0x9100], R197 ;  /* 0x009100c501007387 */ /* 0x0003e20000100800 */
[C---:B---3--:R-:W-:Y:S06]  /*f49f0*/  HMMA.1688.F32.TF32 R232, R244.reuse, R92, R232 ;  /* 0x0000005cf4e8723c */ /* 0x048fec00000810e8 */
[C---:B--2---:R-:W-:Y:S06]  /*f4a00*/  HMMA.1688.F32.TF32 R240, R244.reuse, R88, R240 ;  /* 0x00000058f4f0723c */ /* 0x044fec00000810f0 */
[----:B----4-:R-:W-:-:S12]  /*f4a10*/  HMMA.1688.F32.TF32 R80, R244, R84, R80 ;  /* 0x00000054f450723c */ /* 0x010fd80000081050 */
        /* <DEDUP_REMOVED lines=8> */
[----:B-1----:R-:W-:Y:S01]  /*f4aa0*/  IMAD.MOV.U32 R196, RZ, RZ, R240 ;  /* 0x000000ffffc47224 */ /* 0x002fe200078e00f0 */
[----:B------:R-:W-:Y:S02]  /*f4ab0*/  MOV R197, R241 ;  /* 0x000000f100c57202 */ /* 0x000fe40000000f00 */
[----:B------:R-:W3:Y:S01]  /*f4ac0*/  LDL.LU R240, [R1+0xea0] ;  /* 0x000ea00001f07983 */ /* 0x000ee20000300800 */
[----:B------:R-:W-:-:S03]  /*f4ad0*/  IMAD.MOV.U32 R9, RZ, RZ, R242 ;  /* 0x000000ffff097224 */ /* 0x000fc600078e00f2 */
[----:B------:R-:W3:Y:S04]  /*f4ae0*/  LDL.LU R241, [R1+0xea4] ;  /* 0x000ea40001f17983 */ /* 0x000ee80000300800 */
[----:B------:R-:W3:Y:S04]  /*f4af0*/  LDL.LU R242, [R1+0xea8] ;  /* 0x000ea80001f27983 */ /* 0x000ee80000300800 */
        /* <DEDUP_REMOVED lines=17> */
[----:B------:R-:W-:Y:S01]  /*f4c10*/  IMAD.MOV.U32 R8, RZ, RZ, R243 ;  /* 0x000000ffff087224 */ /* 0x000fe200078e00f3 */
[----:B------:R-:W-:-:S04]  /*f4c20*/  MOV R243, R2 ;  /* 0x0000000200f37202 */ /* 0x000fc80000000f00 */
[----:B----4-:R-:W-:-:S15]  /*f4c30*/  HMMA.1688.F32.TF32 R236, R244, R72, R236 ;  /* 0x00000048f4ec723c */ /* 0x010fde00000810ec */
[----:B------:R-:W-:-:S08]  /*f4c40*/  NOP ;  /* 0x0000000000007918 */ /* 0x000fd00000000000 */
[----:B------:R1:W-:Y:S01]  /*f4c50*/  STL.64 [R1+0x1030], R236 ;  /* 0x001030ec01007387 */ /* 0x0003e20000100a00 */
[----:B------:R-:W-:Y:S02]  /*f4c60*/  IMAD.MOV.U32 R2, RZ, RZ, R238 ;  /* 0x000000ffff027224 */ /* 0x000fe400078e00ee */
[----:B------:R-:W-:Y:S01]  /*f4c70*/  IMAD.MOV.U32 R248, RZ, RZ, R239 ;  /* 0x000000fffff87224 */ /* 0x000fe200078e00ef */
[----:B-1----:R-:W4:Y:S04]  /*f4c80*/  LDL.LU R236, [R1+0xe90] ;  /* 0x000e900001ec7983 */ /* 0x002f280000300800 */
[----:B------:R-:W4:Y:S04]  /*f4c90*/  LDL.LU R237, [R1+0xe94] ;  /* 0x000e940001ed7983 */ /* 0x000f280000300800 */
[----:B------:R-:W4:Y:S04]  /*f4ca0*/  LDL.LU R238, [R1+0xe98] ;  /* 0x000e980001ee7983 */ /* 0x000f280000300800 */
[----:B------:R-:W4:Y:S04]  /*f4cb0*/  LDL.LU R239, [R1+0xe9c] ;  /* 0x000e9c0001ef7983 */ /* 0x000f280000300800 */
[----:B------:R-:W-:Y:S04]  /*f4cc0*/  STL [R1+0x9258], R2 ;  /* 0x0092580201007387 */ /* 0x000fe80000100800 */
        /* <DEDUP_REMOVED lines=25> */
[----:B------:R-:W-:Y:S04]  /*f4e60*/  STL.64 [R1+0xfa8], R178 ;  /* 0x000fa8b201007387 */ /* 0x000fe80000100a00 */
[----:B------:R1:W-:Y:S04]  /*f4e70*/  STL.64 [R1+0xf70], R12 ;  /* 0x000f700c01007387 */ /* 0x0003e80000100a00 */
[----:B------:R2:W-:Y:S04]  /*f4e80*/  STL.64 [R1+0xf78], R14 ;  /* 0x000f780e01007387 */ /* 0x0005e80000100a00 */
[----:B------:R-:W3:Y:S04]  /*f4e90*/  LDL.LU R17, [R1+0xe74] ;  /* 0x000e740001117983 */ /* 0x000ee80000300800 */
[----:B------:R-:W3:Y:S04]  /*f4ea0*/  LDL.LU R18, [R1+0xe78] ;  /* 0x000e780001127983 */ /* 0x000ee80000300800 */
[----:B------:R-:W3:Y:S04]  /*f4eb0*/  LDL.LU R19, [R1+0xe7c] ;  /* 0x000e7c0001137983 */ /* 0x000ee80000300800 */
[----:B-1----:R-:W4:Y:S04]  /*f4ec0*/  LDL.LU R12, [R1+0x850] ;  /* 0x00085000010c7983 */ /* 0x002f280000300800 */
[----:B------:R-:W4:Y:S04]  /*f4ed0*/  LDL.LU R13, [R1+0x854] ;  /* 0x00085400010d7983 */ /* 0x000f280000300800 */
[----:B--2---:R-:W4:Y:S04]  /*f4ee0*/  LDL.LU R14, [R1+0x858] ;  /* 0x00085800010e7983 */ /* 0x004f280000300800 */
[----:B------:R-:W4:Y:S01]  /*f4ef0*/  LDL.LU R15, [R1+0x85c] ;  /* 0x00085c00010f7983 */ /* 0x000f220000300800 */
[C---:B------:R-:W-:Y:S06]  /*f4f00*/  HMMA.1688.F32.TF32 R176, R244.reuse, R44, R232 ;  /* 0x0000002cf4b0723c */ /* 0x040fec00000810e8 */
[C---:B------:R-:W-:Y:S06]  /*f4f10*/  HMMA.1688.F32.TF32 R40, R244.reuse, R40, R240 ;  /* 0x00000028f428723c */ /* 0x040fec00000810f0 */
[----:B------:R-:W-:-:S12]  /*f4f20*/  HMMA.1688.F32.TF32 R36, R244, R36, R236 ;  /* 0x00000024f424723c */ /* 0x000fd800000810ec */
[----:B------:R-:W-:Y:S01]  /*f4f30*/  IMAD.MOV.U32 R205, RZ, RZ, R177 ;  /* 0x000000ffffcd7224 */ /* 0x000fe200078e00b1 */
[----:B------:R-:W-:Y:S01]  /*f4f40*/  MOV R204, R176 ;  /* 0x000000b000cc7202 */ /* 0x000fe20000000f00 */
[----:B------:R1:W-:Y:S04]  /*f4f50*/  STL.64 [R1+0xf18], R178 ;  /* 0x000f18b201007387 */ /* 0x0003e80000100a00 */
[----:B------:R2:W-:Y:S01]  /*f4f60*/  STL [R1+0x9044], R205 ;  /* 0x009044cd01007387 */ /* 0x0005e20000100800 */
[----:B------:R-:W-:-:S03]  /*f4f70*/  MOV R209, R41 ;  /* 0x0000002900d17202 */ /* 0x000fc60000000f00 */
[----:B------:R2:W-:Y:S04]  /*f4f80*/  STL [R1+0x9040], R204 ;  /* 0x009040cc01007387 */ /* 0x0005e80000100800 */
[----:B------:R-:W-:Y:S04]  /*f4f90*/  STL.64 [R1+0xea8], R42 ;  /* 0x000ea82a01007387 */ /* 0x000fe80000100a00 */
        /* <DEDUP_REMOVED lines=8> */
[----:B------:R-:W-:-:S03]  /*f5020*/  IMAD.MOV.U32 R213, RZ, RZ, R37 ;  /* 0x000000ffffd57224 */ /* 0x000fc600078e0025 */
[----:B------:R-:W4:Y:S01]  /*f5030*/  LDL.LU R176, [R1+0x830] ;  /* 0x0008300001b07983 */ /* 0x000f220000300800 */
[----:B------:R-:W-:-:S03]  /*f5040*/  IMAD.MOV.U32 R212, RZ, RZ, R36 ;  /* 0x000000ffffd47224 */ /* 0x000fc600078e0024 */
[----:B------:R-:W4:Y:S04]  /*f5050*/  LDL.LU R177, [R1+0x834] ;  /* 0x0008340001b17983 */ /* 0x000f280000300800 */
[----:B-1----:R-:W4:Y:S01]  /*f5060*/  LDL.LU R178, [R1+0x838] ;  /* 0x0008380001b27983 */ /* 0x002f220000300800 */
[----:B--2---:R-:W-:Y:S01]  /*f5070*/  MOV R205, R38 ;  /* 0x0000002600cd7202 */ /* 0x004fe20000000f00 */
[----:B------:R-:W-:Y:S02]  /*f5080*/  IMAD.MOV.U32 R204, RZ, RZ, R39 ;  /* 0x000000ffffcc7224 */ /* 0x000fe400078e0027 */
[----:B------:R-:W2:Y:S04]  /*f5090*/  LDL.LU R179, [R1+0x83c] ;  /* 0x00083c0001b37983 */ /* 0x000ea80000300800 */
[----:B------:R-:W2:Y:S04]  /*f50a0*/  LDL.64 R38, [R1+0x28] ;  /* 0x0000280001267983 */ /* 0x000ea80000100a00 */
[----:B------:R-:W-:Y:S04]  /*f50b0*/  STL [R1+0x9054], R213 ;  /* 0x009054d501007387 */ /* 0x000fe80000100800 */
[----:B------:R-:W-:Y:S01]  /*f50c0*/  STL [R1+0x9050], R212 ;  /* 0x009050d401007387 */ /* 0x000fe20000100800 */
[C---:B---3--:R-:W-:Y:S06]  /*f50d0*/  HMMA.1688.F32.TF32 R16, R244.reuse, R32, R16 ;  /* 0x00000020f410723c */ /* 0x048fec0000081010 */
[----:B----4-:R-:W-:-:S15]  /*f50e0*/  HMMA.1688.F32.TF32 R12, R244, R28, R12 ;  /* 0x0000001cf40c723c */ /* 0x010fde000008100c */
[----:B------:R-:W-:-:S02]  /*f50f0*/  NOP ;  /* 0x0000000000007918 */ /* 0x000fc40000000000 */
[----:B------:R1:W-:Y:S04]  /*f5100*/  STL.64 [R1+0xe78], R18 ;  /* 0x000e781201007387 */ /* 0x0003e80000100a00 */
[----:B------:R-:W3:Y:S04]  /*f5110*/  LDL.64 R238, [R1+0x18] ;  /* 0x0000180001ee7983 */ /* 0x000ee80000100a00 */
[----:B------:R-:W-:Y:S04]  /*f5120*/  STL.64 [R1+0x9560], R34 ;  /* 0x0095602201007387 */ /* 0x000fe80000100a00 */
[----:B------:R4:W-:Y:S04]  /*f5130*/  STL.64 [R1+0x858], R14 ;  /* 0x0008580e01007387 */ /* 0x0009e80000100a00 */
[----:B------:R-:W3:Y:S04]  /*f5140*/  LDL.LU R244, [R1+0x820] ;  /* 0x0008200001f47983 */ /* 0x000ee80000300800 */
[----:B------:R-:W3:Y:S04]  /*f5150*/  LDL.LU R245, [R1+0x824] ;  /* 0x0008240001f57983 */ /* 0x000ee80000300800 */
[----:B------:R-:W3:Y:S04]  /*f5160*/  LDL.LU R246, [R1+0x828] ;  /* 0x0008280001f67983 */ /* 0x000ee80000300800 */
[----:B------:R-:W3:Y:S01]  /*f5170*/  LDL.LU R247, [R1+0x82c] ;  /* 0x00082c0001f77983 */ /* 0x000ee20000300800 */
[----:B------:R-:W-:Y:S01]  /*f5180*/  IMAD.MOV.U32 R216, RZ, RZ, R16 ;  /* 0x000000ffffd87224 */ /* 0x000fe200078e0010 */
[----:B------:R-:W-:-:S02]  /*f5190*/  MOV R217, R17 ;  /* 0x0000001100d97202 */ /* 0x000fc40000000f00 */
[----:B------:R-:W3:Y:S04]  /*f51a0*/  LDL.LU R16, [R1+0x810] ;  /* 0x0008100001107983 */ /* 0x000ee80000300800 */
[----:B------:R-:W3:Y:S04]  /*f51b0*/  LDL.LU R17, [R1+0x814] ;  /* 0x0008140001117983 */ /* 0x000ee80000300800 */
[----:B-1----:R-:W3:Y:S04]  /*f51c0*/  LDL.LU R18, [R1+0x818] ;  /* 0x0008180001127983 */ /* 0x002ee80000300800 */
[----:B------:R-:W3:Y:S04]  /*f51d0*/  LDL.LU R19, [R1+0x81c] ;  /* 0x00081c0001137983 */ /* 0x000ee80000300800 */
[----:B----4-:R-:W4:Y:S04]  /*f51e0*/  LDL.64 R14, [R1+0x8] ;  /* 0x00000800010e7983 */ /* 0x010f280000100a00 */
[----:B------:R-:W4:Y:S04]  /*f51f0*/  LDL.LU R32, [R1+0x800] ;  /* 0x0008000001207983 */ /* 0x000f280000300800 */
[----:B------:R-:W4:Y:S01]  /*f5200*/  LDL.LU R33, [R1+0x804] ;  /* 0x0008040001217983 */ /* 0x000f220000300800 */
[C---:B------:R-:W-:Y:S03]  /*f5210*/  HMMA.1688.F32.TF32 R240, R4.reuse, R234, R240 ;  /* 0x000000ea04f0723c */ /* 0x040fe600000810f0 */
[----:B------:R-:W4:Y:S04]  /*f5220*/  LDL.LU R34, [R1+0x808] ;  /* 0x0008080001227983 */ /* 0x000f280000300800 */
[----:B------:R-:W4:Y:S01]  /*f5230*/  LDL.LU R35, [R1+0x80c] ;  /* 0x00080c0001237983 */ /* 0x000f220000300800 */
[----:B--2---:R-:W-:Y:S01]  /*f5240*/  HMMA.1688.F32.TF32 R176, R4, R38, R176 ;  /* 0x0000002604b0723c */ /* 0x004fe200000810b0 */
[----:B------:R-:W-:Y:S01]  /*f5250*/  MOV R43, R234 ;  /* 0x000000ea002b7202 */ /* 0x000fe20000000f00 */
[----:B------:R-:W-:-:S02]  /*f5260*/  IMAD.MOV.U32 R2, RZ, RZ, R235 ;  /* 0x000000ffff027224 */ /* 0x000fc400078e00eb */
[----:B------:R-:W2:-:S12]  /*f5270*/  LDL.LU.64 R234, [R1+0x97f0] ;  /* 0x0097f00001ea7983 */ /* 0x000e980000300a00 */
[----:B------:R-:W-:Y:S02]  /*f5280*/  IMAD.MOV.U32 R209, RZ, RZ, R242 ;  /* 0x000000ffffd17224 */ /* 0x000fe400078e00f2 */
[----:B------:R-:W-:Y:S02]  /*f5290*/  IMAD.MOV.U32 R208, RZ, RZ, R243 ;  /* 0x000000ffffd07224 */ /* 0x000fe400078e00f3 */
[----:B------:R-:W2:Y:S01]  /*f52a0*/  LDL.LU.64 R242, [R1+0x97e8] ;  /* 0x0097e80001f27983 */ /* 0x000ea20000300a00 */
[----:B------:R-:W-:-:S03]  /*f52b0*/  MOV R225, R241 ;  /* 0x000000f100e17202 */ /* 0x000fc60000000f00 */
[----:B------:R1:W-:Y:S01]  /*f52c0*/  STL [R1+0x838], R178 ;  /* 0x000838b201007387 */ /* 0x0003e20000100800 */
[----:B------:R-:W-:Y:S02]  /*f52d0*/  IMAD.MOV.U32 R228, RZ, RZ, R176 ;  /* 0x000000ffffe47224 */ /* 0x000fe400078e00b0 */
[----:B------:R-:W-:Y:S01]  /*f52e0*/  IMAD.MOV.U32 R229, RZ, RZ, R177 ;  /* 0x000000ffffe57224 */ /* 0x000fe200078e00b1 */
[----:B------:R-:W2:Y:S04]  /*f52f0*/  LDL.LU R176, [R1+0x7f0] ;  /* 0x0007f00001b07983 */ /* 0x000ea80000300800 */
[----:B------:R-:W2:Y:S01]  /*f5300*/  LDL.LU R177, [R1+0x7f4] ;  /* 0x0007f40001b17983 */ /* 0x000ea20000300800 */
[----:B------:R-:W-:-:S03]  /*f5310*/  MOV R241, R179 ;  /* 0x000000b300f17202 */ /* 0x000fc60000000f00 */
[----:B-1----:R-:W2:Y:S04]  /*f5320*/  LDL.LU R178, [R1+0x7f8] ;  /* 0x0007f80001b27983 */ /* 0x002ea80000300800 */
[----:B------:R-:W2:Y:S01]  /*f5330*/  LDL.LU R179, [R1+0x7fc] ;  /* 0x0007fc0001b37983 */ /* 0x000ea20000300800 */
[----:B------:R-:W-:Y:S01]  /*f5340*/  MOV R51, R38 ;  /* 0x0000002600337202 */ /* 0x000fe20000000f00 */
[----:B---3--:R-:W-:Y:S06]  /*f5350*/  HMMA.1688.F32.TF32 R244, R4, R238, R244 ;  /* 0x000000ee04f4723c */ /* 0x008fec00000810f4 */
[----:B------:R-:W-:-:S02]  /*f5360*/  IMAD.MOV.U32 R46, RZ, RZ, R238 ;  /* 0x000000ffff2e7224 */ /* 0x000fc400078e00ee */
[----:B------:R-:W-:Y:S02]  /*f5370*/  IMAD.MOV.U32 R42, RZ, RZ, R239 ;  /* 0x000000ffff2a7224 */ /* 0x000fe400078e00ef */
[----:B------:R-:W3:-:S14]  /*f5380*/  LDL.LU.64 R238, [R1+0x97e0] ;  /* 0x0097e00001ee7983 */ /* 0x000edc0000300a00 */
[----:B------:R-:W-:Y:S01]  /*f5390*/  MOV R236, R244 ;  /* 0x000000f400ec7202 */ /* 0x000fe20000000f00 */
[----:B------:R-:W-:Y:S02]  /*f53a0*/  IMAD.MOV.U32 R237, RZ, RZ, R245 ;  /* 0x000000ffffed7224 */ /* 0x000fe400078e00f5 */
[----:B------:R-:W-:Y:S01]  /*f53b0*/  IMAD.MOV.U32 R213, RZ, RZ, R246 ;  /* 0x000000ffffd57224 */ /* 0x000fe200078e00f6 */
[----:B------:R-:W3:Y:S01]  /*f53c0*/  LDL.LU R244, [R1+0x7d0] ;  /* 0x0007d00001f47983 */ /* 0x000ee20000300800 */
[----:B------:R-:W-:-:S03]  /*f53d0*/  MOV R212, R247 ;  /* 0x000000f700d47202 */ /* 0x000fc60000000f00 */
[----:B------:R-:W3:Y:S01]  /*f53e0*/  LDL.LU R245, [R1+0x7d4] ;  /* 0x0007d40001f57983 */ /* 0x000ee20000300800 */
[----:B------:R-:W-:Y:S02]  /*f53f0*/  IMAD.MOV.U32 R246, RZ, RZ, R250 ;  /* 0x000000fffff67224 */ /* 0x000fe400078e00fa */
[----:B------:R-:W-:Y:S01]  /*f5400*/  IMAD.MOV.U32 R247, RZ, RZ, R251 ;  /* 0x000000fffff77224 */ /* 0x000fe200078e00fb */
[----:B------:R-:W2:Y:S04]  /*f5410*/  LDL.LU R250, [R1+0x97dc] ;  /* 0x0097dc0001fa7983 */ /* 0x000ea80000300800 */
[----:B------:R-:W2:Y:S01]  /*f5420*/  LDL.LU R251, [R1+0x97d8] ;  /* 0x0097d80001fb7983 */ /* 0x000ea20000300800 */
[----:B----4-:R-:W-:Y:S06]  /*f5430*/  HMMA.1688.F32.TF32 R16, R4, R14, R16 ;  /* 0x0000000e0410723c */ /* 0x010fec0000081010 */
[----:B------:R-:W-:Y:S01]  /*f5440*/  MOV R31, R14 ;  /* 0x0000000e001f7202 */ /* 0x000fe20000000f00 */
[----:B------:R-:W-:-:S02]  /*f5450*/  IMAD.MOV.U32 R38, RZ, RZ, R15 ;  /* 0x000000ffff267224 */ /* 0x000fc400078e000f */
[----:B------:R-:W4:Y:S01]  /*f5460*/  LDL.LU.64 R14, [R1+0x97d0] ;  /* 0x0097d000010e7983 */ /* 0x000f220000300a00 */
[----:B------:R-:W-:-:S14]  /*f5470*/  IMAD.MOV.U32 R220, RZ, RZ, R12 ;  /* 0x000000ffffdc7224 */ /* 0x000fdc00078e000c */
[----:B------:R-:W-:Y:S02]  /*f5480*/  IMAD.MOV.U32 R0, RZ, RZ, R19 ;  /* 0x000000ffff007224 */ /* 0x000fe400078e0013 */
[----:B------:R-:W-:Y:S02]  /*f5490*/  IMAD.MOV.U32 R12, RZ, RZ, R18 ;  /* 0x000000ffff0c7224 */ /* 0x000fe400078e0012 */
[----:B------:R-:W3:Y:S04]  /*f54a0*/  LDL.LU.64 R18, [R1+0x97c8] ;  /* 0x0097c80001127983 */ /* 0x000ee80000300a00 */
[----:B------:R-:W-:Y:S01]  /*f54b0*/  STL [R1+0x925c], R0 ;  /* 0x00925c0001007387 */ /* 0x000fe20000100800 */
[----:B--2---:R-:W-:-:S15]  /*f54c0*/  HMMA.1688.F32.TF32 R32, R4, R250, R32 ;  /* 0x000000fa0420723c */ /* 0x004fde0000081020 */
[----:B------:R-:W-:-:S09]  /*f54d0*/  NOP ;  /* 0x0000000000007918 */ /* 0x000fd20000000000 */
[----:B------:R-:W-:Y:S01]  /*f54e0*/  MOV R232, R32 ;  /* 0x0000002000e87202 */ /* 0x000fe20000000f00 */
[----:B----4-:R-:W-:Y:S02]  /*f54f0*/  IMAD.MOV.U32 R32, RZ, RZ, R14 ;  /* 0x000000ffff207224 */ /* 0x010fe400078e000e */
[----:B------:R-:W2:Y:S01]  /*f5500*/  LDL.LU R14, [R1+0x97c4] ;  /* 0x0097c400010e7983 */ /* 0x000ea20000300800 */
[----:B------:R-:W-:Y:S02]  /*f5510*/  IMAD.MOV.U32 R221, RZ, RZ, R13 ;  /* 0x000000ffffdd7224 */ /* 0x000fe400078e000d */
[----:B------:R-:W-:Y:S01]  /*f5520*/  IMAD.MOV.U32 R224, RZ, RZ, R240 ;  /* 0x000000ffffe07224 */ /* 0x000fe200078e00f0 */
[----:B------:R-:W-:Y:S01]  /*f5530*/  MOV R13, R17 ;  /* 0x00000011000d7202 */ /* 0x000fe20000000f00 */
[----:B------:R-:W-:Y:S02]  /*f5540*/  IMAD.MOV.U32 R233, RZ, RZ, R33 ;  /* 0x000000ffffe97224 */ /* 0x000fe400078e0021 */
[----:B------:R-:W-:-:S02]  /*f5550*/  IMAD.MOV.U32 R240, RZ, RZ, R16 ;  /* 0x000000fffff07224 */ /* 0x000fc400078e0010 */
[----:B------:R-:W-:Y:S02]  /*f5560*/  IMAD.MOV.U32 R17, RZ, RZ, R34 ;  /* 0x000000ffff117224 */ /* 0x000fe400078e0022 */
[----:B------:R-:W-:Y:S01]  /*f5570*/  IMAD.MOV.U32 R33, RZ, RZ, R242 ;  /* 0x000000ffff217224 */ /* 0x000fe200078e00f2 */
[----:B------:R-:W-:Y:S01]  /*f5580*/  MOV R16, R35 ;  /* 0x0000002300107202 */ /* 0x000fe20000000f00 */
[----:B------:R-:W4:Y:S01]  /*f5590*/  LDL.LU R242, [R1+0x97c0] ;  /* 0x0097c00001f27983 */ /* 0x000f220000300800 */
[----:B------:R-:W-:-:S03]  /*f55a0*/  MOV R34, R10 ;  /* 0x0000000a00227202 */ /* 0x000fc60000000f00 */
[----:B------:R-:W4:Y:S01]  /*f55b0*/  LDL.LU R10, [R1+0x97bc] ;  /* 0x0097bc00010a7983 */ /* 0x000f220000300800 */
[----:B------:R-:W-:-:S03]  /*f55c0*/  IMAD.MOV.U32 R35, RZ, RZ, R11 ;  /* 0x000000ffff237224 */ /* 0x000fc600078e000b */
[----:B------:R-:W4:Y:S04]  /*f55d0*/  LDL.LU R11, [R1+0x97b8] ;  /* 0x0097b800010b7983 */ /* 0x000f280000300800 */
[----:B------:R-:W-:Y:S04]  /*f55e0*/  STL.64 [R1+0x9410], R250 ;  /* 0x009410fa01007387 */ /* 0x000fe80000100a00 */
[----:B------:R3:W-:Y:S02]  /*f55f0*/  STL.64 [R1+0x9408], R248 ;  /* 0x009408f801007387 */ /* 0x0007e40000100a00 */
[----:B---3--:R-:W-:-:S02]  /*f5600*/  IMAD.MOV.U32 R248, RZ, RZ, R18 ;  /* 0x000000fffff87224 */ /* 0x008fc400078e0012 */
[----:B------:R-:W-:Y:S01]  /*f5610*/  IMAD.MOV.U32 R250, RZ, RZ, R15 ;  /* 0x000000fffffa7224 */ /* 0x000fe200078e000f */
[----:B------:R-:W3:Y:S01]  /*f5620*/  LDL.LU R18, [R1+0x97b4] ;  /* 0x0097b40001127983 */ /* 0x000ee20000300800 */
[----:B------:R-:W-:Y:S01]  /*f5630*/  IMAD.MOV.U32 R251, RZ, RZ, R19 ;  /* 0x000000fffffb7224 */ /* 0x000fe200078e0013 */
[----:B--2---:R-:W-:Y:S02]  /*f5640*/  MOV R249, R14 ;  /* 0x0000000e00f97202 */ /* 0x004fe40000000f00 */
[----:B------:R-:W2:Y:S04]  /*f5650*/  LDL.LU R14, [R1+0x97b0] ;  /* 0x0097b000010e7983 */ /* 0x000ea80000300800 */
[----:B------:R-:W2:Y:S04]  /*f5660*/  LDL.LU R15, [R1+0x97ac] ;  /* 0x0097ac00010f7983 */ /* 0x000ea80000300800 */
[----:B------:R-:W3:Y:S01]  /*f5670*/  LDL.LU R19, [R1+0x97a8] ;  /* 0x0097a80001137983 */ /* 0x000ee20000300800 */
[----:B----4-:R-:W-:-:S15]  /*f5680*/  HMMA.1688.F32.TF32 R176, R4, R10, R176 ;  /* 0x0000000a04b0723c */ /* 0x010fde00000810b0 */
[----:B------:R-:W-:-:S09]  /*f5690*/  NOP ;  /* 0x0000000000007918 */ /* 0x000fd20000000000 */
[----:B------:R-:W-:Y:S01]  /*f56a0*/  IMAD.MOV.U32 R185, RZ, RZ, R178 ;  /* 0x000000ffffb97224 */ /* 0x000fe200078e00b2 */
[----:B------:R-:W-:Y:S02]  /*f56b0*/  MOV R184, R179 ;  /* 0x000000b300b87202 */ /* 0x000fe40000000f00 */
[----:B------:R-:W4:Y:S04]  /*f56c0*/  LDL.LU.64 R178, [R1+0x97a0] ;  /* 0x0097a00001b27983 */ /* 0x000f280000300a00 */
[----:B------:R-:W-:Y:S04]  /*f56d0*/  STL.64 [R1+0x9430], R10 ;  /* 0x0094300a01007387 */ /* 0x000fe80000100a00 */
[----:B------:R-:W-:Y:S01]  /*f56e0*/  STL.64 [R1+0x9428], R8 ;  /* 0x0094280801007387 */ /* 0x000fe20000100a00 */
[----:B--2---:R-:W-:Y:S06]  /*f56f0*/  HMMA.1688.F32.TF32 R248, R4, R14, R248 ;  /* 0x0000000e04f8723c */ /* 0x004fec00000810f8 */
[----:B------:R-:W-:Y:S04]  /*f5700*/  STL.64 [R1+0x9450], R14 ;  /* 0x0094500e01007387 */ /* 0x000fe80000100a00 */
[----:B------:R-:W-:-:S14]  /*f5710*/  STL.64 [R1+0x9448], R12 ;  /* 0x0094480c01007387 */ /* 0x000fdc0000100a00 */
[----:B------:R-:W-:Y:S01]  /*f5720*/  IMAD.MOV.U32 R172, RZ, RZ, R251 ;  /* 0x000000ffffac7224 */ /* 0x000fe200078e00fb */
[----:B------:R-:W-:-:S04]  /*f5730*/  MOV R173, R250 ;  /* 0x000000fa00ad7202 */ /* 0x000fc80000000f00 */
[----:B------:R-:W-:Y:S04]  /*f5740*/  STL [R1+0x9264], R172 ;  /* 0x009264ac01007387 */ /* 0x000fe80000100800 */
[----:B------:R-:W-:Y:S04]  /*f5750*/  STL [R1+0x9260], R173 ;  /* 0x009260ad01007387 */ /* 0x000fe80000100800 */
[----:B---3--:R-:W-:Y:S04]  /*f5760*/  STL.64 [R1+0x9468], R18 ;  /* 0x0094681201007387 */ /* 0x008fe80000100a00 */
[----:B------:R1:W-:Y:S02]  /*f5770*/  STL.64 [R1+0x9460], R16 ;  /* 0x0094601001007387 */ /* 0x0003e40000100a00 */
[----:B-1----:R-:W-:-:S02]  /*f5780*/  MOV R16, R243 ;  /* 0x000000f300107202 */ /* 0x002fc40000000f00 */
[----:B------:R-:W2:Y:S01]  /*f5790*/  LDL.LU R243, [R1+0x9798] ;  /* 0x0097980001f37983 */ /* 0x000ea20000300800 */
[----:B------:R-:W-:Y:S03]  /*f57a0*/  HMMA.1688.F32.TF32 R8, R4, R18, R244 ;  /* 0x000000120408723c */ /* 0x000fe600000810f4 */
[----:B------:R-:W3:Y:S04]  /*f57b0*/  LDL.LU R17, [R1+0x7a4] ;  /* 0x0007a40001117983 */ /* 0x000ee80000300800 */
[----:B------:R-:W3:Y:S04]  /*f57c0*/  LDL.LU R18, [R1+0x7a8] ;  /* 0x0007a80001127983 */ /* 0x000ee80000300800 */
[----:B------:R-:W3:Y:S01]  /*f57d0*/  LDL.LU R19, [R1+0x7ac] ;  /* 0x0007ac0001137983 */ /* 0x000ee20000300800 */
[----:B------:R-:W-:Y:S01]  /*f57e0*/  IMAD.MOV.U32 R244, RZ, RZ, R214 ;  /* 0x000000fffff47224 */ /* 0x000fe200078e00d6 */
[----:B------:R-:W-:-:S11]  /*f57f0*/  MOV R245, R215 ;  /* 0x000000d700f57202 */ /* 0x000fd60000000f00 */
[----:B------:R-:W-:Y:S02]  /*f5800*/  IMAD.MOV.U32 R164, RZ, RZ, R11 ;  /* 0x000000ffffa47224 */ /* 0x000fe400078e000b */
        /* <DEDUP_REMOVED lines=11> */
[----:B------:R-:W3:Y:S04]  /*f58c0*/  LDL.LU R214, [R1+0x9794] ;  /* 0x0097940001d67983 */ /* 0x000ee80000300800 */
[----:B------:R-:W4:Y:S01]  /*f58d0*/  LDL.LU R215, [R1+0x9790] ;  /* 0x0097900001d77983 */ /* 0x000f220000300800 */
[----:B------:R-:W-:-:S02]  /*f58e0*/  IMAD.MOV.U32 R246, RZ, RZ, R231 ;  /* 0x000000fffff67224 */ /* 0x000fc400078e00e7 */
[----:B------:R-:W-:Y:S01]  /*f58f0*/  IMAD.MOV.U32 R247, RZ, RZ, R230 ;  /* 0x000000fffff77224 */ /* 0x000fe200078e00e6 */
[----:B------:R-:W4:Y:S04]  /*f5900*/  LDL.LU R231, [R1+0x978c] ;  /* 0x00978c0001e77983 */ /* 0x000f280000300800 */
[----:B------:R-:W4:Y:S01]  /*f5910*/  LDL.LU R230, [R1+0x9788] ;  /* 0x0097880001e67983 */ /* 0x000f220000300800 */
[----:B--2---:R-:W-:-:S15]  /*f5920*/  HMMA.1688.F32.TF32 R8, R4, R242, R32 ;  /* 0x000000f20408723c */ /* 0x004fde0000081020 */
[----:B------:R-:W-:-:S09]  /*f5930*/  NOP ;  /* 0x0000000000007918 */ /* 0x000fd20000000000 */
[----:B------:R-:W-:Y:S02]  /*f5940*/  IMAD.MOV.U32 R137, RZ, RZ, R8 ;  /* 0x000000ffff897224 */ /* 0x000fe400078e0008 */
[----:B------:R-:W-:Y:S01]  /*f5950*/  IMAD.MOV.U32 R136, RZ, RZ, R9 ;  /* 0x000000ffff887224 */ /* 0x000fe200078e0009 */
[----:B------:R-:W-:Y:S01]  /*f5960*/  MOV R8, R235 ;  /* 0x000000eb00087202 */ /* 0x000fe20000000f00 */
[----:B------:R-:W-:Y:S01]  /*f5970*/  IMAD.MOV.U32 R9, RZ, RZ, R234 ;  /* 0x000000ffff097224 */ /* 0x000fe200078e00ea */
[----:B------:R-:W2:Y:S04]  /*f5980*/  LDL.LU R235, [R1+0x9784] ;  /* 0x0097840001eb7983 */ /* 0x000ea80000300800 */
[----:B------:R-:W2:Y:S01]  /*f5990*/  LDL.LU R234, [R1+0x9780] ;  /* 0x0097800001ea7983 */ /* 0x000ea20000300800 */
[----:B------:R-:W-:Y:S01]  /*f59a0*/  MOV R133, R10 ;  /* 0x0000000a00857202 */ /* 0x000fe20000000f00 */
[----:B------:R-:W-:-:S02]  /*f59b0*/  IMAD.MOV.U32 R188, RZ, RZ, R177 ;  /* 0x000000ffffbc7224 */ /* 0x000fc400078e00b1 */
[----:B------:R-:W-:Y:S01]  /*f59c0*/  IMAD.MOV.U32 R132, RZ, RZ, R11 ;  /* 0x000000ffff847224 */ /* 0x000fe200078e000b */
[----:B------:R-:W-:Y:S01]  /*f59d0*/  MOV R189, R176 ;  /* 0x000000b000bd7202 */ /* 0x000fe20000000f00 */
[----:B------:R-:W-:Y:S02]  /*f59e0*/  IMAD.MOV.U32 R177, RZ, RZ, R248 ;  /* 0x000000ffffb17224 */ /* 0x000fe400078e00f8 */
[----:B------:R-:W-:Y:S02]  /*f59f0*/  IMAD.MOV.U32 R176, RZ, RZ, R249 ;  /* 0x000000ffffb07224 */ /* 0x000fe400078e00f9 */
[----:B------:R-:W-:Y:S02]  /*f5a00*/  IMAD.MOV.U32 R248, RZ, RZ, R218 ;  /* 0x000000fffff87224 */ /* 0x000fe400078e00da */
[----:B---3--:R-:W-:Y:S01]  /*f5a10*/  IMAD.MOV.U32 R10, RZ, RZ, R214 ;  /* 0x000000ffff0a7224 */ /* 0x008fe200078e00d6 */
[----:B----4-:R-:W-:Y:S01]  /*f5a20*/  MOV R11, R215 ;  /* 0x000000d7000b7202 */ /* 0x010fe20000000f00 */
[----:B------:R-:W3:Y:S04]  /*f5a30*/  LDL.LU R214, [R1+0x977c] ;  /* 0x00977c0001d67983 */ /* 0x000ee80000300800 */
[----:B------:R-:W3:Y:S04]  /*f5a40*/  LDL.LU R215, [R1+0x9778] ;  /* 0x0097780001d77983 */ /* 0x000ee80000300800 */
[----:B------:R-:W4:Y:S01]  /*f5a50*/  LDL.LU R218, [R1+0x9774] ;  /* 0x0097740001da7983 */ /* 0x000f220000300800 */
[----:B------:R-:W-:Y:S01]  /*f5a60*/  IMAD.MOV.U32 R249, RZ, RZ, R219 ;  /* 0x000000fffff97224 */ /* 0x000fe200078e00db */
[----:B------:R-:W-:-:S02]  /*f5a70*/  MOV R250, R222 ;  /* 0x000000de00fa7202 */ /* 0x000fc40000000f00 */
[----:B------:R-:W4:Y:S04]  /*f5a80*/  LDL.LU R219, [R1+0x9770] ;  /* 0x0097700001db7983 */ /* 0x000f280000300800 */
[----:B------:R-:W3:Y:S01]  /*f5a90*/  LDL.LU R222, [R1+0x976c] ;  /* 0x00976c0001de7983 */ /* 0x000ee20000300800 */
[----:B------:R-:W-:Y:S02]  /*f5aa0*/  IMAD.MOV.U32 R251, RZ, RZ, R223 ;  /* 0x000000fffffb7224 */ /* 0x000fe400078e00df */
[----:B------:R-:W-:Y:S01]  /*f5ab0*/  IMAD.MOV.U32 R32, RZ, RZ, R226 ;  /* 0x000000ffff207224 */ /* 0x000fe200078e00e2 */
[----:B------:R-:W3:Y:S04]  /*f5ac0*/  LDL.LU R223, [R1+0x9768] ;  /* 0x0097680001df7983 */ /* 0x000ee80000300800 */
[----:B------:R-:W4:Y:S01]  /*f5ad0*/  LDL.LU R226, [R1+0x9764] ;  /* 0x0097640001e27983 */ /* 0x000f220000300800 */
[----:B------:R-:W-:-:S03]  /*f5ae0*/  MOV R33, R227 ;  /* 0x000000e300217202 */ /* 0x000fc60000000f00 */
[----:B------:R-:W4:Y:S01]  /*f5af0*/  LDL.LU R227, [R1+0x9760] ;  /* 0x0097600001e37983 */ /* 0x000f220000300800 */
[----:B------:R-:W-:-:S03]  /*f5b00*/  IMAD.MOV.U32 R34, RZ, RZ, R238 ;  /* 0x000000ffff227224 */ /* 0x000fc600078e00ee */
[----:B------:R-:W3:Y:S01]  /*f5b10*/  LDL.LU R238, [R1+0x975c] ;  /* 0x00975c0001ee7983 */ /* 0x000ee20000300800 */
[----:B------:R-:W-:-:S03]  /*f5b20*/  IMAD.MOV.U32 R35, RZ, RZ, R239 ;  /* 0x000000ffff237224 */ /* 0x000fc600078e00ef */
        /* <DEDUP_REMOVED lines=9> */
[----:B------:R-:W2:Y:S04]  /*f5bc0*/  LDL.LU R230, [R1+0x974c] ;  /* 0x00974c0001e67983 */ /* 0x000ea80000300800 */
[----:B------:R-:W2:Y:S01]  /*f5bd0*/  LDL.LU R231, [R1+0x9748] ;  /* 0x0097480001e77983 */ /* 0x000ea20000300800 */
[C---:B----4-:R-:W-:Y:S03]  /*f5be0*/  HMMA.1688.F32.TF32 R8, R4.reuse, R226, R8 ;  /* 0x000000e20408723c */ /* 0x050fe60000081008 */
[----:B---3--:R-:W-:Y:S04]  /*f5bf0*/  STL.64 [R1+0x94d8], R238 ;  /* 0x0094d8ee01007387 */ /* 0x008fe80000100a00 */
[----:B------:R-:W-:Y:S01]  /*f5c00*/  STL.64 [R1+0x94d0], R236 ;  /* 0x0094d0ec01007387 */ /* 0x000fe20000100a00 */
[----:B------:R-:W-:-:S15]  /*f5c10*/  HMMA.1688.F32.TF32 R240, R4, R238, R240 ;  /* 0x000000ee04f0723c */ /* 0x000fde00000810f0 */
[----:B------:R-:W-:-:S09]  /*f5c20*/  NOP ;  /* 0x0000000000007918 */ /* 0x000fd20000000000 */
[----:B------:R-:W-:Y:S02]  /*f5c30*/  IMAD.MOV.U32 R145, RZ, RZ, R240 ;  /* 0x000000ffff917224 */ /* 0x000fe400078e00f0 */
[----:B------:R-:W-:Y:S02]  /*f5c40*/  IMAD.MOV.U32 R144, RZ, RZ, R241 ;  /* 0x000000ffff907224 */ /* 0x000fe400078e00f1 */
[----:B------:R-:W-:Y:S01]  /*f5c50*/  IMAD.MOV.U32 R240, RZ, RZ, R158 ;  /* 0x000000fffff07224 */ /* 0x000fe200078e009e */
[----:B------:R-:W-:Y:S01]  /*f5c60*/  MOV R141, R242 ;  /* 0x000000f2008d7202 */ /* 0x000fe20000000f00 */
[----:B------:R-:W-:Y:S02]  /*f5c70*/  IMAD.MOV.U32 R241, RZ, RZ, R159 ;  /* 0x000000fffff17224 */ /* 0x000fe400078e009f */
[----:B------:R-:W-:Y:S01]  /*f5c80*/  IMAD.MOV.U32 R140, RZ, RZ, R243 ;  /* 0x000000ffff8c7224 */ /* 0x000fe200078e00f3 */
[----:B------:R-:W-:Y:S01]  /*f5c90*/  MOV R242, R210 ;  /* 0x000000d200f27202 */ /* 0x000fe20000000f00 */
[----:B------:R-:W-:Y:S01]  /*f5ca0*/  IMAD.MOV.U32 R243, RZ, RZ, R211 ;  /* 0x000000fffff37224 */ /* 0x000fe200078e00d3 */
[----:B--2---:R-:W-:Y:S04]  /*f5cb0*/  STL.64 [R1+0x94e8], R234 ;  /* 0x0094e8ea01007387 */ /* 0x004fe80000100a00 */
[----:B------:R-:W-:Y:S04]  /*f5cc0*/  STL.64 [R1+0x94e0], R232 ;  /* 0x0094e0e801007387 */ /* 0x000fe80000100a00 */
[----:B------:R-:W-:Y:S04]  /*f5cd0*/  STL.64 [R1+0x94f8], R230 ;  /* 0x0094f8e601007387 */ /* 0x000fe80000100a00 */
[----:B------:R-:W-:Y:S04]  /*f5ce0*/  STL.64 [R1+0x94f0], R228 ;  /* 0x0094f0e401007387 */ /* 0x000fe80000100a00 */
[----:B------:R-:W-:Y:S04]  /*f5cf0*/  STL.64 [R1+0x9508], R226 ;  /* 0x009508e201007387 */ /* 0x000fe80000100a00 */
[----:B------:R-:W-:Y:S04]  /*f5d00*/  STL.64 [R1+0x9500], R224 ;  /* 0x009500e001007387 */ /* 0x000fe80000100a00 */
[----:B------:R-:W-:Y:S04]  /*f5d10*/  STL.64 [R1+0x1110], R8 ;  /* 0x0011100801007387 */ /* 0x000fe80000100a00 */
[----:B------:R1:W-:Y:S01]  /*f5d20*/  STL.64 [R1+0x1118], R10 ;  /* 0x0011180a01007387 */ /* 0x0003e20000100a00 */
[C---:B------:R-:W-:Y:S06]  /*f5d30*/  HMMA.1688.F32.TF32 R12, R4.reuse, R230, R12 ;  /* 0x000000e6040c723c */ /* 0x040fec000008100c */
[C---:B-1----:R-:W-:Y:S06]  /*f5d40*/  HMMA.1688.F32.TF32 R8, R4.reuse, R222, R248 ;  /* 0x000000de0408723c */ /* 0x042fec00000810f8 */
[----:B------:R-:W-:Y:S04]  /*f5d50*/  STL.64 [R1+0x9518], R222 ;  /* 0x009518de01007387 */ /* 0x000fe80000100a00 */
[----:B------:R-:W-:Y:S01]  /*f5d60*/  STL.64 [R1+0x9510], R220 ;  /* 0x009510dc01007387 */ /* 0x000fe20000100a00 */
[----:B------:R-:W-:Y:S07]  /*f5d70*/  HMMA.1688.F32.TF32 R16, R4, R234, R16 ;  /* 0x000000ea0410723c */ /* 0x000fee0000081010 */
[----:B------:R-:W-:Y:S01]  /*f5d80*/  MOV R161, R12 ;  /* 0x0000000c00a17202 */ /* 0x000fe20000000f00 */
[----:B------:R-:W-:-:S02]  /*f5d90*/  IMAD.MOV.U32 R160, RZ, RZ, R13 ;  /* 0x000000ffffa07224 */ /* 0x000fc400078e000d */
[----:B------:R-:W-:Y:S01]  /*f5da0*/  IMAD.MOV.U32 R157, RZ, RZ, R14 ;  /* 0x000000ffff9d7224 */ /* 0x000fe200078e000e */
[----:B------:R-:W-:Y:S02]  /*f5db0*/  MOV R156, R15 ;  /* 0x0000000f009c7202 */ /* 0x000fe40000000f00 */
[C---:B------:R-:W-:Y:S01]  /*f5dc0*/  HMMA.1688.F32.TF32 R12, R4.reuse, R214, R32 ;  /* 0x000000d6040c723c */ /* 0x040fe20000081020 */
[----:B------:R-:W-:Y:S04]  /*f5dd0*/  STL.64 [R1+0x7c0], R8 ;  /* 0x0007c00801007387 */ /* 0x000fe80000100a00 */
[----:B------:R1:W-:Y:S02]  /*f5de0*/  STL.64 [R1+0x7c8], R10 ;  /* 0x0007c80a01007387 */ /* 0x0003e40000100a00 */
[----:B-1----:R-:W-:Y:S06]  /*f5df0*/  HMMA.1688.F32.TF32 R8, R4, R218, R244 ;  /* 0x000000da0408723c */ /* 0x002fec00000810f4 */
[----:B------:R-:W-:Y:S04]  /*f5e00*/  STL.64 [R1+0x9528], R218 ;  /* 0x009528da01007387 */ /* 0x000fe80000100a00 */
[----:B------:R-:W-:Y:S01]  /*f5e10*/  STL.64 [R1+0x9520], R216 ;  /* 0x009520d801007387 */ /* 0x000fe20000100a00 */
[----:B------:R-:W-:Y:S01]  /*f5e20*/  IMAD.MOV.U32 R153, RZ, RZ, R16 ;  /* 0x000000ffff997224 */ /* 0x000fe200078e0010 */
[----:B------:R-:W-:Y:S01]  /*f5e30*/  MOV R152, R17 ;  /* 0x0000001100987202 */ /* 0x000fe20000000f00 */
[----:B------:R-:W-:-:S02]  /*f5e40*/  IMAD.MOV.U32 R149, RZ, RZ, R18 ;  /* 0x000000ffff957224 */ /* 0x000fc400078e0012 */
[----:B------:R-:W-:-:S08]  /*f5e50*/  IMAD.MOV.U32 R148, RZ, RZ, R19 ;  /* 0x000000ffff947224 */ /* 0x000fd000078e0013 */
[----:B------:R1:W-:Y:S04]  /*f5e60*/  STL.64 [R1+0x7b0], R8 ;  /* 0x0007b00801007387 */ /* 0x0003e80000100a00 */
[----:B------:R2:W-:Y:S04]  /*f5e70*/  STL.64 [R1+0x7b8], R10 ;  /* 0x0007b80a01007387 */ /* 0x0005e80000100a00 */
[----:B-1----:R-:W3:Y:S04]  /*f5e80*/  LDL.LU R8, [R1+0x730] ;  /* 0x0007300001087983 */ /* 0x002ee80000300800 */
[----:B------:R1:W-:Y:S04]  /*f5e90*/  STL.64 [R1+0x7a0], R12 ;  /* 0x0007a00c01007387 */ /* 0x0003e80000100a00 */
[----:B------:R4:W-:Y:S04]  /*f5ea0*/  STL.64 [R1+0x7a8], R14 ;  /* 0x0007a80e01007387 */ /* 0x0009e80000100a00 */
[----:B------:R-:W3:Y:S04]  /*f5eb0*/  LDL.LU R9, [R1+0x734] ;  /* 0x0007340001097983 */ /* 0x000ee80000300800 */
[----:B--2---:R-:W3:Y:S04]  /*f5ec0*/  LDL.LU R10, [R1+0x738] ;  /* 0x00073800010a7983 */ /* 0x004ee80000300800 */
        /* <DEDUP_REMOVED lines=28> */
[----:B------:R-:W2:Y:S01]  /*f6090*/  LDL.LU R211, [R1+0x9738] ;  /* 0x0097380001d37983 */ /* 0x000ea20000300800 */
[----:B------:R-:W-:Y:S01]  /*f60a0*/  IMAD.MOV.U32 R32, RZ, RZ, R206 ;  /* 0x000000ffff207224 */ /* 0x000fe200078e00ce */
[----:B------:R-:W-:-:S02]  /*f60b0*/  MOV R33, R207 ;  /* 0x000000cf00217202 */ /* 0x000fc40000000f00 */
[----:B------:R-:W3:Y:S04]  /*f60c0*/  LDL.LU R206, [R1+0x9734] ;  /* 0x0097340001ce7983 */ /* 0x000ee80000300800 */
[----:B------:R-:W3:Y:S01]  /*f60d0*/  LDL.LU R207, [R1+0x9730] ;  /* 0x0097300001cf7983 */ /* 0x000ee20000300800 */
[----:B------:R-:W-:Y:S02]  /*f60e0*/  IMAD.MOV.U32 R34, RZ, RZ, R178 ;  /* 0x000000ffff227224 */ /* 0x000fe400078e00b2 */
[----:B------:R-:W-:Y:S01]  /*f60f0*/  IMAD.MOV.U32 R35, RZ, RZ, R179 ;  /* 0x000000ffff237224 */ /* 0x000fe200078e00b3 */
[----:B------:R-:W4:Y:S04]  /*f6100*/  LDL.LU R178, [R1+0x972c] ;  /* 0x00972c0001b27983 */ /* 0x000f280000300800 */
[----:B------:R-:W4:Y:S04]  /*f6110*/  LDL.LU R179, [R1+0x9728] ;  /* 0x0097280001b37983 */ /* 0x000f280000300800 */
[----:B------:R-:W-:Y:S04]  /*f6120*/  STL.64 [R1+0x9538], R214 ;  /* 0x009538d601007387 */ /* 0x000fe80000100a00 */
[----:B------:R-:W-:Y:S01]  /*f6130*/  STL.64 [R1+0x9530], R212 ;  /* 0x009530d401007387 */ /* 0x000fe20000100a00 */
[C---:B--2---:R-:W-:Y:S06]  /*f6140*/  HMMA.1688.F32.TF32 R12, R4.reuse, R210, R12 ;  /* 0x000000d2040c723c */ /* 0x044fec000008100c */
[----:B---3--:R-:W-:Y:S01]  /*f6150*/  HMMA.1688.F32.TF32 R8, R4, R206, R8 ;  /* 0x000000ce0408723c */ /* 0x008fe20000081008 */
[----:B------:R-:W-:Y:S04]  /*f6160*/  STL.64 [R1+0x9548], R210 ;  /* 0x009548d201007387 */ /* 0x000fe80000100a00 */
[----:B------:R-:W-:-:S12]  /*f6170*/  STL.64 [R1+0x9540], R208 ;  /* 0x009540d001007387 */ /* 0x000fd80000100a00 */
[----:B------:R1:W-:Y:S04]  /*f6180*/  STL.64 [R1+0x790], R12 ;  /* 0x0007900c01007387 */ /* 0x0003e80000100a00 */
[----:B------:R2:W-:Y:S01]  /*f6190*/  STL.64 [R1+0x798], R14 ;  /* 0x0007980e01007387 */ /* 0x0005e20000100a00 */
[----:B-1----:R-:W-:-:S03]  /*f61a0*/  MOV R12, R198 ;  /* 0x000000c6000c7202 */ /* 0x002fc60000000f00 */
[----:B------:R-:W4:Y:S04]  /*f61b0*/  LDL.LU R198, [R1+0x9724] ;  /* 0x0097240001c67983 */ /* 0x000f280000300800 */
[----:B------:R1:W-:Y:S04]  /*f61c0*/  STL.64 [R1+0x780], R8 ;  /* 0x0007800801007387 */ /* 0x0003e80000100a00 */
[----:B------:R3:W-:Y:S01]  /*f61d0*/  STL.64 [R1+0x788], R10 ;  /* 0x0007880a01007387 */ /* 0x0007e20000100a00 */
[----:B------:R-:W-:Y:S02]  /*f61e0*/  IMAD.MOV.U32 R13, RZ, RZ, R199 ;  /* 0x000000ffff0d7224 */ /* 0x000fe400078e00c7 */
[----:B--2---:R-:W-:Y:S01]  /*f61f0*/  IMAD.MOV.U32 R14, RZ, RZ, R202 ;  /* 0x000000ffff0e7224 */ /* 0x004fe200078e00ca */
[----:B------:R-:W4:Y:S04]  /*f6200*/  LDL.LU R199, [R1+0x9720] ;  /* 0x0097200001c77983 */ /* 0x000f280000300800 */
[----:B------:R-:W2:Y:S01]  /*f6210*/  LDL.LU R202, [R1+0x971c] ;  /* 0x00971c0001ca7983 */ /* 0x000ea20000300800 */
[----:B------:R-:W-:-:S03]  /*f6220*/  MOV R15, R203 ;  /* 0x000000cb000f7202 */ /* 0x000fc60000000f00 */
[----:B------:R-:W2:Y:S01]  /*f6230*/  LDL.LU R203, [R1+0x9718] ;  /* 0x0097180001cb7983 */ /* 0x000ea20000300800 */
[----:B-1----:R-:W-:Y:S02]  /*f6240*/  IMAD.MOV.U32 R8, RZ, RZ, R190 ;  /* 0x000000ffff087224 */ /* 0x002fe400078e00be */
[----:B------:R-:W-:Y:S01]  /*f6250*/  IMAD.MOV.U32 R9, RZ, RZ, R191 ;  /* 0x000000ffff097224 */ /* 0x000fe200078e00bf */
[----:B------:R-:W2:Y:S04]  /*f6260*/  LDL.LU R190, [R1+0x9714] ;  /* 0x0097140001be7983 */ /* 0x000ea80000300800 */
[----:B------:R-:W2:Y:S01]  /*f6270*/  LDL.LU R191, [R1+0x9710] ;  /* 0x0097100001bf7983 */ /* 0x000ea20000300800 */
[----:B---3--:R-:W-:Y:S01]  /*f6280*/  MOV R10, R194 ;  /* 0x000000c2000a7202 */ /* 0x008fe20000000f00 */
[----:B------:R-:W-:-:S02]  /*f6290*/  IMAD.MOV.U32 R11, RZ, RZ, R195 ;  /* 0x000000ffff0b7224 */ /* 0x000fc400078e00c3 */
[----:B------:R-:W3:Y:S04]  /*f62a0*/  LDL.LU R194, [R1+0x970c] ;  /* 0x00970c0001c27983 */ /* 0x000ee80000300800 */
[----:B------:R-:W3:Y:S04]  /*f62b0*/  LDL.LU R195, [R1+0x9708] ;  /* 0x0097080001c37983 */ /* 0x000ee80000300800 */
[----:B------:R-:W-:Y:S04]  /*f62c0*/  STL.64 [R1+0x9558], R206 ;  /* 0x009558ce01007387 */ /* 0x000fe80000100a00 */
[----:B------:R4:W-:Y:S02]  /*f62d0*/  STL.64 [R1+0x9550], R204 ;  /* 0x009550cc01007387 */ /* 0x0009e40000100a00 */
[C---:B----4-:R-:W-:Y:S06]  /*f62e0*/  HMMA.1688.F32.TF32 R204, R4.reuse, R198, R248 ;  /* 0x000000c604cc723c */ /* 0x050fec00000810f8 */
[----:B--2---:R-:W-:Y:S01]  /*f62f0*/  HMMA.1688.F32.TF32 R208, R4, R202, R232 ;  /* 0x000000ca04d0723c */ /* 0x004fe200000810e8 */
[----:B------:R-:W-:Y:S01]  /*f6300*/  IMAD.MOV.U32 R248, RZ, RZ, R182 ;  /* 0x000000fffff87224 */ /* 0x000fe200078e00b6 */
[----:B------:R-:W-:Y:S01]  /*f6310*/  MOV R249, R183 ;  /* 0x000000b700f97202 */ /* 0x000fe20000000f00 */
[----:B------:R-:W-:-:S02]  /*f6320*/  IMAD.MOV.U32 R250, RZ, RZ, R186 ;  /* 0x000000fffffa7224 */ /* 0x000fc400078e00ba */
[----:B------:R-:W-:-:S15]  /*f6330*/  IMAD.MOV.U32 R251, RZ, RZ, R187 ;  /* 0x000000fffffb7224 */ /* 0x000fde00078e00bb */
[----:B------:R-:W-:-:S03]  /*f6340*/  NOP ;  /* 0x0000000000007918 */ /* 0x000fc60000000000 */
[----:B------:R-:W-:Y:S04]  /*f6350*/  STL.64 [R1+0x770], R208 ;  /* 0x000770d001007387 */ /* 0x000fe80000100a00 */
[----:B------:R3:W-:Y:S04]  /*f6360*/  STL.64 [R1+0x778], R210 ;  /* 0x000778d201007387 */ /* 0x0007e80000100a00 */
[----:B------:R-:W2:Y:S04]  /*f6370*/  LDL.LU R182, [R1+0x9704] ;  /* 0x0097040001b67983 */ /* 0x000ea80000300800 */
[----:B------:R-:W-:Y:S04]  /*f6380*/  STL.64 [R1+0x760], R204 ;  /* 0x000760cc01007387 */ /* 0x000fe80000100a00 */
[----:B------:R1:W-:Y:S04]  /*f6390*/  STL.64 [R1+0x768], R206 ;  /* 0x000768ce01007387 */ /* 0x0003e80000100a00 */
[----:B------:R-:W2:Y:S04]  /*f63a0*/  LDL.LU R183, [R1+0x9700] ;  /* 0x0097000001b77983 */ /* 0x000ea80000300800 */
[----:B------:R-:W4:Y:S04]  /*f63b0*/  LDL.LU R186, [R1+0x96fc] ;  /* 0x0096fc0001ba7983 */ /* 0x000f280000300800 */
[----:B------:R-:W4:Y:S01]  /*f63c0*/  LDL.LU R187, [R1+0x96f8] ;  /* 0x0096f80001bb7983 */ /* 0x000f220000300800 */
[C---:B---3--:R-:W-:Y:S06]  /*f63d0*/  HMMA.1688.F32.TF32 R208, R4.reuse, R194, R236 ;  /* 0x000000c204d0723c */ /* 0x048fec00000810ec */
[----:B-1----:R-:W-:Y:S07]  /*f63e0*/  HMMA.1688.F32.TF32 R204, R4, R190, R244 ;  /* 0x000000be04cc723c */ /* 0x002fee00000810f4 */
[----:B------:R-:W-:-:S10]  /*f63f0*/  MOV R244, R162 ;  /* 0x000000a200f47202 */ /* 0x000fd40000000f00 */
[----:B------:R-:W-:Y:S04]  /*f6400*/  STL.64 [R1+0x750], R208 ;  /* 0x000750d001007387 */ /* 0x000fe80000100a00 */
[----:B------:R-:W-:Y:S04]  /*f6410*/  STL.64 [R1+0x758], R210 ;  /* 0x000758d201007387 */ /* 0x000fe80000100a00 */
[----:B------:R-:W3:Y:S04]  /*f6420*/  LDL.LU R162, [R1+0x96f4] ;  /* 0x0096f40001a27983 */ /* 0x000ee80000300800 */
[----:B------:R-:W-:Y:S04]  /*f6430*/  STL.64 [R1+0x740], R204 ;  /* 0x000740cc01007387 */ /* 0x000fe80000100a00 */
[----:B------:R2:W-:Y:S01]  /*f6440*/  STL.64 [R1+0x748], R206 ;  /* 0x000748ce01007387 */ /* 0x0005e20000100a00 */
[----:B------:R-:W-:-:S03]  /*f6450*/  IMAD.MOV.U32 R245, RZ, RZ, R163 ;  /* 0x000000fffff57224 */ /* 0x000fc600078e00a3 */
[----:B------:R-:W3:Y:S01]  /*f6460*/  LDL.LU R163, [R1+0x96f0] ;  /* 0x0096f00001a37983 */ /* 0x000ee20000300800 */
[----:B------:R-:W-:Y:S01]  /*f6470*/  IMAD.MOV.U32 R246, RZ, RZ, R174 ;  /* 0x000000fffff67224 */ /* 0x000fe200078e00ae */
[----:B------:R-:W-:Y:S02]  /*f6480*/  MOV R247, R175 ;  /* 0x000000af00f77202 */ /* 0x000fe40000000f00 */
[----:B------:R-:W3:Y:S04]  /*f6490*/  LDL.LU R174, [R1+0x96ec] ;  /* 0x0096ec0001ae7983 */ /* 0x000ee80000300800 */
[----:B------:R-:W3:Y:S01]  /*f64a0*/  LDL.LU R175, [R1+0x96e8] ;  /* 0x0096e80001af7983 */ /* 0x000ee20000300800 */
[C---:B--2---:R-:W-:Y:S06]  /*f64b0*/  HMMA.1688.F32.TF32 R204, R4.reuse, R182, R16 ;  /* 0x000000b604cc723c */ /* 0x044fec0000081010 */
[C---:B----4-:R-:W-:Y:S06]  /*f64c0*/  HMMA.1688.F32.TF32 R208, R4.reuse, R186, R240 ;  /* 0x000000ba04d0723c */ /* 0x050fec00000810f0 */
[----:B------:R-:W-:Y:S07]  /*f64d0*/  HMMA.1688.F32.TF32 R16, R4, R178, R32 ;  /* 0x000000b20410723c */ /* 0x000fee0000081020 */
[----:B------:R-:W-:Y:S01]  /*f64e0*/  IMAD.MOV.U32 R32, RZ, RZ, R170 ;  /* 0x000000ffff207224 */ /* 0x000fe200078e00aa */
[----:B------:R-:W-:-:S09]  /*f64f0*/  MOV R33, R171 ;  /* 0x000000ab00217202 */ /* 0x000fd20000000f00 */
[----:B------:R-:W-:Y:S04]  /*f6500*/  STL.64 [R1+0x730], R208 ;  /* 0x000730d001007387 */ /* 0x000fe80000100a00 */
[----:B------:R-:W-:Y:S04]  /*f6510*/  STL.64 [R1+0x738], R210 ;  /* 0x000738d201007387 */ /* 0x000fe80000100a00 */
[----:B------:R-:W-:Y:S04]  /*f6520*/  STL.64 [R1+0x720], R204 ;  /* 0x000720cc01007387 */ /* 0x000fe80000100a00 */
[----:B------:R-:W-:Y:S04]  /*f6530*/  STL.64 [R1+0x728], R206 ;  /* 0x000728ce01007387 */ /* 0x000fe80000100a00 */
[----:B------:R-:W2:Y:S04]  /*f6540*/  LDL.LU R170, [R1+0x96e4] ;  /* 0x0096e40001aa7983 */ /* 0x000ea80000300800 */
[----:B------:R-:W2:Y:S01]  /*f6550*/  LDL.LU R171, [R1+0x96e0] ;  /* 0x0096e00001ab7983 */ /* 0x000ea20000300800 */
[----:B------:R-:W-:-:S02]  /*f6560*/  IMAD.MOV.U32 R34, RZ, RZ, R166 ;  /* 0x000000ffff227224 */ /* 0x000fc400078e00a6 */
[----:B------:R-:W-:Y:S01]  /*f6570*/  IMAD.MOV.U32 R35, RZ, RZ, R167 ;  /* 0x000000ffff237224 */ /* 0x000fe200078e00a7 */
[----:B------:R-:W4:Y:S04]  /*f6580*/  LDL.LU R166, [R1+0x96dc] ;  /* 0x0096dc0001a67983 */ /* 0x000f280000300800 */
[----:B------:R-:W4:Y:S01]  /*f6590*/  LDL.LU R167, [R1+0x96d8] ;  /* 0x0096d80001a77983 */ /* 0x000f220000300800 */
[----:B------:R-:W-:Y:S01]  /*f65a0*/  IMAD.MOV.U32 R81, RZ, RZ, R17 ;  /* 0x000000ffff517224 */ /* 0x000fe200078e0011 */
[----:B---3--:R-:W-:Y:S04]  /*f65b0*/  HMMA.1688.F32.TF32 R12, R4, R174, R12 ;  /* 0x000000ae040c723c */ /* 0x008fe8000008100c */
[----:B------:R1:W-:Y:S04]  /*f65c0*/  STL [R1+0x8fdc], R81 ;  /* 0x008fdc5101007387 */ /* 0x0003e80000100800 */
[----:B------:R-:W-:Y:S01]  /*f65d0*/  STL.64 [R1+0x93f8], R174 ;  /* 0x0093f8ae01007387 */ /* 0x000fe20000100a00 */
[----:B------:R-:W-:Y:S01]  /*f65e0*/  IMAD.MOV.U32 R80, RZ, RZ, R16 ;  /* 0x000000ffff507224 */ /* 0x000fe200078e0010 */
[----:B------:R-:W-:Y:S01]  /*f65f0*/  MOV R109, R18 ;  /* 0x00000012006d7202 */ /* 0x000fe20000000f00 */
[----:B------:R-:W-:-:S13]  /*f6600*/  IMAD.MOV.U32 R108, RZ, RZ, R19 ;  /* 0x000000ffff6c7224 */ /* 0x000fda00078e0013 */
        /* <DEDUP_REMOVED lines=8> */
[----:B------:R-:W-:Y:S01]  /*f6690*/  MOV R77, R10 ;  /* 0x0000000a004d7202 */ /* 0x000fe20000000f00 */
[----:B------:R-:W-:Y:S02]  /*f66a0*/  IMAD.MOV.U32 R76, RZ, RZ, R11 ;  /* 0x000000ffff4c7224 */ /* 0x000fe400078e000b */
[----:B----4-:R-:W-:-:S15]  /*f66b0*/  HMMA.1688.F32.TF32 R8, R4, R166, R248 ;  /* 0x000000a60408723c */ /* 0x010fde00000810f8 */
[----:B------:R-:W-:-:S09]  /*f66c0*/  NOP ;  /* 0x0000000000007918 */ /* 0x000fd20000000000 */
[----:B------:R-:W-:Y:S01]  /*f66d0*/  IMAD.MOV.U32 R92, RZ, RZ, R8 ;  /* 0x000000ffff5c7224 */ /* 0x000fe200078e0008 */
[----:B------:R-:W-:Y:S01]  /*f66e0*/  MOV R93, R9 ;  /* 0x00000009005d7202 */ /* 0x000fe20000000f00 */
[----:B------:R-:W-:Y:S02]  /*f66f0*/  IMAD.MOV.U32 R97, RZ, RZ, R10 ;  /* 0x000000ffff617224 */ /* 0x000fe400078e000a */
[----:B------:R-:W-:Y:S02]  /*f6700*/  IMAD.MOV.U32 R96, RZ, RZ, R11 ;  /* 0x000000ffff607224 */ /* 0x000fe400078e000b */
[----:B------:R-:W-:Y:S01]  /*f6710*/  HMMA.1688.F32.TF32 R8, R4, R162, R244 ;  /* 0x000000a20408723c */ /* 0x000fe200000810f4 */
[----:B------:R-:W-:Y:S04]  /*f6720*/  STL.64 [R1+0x93f0], R170 ;  /* 0x0093f0aa01007387 */ /* 0x000fe80000100a00 */
[----:B------:R-:W-:Y:S04]  /*f6730*/  STL.64 [R1+0x93e8], R166 ;  /* 0x0093e8a601007387 */ /* 0x000fe80000100a00 */
[----:B------:R-:W2:Y:S04]  /*f6740*/  LDL.LU R244, [R1+0x660] ;  /* 0x0006600001f47983 */ /* 0x000ea80000300800 */
[----:B------:R-:W2:Y:S04]  /*f6750*/  LDL.LU R245, [R1+0x664] ;  /* 0x0006640001f57983 */ /* 0x000ea80000300800 */
[----:B------:R-:W2:Y:S04]  /*f6760*/  LDL.LU R246, [R1+0x668] ;  /* 0x0006680001f67983 */ /* 0x000ea80000300800 */
[----:B------:R-:W2:Y:S04]  /*f6770*/  LDL.LU R247, [R1+0x66c] ;  /* 0x00066c0001f77983 */ /* 0x000ea80000300800 */
[----:B------:R-:W-:Y:S01]  /*f6780*/  STL.64 [R1+0x93e0], R162 ;  /* 0x0093e0a201007387 */ /* 0x000fe20000100a00 */
[----:B------:R-:W-:Y:S01]  /*f6790*/  MOV R73, R8 ;  /* 0x0000000800497202 */ /* 0x000fe20000000f00 */
[----:B------:R-:W-:-:S02]  /*f67a0*/  IMAD.MOV.U32 R72, RZ, RZ, R9 ;  /* 0x000000ffff487224 */ /* 0x000fc400078e0009 */
[----:B------:R-:W-:Y:S01]  /*f67b0*/  IMAD.MOV.U32 R69, RZ, RZ, R10 ;  /* 0x000000ffff457224 */ /* 0x000fe200078e000a */
[----:B------:R-:W-:Y:S02]  /*f67c0*/  MOV R68, R11 ;  /* 0x0000000b00447202 */ /* 0x000fe40000000f00 */
[----:B------:R-:W-:Y:S01]  /*f67d0*/  HMMA.1688.F32.TF32 R8, R4, R158, R32 ;  /* 0x0000009e0408723c */ /* 0x000fe20000081020 */
        /* <DEDUP_REMOVED lines=9> */
[----:B------:R-:W-:Y:S01]  /*f6870*/  MOV R248, R142 ;  /* 0x0000008e00f87202 */ /* 0x000fe20000000f00 */
[----:B------:R-:W-:-:S02]  /*f6880*/  IMAD.MOV.U32 R249, RZ, RZ, R143 ;  /* 0x000000fffff97224 */ /* 0x000fc400078e008f */
[----:B------:R-:W-:Y:S02]  /*f6890*/  IMAD.MOV.U32 R100, RZ, RZ, R8 ;  /* 0x000000ffff647224 */ /* 0x000fe400078e0008 */
[----:B------:R-:W-:Y:S02]  /*f68a0*/  IMAD.MOV.U32 R101, RZ, RZ, R9 ;  /* 0x000000ffff657224 */ /* 0x000fe400078e0009 */
[----:B------:R-:W-:Y:S01]  /*f68b0*/  IMAD.MOV.U32 R8, RZ, RZ, R134 ;  /* 0x000000ffff087224 */ /* 0x000fe200078e0086 */
[----:B------:R-:W-:Y:S01]  /*f68c0*/  MOV R117, R10 ;  /* 0x0000000a00757202 */ /* 0x000fe20000000f00 */
[----:B------:R-:W2:Y:S01]  /*f68d0*/  LDL.LU R134, [R1+0x96d4] ;  /* 0x0096d40001867983 */ /* 0x000ea20000300800 */
[----:B------:R-:W-:Y:S01]  /*f68e0*/  MOV R9, R135 ;  /* 0x0000008700097202 */ /* 0x000fe20000000f00 */
[----:B------:R-:W-:Y:S02]  /*f68f0*/  IMAD.MOV.U32 R116, RZ, RZ, R11 ;  /* 0x000000ffff747224 */ /* 0x000fe400078e000b */
[----:B------:R-:W2:Y:S01]  /*f6900*/  LDL.LU R135, [R1+0x96d0] ;  /* 0x0096d00001877983 */ /* 0x000ea20000300800 */
[----:B------:R-:W-:-:S02]  /*f6910*/  IMAD.MOV.U32 R10, RZ, RZ, R138 ;  /* 0x000000ffff0a7224 */ /* 0x000fc400078e008a */
        /* <DEDUP_REMOVED lines=8> */
[----:B------:R-:W2:Y:S01]  /*f69a0*/  LDL.LU R155, [R1+0x96b8] ;  /* 0x0096b800019b7983 */ /* 0x000ea20000300800 */
[----:B------:R-:W-:Y:S02]  /*f69b0*/  IMAD.MOV.U32 R32, RZ, RZ, R146 ;  /* 0x000000ffff207224 */ /* 0x000fe400078e0092 */
        /* <DEDUP_REMOVED lines=8> */
[----:B------:R1:W-:Y:S01]  /*f6a40*/  STL.64 [R1+0x93c8], R156 ;  /* 0x0093c89c01007387 */ /* 0x0003e20000100a00 */
[----:B------:R-:W-:-:S02]  /*f6a50*/  IMAD.MOV.U32 R240, RZ, RZ, R94 ;  /* 0x000000fffff07224 */ /* 0x000fc400078e005e */
[----:B------:R-:W-:Y:S01]  /*f6a60*/  IMAD.MOV.U32 R241, RZ, RZ, R95 ;  /* 0x000000fffff17224 */ /* 0x000fe200078e005f */
[----:B------:R-:W-:Y:S01]  /*f6a70*/  MOV R242, R59 ;  /* 0x0000003b00f27202 */ /* 0x000fe20000000f00 */
[----:B------:R-:W-:Y:S02]  /*f6a80*/  IMAD.MOV.U32 R243, RZ, RZ, R58 ;  /* 0x000000fffff37224 */ /* 0x000fe400078e003a */
[----:B------:R-:W-:Y:S01]  /*f6a90*/  IMAD.MOV.U32 R172, RZ, RZ, R78 ;  /* 0x000000ffffac7224 */ /* 0x000fe200078e004e */
[----:B------:R-:W-:Y:S01]  /*f6aa0*/  MOV R173, R79 ;  /* 0x0000004f00ad7202 */ /* 0x000fe20000000f00 */
[----:B----4-:R-:W-:-:S15]  /*f6ab0*/  HMMA.1688.F32.TF32 R8, R4, R142, R8 ;  /* 0x0000008e0408723c */ /* 0x010fde0000081008 */
[----:B------:R-:W-:-:S09]  /*f6ac0*/  NOP ;  /* 0x0000000000007918 */ /* 0x000fd20000000000 */
[----:B------:R-:W-:Y:S01]  /*f6ad0*/  IMAD.MOV.U32 R49, RZ, RZ, R8 ;  /* 0x000000ffff317224 */ /* 0x000fe200078e0008 */
[----:B------:R-:W-:Y:S01]  /*f6ae0*/  MOV R48, R9 ;  /* 0x0000000900307202 */ /* 0x000fe20000000f00 */
[----:B------:R-:W-:Y:S02]  /*f6af0*/  IMAD.MOV.U32 R45, RZ, RZ, R10 ;  /* 0x000000ffff2d7224 */ /* 0x000fe400078e000a */
[----:B------:R-:W-:Y:S02]  /*f6b00*/  IMAD.MOV.U32 R44, RZ, RZ, R11 ;  /* 0x000000ffff2c7224 */ /* 0x000fe400078e000b */
[----:B---3--:R-:W-:Y:S01]  /*f6b10*/  HMMA.1688.F32.TF32 R8, R4, R138, R248 ;  /* 0x0000008a0408723c */ /* 0x008fe200000810f8 */
[----:B--2---:R-:W-:Y:S04]  /*f6b20*/  STL.64 [R1+0x93c0], R154 ;  /* 0x0093c09a01007387 */ /* 0x004fe80000100a00 */
[----:B------:R2:W-:-:S15]  /*f6b30*/  STL.64 [R1+0x93b8], R152 ;  /* 0x0093b89801007387 */ /* 0x0005de0000100a00 */
[----:B------:R-:W-:-:S04]  /*f6b40*/  NOP ;  /* 0x0000000000007918 */ /* 0x000fc80000000000 */
[----:B------:R-:W-:Y:S01]  /*f6b50*/  MOV R120, R8 ;  /* 0x0000000800787202 */ /* 0x000fe20000000f00 */
[----:B------:R-:W-:Y:S02]  /*f6b60*/  IMAD.MOV.U32 R121, RZ, RZ, R9 ;  /* 0x000000ffff797224 */ /* 0x000fe400078e0009 */
[----:B-1----:R-:W-:Y:S01]  /*f6b70*/  IMAD.MOV.U32 R81, RZ, RZ, R10 ;  /* 0x000000ffff517224 */ /* 0x002fe200078e000a */
[----:B------:R-:W-:Y:S02]  /*f6b80*/  MOV R128, R11 ;  /* 0x0000000b00807202 */ /* 0x000fe40000000f00 */
[----:B------:R-:W-:Y:S01]  /*f6b90*/  HMMA.1688.F32.TF32 R8, R4, R134, R32 ;  /* 0x000000860408723c */ /* 0x000fe20000081020 */
[----:B------:R-:W-:Y:S01]  /*f6ba0*/  IMAD.MOV.U32 R248, RZ, RZ, R111 ;  /* 0x000000fffff87224 */ /* 0x000fe200078e006f */
[----:B------:R-:W-:Y:S01]  /*f6bb0*/  MOV R249, R110 ;  /* 0x0000006e00f97202 */ /* 0x000fe20000000f00 */
[----:B------:R-:W3:Y:S04]  /*f6bc0*/  LDL.LU R111, [R1+0x96a4] ;  /* 0x0096a400016f7983 */ /* 0x000ee80000300800 */
[----:B------:R-:W2:Y:S01]  /*f6bd0*/  LDL.LU R110, [R1+0x96a0] ;  /* 0x0096a000016e7983 */ /* 0x000ea20000300800 */
[----:B------:R-:W-:-:S02]  /*f6be0*/  IMAD.MOV.U32 R250, RZ, RZ, R98 ;  /* 0x000000fffffa7224 */ /* 0x000fc400078e0062 */
[----:B------:R-:W-:Y:S01]  /*f6bf0*/  IMAD.MOV.U32 R251, RZ, RZ, R99 ;  /* 0x000000fffffb7224 */ /* 0x000fe200078e0063 */
[----:B------:R-:W4:Y:S04]  /*f6c00*/  LDL.LU R98, [R1+0x969c] ;  /* 0x00969c0001627983 */ /* 0x000f280000300800 */
[----:B------:R-:W3:Y:S09]  /*f6c10*/  LDL.LU R99, [R1+0x9698] ;  /* 0x0096980001637983 */ /* 0x000ef20000300800 */
[----:B------:R-:W-:-:S02]  /*f6c20*/  IMAD.MOV.U32 R41, RZ, RZ, R8 ;  /* 0x000000ffff297224 */ /* 0x000fc400078e0008 */
[----:B------:R-:W-:Y:S01]  /*f6c30*/  IMAD.MOV.U32 R40, RZ, RZ, R9 ;  /* 0x000000ffff287224 */ /* 0x000fe200078e0009 */
[----:B------:R-:W-:Y:S02]  /*f6c40*/  MOV R8, R86 ;  /* 0x0000005600087202 */ /* 0x000fe40000000f00 */
[----:B------:R-:W-:Y:S01]  /*f6c50*/  MOV R37, R10 ;  /* 0x0000000a00257202 */ /* 0x000fe20000000f00 */
[----:B------:R-:W2:Y:S01]  /*f6c60*/  LDL.LU R86, [R1+0x9694] ;  /* 0x0096940001567983 */ /* 0x000ea20000300800 */
[----:B------:R-:W-:Y:S02]  /*f6c70*/  IMAD.MOV.U32 R9, RZ, RZ, R87 ;  /* 0x000000ffff097224 */ /* 0x000fe400078e0057 */
[----:B------:R-:W-:Y:S01]  /*f6c80*/  IMAD.MOV.U32 R36, RZ, RZ, R11 ;  /* 0x000000ffff247224 */ /* 0x000fe200078e000b */
[----:B------:R-:W2:Y:S01]  /*f6c90*/  LDL.LU R87, [R1+0x9690] ;  /* 0x0096900001577983 */ /* 0x000ea20000300800 */
[----:B------:R-:W-:Y:S01]  /*f6ca0*/  IMAD.MOV.U32 R10, RZ, RZ, R82 ;  /* 0x000000ffff0a7224 */ /* 0x000fe200078e0052 */
[----:B------:R-:W-:-:S02]  /*f6cb0*/  MOV R11, R83 ;  /* 0x00000053000b7202 */ /* 0x000fc40000000f00 */
        /* <DEDUP_REMOVED lines=8> */
[----:B------:R-:W-:Y:S01]  /*f6d40*/  HMMA.1688.F32.TF32 R160, R4, R154, R244 ;  /* 0x0000009a04a0723c */ /* 0x000fe200000810f4 */
        /* <DEDUP_REMOVED lines=11> */
[----:B------:R-:W2:Y:S01]  /*f6e00*/  LDL.LU R66, [R1+0x9658] ;  /* 0x0096580001427983 */ /* 0x000ea20000300800 */
[----:B------:R-:W-:Y:S01]  /*f6e10*/  IMAD.MOV.U32 R156, RZ, RZ, R71 ;  /* 0x000000ffff9c7224 */ /* 0x000fe200078e0047 */
[----:B------:R-:W-:Y:S01]  /*f6e20*/  MOV R157, R70 ;  /* 0x00000046009d7202 */ /* 0x000fe20000000f00 */
[----:B------:R-:W-:Y:S02]  /*f6e30*/  IMAD.MOV.U32 R158, RZ, RZ, R91 ;  /* 0x000000ffff9e7224 */ /* 0x000fe400078e005b */
[----:B------:R-:W-:Y:S01]  /*f6e40*/  IMAD.MOV.U32 R159, RZ, RZ, R90 ;  /* 0x000000ffff9f7224 */ /* 0x000fe200078e005a */
[----:B----4-:R-:W-:Y:S01]  /*f6e50*/  MOV R239, R98 ;  /* 0x0000006200ef7202 */ /* 0x010fe20000000f00 */
[----:B------:R-:W-:Y:S01]  /*f6e60*/  IMAD.MOV.U32 R65, RZ, RZ, R160 ;  /* 0x000000ffff417224 */ /* 0x000fe200078e00a0 */
[----:B------:R-:W-:Y:S01]  /*f6e70*/  MOV R64, R161 ;  /* 0x000000a100407202 */ /* 0x000fe20000000f00 */
[----:B------:R-:W-:-:S02]  /*f6e80*/  IMAD.MOV.U32 R160, RZ, RZ, R63 ;  /* 0x000000ffffa07224 */ /* 0x000fc400078e003f */
[----:B------:R-:W-:Y:S01]  /*f6e90*/  IMAD.MOV.U32 R61, RZ, RZ, R162 ;  /* 0x000000ffff3d7224 */ /* 0x000fe200078e00a2 */
[----:B------:R-:W4:Y:S01]  /*f6ea0*/  LDL.LU R63, [R1+0x9654] ;  /* 0x00965400013f7983 */ /* 0x000f220000300800 */
[----:B------:R-:W-:Y:S02]  /*f6eb0*/  IMAD.MOV.U32 R161, RZ, RZ, R62 ;  /* 0x000000ffffa17224 */ /* 0x000fe400078e003e */
[----:B------:R-:W-:Y:S01]  /*f6ec0*/  IMAD.MOV.U32 R60, RZ, RZ, R163 ;  /* 0x000000ffff3c7224 */ /* 0x000fe200078e00a3 */
[----:B------:R-:W4:Y:S01]  /*f6ed0*/  LDL.LU R62, [R1+0x9650] ;  /* 0x00965000013e7983 */ /* 0x000f220000300800 */
[----:B------:R-:W-:Y:S01]  /*f6ee0*/  MOV R162, R75 ;  /* 0x0000004b00a27202 */ /* 0x000fe20000000f00 */
[----:B------:R-:W-:Y:S02]  /*f6ef0*/  IMAD.MOV.U32 R163, RZ, RZ, R74 ;  /* 0x000000ffffa37224 */ /* 0x000fe400078e004a */
[----:B------:R-:W4:Y:S04]  /*f6f00*/  LDL.LU R75, [R1+0x964c] ;  /* 0x00964c00014b7983 */ /* 0x000f280000300800 */
[----:B------:R-:W4:Y:S04]  /*f6f10*/  LDL.LU R74, [R1+0x9648] ;  /* 0x00964800014a7983 */ /* 0x000f280000300800 */
[----:B------:R-:W4:Y:S04]  /*f6f20*/  LDL.LU R71, [R1+0x9644] ;  /* 0x0096440001477983 */ /* 0x000f280000300800 */
[----:B------:R-:W4:Y:S04]  /*f6f30*/  LDL.LU R70, [R1+0x9640] ;  /* 0x0096400001467983 */ /* 0x000f280000300800 */
[----:B------:R-:W4:Y:S04]  /*f6f40*/  LDL.LU R91, [R1+0x963c] ;  /* 0x00963c00015b7983 */ /* 0x000f280000300800 */
[----:B------:R-:W4:Y:S01]  /*f6f50*/  LDL.LU R90, [R1+0x9638] ;  /* 0x00963800015a7983 */ /* 0x000f220000300800 */
[----:B---3--:R-:W-:-:S02]  /*f6f60*/  IMAD.MOV.U32 R238, RZ, RZ, R99 ;  /* 0x000000ffffee7224 */ /* 0x008fc400078e0063 */
[----:B--2---:R-:W-:Y:S01]  /*f6f70*/  IMAD.MOV.U32 R237, RZ, RZ, R86 ;  /* 0x000000ffffed7224 */ /* 0x004fe200078e0056 */
[----:B------:R-:W-:Y:S01]  /*f6f80*/  MOV R236, R87 ;  /* 0x0000005700ec7202 */ /* 0x000fe20000000f00 */
[----:B------:R-:W-:Y:S01]  /*f6f90*/  IMAD.MOV.U32 R235, RZ, RZ, R82 ;  /* 0x000000ffffeb7224 */ /* 0x000fe200078e0052 */
[----:B------:R-:W2:Y:S04]  /*f6fa0*/  LDL.LU R87, [R1+0x9634] ;  /* 0x0096340001577983 */ /* 0x000ea80000300800 */
        /* <DEDUP_REMOVED lines=10> */
[----:B------:R-:W3:Y:S04]  /*f7050*/  LDL.LU R82, [R1+0x9618] ;  /* 0x0096180001527983 */ /* 0x000ee80000300800 */
[----:B------:R-:W3:Y:S01]  /*f7060*/  LDL.LU R79, [R1+0x9614] ;  /* 0x00961400014f7983 */ /* 0x000ee20000300800 */
[----:B------:R-:W-:Y:S01]  /*f7070*/  MOV R229, R78 ;  /* 0x0000004e00e57202 */ /* 0x000fe20000000f00 */
[----:B------:R-:W-:-:S02]  /*f7080*/  IMAD.MOV.U32 R230, RZ, RZ, R58 ;  /* 0x000000ffffe67224 */ /* 0x000fc400078e003a */
[----:B------:R-:W3:Y:S04]  /*f7090*/  LDL.LU R78, [R1+0x9610] ;  /* 0x00961000014e7983 */ /* 0x000ee80000300800 */
[----:B------:R-:W3:Y:S01]  /*f70a0*/  LDL.LU R58, [R1+0x960c] ;  /* 0x00960c00013a7983 */ /* 0x000ee20000300800 */
[----:B------:R-:W-:Y:S01]  /*f70b0*/  IMAD.MOV.U32 R231, RZ, RZ, R59 ;  /* 0x000000ffffe77224 */ /* 0x000fe200078e003b */
[----:B------:R-:W-:Y:S02]  /*f70c0*/  HMMA.1688.F32.TF32 R16, R4, R150, R16 ;  /* 0x000000960410723c */ /* 0x000fe40000081010 */
[----:B------:R-:W3:Y:S01]  /*f70d0*/  LDL.LU R59, [R1+0x9608] ;  /* 0x00960800013b7983 */ /* 0x000ee20000300800 */
[----:B------:R-:W-:Y:S01]  /*f70e0*/  IMAD.MOV.U32 R222, RZ, RZ, R66 ;  /* 0x000000ffffde7224 */ /* 0x000fe200078e0042 */
[----:B------:R-:W-:-:S02]  /*f70f0*/  MOV R223, R67 ;  /* 0x0000004300df7202 */ /* 0x000fc40000000f00 */
[----:B------:R-:W-:Y:S01]  /*f7100*/  HMMA.1688.F32.TF32 R12, R4, R146, R12 ;  /* 0x00000092040c723c */ /* 0x000fe2000008100c */
        /* <DEDUP_REMOVED lines=11> */
[----:B------:R-:W-:Y:S01]  /*f71c0*/  IMAD.MOV.U32 R171, RZ, RZ, R123 ;  /* 0x000000ffffab7224 */ /* 0x000fe200078e007b */
[----:B------:R-:W-:Y:S01]  /*f71d0*/  LOP3.LUT R129, R252, 0x60, RZ, 0x3c, !PT ;  /* 0x00000060fc817812 */ /* 0x000fe200078e3cff */
[----:B------:R-:W-:Y:S04]  /*f71e0*/  LDS R244, [R3+UR12+0x84800] ;  /* 0x0848000c03f47984 */ /* 0x000fe80008000800 */
[----:B------:R-:W-:Y:S04]  /*f71f0*/  LDS R246, [R3+UR12+0x84c00] ;  /* 0x084c000c03f67984 */ /* 0x000fe80008000800 */
[----:B------:R-:W-:Y:S04]  /*f7200*/  LDS R245, [R129+UR12+0x84800] ;  /* 0x0848000c81f57984 */ /* 0x000fe80008000800 */
[----:B------:R-:W1:Y:S01]  /*f7210*/  LDS R247, [R129+UR12+0x84c00] ;  /* 0x084c000c81f77984 */ /* 0x000e620008000800 */
[----:B------:R-:W-:Y:S01]  /*f7220*/  MOV R57, R16 ;  /* 0x0000001000397202 */ /* 0x000fe20000000f00 */
[----:B------:R-:W-:-:S02]  /*f7230*/  IMAD.MOV.U32 R56, RZ, RZ, R17 ;  /* 0x000000ffff387224 */ /* 0x000fc400078e0011 */
[----:B------:R-:W-:Y:S02]  /*f7240*/  IMAD.MOV.U32 R16, RZ, RZ, R126 ;  /* 0x000000ffff107224 */ /* 0x000fe400078e007e */
[----:B------:R-:W-:Y:S01]  /*f7250*/  IMAD.MOV.U32 R53, RZ, RZ, R18 ;  /* 0x000000ffff357224 */ /* 0x000fe200078e0012 */
[----:B------:R-:W-:Y:S02]  /*f7260*/  MOV R17, R22 ;  /* 0x0000001600117202 */ /* 0x000fe40000000f00 */
[----:B------:R-:W-:Y:S01]  /*f7270*/  MOV R52, R19 ;  /* 0x0000001300347202 */ /* 0x000fe20000000f00 */
[----:B------:R-:W-:Y:S02]  /*f7280*/  IMAD.MOV.U32 R18, RZ, RZ, R23 ;  /* 0x000000ffff127224 */ /* 0x000fe400078e0017 */
[----:B------:R-:W-:Y:S02]  /*f7290*/  IMAD.MOV.U32 R112, RZ, RZ, R12 ;  /* 0x000000ffff707224 */ /* 0x000fe400078e000c */
        /* <DEDUP_REMOVED lines=8> */
[----:B----4-:R-:W-:Y:S01]  /*f7320*/  IMAD.MOV.U32 R221, RZ, RZ, R63 ;  /* 0x000000ffffdd7224 */ /* 0x010fe200078e003f */
[----:B------:R-:W-:Y:S02]  /*f7330*/  MOV R220, R62 ;  /* 0x0000003e00dc7202 */ /* 0x000fe40000000f00 */
[----:B------:R-:W4:Y:S04]  /*f7340*/  LDL.LU R62, [R1+0x9604] ;  /* 0x00960400013e7983 */ /* 0x000f280000300800 */
[----:B------:R-:W4:Y:S04]  /*f7350*/  LDL.LU R63, [R1+0x9600] ;  /* 0x00960000013f7983 */ /* 0x000f280000300800 */
        /* <DEDUP_REMOVED lines=14> */
[----:B--2---:R-:W-:-:S02]  /*f7440*/  IMAD.MOV.U32 R213, RZ, RZ, R87 ;  /* 0x000000ffffd57224 */ /* 0x004fc400078e0057 */
[----:B------:R-:W-:Y:S01]  /*f7450*/  IMAD.MOV.U32 R214, RZ, RZ, R90 ;  /* 0x000000ffffd67224 */ /* 0x000fe200078e005a */
[----:B---3--:R-:W-:Y:S02]  /*f7460*/  MOV R212, R86 ;  /* 0x0000005600d47202 */ /* 0x008fe40000000f00 */
[----:B------:R-:W-:Y:S02]  /*f7470*/  MOV R215, R91 ;  /* 0x0000005b00d77202 */ /* 0x000fe40000000f00 */
[----:B------:R-:W-:Y:S01]  /*f7480*/  MOV R210, R98 ;  /* 0x0000006200d27202 */ /* 0x000fe20000000f00 */
[----:B------:R-:W-:Y:S02]  /*f7490*/  IMAD.MOV.U32 R207, RZ, RZ, R83 ;  /* 0x000000ffffcf7224 */ /* 0x000fe400078e0053 */
[----:B------:R-:W-:Y:S01]  /*f74a0*/  IMAD.MOV.U32 R206, RZ, RZ, R82 ;  /* 0x000000ffffce7224 */ /* 0x000fe200078e0052 */
[----:B------:R-:W-:Y:S01]  /*f74b0*/  MOV R205, R79 ;  /* 0x0000004f00cd7202 */ /* 0x000fe20000000f00 */
[----:B------:R-:W-:-:S02]  /*f74c0*/  IMAD.MOV.U32 R204, RZ, RZ, R78 ;  /* 0x000000ffffcc7224 */ /* 0x000fc400078e004e */
[----:B------:R-:W2:Y:S04]  /*f74d0*/  LDL.LU R78, [R1+0x95e4] ;  /* 0x0095e400014e7983 */ /* 0x000ea80000300800 */
[----:B------:R-:W2:Y:S04]  /*f74e0*/  LDL.LU R79, [R1+0x95e0] ;  /* 0x0095e000014f7983 */ /* 0x000ea80000300800 */
[----:B------:R-:W3:Y:S04]  /*f74f0*/  LDL.LU R82, [R1+0x95dc] ;  /* 0x0095dc0001527983 */ /* 0x000ee80000300800 */
[----:B------:R-:W3:Y:S04]  /*f7500*/  LDL.LU R83, [R1+0x95d8] ;  /* 0x0095d80001537983 */ /* 0x000ee80000300800 */
[----:B------:R-:W2:Y:S04]  /*f7510*/  LDL.LU R86, [R1+0x95d4] ;  /* 0x0095d40001567983 */ /* 0x000ea80000300800 */
[----:B------:R-:W2:Y:S04]  /*f7520*/  LDL.LU R87, [R1+0x95d0] ;  /* 0x0095d00001577983 */ /* 0x000ea80000300800 */
[----:B------:R-:W3:Y:S04]  /*f7530*/  LDL.LU R90, [R1+0x95cc] ;  /* 0x0095cc00015a7983 */ /* 0x000ee80000300800 */
[----:B------:R-:W3:Y:S01]  /*f7540*/  LDL.LU R91, [R1+0x95c8] ;  /* 0x0095c800015b7983 */ /* 0x000ee20000300800 */
[----:B------:R-:W-:-:S02]  /*f7550*/  IMAD.MOV.U32 R208, RZ, RZ, R94 ;  /* 0x000000ffffd07224 */ /* 0x000fc400078e005e */
[----:B------:R-:W-:Y:S01]  /*f7560*/  IMAD.MOV.U32 R209, RZ, RZ, R95 ;  /* 0x000000ffffd17224 */ /* 0x000fe200078e005f */
[----:B------:R-:W2:Y:S04]  /*f7570*/  LDL.LU R94, [R1+0x95c4] ;  /* 0x0095c400015e7983 */ /* 0x000ea80000300800 */
[----:B------:R-:W2:Y:S04]  /*f7580*/  LDL.LU R95, [R1+0x95c0] ;  /* 0x0095c000015f7983 */ /* 0x000ea80000300800 */
[----:B------:R-:W3:Y:S01]  /*f7590*/  LDL.LU R98, [R1+0x95bc] ;  /* 0x0095bc0001627983 */ /* 0x000ee20000300800 */
[----:B------:R-:W-:-:S03]  /*f75a0*/  IMAD.MOV.U32 R211, RZ, RZ, R99 ;  /* 0x000000ffffd37224 */ /* 0x000fc600078e0063 */
[----:B------:R-:W3:Y:S04]  /*f75b0*/  LDL.LU R99, [R1+0x95b8] ;  /* 0x0095b80001637983 */ /* 0x000ee80000300800 */
[----:B------:R-:W2:Y:S04]  /*f75c0*/  LDL.LU R102, [R1+0x95b4] ;  /* 0x0095b40001667983 */ /* 0x000ea80000300800 */
[----:B------:R-:W2:Y:S04]  /*f75d0*/  LDL.LU R103, [R1+0x95b0] ;  /* 0x0095b00001677983 */ /* 0x000ea80000300800 */
[----:B------:R-:W3:Y:S04]  /*f75e0*/  LDL.LU R106, [R1+0x95ac] ;  /* 0x0095ac00016a7983 */ /* 0x000ee80000300800 */
        /* <DEDUP_REMOVED lines=18> */
[C---:B---3--:R-:W-:Y:S06]  /*f7710*/  HMMA.1688.F32.TF32 R204, R4.reuse, R26, R204 ;  /* 0x0000001a04cc723c */ /* 0x048fec00000810cc */
[C---:B--2---:R-:W-:Y:S06]  /*f7720*/  HMMA.1688.F32.TF32 R208, R4.reuse, R130, R208 ;  /* 0x0000008204d0723c */ /* 0x044fec00000810d0 */
[C---:B------:R-:W-:Y:S06]  /*f7730*/  HMMA.1688.F32.TF32 R212, R4.reuse, R126, R212 ;  /* 0x0000007e04d4723c */ /* 0x040fec00000810d4 */
[C---:B------:R-:W-:Y:S06]  /*f7740*/  HMMA.1688.F32.TF32 R216, R4.reuse, R122, R216 ;  /* 0x0000007a04d8723c */ /* 0x040fec00000810d8 */
[C---:B------:R-:W-:Y:S06]  /*f7750*/  HMMA.1688.F32.TF32 R220, R4.reuse, R118, R220 ;  /* 0x0000007604dc723c */ /* 0x040fec00000810dc */
[C---:B------:R-:W-:Y:S06]  /*f7760*/  HMMA.1688.F32.TF32 R224, R4.reuse, R114, R224 ;  /* 0x0000007204e0723c */ /* 0x040fec00000810e0 */
[C---:B------:R-:W-:Y:S06]  /*f7770*/  HMMA.1688.F32.TF32 R228, R4.reuse, R110, R228 ;  /* 0x0000006e04e4723c */ /* 0x040fec00000810e4 */
[C---:B------:R-:W-:Y:S06]  /*f7780*/  HMMA.1688.F32.TF32 R232, R4.reuse, R106, R232 ;  /* 0x0000006a04e8723c */ /* 0x040fec00000810e8 */
[C---:B------:R-:W-:Y:S06]  /*f7790*/  HMMA.1688.F32.TF32 R236, R4.reuse, R102, R236 ;  /* 0x0000006604ec723c */ /* 0x040fec00000810ec */
[----:B------:R-:W-:Y:S01]  /*f77a0*/  HMMA.1688.F32.TF32 R152, R4, R98, R152 ;  /* 0x000000620498723c */ /* 0x000fe20000081098 */
[----:B------:R-:W-:Y:S01]  /*f77b0*/  MOV R21, R34 ;  /* 0x0000002200157202 */ /* 0x000fe20000000f00 */
[----:B------:R-:W-:-:S02]  /*f77c0*/  IMAD.MOV.U32 R20, RZ, RZ, R35 ;  /* 0x000000ffff147224 */ /* 0x000fc400078e0023 */
[----:B------:R-:W-:Y:S02]  /*f77d0*/  IMAD.MOV.U32 R25, RZ, RZ, R32 ;  /* 0x000000ffff197224 */ /* 0x000fe400078e0020 */
[----:B------:R-:W-:Y:S01]  /*f77e0*/  IMAD.MOV.U32 R24, RZ, RZ, R33 ;  /* 0x000000ffff187224 */ /* 0x000fe200078e0021 */
[----:B------:R-:W2:Y:S01]  /*f77f0*/  LDL.LU.64 R34, [R1+0x9560] ;  /* 0x0095600001227983 */ /* 0x000ea20000300a00 */
[----:B------:R-:W-:Y:S02]  /*f7800*/  IMAD.MOV.U32 R29, RZ, RZ, R206 ;  /* 0x000000ffff1d7224 */ /* 0x000fe400078e00ce */
[----:B------:R-:W-:Y:S02]  /*f7810*/  IMAD.MOV.U32 R28, RZ, RZ, R207 ;  /* 0x000000ffff1c7224 */ /* 0x000fe400078e00cf */
[----:B------:R-:W-:Y:S01]  /*f7820*/  IMAD.MOV.U32 R33, RZ, RZ, R204 ;  /* 0x000000ffff217224 */ /* 0x000fe200078e00cc */
[----:B------:R-:W-:Y:S01]  /*f7830*/  MOV R32, R205 ;  /* 0x000000cd00207202 */ /* 0x000fe20000000f00 */
[----:B------:R-:W3:Y:S04]  /*f7840*/  LDL.LU.64 R206, [R1+0x9558] ;  /* 0x0095580001ce7983 */ /* 0x000ee80000300a00 */
[----:B------:R-:W4:Y:S04]  /*f7850*/  LDL.LU.64 R204, [R1+0x9550] ;  /* 0x0095500001cc7983 */ /* 0x000f280000300a00 */
[----:B------:R-:W-:Y:S04]  /*f7860*/  STL.64 [R1+0x1890], R208 ;  /* 0x001890d001007387 */ /* 0x000fe80000100a00 */
[----:B------:R1:W-:Y:S04]  /*f7870*/  STL.64 [R1+0x1898], R210 ;  /* 0x001898d201007387 */ /* 0x0003e80000100a00 */
[----:B-1----:R-:W3:Y:S04]  /*f7880*/  LDL.LU.64 R210, [R1+0x9548] ;  /* 0x0095480001d27983 */ /* 0x002ee80000300a00 */
        /* <DEDUP_REMOVED lines=43> */
[----:B------:R1:W-:Y:S01]  /*f7b40*/  STL.64 [R1+0x17e8], R154 ;  /* 0x0017e89a01007387 */ /* 0x0003e20000100a00 */
[C---:B------:R-:W-:Y:S06]  /*f7b50*/  HMMA.1688.F32.TF32 R8, R4.reuse, R62, R8 ;  /* 0x0000003e0408723c */ /* 0x040fec0000081008 */
[C---:B-1----:R-:W-:Y:S01]  /*f7b60*/  HMMA.1688.F32.TF32 R152, R4.reuse, R74, R240 ;  /* 0x0000004a0498723c */ /* 0x042fe200000810f0 */
        /* <DEDUP_REMOVED lines=18> */
[----:B------:R-:W3:Y:S01]  /*f7c90*/  LDL.LU R168, [R1+0x5e0] ;  /* 0x0005e00001a87983 */ /* 0x000ee20000300800 */
[----:B-1----:R-:W-:Y:S01]  /*f7ca0*/  HMMA.1688.F32.TF32 R8, R4, R58, R248 ;  /* 0x0000003a0408723c */ /* 0x002fe200000810f8 */
[----:B------:R-:W-:-:S15]  /*f7cb0*/  MOV R171, R47 ;  /* 0x0000002f00ab7202 */ /* 0x000fde0000000f00 */
[----:B------:R-:W-:-:S07]  /*f7cc0*/  NOP ;  /* 0x0000000000007918 */ /* 0x000fce0000000000 */
[----:B------:R1:W-:Y:S04]  /*f7cd0*/  STL.64 [R1+0x1770], R8 ;  /* 0x0017700801007387 */ /* 0x0003e80000100a00 */
[----:B------:R2:W-:Y:S04]  /*f7ce0*/  STL.64 [R1+0x1778], R10 ;  /* 0x0017780a01007387 */ /* 0x0005e80000100a00 */
[----:B------:R-:W3:Y:S04]  /*f7cf0*/  LDL.LU R169, [R1+0x5e4] ;  /* 0x0005e40001a97983 */ /* 0x000ee80000300800 */
[----:B------:R-:W3:Y:S04]  /*f7d00*/  LDL.LU R170, [R1+0x5e8] ;  /* 0x0005e80001aa7983 */ /* 0x000ee80000300800 */
[----:B------:R-:W2:Y:S04]  /*f7d10*/  LDL.LU R47, [R1+0x94cc] ;  /* 0x0094cc00012f7983 */ /* 0x000ea80000300800 */
[----:B------:R-:W4:Y:S04]  /*f7d20*/  LDL.LU R160, [R1+0x600] ;  /* 0x0006000001a07983 */ /* 0x000f280000300800 */
[----:B------:R-:W4:Y:S04]  /*f7d30*/  LDL.LU R161, [R1+0x604] ;  /* 0x0006040001a17983 */ /* 0x000f280000300800 */
[----:B------:R-:W4:Y:S04]  /*f7d40*/  LDL.LU R162, [R1+0x608] ;  /* 0x0006080001a27983 */ /* 0x000f280000300800 */
[----:B------:R-:W4:Y:S01]  /*f7d50*/  LDL.LU R163, [R1+0x60c] ;  /* 0x00060c0001a37983 */ /* 0x000f220000300800 */
[----:B------:R-:W-:-:S03]  /*f7d60*/  IMAD.MOV.U32 R158, RZ, RZ, R31 ;  /* 0x000000ffff9e7224 */ /* 0x000fc600078e001f */
[----:B------:R-:W3:Y:S01]  /*f7d70*/  LDL.LU R31, [R1+0x94c8] ;  /* 0x0094c800011f7983 */ /* 0x000ee20000300800 */
[----:B------:R-:W-:-:S03]  /*f7d80*/  IMAD.MOV.U32 R159, RZ, RZ, R38 ;  /* 0x000000ffff9f7224 */ /* 0x000fc600078e0026 */
[----:B------:R-:W4:Y:S04]  /*f7d90*/  LDL.LU R38, [R1+0x94c4] ;  /* 0x0094c40001267983 */ /* 0x000f280000300800 */
[----:B------:R-:W3:Y:S04]  /*f7da0*/  LDL.LU R152, [R1+0x610] ;  /* 0x0006100001987983 */ /* 0x000ee80000300800 */
[----:B------:R-:W3:Y:S04]  /*f7db0*/  LDL.LU R153, [R1+0x614] ;  /* 0x0006140001997983 */ /* 0x000ee80000300800 */
[----:B------:R-:W3:Y:S01]  /*f7dc0*/  LDL.LU R154, [R1+0x618] ;  /* 0x00061800019a7983 */ /* 0x000ee20000300800 */
[----:B------:R-:W-:-:S02]  /*f7dd0*/  IMAD.MOV.U32 R74, RZ, RZ, R46 ;  /* 0x000000ffff4a7224 */ /* 0x000fc400078e002e */
[----:B------:R-:W-:Y:S01]  /*f7de0*/  IMAD.MOV.U32 R75, RZ, RZ, R42 ;  /* 0x000000ffff4b7224 */ /* 0x000fe200078e002a */
[----:B------:R-:W-:Y:S02]  /*f7df0*/  MOV R62, R51 ;  /* 0x00000033003e7202 */ /* 0x000fe40000000f00 */
[----:B--2---:R-:W-:Y:S02]  /*f7e00*/  MOV R155, R47 ;  /* 0x0000002f009b7202 */ /* 0x004fe40000000f00 */
        /* <DEDUP_REMOVED lines=22> */
[----:B-1----:R-:W2:Y:S04]  /*f7f70*/  LDL.LU R8, [R1+0xc80] ;  /* 0x000c800001087983 */ /* 0x002ea80000300800 */
[----:B------:R-:W2:Y:S04]  /*f7f80*/  LDL.LU R9, [R1+0xc84] ;  /* 0x000c840001097983 */ /* 0x000ea80000300800 */
[----:B------:R-:W2:Y:S04]  /*f7f90*/  LDL.LU R10, [R1+0xc88] ;  /* 0x000c8800010a7983 */ /* 0x000ea80000300800 */
[----:B------:R-:W2:Y:S01]  /*f7fa0*/  LDL.LU R11, [R1+0xc8c] ;  /* 0x000c8c00010b7983 */ /* 0x000ea20000300800 */
[----:B----4-:R-:W-:-:S03]  /*f7fb0*/  IMAD.MOV.U32 R164, RZ, RZ, R38 ;  /* 0x000000ffffa47224 */ /* 0x010fc600078e0026 */
[----:B------:R-:W4:Y:S01]  /*f7fc0*/  LDL.LU R38, [R1+0x94ac] ;  /* 0x0094ac0001267983 */ /* 0x000f220000300800 */
[----:B---3--:R-:W-:Y:S01]  /*f7fd0*/  MOV R165, R31 ;  /* 0x0000001f00a57202 */ /* 0x008fe20000000f00 */
[----:B------:R-:W-:Y:S02]  /*f7fe0*/  IMAD.MOV.U32 R166, RZ, RZ, R35 ;  /* 0x000000ffffa67224 */ /* 0x000fe400078e0023 */
[----:B------:R-:W3:Y:S04]  /*f7ff0*/  LDL.LU R31, [R1+0x94a8] ;  /* 0x0094a800011f7983 */ /* 0x000ee80000300800 */
[----:B------:R-:W3:Y:S01]  /*f8000*/  LDL.LU R35, [R1+0x94a4] ;  /* 0x0094a40001237983 */ /* 0x000ee20000300800 */
[----:B------:R-:W-:-:S03]  /*f8010*/  IMAD.MOV.U32 R167, RZ, RZ, R34 ;  /* 0x000000ffffa77224 */ /* 0x000fc600078e0022 */
[----:B------:R-:W3:Y:S04]  /*f8020*/  LDL.LU R34, [R1+0x94a0] ;  /* 0x0094a00001227983 */ /* 0x000ee80000300800 */
[----:B------:R-:W3:Y:S04]  /*f8030*/  LDL.LU R248, [R1+0xc70] ;  /* 0x000c700001f87983 */ /* 0x000ee80000300800 */
[----:B------:R-:W3:Y:S04]  /*f8040*/  LDL.LU R249, [R1+0xc74] ;  /* 0x000c740001f97983 */ /* 0x000ee80000300800 */
[----:B------:R-:W3:Y:S04]  /*f8050*/  LDL.LU R250, [R1+0xc78] ;  /* 0x000c780001fa7983 */ /* 0x000ee80000300800 */
[----:B------:R-:W3:Y:S01]  /*f8060*/  LDL.LU R251, [R1+0xc7c] ;  /* 0x000c7c0001fb7983 */ /* 0x000ee20000300800 */
[----:B------:R-:W-:-:S03]  /*f8070*/  MOV R172, R30 ;  /* 0x0000001e00ac7202 */ /* 0x000fc60000000f00 */
[----:B------:R-:W3:Y:S01]  /*f8080*/  LDL.LU R30, [R1+0x949c] ;  /* 0x00949c00011e7983 */ /* 0x000ee20000300800 */
[----:B------:R-:W-:Y:S02]  /*f8090*/  IMAD.MOV.U32 R173, RZ, RZ, R50 ;  /* 0x000000ffffad7224 */ /* 0x000fe400078e0032 */
[----:B------:R-:W-:Y:S01]  /*f80a0*/  IMAD.MOV.U32 R174, RZ, RZ, R54 ;  /* 0x000000ffffae7224 */ /* 0x000fe200078e0036 */
[----:B------:R-:W4:Y:S04]  /*f80b0*/  LDL.LU R50, [R1+0x9498] ;  /* 0x0094980001327983 */ /* 0x000f280000300800 */
[----:B------:R-:W3:Y:S01]  /*f80c0*/  LDL.LU R54, [R1+0x9494] ;  /* 0x0094940001367983 */ /* 0x000ee20000300800 */
[----:B------:R-:W-:-:S03]  /*f80d0*/  MOV R175, R55 ;  /* 0x0000003700af7202 */ /* 0x000fc60000000f00 */
[----:B------:R-:W3:Y:S04]  /*f80e0*/  LDL.LU R55, [R1+0x9490] ;  /* 0x0094900001377983 */ /* 0x000ee80000300800 */
[----:B------:R2:W-:Y:S04]  /*f80f0*/  STL.64 [R1+0x9380], R58 ;  /* 0x0093803a01007387 */ /* 0x0005e80000100a00 */
[----:B------:R1:W-:Y:S01]  /*f8100*/  STL.64 [R1+0x9378], R56 ;  /* 0x0093783801007387 */ /* 0x0003e20000100a00 */
[----:B--2---:R-:W-:Y:S01]  /*f8110*/  IMAD.MOV.U32 R59, RZ, RZ, R47 ;  /* 0x000000ffff3b7224 */ /* 0x004fe200078e002f */
[----:B------:R-:W-:Y:S01]  /*f8120*/  MOV R58, R46 ;  /* 0x0000002e003a7202 */ /* 0x000fe20000000f00 */
[----:B-1----:R-:W-:-:S02]  /*f8130*/  IMAD.MOV.U32 R57, RZ, RZ, R42 ;  /* 0x000000ffff397224 */ /* 0x002fc400078e002a */
[----:B------:R-:W-:Y:S02]  /*f8140*/  IMAD.MOV.U32 R56, RZ, RZ, R51 ;  /* 0x000000ffff387224 */ /* 0x000fe400078e0033 */
[----:B------:R-:W4:Y:S04]  /*f8150*/  LDL.LU R51, [R1+0x948c] ;  /* 0x00948c0001337983 */ /* 0x000f280000300800 */
        /* <DEDUP_REMOVED lines=8> */
[----:B------:R-:W3:Y:S01]  /*f81e0*/  LDL.LU.64 R240, [R1+0x9470] ;  /* 0x0094700001f07983 */ /* 0x000ee20000300a00 */
[C---:B----4-:R-:W-:Y:S06]  /*f81f0*/  HMMA.1688.F32.TF32 R16, R4.reuse, R50, R16 ;  /* 0x000000320410723c */ /* 0x050fec0000081010 */
[----:B--2---:R-:W-:-:S15]  /*f8200*/  HMMA.1688.F32.TF32 R12, R4, R46, R12 ;  /* 0x0000002e040c723c */ /* 0x004fde000008100c */
[----:B------:R-:W-:-:S02]  /*f8210*/  NOP ;  /* 0x0000000000007918 */ /* 0x000fc40000000000 */
[----:B------:R-:W-:Y:S04]  /*f8220*/  STL.64 [R1+0x1750], R16 ;  /* 0x0017501001007387 */ /* 0x000fe80000100a00 */
[----:B------:R1:W-:Y:S04]  /*f8230*/  STL.64 [R1+0x1758], R18 ;  /* 0x0017581201007387 */ /* 0x0003e80000100a00 */
[----:B-1----:R-:W2:Y:S04]  /*f8240*/  LDL.LU.64 R18, [R1+0x9468] ;  /* 0x0094680001127983 */ /* 0x002ea80000300a00 */
[----:B------:R-:W4:Y:S04]  /*f8250*/  LDL.LU.64 R16, [R1+0x9460] ;  /* 0x0094600001107983 */ /* 0x000f280000300a00 */
[----:B------:R1:W-:Y:S04]  /*f8260*/  STL.64 [R1+0x9370], R50 ;  /* 0x0093703201007387 */ /* 0x0003e80000100a00 */
[----:B------:R-:W-:Y:S01]  /*f8270*/  STL.64 [R1+0x9368], R48 ;  /* 0x0093683001007387 */ /* 0x000fe20000100a00 */
[----:B-1----:R-:W-:-:S03]  /*f8280*/  IMAD.MOV.U32 R50, RZ, RZ, R43 ;  /* 0x000000ffff327224 */ /* 0x002fc600078e002b */
[----:B------:R-:W3:Y:S04]  /*f8290*/  LDL.LU R43, [R1+0x9458] ;  /* 0x00945800012b7983 */ /* 0x000ee80000300800 */
[----:B------:R-:W-:Y:S04]  /*f82a0*/  STL.64 [R1+0x1740], R12 ;  /* 0x0017400c01007387 */ /* 0x000fe80000100a00 */
[----:B------:R1:W-:Y:S04]  /*f82b0*/  STL.64 [R1+0x1748], R14 ;  /* 0x0017480e01007387 */ /* 0x0003e80000100a00 */
[----:B-1----:R-:W2:Y:S04]  /*f82c0*/  LDL.LU.64 R14, [R1+0x9450] ;  /* 0x00945000010e7983 */ /* 0x002ea80000300a00 */
[----:B------:R-:W4:Y:S04]  /*f82d0*/  LDL.LU.64 R12, [R1+0x9448] ;  /* 0x00944800010c7983 */ /* 0x000f280000300a00 */
[----:B------:R1:W-:Y:S04]  /*f82e0*/  STL.64 [R1+0x9360], R46 ;  /* 0x0093602e01007387 */ /* 0x0003e80000100a00 */
[----:B------:R1:W-:Y:S02]  /*f82f0*/  STL.64 [R1+0x9358], R44 ;  /* 0x0093582c01007387 */ /* 0x0003e40000100a00 */
[----:B-1----:R-:W-:-:S02]  /*f8300*/  IMAD.MOV.U32 R46, RZ, RZ, R38 ;  /* 0x000000ffff2e7224 */ /* 0x002fc400078e0026 */
[----:B------:R-:W2:Y:S01]  /*f8310*/  LDL.LU R44, [R1+0x640] ;  /* 0x00064000012c7983 */ /* 0x000ea20000300800 */
[----:B------:R-:W-:-:S03]  /*f8320*/  IMAD.MOV.U32 R45, RZ, RZ, R31 ;  /* 0x000000ffff2d7224 */ /* 0x000fc600078e001f */
[----:B------:R-:W4:Y:S04]  /*f8330*/  LDL.LU R31, [R1+0x9440] ;  /* 0x00944000011f7983 */ /* 0x000f280000300800 */
[----:B------:R-:W2:Y:S01]  /*f8340*/  LDL.LU R38, [R1+0x943c] ;  /* 0x00943c0001267983 */ /* 0x000ea20000300800 */
[----:B------:R-:W-:-:S03]  /*f8350*/  MOV R47, R39 ;  /* 0x00000027002f7202 */ /* 0x000fc60000000f00 */
[----:B------:R-:W2:Y:S01]  /*f8360*/  LDL.LU R39, [R1+0x9438] ;  /* 0x0094380001277983 */ /* 0x000ea20000300800 */
[C---:B---3--:R-:W-:Y:S06]  /*f8370*/  HMMA.1688.F32.TF32 R8, R4.reuse, R42, R8 ;  /* 0x0000002a0408723c */ /* 0x048fec0000081008 */
[----:B--2---:R-:W-:-:S15]  /*f8380*/  HMMA.1688.F32.TF32 R248, R4, R38, R248 ;  /* 0x0000002604f8723c */ /* 0x004fde00000810f8 */
[----:B------:R-:W-:-:S02]  /*f8390*/  NOP ;  /* 0x0000000000007918 */ /* 0x000fc40000000000 */
[----:B------:R-:W-:Y:S04]  /*f83a0*/  STL.64 [R1+0x1730], R8 ;  /* 0x0017300801007387 */ /* 0x000fe80000100a00 */
[----:B------:R1:W-:Y:S04]  /*f83b0*/  STL.64 [R1+0x1738], R10 ;  /* 0x0017380a01007387 */ /* 0x0003e80000100a00 */
[----:B-1----:R-:W2:Y:S04]  /*f83c0*/  LDL.LU.64 R10, [R1+0x9430] ;  /* 0x00943000010a7983 */ /* 0x002ea80000300a00 */
[----:B------:R-:W3:Y:S04]  /*f83d0*/  LDL.LU.64 R8, [R1+0x9428] ;  /* 0x0094280001087983 */ /* 0x000ee80000300a00 */
[----:B------:R1:W-:Y:S04]  /*f83e0*/  STL.64 [R1+0x9350], R42 ;  /* 0x0093502a01007387 */ /* 0x0003e80000100a00 */
[----:B------:R4:W-:Y:S01]  /*f83f0*/  STL.64 [R1+0x9348], R40 ;  /* 0x0093482801007387 */ /* 0x0009e20000100a00 */
[----:B-1----:R-:W-:-:S03]  /*f8400*/  IMAD.MOV.U32 R42, RZ, RZ, R34 ;  /* 0x000000ffff2a7224 */ /* 0x002fc600078e0022 */
[----:B----4-:R-:W4:Y:S01]  /*f8410*/  LDL.LU R40, [R1+0x650] ;  /* 0x0006500001287983 */ /* 0x010f220000300800 */
[----:B------:R-:W-:-:S03]  /*f8420*/  IMAD.MOV.U32 R41, RZ, RZ, R30 ;  /* 0x000000ffff297224 */ /* 0x000fc600078e001e */
[----:B------:R-:W4:Y:S04]  /*f8430*/  LDL.LU R30, [R1+0x9420] ;  /* 0x00942000011e7983 */ /* 0x000f280000300800 */
[----:B------:R-:W2:Y:S01]  /*f8440*/  LDL.LU R34, [R1+0x941c] ;  /* 0x00941c0001227983 */ /* 0x000ea20000300800 */
[----:B------:R-:W-:-:S03]  /*f8450*/  MOV R43, R35 ;  /* 0x00000023002b7202 */ /* 0x000fc60000000f00 */
[----:B------:R-:W2:Y:S04]  /*f8460*/  LDL.LU R35, [R1+0x9418] ;  /* 0x0094180001237983 */ /* 0x000ea80000300800 */
[----:B------:R-:W-:Y:S04]  /*f8470*/  STL.64 [R1+0x1720], R248 ;  /* 0x001720f801007387 */ /* 0x000fe80000100a00 */
[----:B------:R1:W-:Y:S04]  /*f8480*/  STL.64 [R1+0x1728], R250 ;  /* 0x001728fa01007387 */ /* 0x0003e80000100a00 */
[----:B-1----:R-:W3:Y:S04]  /*f8490*/  LDL.LU.64 R250, [R1+0x9410] ;  /* 0x0094100001fa7983 */ /* 0x002ee80000300a00 */
[----:B------:R-:W3:Y:S04]  /*f84a0*/  LDL.LU.64 R248, [R1+0x9408] ;  /* 0x0094080001f87983 */ /* 0x000ee80000300a00 */
[----:B------:R-:W-:Y:S04]  /*f84b0*/  STL.64 [R1+0x9340], R38 ;  /* 0x0093402601007387 */ /* 0x000fe80000100a00 */
[----:B------:R1:W-:Y:S02]  /*f84c0*/  STL.64 [R1+0x9338], R36 ;  /* 0x0093382401007387 */ /* 0x0003e40000100a00 */
[----:B-1----:R-:W-:-:S02]  /*f84d0*/  IMAD.MOV.U32 R36, RZ, RZ, R31 ;  /* 0x000000ffff247224 */ /* 0x002fc400078e001f */
[----:B------:R-:W4:Y:S04]  /*f84e0*/  LDL.LU R31, [R1+0x9400] ;  /* 0x00940000011f7983 */ /* 0x000f280000300800 */
[----:B------:R-:W3:Y:S04]  /*f84f0*/  LDL.LU R37, [R1+0xc64] ;  /* 0x000c640001257983 */ /* 0x000ee80000300800 */
[----:B------:R-:W3:Y:S04]  /*f8500*/  LDL.LU R38, [R1+0xc68] ;  /* 0x000c680001267983 */ /* 0x000ee80000300800 */
[----:B------:R-:W3:Y:S01]  /*f8510*/  LDL.LU R39, [R1+0xc6c] ;  /* 0x000c6c0001277983 */ /* 0x000ee20000300800 */
[----:B------:R-:W-:-:S03]  /*f8520*/  MOV R51, R2 ;  /* 0x0000000200337202 */ /* 0x000fc60000000f00 */
[----:B--2---:R-:W-:Y:S04]  /*f8530*/  STL.64 [R1+0x9330], R34 ;  /* 0x0093302201007387 */ /* 0x004fe80000100a00 */
[----:B------:R1:W-:Y:S01]  /*f8540*/  STL.64 [R1+0x9328], R32 ;  /* 0x0093282001007387 */ /* 0x0003e20000100a00 */
[C---:B---3--:R-:W-:Y:S06]  /*f8550*/  HMMA.1688.F32.TF32 R36, R4.reuse, R34, R36 ;  /* 0x000000220424723c */ /* 0x048fec0000081024 */
[----:B----4-:R-:W-:Y:S06]  /*f8560*/  HMMA.1688.F32.TF32 R4, R4, R30, R40 ;  /* 0x0000001e0404723c */ /* 0x010fec0000081028 */
        /* <DEDUP_REMOVED lines=20> */
[----:B------:R-:W-:Y:S08]  /*f86b0*/  STL.64 [R1+0x92c0], R10 ;  /* 0x0092c00a01007387 */ /* 0x000ff00000100a00 */
        /* <DEDUP_REMOVED lines=82> */
[----:B--2---:R-:W-:-:S15]  /*f8be0*/  HMMA.1688.F32.TF32 R4, R244, R242, R4 ;  /* 0x000000f2f404723c */ /* 0x004fde0000081004 */
[----:B------:R-:W-:-:S08]  /*f8bf0*/  NOP ;  /* 0x0000000000007918 */ /* 0x000fd00000000000 */
[----:B------:R-:W-:Y:S04]  /*f8c00*/  STL.64 [R1+0x1270], R4 ;  /* 0x0012700401007387 */ /* 0x000fe80000100a00 */
[----:B------:R4:W-:Y:S02]  /*f8c10*/  STL.64 [R1+0x1278], R6 ;  /* 0x0012780601007387 */ /* 0x0009e40000100a00 */
[----:B----4-:R-:W-:Y:S06]  /*f8c20*/  HMMA.1688.F32.TF32 R4, R244, R238, R32 ;  /* 0x000000eef404723c */ /* 0x010fec0000081020 */
[----:B------:R-:W-:Y:S04]  /*f8c30*/  STL.64 [R1+0x9290], R238 ;  /* 0x009290ee01007387 */ /* 0x000fe80000100a00 */
[----:B------:R-:W-:-:S13]  /*f8c40*/  STL.64 [R1+0x9288], R236 ;  /* 0x009288ec01007387 */ /* 0x000fda0000100a00 */
[----:B------:R-:W-:Y:S04]  /*f8c50*/  STL.64 [R1+0x1260], R4 ;  /* 0x0012600401007387 */ /* 0x000fe80000100a00 */
[----:B------:R3:W-:Y:S02]  /*f8c60*/  STL.64 [R1+0x1268], R6 ;  /* 0x0012680601007387 */ /* 0x0007e40000100a00 */
[----:B---3--:R-:W-:Y:S06]  /*f8c70*/  HMMA.1688.F32.TF32 R4, R244, R234, R36 ;  /* 0x000000eaf404723c */ /* 0x008fec0000081024 */
        /* <DEDUP_REMOVED lines=163> */
[----:B-1----:R-:W2:Y:S02]  /*f96b0*/  LDL.LU.64 R174, [R1+0x93f8] ;  /* 0x0093f80001ae7983 */ /* 0x002ea40000300a00 */
[----:B--2---:R-:W-:-:S15]  /*f96c0*/  HMMA.1688.F32.TF32 R168, R244, R174, R168 ;  /* 0x000000aef4a8723c */ /* 0x004fde00000810a8 */
        /* <DEDUP_REMOVED lines=29> */
[----:B--2---:R-:W-:-:S15]  /*f98a0*/  HMMA.1688.F32.TF32 R4, R244, R154, R4 ;  /* 0x0000009af404723c */ /* 0x004fde0000081004 */
[----:B------:R-:W-:-:S08]  /*f98b0*/  NOP ;  /* 0x0000000000007918 */ /* 0x000fd00000000000 */
[----:B------:R-:W-:Y:S04]  /*f98c0*/  STL.64 [R1+0x5a0], R4 ;  /* 0x0005a00401007387 */ /* 0x000fe80000100a00 */
[----:B------:R-:W-:Y:S04]  /*f98d0*/  STL.64 [R1+0x5a8], R6 ;  /* 0x0005a80601007387 */ /* 0x000fe80000100a00 */
[----:B------:R-:W-:Y:S04]  /*f98e0*/  STL.64 [R1+0x1700], R216 ;  /* 0x001700d801007387 */ /* 0x000fe80000100a00 */
[----:B------:R1:W-:Y:S04]  /*f98f0*/  STL.64 [R1+0x1708], R218 ;  /* 0x001708da01007387 */ /* 0x0003e80000100a00 */
[----:B------:R-:W-:Y:S04]  /*f9900*/  LDS R4, [R252+UR12+0x84880] ;  /* 0x0848800cfc047984 */ /* 0x000fe80008000800 */
[----:B------:R-:W-:Y:S04]  /*f9910*/  LDS R6, [R252+UR12+0x84c80] ;  /* 0x084c800cfc067984 */ /* 0x000fe80008000800 */
[----:B------:R-:W-:Y:S04]  /*f9920*/  LDS R5, [R249+UR12+0x84880] ;  /* 0x0848800cf9057984 */ /* 0x000fe80008000800 */
[----:B------:R-:W2:Y:S01]  /*f9930*/  LDS R7, [R249+UR12+0x84c80] ;  /* 0x084c800cf9077984 */ /* 0x000ea20008000800 */
        /* <DEDUP_REMOVED lines=13> */
[C---:B---3--:R-:W-:Y:S06]  /*f9a10*/  HMMA.1688.F32.TF32 R220, R244.reuse, R130, R16 ;  /* 0x00000082f4dc723c */ /* 0x048fec0000081010 */
[C---:B------:R-:W-:Y:S01]  /*f9a20*/  HMMA.1688.F32.TF32 R16, R244.reuse, R122, R8 ;  /* 0x0000007af410723c */ /* 0x040fe20000081008 */
[----:B------:R-:W-:Y:S04]  /*f9a30*/  STL.64 [R1+0x16b0], R216 ;  /* 0x0016b0d801007387 */ /* 0x000fe80000100a00 */
[----:B------:R1:W-:Y:S02]  /*f9a40*/  STL.64 [R1+0x16b8], R218 ;  /* 0x0016b8da01007387 */ /* 0x0003e40000100a00 */
[C---:B-1----:R-:W-:Y:S06]  /*f9a50*/  HMMA.1688.F32.TF32 R216, R244.reuse, R126, R12 ;  /* 0x0000007ef4d8723c */ /* 0x042fec000008100c */
        /* <DEDUP_REMOVED lines=32> */
[----:B------:R1:W-:Y:S04]  /*f9c60*/  STL.64 [R1+0x15f0], R8 ;  /* 0x0015f00801007387 */ /* 0x0003e80000100a00 */
[----:B------:R3:W-:Y:S04]  /*f9c70*/  STL.64 [R1+0x15f8], R10 ;  /* 0x0015f80a01007387 */ /* 0x0007e80000100a00 */
[----:B-1----:R-:W4:Y:S08]  /*f9c80*/  LDL.LU R8, [R1+0x420] ;  /* 0x0004200001087983 */ /* 0x002f300000300800 */
[----:B------:R-:W-:Y:S04]  /*f9c90*/  STL.64 [R1+0x15e0], R16 ;  /* 0x0015e01001007387 */ /* 0x000fe80000100a00 */
[----:B------:R-:W-:Y:S04]  /*f9ca0*/  STL.64 [R1+0x15e8], R18 ;  /* 0x0015e81201007387 */ /* 0x000fe80000100a00 */
[----:B------:R-:W-:Y:S04]  /*f9cb0*/  STL.64 [R1+0x15d0], R12 ;  /* 0x0015d00c01007387 */ /* 0x000fe80000100a00 */
[----:B------:R1:W-:Y:S04]  /*f9cc0*/  STL.64 [R1+0x15d8], R14 ;  /* 0x0015d80e01007387 */ /* 0x0003e80000100a00 */
[----:B------:R-:W4:Y:S04]  /*f9cd0*/  LDL.LU R9, [R1+0x424] ;  /* 0x0004240001097983 */ /* 0x000f280000300800 */
[----:B---3--:R-:W4:Y:S04]  /*f9ce0*/  LDL.LU R10, [R1+0x428] ;  /* 0x00042800010a7983 */ /* 0x008f280000300800 */
        /* <DEDUP_REMOVED lines=62> */
[----:B-1----:R-:W2:Y:S04]  /*fa0d0*/  LDL.LU.64 R14, [R1+0x28] ;  /* 0x00002800010e7983 */ /* 0x002ea80000300a00 */
[----:B------:R-:W2:Y:S04]  /*fa0e0*/  LDL.LU R232, [R1+0x410] ;  /* 0x0004100001e87983 */ /* 0x000ea80000300800 */
[----:B------:R-:W2:Y:S04]  /*fa0f0*/  LDL.LU R233, [R1+0x414] ;  /* 0x0004140001e97983 */ /* 0x000ea80000300800 */
[----:B------:R-:W2:Y:S04]  /*fa100*/  LDL.LU R234, [R1+0x418] ;  /* 0x0004180001ea7983 */ /* 0x000ea80000300800 */
[----:B------:R-:W2:Y:S04]  /*fa110*/  LDL.LU R235, [R1+0x41c] ;  /* 0x00041c0001eb7983 */ /* 0x000ea80000300800 */
        /* <DEDUP_REMOVED lines=13> */
[----:B------:R-:W2:Y:S03]  /*fa1f0*/  LDL.LU.64 R68, [R1+0x9398] ;  /* 0x0093980001447983 */ /* 0x000ea60000300a00 */
[----:B---3--:R-:W-:-:S15]  /*fa200*/  HMMA.1688.F32.TF32 R240, R244, R70, R240 ;  /* 0x00000046f4f0723c */ /* 0x008fde00000810f0 */
[----:B------:R-:W-:-:S08]  /*fa210*/  NOP ;  /* 0x0000000000007918 */ /* 0x000fd00000000000 */
[----:B------:R1:W-:Y:S04]  /*fa220*/  STL.64 [R1+0x15a0], R240 ;  /* 0x0015a0f001007387 */ /* 0x0003e80000100a00 */
[----:B------:R3:W-:Y:S04]  /*fa230*/  STL.64 [R1+0x15a8], R242 ;  /* 0x0015a8f201007387 */ /* 0x0007e80000100a00 */
[----:B-1----:R-:W4:Y:S04]  /*fa240*/  LDL.LU R240, [R1+0x400] ;  /* 0x0004000001f07983 */ /* 0x002f280000300800 */
[----:B------:R-:W4:Y:S04]  /*fa250*/  LDL.LU R241, [R1+0x404] ;  /* 0x0004040001f17983 */ /* 0x000f280000300800 */
[----:B---3--:R-:W4:Y:S04]  /*fa260*/  LDL.LU R242, [R1+0x408] ;  /* 0x0004080001f27983 */ /* 0x008f280000300800 */
[----:B------:R-:W4:Y:S04]  /*fa270*/  LDL.LU R243, [R1+0x40c] ;  /* 0x00040c0001f37983 */ /* 0x000f280000300800 */
        /* <DEDUP_REMOVED lines=53> */
[----:B---3--:R-:W-:Y:S03]  /*fa5d0*/  HMMA.1688.F32.TF32 R244, R244, R30, R216 ;  /* 0x0000001ef4f4723c */ /* 0x008fe600000810d8 */
[----:B------:R-:W3:Y:S04]  /*fa5e0*/  LDL.LU.64 R218, [R1+0x9310] ;  /* 0x0093100001da7983 */ /* 0x000ee80000300a00 */
[----:B------:R-:W3:-:S15]  /*fa5f0*/  LDL.LU.64 R216, [R1+0x9308] ;  /* 0x0093080001d87983 */ /* 0x000ede0000300a00 */
[----:B------:R-:W-:-:S01]  /*fa600*/  NOP ;  /* 0x0000000000007918 */ /* 0x000fc20000000000 */
[----:B------:R-:W-:Y:S04]  /*fa610*/  STL.64 [R1+0xda0], R244 ;  /* 0x000da0f401007387 */ /* 0x000fe80000100a00 */
[----:B------:R1:W-:Y:S04]  /*fa620*/  STL.64 [R1+0xda8], R246 ;  /* 0x000da8f601007387 */ /* 0x0003e80000100a00 */
[----:B-1----:R-:W4:Y:S01]  /*fa630*/  LDL.LU.64 R246, [R1+0x18] ;  /* 0x0000180001f67983 */ /* 0x002f220000300a00 */
[C---:B------:R-:W-:Y:S06]  /*fa640*/  HMMA.1688.F32.TF32 R220, R4.reuse, R226, R220 ;  /* 0x000000e204dc723c */ /* 0x040fec00000810dc */
[----:B------:R-:W-:Y:S01]  /*fa650*/  HMMA.1688.F32.TF32 R228, R4, R14, R228 ;  /* 0x0000000e04e4723c */ /* 0x000fe200000810e4 */
[----:B------:R-:W-:Y:S01]  /*fa660*/  IMAD.MOV.U32 R0, RZ, RZ, R226 ;  /* 0x000000ffff007224 */ /* 0x000fe200078e00e2 */
[----:B------:R-:W-:-:S04]  /*fa670*/  MOV R2, R227 ;  /* 0x000000e300027202 */ /* 0x000fc80000000f00 */
[----:B------:R-:W-:Y:S02]  /*fa680*/  IMAD.MOV.U32 R172, RZ, RZ, R14 ;  /* 0x000000ffffac7224 */ /* 0x000fe400078e000e */
[----:B------:R-:W-:Y:S01]  /*fa690*/  IMAD.MOV.U32 R173, RZ, RZ, R15 ;  /* 0x000000ffffad7224 */ /* 0x000fe200078e000f */
[C---:B------:R-:W-:Y:S08]  /*fa6a0*/  HMMA.1688.F32.TF32 R232, R4.reuse, R18, R232 ;  /* 0x0000001204e8723c */ /* 0x040ff000000810e8 */
[----:B------:R-:W-:Y:S04]  /*fa6b0*/  STL.64 [R1+0xd90], R220 ;  /* 0x000d90dc01007387 */ /* 0x000fe80000100a00 */
[----:B------:R1:W-:Y:S04]  /*fa6c0*/  STL.64 [R1+0xd98], R222 ;  /* 0x000d98de01007387 */ /* 0x0003e80000100a00 */
[----:B-1----:R-:W3:Y:S04]  /*fa6d0*/  LDL.LU.64 R222, [R1+0x9300] ;  /* 0x0093000001de7983 */ /* 0x002ee80000300a00 */
[----:B------:R-:W3:Y:S04]  /*fa6e0*/  LDL.LU.64 R220, [R1+0x92f8] ;  /* 0x0092f80001dc7983 */ /* 0x000ee80000300a00 */
[----:B------:R-:W3:Y:S04]  /*fa6f0*/  LDL.LU.64 R226, [R1+0x92f0] ;  /* 0x0092f00001e27983 */ /* 0x000ee80000300a00 */
[----:B------:R-:W3:Y:S04]  /*fa700*/  LDL.LU.64 R224, [R1+0x92e8] ;  /* 0x0092e80001e07983 */ /* 0x000ee80000300a00 */
[----:B------:R-:W-:Y:S04]  /*fa710*/  STL.64 [R1+0xd80], R228 ;  /* 0x000d80e401007387 */ /* 0x000fe80000100a00 */
[----:B------:R1:W-:Y:S04]  /*fa720*/  STL.64 [R1+0xd88], R230 ;  /* 0x000d88e601007387 */ /* 0x0003e80000100a00 */
[----:B-1----:R-:W3:Y:S04]  /*fa730*/  LDL.LU.64 R230, [R1+0x92e0] ;  /* 0x0092e00001e67983 */ /* 0x002ee80000300a00 */
[----:B------:R-:W3:Y:S04]  /*fa740*/  LDL.LU.64 R228, [R1+0x92d8] ;  /* 0x0092d80001e47983 */ /* 0x000ee80000300a00 */
[----:B------:R-:W3:Y:S04]  /*fa750*/  LDL.LU.64 R14, [R1+0x92d0] ;  /* 0x0092d000010e7983 */ /* 0x000ee80000300a00 */
[----:B------:R-:W3:Y:S01]  /*fa760*/  LDL.LU.64 R12, [R1+0x92c8] ;  /* 0x0092c800010c7983 */ /* 0x000ee20000300a00 */
[----:B------:R-:W-:Y:S01]  /*fa770*/  IMAD.MOV.U32 R164, RZ, RZ, R18 ;  /* 0x000000ffffa47224 */ /* 0x000fe200078e0012 */
[----:B------:R-:W-:Y:S01]  /*fa780*/  MOV R165, R19 ;  /* 0x0000001300a57202 */ /* 0x000fe20000000f00 */
        /* <DEDUP_REMOVED lines=8> */
[----:B------:R-:W3:Y:S04]  /*fa810*/  LDL.LU R16, [R1+0x3e0] ;  /* 0x0003e00001107983 */ /* 0x000ee80000300800 */
[----:B------:R-:W3:Y:S04]  /*fa820*/  LDL.LU R17, [R1+0x3e4] ;  /* 0x0003e40001117983 */ /* 0x000ee80000300800 */
[----:B------:R-:W3:Y:S04]  /*fa830*/  LDL.LU R18, [R1+0x3e8] ;  /* 0x0003e80001127983 */ /* 0x000ee80000300800 */
[----:B------:R-:W3:Y:S01]  /*fa840*/  LDL.LU R19, [R1+0x3ec] ;  /* 0x0003ec0001137983 */ /* 0x000ee20000300800 */
[----:B-1----:R-:W-:Y:S03]  /*fa850*/  HMMA.1688.F32.TF32 R232, R4, R250, R240 ;  /* 0x000000fa04e8723c */ /* 0x002fe600000810f0 */
[----:B------:R-:W4:-:S15]  /*fa860*/  LDL.LU R240, [R1+0x3d0] ;  /* 0x0003d00001f07983 */ /* 0x000f1e0000300800 */
[----:B------:R-:W-:-:S05]  /*fa870*/  NOP ;  /* 0x0000000000007918 */ /* 0x000fca0000000000 */
[----:B------:R-:W-:Y:S04]  /*fa880*/  STL.64 [R1+0xd50], R232 ;  /* 0x000d50e801007387 */ /* 0x000fe80000100a00 */
[----:B------:R2:W-:Y:S04]  /*fa890*/  STL.64 [R1+0xd58], R234 ;  /* 0x000d58ea01007387 */ /* 0x0005e80000100a00 */
[----:B------:R-:W4:Y:S04]  /*fa8a0*/  LDL.LU R241, [R1+0x3d4] ;  /* 0x0003d40001f17983 */ /* 0x000f280000300800 */
[----:B------:R-:W4:Y:S04]  /*fa8b0*/  LDL.LU R242, [R1+0x3d8] ;  /* 0x0003d80001f27983 */ /* 0x000f280000300800 */
[----:B------:R-:W4:Y:S04]  /*fa8c0*/  LDL.LU R243, [R1+0x3dc] ;  /* 0x0003dc0001f37983 */ /* 0x000f280000300800 */
[----:B------:R-:W-:Y:S04]  /*fa8d0*/  STL.64 [R1+0x91e0], R250 ;  /* 0x0091e0fa01007387 */ /* 0x000fe80000100a00 */
[----:B------:R1:W-:Y:S01]  /*fa8e0*/  STL.64 [R1+0x91d8], R248 ;  /* 0x0091d8f801007387 */ /* 0x0003e20000100a00 */
[----:B------:R-:W-:Y:S01]  /*fa8f0*/  MOV R168, R246 ;  /* 0x000000f600a87202 */ /* 0x000fe20000000f00 */
[----:B------:R-:W-:Y:S01]  /*fa900*/  IMAD.MOV.U32 R169, RZ, RZ, R247 ;  /* 0x000000ffffa97224 */ /* 0x000fe200078e00f7 */
[C---:B--2---:R-:W-:Y:S01]  /*fa910*/  HMMA.1688.F32.TF32 R232, R4.reuse, R10, R236 ;  /* 0x0000000a04e8723c */ /* 0x044fe200000810ec */
[----:B------:R-:W2:Y:S05]  /*fa920*/  LDL.LU R236, [R1+0x3c0] ;  /* 0x0003c00001ec7983 */ /* 0x000eaa0000300800 */
[----:B---3--:R-:W-:-:S15]  /*fa930*/  HMMA.1688.F32.TF32 R16, R4, R14, R16 ;  /* 0x0000000e0410723c */ /* 0x008fde0000081010 */
[----:B------:R-:W-:-:S02]  /*fa940*/  NOP ;  /* 0x0000000000007918 */ /* 0x000fc40000000000 */
[----:B------:R3:W-:Y:S04]  /*fa950*/  STL.64 [R1+0xd40], R232 ;  /* 0x000d40e801007387 */ /* 0x0007e80000100a00 */
        /* <DEDUP_REMOVED lines=17> */
[----:B----4-:R1:W-:Y:S04]  /*faa70*/  STL.64 [R1+0x91c8], R8 ;  /* 0x0091c80801007387 */ /* 0x0103e80000100a00 */
[----:B-1----:R-:W4:Y:S04]  /*faa80*/  LDL.LU R8, [R1+0x360] ;  /* 0x0003600001087983 */ /* 0x002f280000300800 */
[----:B------:R-:W4:Y:S04]  /*faa90*/  LDL.LU R9, [R1+0x364] ;  /* 0x0003640001097983 */ /* 0x000f280000300800 */
[----:B------:R-:W4:Y:S04]  /*faaa0*/  LDL.LU R10, [R1+0x368] ;  /* 0x00036800010a7983 */ /* 0x000f280000300800 */
        /* <DEDUP_REMOVED lines=47> */
[C---:B------:R-:W-:Y:S06]  /*fada0*/  HMMA.1688.F32.TF32 R16, R4.reuse, R226, R16 ;  /* 0x000000e20410723c */ /* 0x040fec0000081010 */
[C---:B------:R-:W-:Y:S06]  /*fadb0*/  HMMA.1688.F32.TF32 R12, R4.reuse, R222, R12 ;  /* 0x000000de040c723c */ /* 0x040fec000008100c */
[C---:B------:R-:W-:Y:S01]  /*fadc0*/  HMMA.1688.F32.TF32 R8, R4.reuse, R218, R8 ;  /* 0x000000da0408723c */ /* 0x040fe20000081008 */
[----:B--2---:R-:W-:Y:S04]  /*fadd0*/  STL.64 [R1+0x9180], R234 ;  /* 0x009180ea01007387 */ /* 0x004fe80000100a00 */
[----:B----4-:R1:W-:Y:S01]  /*fade0*/  STL.64 [R1+0x9178], R232 ;  /* 0x009178e801007387 */ /* 0x0103e20000100a00 */
[C---:B---3--:R-:W-:Y:S06]  /*fadf0*/  HMMA.1688.F32.TF32 R236, R4.reuse, R234, R236 ;  /* 0x000000ea04ec723c */ /* 0x048fec00000810ec */
        /* <DEDUP_REMOVED lines=86> */
[----:B------:R-:W3:Y:S04]  /*fb360*/  LDL.LU R211, [R1+0x33c] ;  /* 0x00033c0001d37983 */ /* 0x000ee80000300800 */
[----:B------:R-:W-:Y:S04]  /*fb370*/  STL.64 [R1+0x9110], R206 ;  /* 0x009110ce01007387 */ /* 0x000fe80000100a00 */
[----:B------:R1:W-:Y:S01]  /*fb380*/  STL.64 [R1+0x9108], R204 ;  /* 0x009108cc01007387 */ /* 0x0003e20000100a00 */
[C---:B---3--:R-:W-:Y:S06]  /*fb390*/  HMMA.1688.F32.TF32 R208, R4.reuse, R206, R208 ;  /* 0x000000ce04d0723c */ /* 0x048fec00000810d0 */
        /* <DEDUP_REMOVED lines=44> */
[C---:B------:R-:W-:Y:S06]  /*fb660*/  HMMA.1688.F32.TF32 R16, R4.reuse, R162, R8 ;  /* 0x000000a20410723c */ /* 0x040fec0000081008 */
[C---:B------:R-:W-:Y:S06]  /*fb670*/  HMMA.1688.F32.TF32 R12, R4.reuse, R158, R248 ;  /* 0x0000009e040c723c */ /* 0x040fec00000810f8 */
[C---:B------:R-:W-:Y:S01]  /*fb680*/  HMMA.1688.F32.TF32 R8, R4.reuse, R154, R244 ;  /* 0x0000009a0408723c */ /* 0x040fe200000810f4 */
        /* <DEDUP_REMOVED lines=72> */
[----:B------:R-:W-:Y:S01]  /*fbb10*/  STL.64 [R1+0x90c8], R146 ;  /* 0x0090c89201007387 */ /* 0x000fe20000100a00 */
[C---:B--2---:R-:W-:Y:S06]  /*fbb20*/  HMMA.1688.F32.TF32 R180, R4.reuse, R150, R204 ;  /* 0x0000009604b4723c */ /* 0x044fec00000810cc */
[----:B----4-:R-:W-:-:S15]  /*fbb30*/  HMMA.1688.F32.TF32 R176, R4, R146, R208 ;  /* 0x0000009204b0723c */ /* 0x010fde00000810d0 */
[----:B------:R-:W-:-:S02]  /*fbb40*/  NOP ;  /* 0x0000000000007918 */ /* 0x000fc40000000000 */
[----:B------:R-:W-:Y:S04]  /*fbb50*/  STL.64 [R1+0x1500], R180 ;  /* 0x001500b401007387 */ /* 0x000fe80000100a00 */
[----:B------:R-:W-:Y:S04]  /*fbb60*/  STL.64 [R1+0x1508], R182 ;  /* 0x001508b601007387 */ /* 0x000fe80000100a00 */
[----:B------:R3:W-:Y:S02]  /*fbb70*/  STL.64 [R1+0x90c0], R144 ;  /* 0x0090c09001007387 */ /* 0x0007e40000100a00 */
[C---:B---3--:R-:W-:Y:S02]  /*fbb80*/  HMMA.1688.F32.TF32 R144, R4.reuse, R142, R212 ;  /* 0x0000008e0490723c */ /* 0x048fe400000810d4 */
        /* <DEDUP_REMOVED lines=33> */
[C---:B------:R-:W-:Y:S06]  /*fbda0*/  HMMA.1688.F32.TF32 R24, R4.reuse, R118, R16 ;  /* 0x000000760418723c */ /* 0x040fec0000081010 */
[C---:B------:R-:W-:Y:S05]  /*fbdb0*/  HMMA.1688.F32.TF32 R16, R4.reuse, R110, R8 ;  /* 0x0000006e0410723c */ /* 0x040fea0000081008 */
        /* <DEDUP_REMOVED lines=140> */
[C---:B------:R-:W-:Y:S06]  /*fc680*/  HMMA.1688.F32.TF32 R16, R4.reuse, R42, R16 ;  /* 0x0000002a0410723c */ /* 0x040fec0000081010 */
[C---:B------:R-:W-:Y:S06]  /*fc690*/  HMMA.1688.F32.TF32 R12, R4.reuse, R38, R12 ;  /* 0x00000026040c723c */ /* 0x040fec000008100c */
[C---:B------:R-:W-:Y:S01]  /*fc6a0*/  HMMA.1688.F32.TF32 R8, R4.reuse, R34, R8 ;  /* 0x000000220408723c */ /* 0x040fe20000081008 */
[----:B------:R-:W-:Y:S04]  /*fc6b0*/  STL.64 [R1+0x1350], R20 ;  /* 0x0013501401007387 */ /* 0x000fe80000100a00 */
[----:B------:R1:W-:Y:S02]  /*fc6c0*/  STL.64 [R1+0x1358], R22 ;  /* 0x0013581601007387 */ /* 0x0003e40000100a00 */
[C---:B-1----:R-:W-:Y:S06]  /*fc6d0*/  HMMA.1688.F32.TF32 R20, R4.reuse, R46, R240 ;  /* 0x0000002e0414723c */ /* 0x042fec00000810f0 */
[----:B------:R-:W-:Y:S01]  /*fc6e0*/  HMMA.1688.F32.TF32 R4, R4, R30, R248 ;  /* 0x0000001e0404723c */ /* 0x000fe200000810f8 */
[----:B------:R-:W-:Y:S04]  /*fc6f0*/  STL.64 [R1+0x8fe8], R46 ;  /* 0x008fe82e01007387 */ /* 0x000fe80000100a00 */
[----:B------:R-:W-:-:S12]  /*fc700*/  STL.64 [R1+0x8fe0], R44 ;  /* 0x008fe02c01007387 */ /* 0x000fd80000100a00 */
        /* <DEDUP_REMOVED lines=90> */
[----:B------:R-:W-:-:S02]  /*fccb0*/  IMAD.MOV.U32 R250, RZ, RZ, R164 ;  /* 0x000000fffffa7224 */ /* 0x000fc400078e00a4 */
[----:B------:R-:W-:Y:S01]  /*fccc0*/  IMAD.MOV.U32 R251, RZ, RZ, R165 ;  /* 0x000000fffffb7224 */ /* 0x000fe200078e00a5 */
[----:B------:R-:W4:Y:S04]  /*fccd0*/  LDL.LU R164, [R1+0x9274] ;  /* 0x0092740001a47983 */ /* 0x000f280000300800 */
[----:B------:R-:W4:Y:S04]  /*fcce0*/  LDL.LU R165, [R1+0x9270] ;  /* 0x0092700001a57983 */ /* 0x000f280000300800 */
[----:B------:R-:W2:Y:S04]  /*fccf0*/  LDL.LU R200, [R1+0x210] ;  /* 0x0002100001c87983 */ /* 0x000ea80000300800 */
[----:B------:R-:W2:Y:S04]  /*fcd00*/  LDL.LU R201, [R1+0x214] ;  /* 0x0002140001c97983 */ /* 0x000ea80000300800 */
[----:B------:R-:W2:Y:S04]  /*fcd10*/  LDL.LU R202, [R1+0x218] ;  /* 0x0002180001ca7983 */ /* 0x000ea80000300800 */
[----:B------:R-:W2:Y:S01]  /*fcd20*/  LDL.LU R203, [R1+0x21c] ;  /* 0x00021c0001cb7983 */ /* 0x000ea20000300800 */
[----:B------:R-:W-:Y:S01]  /*fcd30*/  MOV R198, R168 ;  /* 0x000000a800c67202 */ /* 0x000fe20000000f00 */
[----:B------:R-:W-:-:S02]  /*fcd40*/  IMAD.MOV.U32 R199, RZ, RZ, R169 ;  /* 0x000000ffffc77224 */ /* 0x000fc400078e00a9 */
[----:B------:R-:W4:Y:S04]  /*fcd50*/  LDL.LU R168, [R1+0x926c] ;  /* 0x00926c0001a87983 */ /* 0x000f280000300800 */
[----:B------:R-:W4:Y:S01]  /*fcd60*/  LDL.LU R169, [R1+0x9268] ;  /* 0x0092680001a97983 */ /* 0x000f220000300800 */
[----:B------:R-:W-:Y:S01]  /*fcd70*/  IMAD.MOV.U32 R190, RZ, RZ, R172 ;  /* 0x000000ffffbe7224 */ /* 0x000fe200078e00ac */
[----:B------:R-:W-:Y:S02]  /*fcd80*/  MOV R191, R173 ;  /* 0x000000ad00bf7202 */ /* 0x000fe40000000f00 */
        /* <DEDUP_REMOVED lines=48> */
[C---:B----4-:R-:W-:Y:S06]  /*fd090*/  HMMA.1688.F32.TF32 R180, R244.reuse, R182, R176 ;  /* 0x000000b6f4b4723c */ /* 0x050fec00000810b0 */
[----:B------:R-:W-:Y:S01]  /*fd0a0*/  HMMA.1688.F32.TF32 R196, R244, R198, R192 ;  /* 0x000000c6f4c4723c */ /* 0x000fe200000810c0 */
[----:B------:R-:W2:Y:S04]  /*fd0b0*/  LDL.LU.64 R178, [R1+0x9250] ;  /* 0x0092500001b27983 */ /* 0x000ea80000300a00 */
[----:B------:R-:W3:-:S12]  /*fd0c0*/  LDL.LU.64 R176, [R1+0x9248] ;  /* 0x0092480001b07983 */ /* 0x000ed80000300a00 */
        /* <DEDUP_REMOVED lines=103> */
[----:B----4-:R-:W-:-:S15]  /*fd740*/  HMMA.1688.F32.TF32 R4, R244, R206, R4 ;  /* 0x000000cef404723c */ /* 0x010fde0000081004 */
        /* <DEDUP_REMOVED lines=33> */
[----:B-1----:R-:W-:Y:S09]  /*fd960*/  HMMA.1688.F32.TF32 R4, R244, R154, R144 ;  /* 0x0000009af404723c */ /* 0x002ff20000081090 */
[----:B------:R-:W-:Y:S04]  /*fd970*/  STL.64 [R1+0x1050], R24 ;  /* 0x0010501801007387 */ /* 0x000fe80000100a00 */
[----:B------:R-:W-:Y:S04]  /*fd980*/  STL.64 [R1+0x1058], R26 ;  /* 0x0010581a01007387 */ /* 0x000fe80000100a00 */
[----:B------:R-:W-:Y:S01]  /*fd990*/  STL.64 [R1+0x1040], R20 ;  /* 0x0010401401007387 */ /* 0x000fe20000100a00 */
[----:B---3--:R-:W-:-:S03]  /*fd9a0*/  MOV R48, R196 ;  /* 0x000000c400307202 */ /* 0x008fc60000000f00 */
[----:B------:R-:W-:Y:S04]  /*fd9b0*/  STL.64 [R1+0x1048], R22 ;  /* 0x0010481601007387 */ /* 0x000fe80000100a00 */
[----:B------:R-:W2:Y:S01]  /*fd9c0*/  LDL.LU R196, [R1+0x9104] ;  /* 0x0091040001c47983 */ /* 0x000ea20000300800 */
[----:B------:R-:W-:Y:S02]  /*fd9d0*/  IMAD.MOV.U32 R49, RZ, RZ, R197 ;  /* 0x000000ffff317224 */ /* 0x000fe400078e00c5 */
[----:B------:R-:W-:Y:S01]  /*fd9e0*/  IMAD.MOV.U32 R50, RZ, RZ, R9 ;  /* 0x000000ffff327224 */ /* 0x000fe200078e0009 */
[----:B------:R-:W-:Y:S01]  /*fd9f0*/  MOV R51, R8 ;  /* 0x0000000800337202 */ /* 0x000fe20000000f00 */
[----:B------:R-:W-:Y:S02]  /*fda00*/  IMAD.MOV.U32 R44, RZ, RZ, R180 ;  /* 0x000000ffff2c7224 */ /* 0x000fe400078e00b4 */
[----:B------:R-:W-:Y:S01]  /*fda10*/  IMAD.MOV.U32 R45, RZ, RZ, R201 ;  /* 0x000000ffff2d7224 */ /* 0x000fe200078e00c9 */
[----:B------:R-:W-:Y:S01]  /*fda20*/  MOV R46, R200 ;  /* 0x000000c8002e7202 */ /* 0x000fe20000000f00 */
[----:B------:R-:W-:Y:S01]  /*fda30*/  IMAD.MOV.U32 R47, RZ, RZ, R181 ;  /* 0x000000ffff2f7224 */ /* 0x000fe200078e00b5 */
[----:B------:R-:W-:Y:S04]  /*fda40*/  STL.64 [R1+0xc90], R4 ;  /* 0x000c900401007387 */ /* 0x000fe80000100a00 */
[----:B------:R1:W-:Y:S04]  /*fda50*/  STL.64 [R1+0xc98], R6 ;  /* 0x000c980601007387 */ /* 0x0003e80000100a00 */
[----:B------:R-:W3:Y:S04]  /*fda60*/  LDL.LU R197, [R1+0x9100] ;  /* 0x0091000001c57983 */ /* 0x000ee80000300800 */
[----:B------:R-:W4:Y:S04]  /*fda70*/  LDL.LU R9, [R1+0x90fc] ;  /* 0x0090fc0001097983 */ /* 0x000f280000300800 */
[----:B------:R-:W4:Y:S04]  /*fda80*/  LDL.LU R8, [R1+0x90f8] ;  /* 0x0090f80001087983 */ /* 0x000f280000300800 */
[----:B------:R-:W4:Y:S04]  /*fda90*/  LDL.LU R180, [R1+0x90f4] ;  /* 0x0090f40001b47983 */ /* 0x000f280000300800 */
[----:B------:R-:W4:Y:S04]  /*fdaa0*/  LDL.LU R201, [R1+0x90f0] ;  /* 0x0090f00001c97983 */ /* 0x000f280000300800 */
[----:B------:R-:W4:Y:S04]  /*fdab0*/  LDL.LU R200, [R1+0x90ec] ;  /* 0x0090ec0001c87983 */ /* 0x000f280000300800 */
[----:B------:R-:W4:Y:S01]  /*fdac0*/  LDL.LU R181, [R1+0x90e8] ;  /* 0x0090e80001b57983 */ /* 0x000f220000300800 */
[----:B-1----:R-:W-:-:S02]  /*fdad0*/  IMAD.MOV.U32 R6, RZ, RZ, R193 ;  /* 0x000000ffff067224 */ /* 0x002fc400078e00c1 */
[----:B------:R-:W-:Y:S01]  /*fdae0*/  IMAD.MOV.U32 R7, RZ, RZ, R192 ;  /* 0x000000ffff077224 */ /* 0x000fe200078e00c0 */
[----:B--2---:R-:W-:Y:S01]  /*fdaf0*/  MOV R5, R196 ;  /* 0x000000c400057202 */ /* 0x004fe20000000f00 */
[----:B---3--:R-:W-:Y:S02]  /*fdb00*/  IMAD.MOV.U32 R4, RZ, RZ, R197 ;  /* 0x000000ffff047224 */ /* 0x008fe400078e00c5 */
[----:B------:R-:W2:Y:S04]  /*fdb10*/  LDL.LU R197, [R1+0x90e4] ;  /* 0x0090e40001c57983 */ /* 0x000ea80000300800 */
[----:B------:R-:W2:Y:S04]  /*fdb20*/  LDL.LU R196, [R1+0x90e0] ;  /* 0x0090e00001c47983 */ /* 0x000ea80000300800 */
[----:B------:R-:W3:Y:S04]  /*fdb30*/  LDL.LU R193, [R1+0x90dc] ;  /* 0x0090dc0001c17983 */ /* 0x000ee80000300800 */
[----:B------:R-:W3:Y:S01]  /*fdb40*/  LDL.LU R192, [R1+0x90d8] ;  /* 0x0090d80001c07983 */ /* 0x000ee20000300800 */
[----:B----4-:R-:W-:Y:S01]  /*fdb50*/  MOV R202, R181 ;  /* 0x000000b500ca7202 */ /* 0x010fe20000000f00 */
[----:B------:R-:W-:-:S02]  /*fdb60*/  IMAD.MOV.U32 R203, RZ, RZ, R180 ;  /* 0x000000ffffcb7224 */ /* 0x000fc400078e00b4 */
        /* <DEDUP_REMOVED lines=95> */
[C---:B------:R-:W-:Y:S06]  /*fe160*/  HMMA.1688.F32.TF32 R60, R244.reuse, R126, R60 ;  /* 0x0000007ef43c723c */ /* 0x040fec000008103c */
[C---:B------:R-:W-:Y:S01]  /*fe170*/  HMMA.1688.F32.TF32 R64, R244.reuse, R122, R64 ;  /* 0x0000007af440723c */ /* 0x040fe20000081040 */
[----:B------:R-:W4:Y:S05]  /*fe180*/  LDL.LU.64 R128, [R1+0x9060] ;  /* 0x0090600001807983 */ /* 0x000f2a0000300a00 */
        /* <DEDUP_REMOVED lines=9> */
[----:B------:R1:W-:Y:S04]  /*fe220*/  STL.64 [R1+0xb50], R60 ;  /* 0x000b503c01007387 */ /* 0x0003e80000100a00 */
[----:B------:R3:W-:Y:S04]  /*fe230*/  STL.64 [R1+0xb58], R62 ;  /* 0x000b583e01007387 */ /* 0x0007e80000100a00 */
[----:B-1----:R-:W4:Y:S04]  /*fe240*/  LDL.LU R60, [R1+0x1020] ;  /* 0x00102000013c7983 */ /* 0x002f280000300800 */
[----:B------:R1:W-:Y:S04]  /*fe250*/  STL.64 [R1+0xb30], R64 ;  /* 0x000b304001007387 */ /* 0x0003e80000100a00 */
[----:B------:R1:W-:Y:S04]  /*fe260*/  STL.64 [R1+0xb38], R66 ;  /* 0x000b384201007387 */ /* 0x0003e80000100a00 */
[----:B------:R-:W4:Y:S04]  /*fe270*/  LDL.LU R61, [R1+0x1024] ;  /* 0x00102400013d7983 */ /* 0x000f280000300800 */
[----:B---3--:R-:W4:Y:S04]  /*fe280*/  LDL.LU R62, [R1+0x1028] ;  /* 0x00102800013e7983 */ /* 0x008f280000300800 */
[----:B------:R-:W4:Y:S04]  /*fe290*/  LDL.LU R63, [R1+0x102c] ;  /* 0x00102c00013f7983 */ /* 0x000f280000300800 */
[----:B-1----:R-:W3:Y:S04]  /*fe2a0*/  LDL.LU R64, [R1+0x1030] ;  /* 0x0010300001407983 */ /* 0x002ee80000300800 */
[----:B------:R-:W3:Y:S01]  /*fe2b0*/  LDL.LU R65, [R1+0x1034] ;  /* 0x0010340001417983 */ /* 0x000ee20000300800 */
[----:B------:R-:W-:-:S03]  /*fe2c0*/  IMAD.MOV.U32 R66, RZ, RZ, R2 ;  /* 0x000000ffff427224 */ /* 0x000fc600078e0002 */
[----:B------:R-:W4:Y:S04]  /*fe2d0*/  LDL.LU R2, [R1+0x9058] ;  /* 0x0090580001027983 */ /* 0x000f280000300800 */
[----:B------:R-:W-:Y:S04]  /*fe2e0*/  STL.64 [R1+0xb10], R180 ;  /* 0x000b10b401007387 */ /* 0x000fe80000100a00 */
[----:B------:R1:W-:Y:S02]  /*fe2f0*/  STL.64 [R1+0xb18], R182 ;  /* 0x000b18b601007387 */ /* 0x0003e40000100a00 */
[C---:B-1----:R-:W-:Y:S06]  /*fe300*/  HMMA.1688.F32.TF32 R180, R244.reuse, R114, R192 ;  /* 0x00000072f4b4723c */ /* 0x042fec00000810c0 */
[C---:B------:R-:W-:Y:S06]  /*fe310*/  HMMA.1688.F32.TF32 R196, R244.reuse, R110, R196 ;  /* 0x0000006ef4c4723c */ /* 0x040fec00000810c4 */
[C---:B------:R-:W-:Y:S11]  /*fe320*/  HMMA.1688.F32.TF32 R192, R244.reuse, R106, R200 ;  /* 0x0000006af4c0723c */ /* 0x040ff600000810c8 */
        /* <DEDUP_REMOVED lines=8> */
[C---:B------:R-:W-:Y:S06]  /*fe3b0*/  HMMA.1688.F32.TF32 R4, R244.reuse, R94, R44 ;  /* 0x0000005ef404723c */ /* 0x040fec000008102c */
[C---:B------:R-:W-:Y:S01]  /*fe3c0*/  HMMA.1688.F32.TF32 R44, R244.reuse, R90, R48 ;  /* 0x0000005af42c723c */ /* 0x040fe20000081030 */
[----:B------:R-:W-:Y:S04]  /*fe3d0*/  STL.64 [R1+0xab0], R180 ;  /* 0x000ab0b401007387 */ /* 0x000fe80000100a00 */
[----:B------:R-:W-:Y:S04]  /*fe3e0*/  STL.64 [R1+0xab8], R182 ;  /* 0x000ab8b601007387 */ /* 0x000fe80000100a00 */
[----:B------:R-:W-:Y:S04]  /*fe3f0*/  STL.64 [R1+0xaa0], R8 ;  /* 0x000aa00801007387 */ /* 0x000fe80000100a00 */
[----:B------:R1:W-:Y:S02]  /*fe400*/  STL.64 [R1+0xaa8], R10 ;  /* 0x000aa80a01007387 */ /* 0x0003e40000100a00 */
[----:B-1----:R-:W-:Y:S02]  /*fe410*/  HMMA.1688.F32.TF32 R8, R244, R86, R52 ;  /* 0x00000056f408723c */ /* 0x002fe40000081034 */
[----:B------:R-:W-:Y:S04]  /*fe420*/  STL.64 [R1+0xa90], R4 ;  /* 0x000a900401007387 */ /* 0x000fe80000100a00 */
[----:B------:R-:W-:Y:S04]  /*fe430*/  STL.64 [R1+0xa98], R6 ;  /* 0x000a980601007387 */ /* 0x000fe80000100a00 */
[----:B------:R-:W-:Y:S04]  /*fe440*/  STL.64 [R1+0xa80], R44 ;  /* 0x000a802c01007387 */ /* 0x000fe80000100a00 */
[----:B------:R-:W-:Y:S01]  /*fe450*/  STL.64 [R1+0xa88], R46 ;  /* 0x000a882e01007387 */ /* 0x000fe20000100a00 */
[----:B------:R-:W-:Y:S01]  /*fe460*/  MOV R67, R248 ;  /* 0x000000f800437202 */ /* 0x000fe20000000f00 */
[----:B------:R-:W-:-:S02]  /*fe470*/  IMAD.MOV.U32 R238, RZ, RZ, R213 ;  /* 0x000000ffffee7224 */ /* 0x000fc400078e00d5 */
[----:B------:R-:W-:Y:S01]  /*fe480*/  IMAD.MOV.U32 R239, RZ, RZ, R212 ;  /* 0x000000ffffef7224 */ /* 0x000fe200078e00d4 */
[----:B------:R-:W-:Y:S01]  /*fe490*/  MOV R226, R209 ;  /* 0x000000d100e27202 */ /* 0x000fe20000000f00 */
[----:B------:R-:W-:Y:S02]  /*fe4a0*/  IMAD.MOV.U32 R227, RZ, RZ, R208 ;  /* 0x000000ffffe37224 */ /* 0x000fe400078e00d0 */
[----:B------:R-:W-:Y:S01]  /*fe4b0*/  IMAD.MOV.U32 R214, RZ, RZ, R205 ;  /* 0x000000ffffd67224 */ /* 0x000fe200078e00cd */
[----:B------:R-:W-:Y:S01]  /*fe4c0*/  MOV R215, R204 ;  /* 0x000000cc00d77202 */ /* 0x000fe20000000f00 */
[----:B------:R-:W-:Y:S01]  /*fe4d0*/  IMAD.MOV.U32 R231, RZ, RZ, R241 ;  /* 0x000000ffffe77224 */ /* 0x000fe200078e00f1 */
[----:B------:R-:W-:Y:S01]  /*fe4e0*/  MOV R242, R12 ;  /* 0x0000000c00f27202 */ /* 0x000fe20000000f00 */
[----:B------:R-:W-:Y:S01]  /*fe4f0*/  IMAD.MOV.U32 R243, RZ, RZ, R0 ;  /* 0x000000fffff37224 */ /* 0x000fe200078e0000 */
[----:B------:R-:W-:Y:S01]  /*fe500*/  MOV R234, R17 ;  /* 0x0000001100ea7202 */ /* 0x000fe20000000f00 */
[----:B------:R-:W-:Y:S01]  /*fe510*/  IMAD.MOV.U32 R235, RZ, RZ, R16 ;  /* 0x000000ffffeb7224 */ /* 0x000fe200078e0010 */
[----:B------:R-:W-:Y:S04]  /*fe520*/  LDS R4, [R252+UR12+0x85000] ;  /* 0x0850000cfc047984 */ /* 0x000fe80008000800 */
[----:B------:R-:W-:Y:S04]  /*fe530*/  LDS R6, [R252+UR12+0x85400] ;  /* 0x0854000cfc067984 */ /* 0x000fe80008000800 */
[----:B------:R-:W-:Y:S04]  /*fe540*/  LDS R5, [R249+UR12+0x85000] ;  /* 0x0850000cf9057984 */ /* 0x000fe80008000800 */
[----:B------:R-:W-:Y:S04]  /*fe550*/  LDS R7, [R249+UR12+0x85400] ;  /* 0x0854000cf9077984 */ /* 0x000fe80008000800 */
[----:B------:R-:W-:Y:S04]  /*fe560*/  STL.64 [R1+0xa70], R8 ;  /* 0x000a700801007387 */ /* 0x000fe80000100a00 */
[----:B------:R2:W-:Y:S04]  /*fe570*/  STL.64 [R1+0xa78], R10 ;  /* 0x000a780a01007387 */ /* 0x0005e80000100a00 */
[----:B------:R-:W-:Y:S01]  /*fe580*/  STL [R1+0x8fd0], R252 ;  /* 0x008fd0fc01007387 */ /* 0x000fe20000100800 */
[C---:B--2---:R-:W-:Y:S03]  /*fe590*/  HMMA.1688.F32.TF32 R8, R244.reuse, R82, R56 ;  /* 0x00000052f408723c */ /* 0x044fe60000081038 */
[----:B----4-:R-:W1:Y:S04]  /*fe5a0*/  LDSM.16.M88.4 R200, [R2+UR13+0x100] ;  /* 0x0001000d02c8783b */ /* 0x010e680008000200 */
[----:B------:R-:W2:Y:S04]  /*fe5b0*/  LDSM.16.M88.4 R196, [R2+UR13+0x1100] ;  /* 0x0011000d02c4783b */ /* 0x000ea80008000200 */
[----:B------:R-:W4:Y:S04]  /*fe5c0*/  LDSM.16.M88.4 R192, [R2+UR13+0x2100] ;  /* 0x0021000d02c0783b */ /* 0x000f280008000200 */
[----:B------:R-:W4:Y:S01]  /*fe5d0*/  LDSM.16.M88.4 R180, [R2+UR13+0x3100] ;  /* 0x0031000d02b4783b */ /* 0x000f220008000200 */
[----:B---3--:R-:W-:Y:S01]  /*fe5e0*/  HMMA.1688.F32.TF32 R44, R244, R74, R64 ;  /* 0x0000004af42c723c */ /* 0x008fe20000081040 */
[----:B------:R-:W-:-:S02]  /*fe5f0*/  IMAD.MOV.U32 R241, RZ, RZ, R13 ;  /* 0x000000fffff17224 */ /* 0x000fc400078e000d */
[----:B------:R-:W-:Y:S04]  /*fe600*/  LDSM.16.M88.4 R16, [R2+UR13+0x7100] ;  /* 0x0071000d0210783b */ /* 0x000fe80008000200 */
[----:B------:R-:W3:Y:S04]  /*fe610*/  LDSM.16.M88.4 R12, [R2+UR13+0x6100] ;  /* 0x0061000d020c783b */ /* 0x000ee80008000200 */
[----:B------:R-:W3:Y:S04]  /*fe620*/  LDSM.16.M88.4 R248, [R2+UR13+0x4100] ;  /* 0x0041000d02f8783b */ /* 0x000ee80008000200 */
[----:B-1----:R-:W-:Y:S04]  /*fe630*/  STL.64 [R1+0x30], R200 ;  /* 0x000030c801007387 */ /* 0x002fe80000100a00 */
[----:B------:R-:W-:Y:S04]  /*fe640*/  STL.64 [R1+0x38], R202 ;  /* 0x000038ca01007387 */ /* 0x000fe80000100a00 */
[----:B--2---:R-:W-:Y:S04]  /*fe650*/  STL.64 [R1+0x20], R196 ;  /* 0x000020c401007387 */ /* 0x004fe80000100a00 */
[----:B------:R-:W-:Y:S04]  /*fe660*/  STL.64 [R1+0x28], R198 ;  /* 0x000028c601007387 */ /* 0x000fe80000100a00 */
[----:B------:R-:W-:Y:S04]  /*fe670*/  STL.64 [R1+0xa60], R8 ;  /* 0x000a600801007387 */ /* 0x000fe80000100a00 */
[----:B------:R1:W-:Y:S02]  /*fe680*/  STL.64 [R1+0xa68], R10 ;  /* 0x000a680a01007387 */ /* 0x0003e40000100a00 */
[C---:B-1----:R-:W-:Y:S02]  /*fe690*/  HMMA.1688.F32.TF32 R8, R244.reuse, R78, R60 ;  /* 0x0000004ef408723c */ /* 0x042fe4000008103c */
[----:B----4-:R-:W-:Y:S04]  /*fe6a0*/  STL.64 [R1+0x10], R192 ;  /* 0x000010c001007387 */ /* 0x010fe80000100a00 */
[----:B------:R-:W-:Y:S04]  /*fe6b0*/  STL.64 [R1+0x18], R194 ;  /* 0x000018c201007387 */ /* 0x000fe80000100a00 */
[----:B------:R-:W-:Y:S04]  /*fe6c0*/  STL.64 [R1], R180 ;  /* 0x000000b401007387 */ /* 0x000fe80000100a00 */
[----:B------:R-:W-:Y:S09]  /*fe6d0*/  STL.64 [R1+0x8], R182 ;  /* 0x000008b601007387 */ /* 0x000ff20000100a00 */
        /* <DEDUP_REMOVED lines=43> */
[----:B---3--:R-:W-:Y:S04]  /*fe990*/  STL [R1+0x8c44], R14 ;  /* 0x008c440e01007387 */ /* 0x008fe80000100800 */
[----:B------:R-:W-:Y:S04]  /*fe9a0*/  STL [R1+0x8c40], R15 ;  /* 0x008c400f01007387 */ /* 0x000fe80000100800 */
[----:B------:R-:W1:Y:S01]  /*fe9b0*/  LDSM.16.M88.4 R8, [R2+UR13+0x5100] ;  /* 0x0051000d0208783b */ /* 0x000e620008000200 */
[----:B----4-:R-:W-:-:S15]  /*fe9c0*/  HMMA.1688.F32.TF32 R64, R244, R70, R64 ;  /* 0x00000046f440723c */ /* 0x010fde0000081040 */
[----:B------:R-:W-:-:S08]  /*fe9d0*/  NOP ;  /* 0x0000000000007918 */ /* 0x000fd00000000000 */
[----:B------:R-:W-:Y:S04]  /*fe9e0*/  STL.64 [R1+0xa30], R64 ;  /* 0x000a304001007387 */ /* 0x000fe80000100a00 */
[----:B------:R3:W-:Y:S01]  /*fe9f0*/  STL [R1+0xa38], R66 ;  /* 0x000a384201007387 */ /* 0x0007e20000100800 */
[----:B------:R-:W-:-:S03]  /*fea00*/  IMAD.MOV.U32 R0, RZ, RZ, R67 ;  /* 0x000000ffff007224 */ /* 0x000fc600078e0043 */
[----:B---3--:R-:W2:Y:S04]  /*fea10*/  LDL.LU.64 R66, [R1+0x9038] ;  /* 0x0090380001427983 */ /* 0x008ea80000300a00 */
[----:B------:R-:W3:Y:S04]  /*fea20*/  LDL.LU.64 R64, [R1+0x9030] ;  /* 0x0090300001407983 */ /* 0x000ee80000300a00 */
[----:B------:R-:W-:Y:S04]  /*fea30*/  STL [R1+0x8d08], R0 ;  /* 0x008d080001007387 */ /* 0x000fe80000100800 */
[----:B------:R-:W-:Y:S04]  /*fea40*/  STL [R1+0x8bd4], R18 ;  /* 0x008bd41201007387 */ /* 0x000fe80000100800 */
[----:B------:R-:W-:Y:S01]  /*fea50*/  STL [R1+0x8bd0], R19 ;  /* 0x008bd01301007387 */ /* 0x000fe20000100800 */
[----:B--2---:R-:W-:-:S15]  /*fea60*/  HMMA.1688.F32.TF32 R60, R244, R66, R60 ;  /* 0x00000042f43c723c */ /* 0x004fde000008103c */
[----:B------:R-:W-:-:S08]  /*fea70*/  NOP ;  /* 0x0000000000007918 */ /* 0x000fd00000000000 */
[----:B------:R-:W-:Y:S04]  /*fea80*/  STL.64 [R1+0xa20], R60 ;  /* 0x000a203c01007387 */ /* 0x000fe80000100a00 */
[----:B------:R2:W-:Y:S04]  /*fea90*/  STL.64 [R1+0xa28], R62 ;  /* 0x000a283e01007387 */ /* 0x0005e80000100a00 */
[----:B--2---:R-:W2:Y:S04]  /*feaa0*/  LDL.LU.64 R62, [R1+0x9028] ;  /* 0x00902800013e7983 */ /* 0x004ea80000300a00 */
[----:B------:R-:W4:Y:S01]  /*feab0*/  LDL.LU.64 R60, [R1+0x9020] ;  /* 0x00902000013c7983 */ /* 0x000f220000300a00 */
        /* <DEDUP_REMOVED lines=24> */
[----:B------:R-:W-:Y:S01]  /*fec40*/  HMMA.1688.F32.TF32 R208, R244, R42, R208 ;  /* 0x0000002af4d0723c */ /* 0x000fe200000810d0 */
[----:B------:R-:W-:Y:S01]  /*fec50*/  MOV R0, R201 ;  /* 0x000000c900007202 */ /* 0x000fe20000000f00 */
[----:B------:R-:W-:-:S04]  /*fec60*/  IMAD.MOV.U32 R252, RZ, RZ, R200 ;  /* 0x000000fffffc7224 */ /* 0x000fc800078e00c8 */
[C---:B------:R-:W-:Y:S01]  /*fec70*/  HMMA.1688.F32.TF32 R192, R4.reuse, R192, R236 ;  /* 0x000000c004c0723c */ /* 0x040fe200000810ec */
[----:B------:R-:W-:Y:S05]  /*fec80*/  LDSM.16.M88.4 R236, [R2+UR13+0x9100] ;  /* 0x0091000d02ec783b */ /* 0x000fea0008000200 */
[----:B------:R-:W-:Y:S01]  /*fec90*/  HMMA.1688.F32.TF32 R196, R4, R196, R228 ;  /* 0x000000c404c4723c */ /* 0x000fe200000810e4 */
[----:B------:R-:W-:Y:S01]  /*feca0*/  LDSM.16.M88.4 R228, [R2+UR13+0xb100] ;  /* 0x00b1000d02e4783b */ /* 0x000fe20008000200 */
[----:B------:R-:W-:Y:S02]  /*fecb0*/  IMAD.MOV.U32 R174, RZ, RZ, R165 ;  /* 0x000000ffffae7224 */ /* 0x000fe400078e00a5 */
[----:B------:R-:W-:-:S02]  /*fecc0*/  IMAD.MOV.U32 R175, RZ, RZ, R164 ;  /* 0x000000ffffaf7224 */ /* 0x000fc400078e00a4 */
[----:B------:R-:W-:Y:S01]  /*fecd0*/  LDSM.16.M88.4 R164, [R2+UR13+0x1b100] ;  /* 0x01b1000d02a4783b */ /* 0x000fe20008000200 */
[----:B--2---:R-:W-:-:S15]  /*fece0*/  HMMA.1688.F32.TF32 R204, R244, R46, R204 ;  /* 0x0000002ef4cc723c */ /* 0x004fde00000810cc */
[----:B------:R-:W-:-:S08]  /*fecf0*/  NOP ;  /* 0x0000000000007918 */ /* 0x000fd00000000000 */
[----:B------:R-:W-:Y:S04]  /*fed00*/  STL.64 [R1+0x9d0], R204 ;  /* 0x0009d0cc01007387 */ /* 0x000fe80000100a00 */
[----:B------:R2:W-:Y:S02]  /*fed10*/  STL.64 [R1+0x9d8], R206 ;  /* 0x0009d8ce01007387 */ /* 0x0005e40000100a00 */
[C---:B--2---:R-:W-:Y:S06]  /*fed20*/  HMMA.1688.F32.TF32 R204, R244.reuse, R38, R212 ;  /* 0x00000026f4cc723c */ /* 0x044fec00000810d4 */
[C---:B------:R-:W-:Y:S01]  /*fed30*/  HMMA.1688.F32.TF32 R212, R244.reuse, R34, R216 ;  /* 0x00000022f4d4723c */ /* 0x040fe200000810d8 */
[----:B------:R-:W-:Y:S04]  /*fed40*/  STL.64 [R1+0x9c0], R208 ;  /* 0x0009c0d001007387 */ /* 0x000fe80000100a00 */
[----:B------:R2:W-:Y:S04]  /*fed50*/  STL.64 [R1+0x9c8], R210 ;  /* 0x0009c8d201007387 */ /* 0x0005e80000100a00 */
[----:B------:R-:W-:Y:S01]  /*fed60*/  LDSM.16.M88.4 R216, [R2+UR13+0xe100] ;  /* 0x00e1000d02d8783b */ /* 0x000fe20008000200 */
[----:B--2---:R-:W-:Y:S03]  /*fed70*/  HMMA.1688.F32.TF32 R208, R244, R30, R220 ;  /* 0x0000001ef4d0723c */ /* 0x004fe600000810dc */
[----:B------:R-:W-:Y:S04]  /*fed80*/  LDSM.16.M88.4 R220, [R2+UR13+0xd100] ;  /* 0x00d1000d02dc783b */ /* 0x000fe80008000200 */
[----:B------:R-:W-:Y:S04]  /*fed90*/  STL.64 [R1+0x9b0], R204 ;  /* 0x0009b0cc01007387 */ /* 0x000fe80000100a00 */
[----:B------:R2:W-:Y:S02]  /*feda0*/  STL.64 [R1+0x9b8], R206 ;  /* 0x0009b8ce01007387 */ /* 0x0005e40000100a00 */
[----:B--2---:R-:W-:Y:S02]  /*fedb0*/  HMMA.1688.F32.TF32 R204, R4, R200, R224 ;  /* 0x000000c804cc723c */ /* 0x004fe400000810e0 */
[----:B------:R-:W-:Y:S04]  /*fedc0*/  STL.64 [R1+0x9a0], R212 ;  /* 0x0009a0d401007387 */ /* 0x000fe80000100a00 */
[----:B------:R2:W-:Y:S04]  /*fedd0*/  STL.64 [R1+0x9a8], R214 ;  /* 0x0009a8d601007387 */ /* 0x0005e80000100a00 */
[----:B------:R-:W-:Y:S04]  /*fede0*/  STL.64 [R1+0x590], R208 ;  /* 0x000590d001007387 */ /* 0x000fe80000100a00 */
[----:B------:R-:W-:Y:S04]  /*fedf0*/  STL.64 [R1+0x598], R210 ;  /* 0x000598d201007387 */ /* 0x000fe80000100a00 */
[----:B------:R-:W-:Y:S04]  /*fee00*/  LDSM.16.M88.4 R224, [R2+UR13+0xc100] ;  /* 0x00c1000d02e0783b */ /* 0x000fe80008000200 */
[----:B------:R-:W-:Y:S04]  /*fee10*/  LDSM.16.M88.4 R208, [R2+UR13+0x10100] ;  /* 0x0101000d02d0783b */ /* 0x000fe80008000200 */
[----:B------:R-:W-:Y:S01]  /*fee20*/  LDSM.16.M88.4 R200, [R2+UR13+0x12100] ;  /* 0x0121000d02c8783b */ /* 0x000fe20008000200 */
[----:B--2---:R-:W-:Y:S01]  /*fee30*/  MOV R214, R185 ;  /* 0x000000b900d67202 */ /* 0x004fe20000000f00 */
[----:B------:R-:W-:-:S02]  /*fee40*/  IMAD.MOV.U32 R215, RZ, RZ, R184 ;  /* 0x000000ffffd77224 */ /* 0x000fc400078e00b8 */
[----:B------:R-:W-:Y:S01]  /*fee50*/  HMMA.1688.F32.TF32 R184, R4, R180, R240 ;  /* 0x000000b404b8723c */ /* 0x000fe200000810f0 */
[----:B------:R-:W2:Y:S04]  /*fee60*/  LDSM.16.M88.4 R240, [R2+UR13+0x8100] ;  /* 0x0081000d02f0783b */ /* 0x000ea80008000200 */
[----:B------:R-:W-:Y:S04]  /*fee70*/  STL.64 [R1+0x580], R204 ;  /* 0x000580cc01007387 */ /* 0x000fe80000100a00 */
[----:B------:R-:W-:Y:S04]  /*fee80*/  STL.64 [R1+0x588], R206 ;  /* 0x000588ce01007387 */ /* 0x000fe80000100a00 */
[----:B------:R1:W-:Y:S04]  /*fee90*/  STL [R1+0x8fd8], R0 ;  /* 0x008fd80001007387 */ /* 0x0003e80000100800 */
[----:B------:R4:W-:Y:S01]  /*feea0*/  STL [R1+0x8fd4], R252 ;  /* 0x008fd4fc01007387 */ /* 0x0009e20000100800 */
[----:B------:R-:W-:-:S02]  /*feeb0*/  IMAD.MOV.U32 R212, RZ, RZ, R189 ;  /* 0x000000ffffd47224 */ /* 0x000fc400078e00bd */
[----:B------:R-:W-:Y:S01]  /*feec0*/  IMAD.MOV.U32 R213, RZ, RZ, R188 ;  /* 0x000000ffffd57224 */ /* 0x000fe200078e00bc */
[----:B------:R-:W-:Y:S01]  /*feed0*/  LDSM.16.M88.4 R204, [R2+UR13+0x11100] ;  /* 0x0111000d02cc783b */ /* 0x000fe20008000200 */
[----:B-1----:R-:W-:Y:S01]  /*feee0*/  IMAD.MOV.U32 R0, RZ, RZ, R180 ;  /* 0x000000ffff007224 */ /* 0x002fe200078e00b4 */
[----:B----4-:R-:W-:Y:S02]  /*feef0*/  MOV R252, R181 ;  /* 0x000000b500fc7202 */ /* 0x010fe40000000f00 */
[----:B------:R-:W-:Y:S01]  /*fef00*/  STL.64 [R1+0x570], R196 ;  /* 0x000570c401007387 */ /* 0x000fe20000100a00 */
[----:B------:R-:W-:Y:S03]  /*fef10*/  HMMA.1688.F32.TF32 R180, R4, R248, R232 ;  /* 0x000000f804b4723c */ /* 0x000fe600000810e8 */
[----:B------:R-:W1:Y:S04]  /*fef20*/  LDSM.16.M88.4 R232, [R2+UR13+0xa100] ;  /* 0x00a1000d02e8783b */ /* 0x000e680008000200 */
[----:B------:R-:W-:Y:S04]  /*fef30*/  STL.64 [R1+0x578], R198 ;  /* 0x000578c601007387 */ /* 0x000fe80000100a00 */
[----:B------:R4:W-:Y:S04]  /*fef40*/  STL.64 [R1+0x560], R192 ;  /* 0x000560c001007387 */ /* 0x0009e80000100a00 */
[----:B------:R3:W-:Y:S04]  /*fef50*/  STL.64 [R1+0x568], R194 ;  /* 0x000568c201007387 */ /* 0x0007e80000100a00 */
[----:B------:R-:W-:Y:S04]  /*fef60*/  STL.64 [R1+0x550], R184 ;  /* 0x000550b801007387 */ /* 0x000fe80000100a00 */
[----:B------:R-:W-:Y:S04]  /*fef70*/  STL.64 [R1+0x558], R186 ;  /* 0x000558ba01007387 */ /* 0x000fe80000100a00 */
[----:B------:R-:W-:Y:S04]  /*fef80*/  LDSM.16.M88.4 R196, [R2+UR13+0x13100] ;  /* 0x0131000d02c4783b */ /* 0x000fe80008000200 */
[----:B------:R-:W-:Y:S04]  /*fef90*/  LDSM.16.M88.4 R188, [R2+UR13+0x15100] ;  /* 0x0151000d02bc783b */ /* 0x000fe80008000200 */
[----:B------:R-:W-:Y:S01]  /*fefa0*/  LDSM.16.M88.4 R184, [R2+UR13+0x16100] ;  /* 0x0161000d02b8783b */ /* 0x000fe20008000200 */
[----:B----4-:R-:W-:-:S02]  /*fefb0*/  IMAD.MOV.U32 R192, RZ, RZ, R177 ;  /* 0x000000ffffc07224 */ /* 0x010fc400078e00b1 */
[----:B------:R-:W-:Y:S02]  /*fefc0*/  IMAD.MOV.U32 R193, RZ, RZ, R176 ;  /* 0x000000ffffc17224 */ /* 0x000fe400078e00b0 */
[----:B------:R-:W-:Y:S01]  /*fefd0*/  HMMA.1688.F32.TF32 R176, R4, R8, R212 ;  /* 0x0000000804b0723c */ /* 0x000fe200000810d4 */
[----:B------:R-:W4:Y:S04]  /*fefe0*/  LDSM.16.M88.4 R212, [R2+UR13+0xf100] ;  /* 0x00f1000d02d4783b */ /* 0x000f280008000200 */
[----:B--2---:R-:W-:Y:S04]  /*feff0*/  STL [R1+0x8bbc], R242 ;  /* 0x008bbcf201007387 */ /* 0x004fe80000100800 */
[----:B------:R-:W-:Y:S04]  /*ff000*/  STL [R1+0x8bb8], R243 ;  /* 0x008bb8f301007387 */ /* 0x000fe80000100800 */
[----:B------:R-:W-:Y:S04]  /*ff010*/  STL [R1+0x8bac], R238 ;  /* 0x008bacee01007387 */ /* 0x000fe80000100800 */
[----:B------:R-:W-:Y:S04]  /*ff020*/  STL [R1+0x8ba8], R239 ;  /* 0x008ba8ef01007387 */ /* 0x000fe80000100800 */
[----:B------:R-:W-:Y:S04]  /*ff030*/  STL.64 [R1+0x540], R180 ;  /* 0x000540b401007387 */ /* 0x000fe80000100a00 */
[----:B------:R-:W-:Y:S04]  /*ff040*/  STL.64 [R1+0x548], R182 ;  /* 0x000548b601007387 */ /* 0x000fe80000100a00 */
[----:B------:R-:W-:Y:S04]  /*ff050*/  STL.64 [R1+0x8f48], R250 ;  /* 0x008f48fa01007387 */ /* 0x000fe80000100a00 */
[----:B------:R-:W-:Y:S01]  /*ff060*/  STL.64 [R1+0x8f40], R248 ;  /* 0x008f40f801007387 */ /* 0x000fe20000100a00 */
[----:B---3--:R-:W-:Y:S01]  /*ff070*/  MOV R194, R173 ;  /* 0x000000ad00c27202 */ /* 0x008fe20000000f00 */
[----:B------:R-:W-:-:S02]  /*ff080*/  IMAD.MOV.U32 R195, RZ, RZ, R172 ;  /* 0x000000ffffc37224 */ /* 0x000fc400078e00ac */
[----:B------:R-:W-:Y:S04]  /*ff090*/  LDSM.16.M88.4 R180, [R2+UR13+0x17100] ;  /* 0x0171000d02b4783b */ /* 0x000fe80008000200 */
        /* <DEDUP_REMOVED lines=11> */
[----:B------:R-:W-:Y:S04]  /*ff150*/  STL.64 [R1+0x538], R178 ;  /* 0x000538b201007387 */ /* 0x000fe80000100a00 */
[----:B------:R-:W-:Y:S04]  /*ff160*/  STL.64 [R1+0x8f38], R10 ;  /* 0x008f380a01007387 */ /* 0x000fe80000100a00 */
[----:B------:R1:W-:Y:S04]  /*ff170*/  STL.64 [R1+0x8f30], R8 ;  /* 0x008f300801007387 */ /* 0x0003e80000100a00 */
[----:B------:R-:W-:Y:S01]  /*ff180*/  LDSM.16.M88.4 R176, [R2+UR13+0x18100] ;  /* 0x0181000d02b0783b */ /* 0x000fe20008000200 */
[----:B-1----:R-:W-:Y:S03]  /*ff190*/  HMMA.1688.F32.TF32 R8, R4, R12, R192 ;  /* 0x0000000c0408723c */ /* 0x002fe600000810c0 */
[----:B------:R-:W1:Y:S04]  /*ff1a0*/  LDSM.16.M88.4 R192, [R2+UR13+0x14100] ;  /* 0x0141000d02c0783b */ /* 0x000e680008000200 */
[----:B----4-:R-:W-:Y:S04]  /*ff1b0*/  STL [R1+0x8afc], R214 ;  /* 0x008afcd601007387 */ /* 0x010fe80000100800 */
[----:B------:R-:W-:Y:S04]  /*ff1c0*/  STL [R1+0x8af8], R215 ;  /* 0x008af8d701007387 */ /* 0x000fe80000100800 */
[----:B------:R-:W-:Y:S04]  /*ff1d0*/  STL [R1+0x8d10], R210 ;  /* 0x008d10d201007387 */ /* 0x000fe80000100800 */
[----:B------:R-:W-:Y:S04]  /*ff1e0*/  STL [R1+0x8d0c], R211 ;  /* 0x008d0cd301007387 */ /* 0x000fe80000100800 */
[----:B------:R-:W-:Y:S04]  /*ff1f0*/  STL [R1+0x8af4], R206 ;  /* 0x008af4ce01007387 */ /* 0x000fe80000100800 */
[----:B------:R-:W-:Y:S01]  /*ff200*/  STL [R1+0x8af0], R207 ;  /* 0x008af0cf01007387 */ /* 0x000fe20000100800 */
[----:B------:R-:W-:Y:S01]  /*ff210*/  IMAD.MOV.U32 R172, RZ, RZ, R169 ;  /* 0x000000ffffac7224 */ /* 0x000fe200078e00a9 */
[----:B------:R-:W-:-:S02]  /*ff220*/  MOV R173, R168 ;  /* 0x000000a800ad7202 */ /* 0x000fc40000000f00 */
[----:B------:R-:W-:Y:S04]  /*ff230*/  STL [R1+0x8b04], R202 ;  /* 0x008b04ca01007387 */ /* 0x000fe80000100800 */
[----:B------:R-:W-:Y:S04]  /*ff240*/  STL [R1+0x8b00], R203 ;  /* 0x008b00cb01007387 */ /* 0x000fe80000100800 */
[----:B------:R-:W-:Y:S04]  /*ff250*/  STL [R1+0x8aec], R198 ;  /* 0x008aecc601007387 */ /* 0x000fe80000100800 */
[----:B------:R-:W-:Y:S04]  /*ff260*/  STL [R1+0x8ae8], R199 ;  /* 0x008ae8c701007387 */ /* 0x000fe80000100800 */
[----:B------:R-:W-:Y:S04]  /*ff270*/  LDSM.16.M88.4 R168, [R2+UR13+0x1a100] ;  /* 0x01a1000d02a8783b */ /* 0x000fe80008000200 */
[----:B-1----:R-:W-:Y:S04]  /*ff280*/  STL [R1+0x8b14], R194 ;  /* 0x008b14c201007387 */ /* 0x002fe80000100800 */
[----:B------:R-:W-:Y:S04]  /*ff290*/  STL.64 [R1+0x520], R8 ;  /* 0x0005200801007387 */ /* 0x000fe80000100a00 */
[----:B------:R1:W-:Y:S02]  /*ff2a0*/  STL.64 [R1+0x528], R10 ;  /* 0x0005280a01007387 */ /* 0x0003e40000100a00 */
[----:B-1----:R-:W-:Y:S02]  /*ff2b0*/  HMMA.1688.F32.TF32 R8, R4, R16, R172 ;  /* 0x000000100408723c */ /* 0x002fe400000810ac */
[----:B------:R-:W-:Y:S04]  /*ff2c0*/  STL [R1+0x8b10], R195 ;  /* 0x008b10c301007387 */ /* 0x000fe80000100800 */
        /* <DEDUP_REMOVED lines=8> */
[----:B------:R-:W-:Y:S01]  /*ff350*/  STL [R1+0x8b48], R179 ;  /* 0x008b48b301007387 */ /* 0x000fe20000100800 */
[----:B------:R-:W-:Y:S01]  /*ff360*/  MOV R244, R153 ;  /* 0x0000009900f47202 */ /* 0x000fe20000000f00 */
[----:B------:R-:W-:-:S02]  /*ff370*/  IMAD.MOV.U32 R245, RZ, RZ, R152 ;  /* 0x000000fffff57224 */ /* 0x000fc400078e0098 */
[----:B------:R-:W-:Y:S01]  /*ff380*/  IMAD.MOV.U32 R246, RZ, RZ, R149 ;  /* 0x000000fffff67224 */ /* 0x000fe200078e0095 */
[----:B------:R-:W-:Y:S01]  /*ff390*/  LDSM.16.M88.4 R152, [R2+UR13+0x1e100] ;  /* 0x01e1000d0298783b */ /* 0x000fe20008000200 */
[----:B------:R-:W-:-:S03]  /*ff3a0*/  MOV R247, R148 ;  /* 0x0000009400f77202 */ /* 0x000fc60000000f00 */
[----:B------:R-:W-:Y:S04]  /*ff3b0*/  LDSM.16.M88.4 R148, [R2+UR13+0x1f100] ;  /* 0x01f1000d0294783b */ /* 0x000fe80008000200 */
[----:B------:R2:W-:Y:S01]  /*ff3c0*/  STL.64 [R1+0x510], R8 ;  /* 0x0005100801007387 */ /* 0x0005e20000100a00 */
[----:B------:R-:W-:Y:S01]  /*ff3d0*/  MOV R14, R10 ;  /* 0x0000000a000e7202 */ /* 0x000fe20000000f00 */
[----:B------:R-:W-:Y:S02]  /*ff3e0*/  IMAD.MOV.U32 R15, RZ, RZ, R11 ;  /* 0x000000ffff0f7224 */ /* 0x000fe400078e000b */
[----:B------:R-:W-:Y:S02]  /*ff3f0*/  IMAD.MOV.U32 R10, RZ, RZ, R157 ;  /* 0x000000ffff0a7224 */ /* 0x000fe400078e009d */
[----:B------:R-:W-:-:S02]  /*ff400*/  IMAD.MOV.U32 R11, RZ, RZ, R156 ;  /* 0x000000ffff0b7224 */ /* 0x000fc400078e009c */
[----:B------:R-:W-:Y:S01]  /*ff410*/  LDSM.16.M88.4 R156, [R2+UR13+0x1d100] ;  /* 0x01d1000d029c783b */ /* 0x000fe20008000200 */
[----:B--2---:R-:W-:Y:S01]  /*ff420*/  IMAD.MOV.U32 R8, RZ, RZ, R161 ;  /* 0x000000ffff087224 */ /* 0x004fe200078e00a1 */
[----:B------:R-:W-:Y:S02]  /*ff430*/  MOV R9, R160 ;  /* 0x000000a000097202 */ /* 0x000fe40000000f00 */
[----:B------:R-:W2:Y:S01]  /*ff440*/  LDSM.16.M88.4 R160, [R2+UR13+0x1c100] ;  /* 0x01c1000d02a0783b */ /* 0x000ea20008000200 */
[----:B------:R-:W-:Y:S02]  /*ff450*/  IMAD.MOV.U32 R248, RZ, RZ, R145 ;  /* 0x000000fffff87224 */ /* 0x000fe400078e0091 */
[----:B------:R-:W-:Y:S01]  /*ff460*/  IMAD.MOV.U32 R249, RZ, RZ, R144 ;  /* 0x000000fffff97224 */ /* 0x000fe200078e0090 */
[----:B------:R-:W-:Y:S01]  /*ff470*/  MOV R250, R141 ;  /* 0x0000008d00fa7202 */ /* 0x000fe20000000f00 */
[----:B------:R-:W3:Y:S01]  /*ff480*/  LDSM.16.M88.4 R144, [R2+UR13+0x20100] ;  /* 0x0201000d0290783b */ /* 0x000ee20008000200 */
[----:B------:R-:W-:-:S03]  /*ff490*/  IMAD.MOV.U32 R251, RZ, RZ, R140 ;  /* 0x000000fffffb7224 */ /* 0x000fc600078e008c */
[----:B------:R-:W-:Y:S04]  /*ff4a0*/  STL.64 [R1+0x8f28], R14 ;  /* 0x008f280e01007387 */ /* 0x000fe80000100a00 */
[----:B------:R4:W-:Y:S04]  /*ff4b0*/  STL.64 [R1+0x8f20], R12 ;  /* 0x008f200c01007387 */ /* 0x0009e80000100a00 */
[----:B------:R-:W3:Y:S01]  /*ff4c0*/  LDSM.16.M88.4 R140, [R2+UR13+0x21100] ;  /* 0x0211000d028c783b */ /* 0x000ee20008000200 */
[----:B----4-:R-:W-:Y:S01]  /*ff4d0*/  IMAD.MOV.U32 R12, RZ, RZ, R137 ;  /* 0x000000ffff0c7224 */ /* 0x010fe200078e0089 */
[----:B------:R-:W-:Y:S01]  /*ff4e0*/  MOV R13, R136 ;  /* 0x00000088000d7202 */ /* 0x000fe20000000f00 */
[----:B------:R-:W-:Y:S01]  /*ff4f0*/  IMAD.MOV.U32 R14, RZ, RZ, R133 ;  /* 0x000000ffff0e7224 */ /* 0x000fe200078e0085 */
[----:B------:R-:W4:Y:S01]  /*ff500*/  LDSM.16.M88.4 R136, [R2+UR13+0x22100] ;  /* 0x0221000d0288783b */ /* 0x000f220008000200 */
[----:B------:R-:W-:-:S03]  /*ff510*/  IMAD.MOV.U32 R15, RZ, RZ, R132 ;  /* 0x000000ffff0f7224 */ /* 0x000fc600078e0084 */
[----:B------:R-:W4:Y:S04]  /*ff520*/  LDSM.16.M88.4 R132, [R2+UR13+0x23100] ;  /* 0x0231000d0284783b */ /* 0x000f280008000200 */
[----:B-1----:R-:W-:Y:S04]  /*ff530*/  STL [R1+0x8acc], R174 ;  /* 0x008accae01007387 */ /* 0x002fe80000100800 */
[----:B------:R-:W-:Y:S04]  /*ff540*/  STL [R1+0x8ac8], R175 ;  /* 0x008ac8af01007387 */ /* 0x000fe80000100800 */
[----:B------:R-:W-:Y:S01]  /*ff550*/  STL [R1+0x8ac4], R170 ;  /* 0x008ac4aa01007387 */ /* 0x000fe20000100800 */
[C---:B------:R-:W-:Y:S03]  /*ff560*/  HMMA.1688.F32.TF32 R12, R4.reuse, R240, R12 ;  /* 0x000000f0040c723c */ /* 0x040fe6000008100c */
        /* <DEDUP_REMOVED lines=14> */
[----:B------:R-:W-:Y:S04]  /*ff650*/  STL [R1+0x8a74], R143 ;  /* 0x008a748f01007387 */ /* 0x000fe80000100800 */
[----:B----4-:R-:W-:Y:S04]  /*ff660*/  STL [R1+0x8abc], R138 ;  /* 0x008abc8a01007387 */ /* 0x010fe80000100800 */
[----:B------:R-:W-:Y:S04]  /*ff670*/  STL [R1+0x8a7c], R139 ;  /* 0x008a7c8b01007387 */ /* 0x000fe80000100800 */
[----:B------:R-:W-:Y:S04]  /*ff680*/  STL [R1+0x8a70], R134 ;  /* 0x008a708601007387 */ /* 0x000fe80000100800 */
[----:B------:R-:W-:Y:S04]  /*ff690*/  STL [R1+0x8a6c], R135 ;  /* 0x008a6c8701007387 */ /* 0x000fe80000100800 */
[----:B------:R-:W-:Y:S04]  /*ff6a0*/  STL.64 [R1+0x500], R12 ;  /* 0x0005000c01007387 */ /* 0x000fe80000100a00 */
[----:B------:R1:W-:Y:S02]  /*ff6b0*/  STL.64 [R1+0x508], R14 ;  /* 0x0005080e01007387 */ /* 0x0003e40000100a00 */
[----:B-1----:R-:W-:-:S15]  /*ff6c0*/  HMMA.1688.F32.TF32 R12, R4, R236, R248 ;  /* 0x000000ec040c723c */ /* 0x002fde00000810f8 */
[----:B------:R-:W-:-:S08]  /*ff6d0*/  NOP ;  /* 0x0000000000007918 */ /* 0x000fd00000000000 */
[----:B------:R1:W-:Y:S04]  /*ff6e0*/  STL.64 [R1+0x4f0], R12 ;  /* 0x0004f00c01007387 */ /* 0x0003e80000100a00 */
[----:B------:R-:W2:Y:S04]  /*ff6f0*/  LDL.LU R248, [R1+0x1110] ;  /* 0x0011100001f87983 */ /* 0x000ea80000300800 */
[----:B------:R-:W2:Y:S04]  /*ff700*/  LDL.LU R249, [R1+0x1114] ;  /* 0x0011140001f97983 */ /* 0x000ea80000300800 */
[----:B------:R-:W2:Y:S04]  /*ff710*/  LDL.LU R250, [R1+0x1118] ;  /* 0x0011180001fa7983 */ /* 0x000ea80000300800 */
[----:B------:R-:W2:Y:S01]  /*ff720*/  LDL.LU R251, [R1+0x111c] ;  /* 0x00111c0001fb7983 */ /* 0x000ea20000300800 */
[----:B------:R-:W-:Y:S01]  /*ff730*/  MOV R18, R14 ;  /* 0x0000000e00127202 */ /* 0x000fe20000000f00 */
[----:B------:R-:W-:-:S02]  /*ff740*/  IMAD.MOV.U32 R19, RZ, RZ, R15 ;  /* 0x000000ffff137224 */ /* 0x000fc400078e000f */
[----:B-1----:R-:W-:Y:S03]  /*ff750*/  HMMA.1688.F32.TF32 R12, R4, R232, R244 ;  /* 0x000000e8040c723c */ /* 0x002fe600000810f4 */
[----:B------:R-:W-:Y:S04]  /*ff760*/  STL [R1+0x8d20], R19 ;  /* 0x008d201301007387 */ /* 0x000fe80000100800 */
[----:B------:R-:W-:Y:S04]  /*ff770*/  STL [R1+0x8d1c], R18 ;  /* 0x008d1c1201007387 */ /* 0x000fe80000100800 */
[----:B------:R-:W-:-:S12]  /*ff780*/  STL.64 [R1+0x8f50], R16 ;  /* 0x008f501001007387 */ /* 0x000fd80000100a00 */
[----:B------:R1:W-:Y:S01]  /*ff790*/  STL.64 [R1+0x4e0], R12 ;  /* 0x0004e00c01007387 */ /* 0x0003e20000100a00 */
[----:B------:R-:W-:Y:S01]  /*ff7a0*/  IMAD.MOV.U32 R226, RZ, RZ, R14 ;  /* 0x000000ffffe27224 */ /* 0x000fe200078e000e */
[----:B------:R-:W-:Y:S02]  /*ff7b0*/  MOV R227, R15 ;  /* 0x0000000f00e37202 */ /* 0x000fe40000000f00 */
        /* <DEDUP_REMOVED lines=12> */
[----:B------:R-:W-:-:S15]  /*ff880*/  HMMA.1688.F32.TF32 R8, R4, R228, R8 ;  /* 0x000000e40408723c */ /* 0x000fde0000081008 */
[----:B------:R-:W-:-:S09]  /*ff890*/  NOP ;  /* 0x0000000000007918 */ /* 0x000fd20000000000 */
[----:B------:R-:W-:Y:S02]  /*ff8a0*/  IMAD.MOV.U32 R230, RZ, RZ, R8 ;  /* 0x000000ffffe67224 */ /* 0x000fe400078e0008 */
[----:B------:R-:W-:Y:S01]  /*ff8b0*/  IMAD.MOV.U32 R231, RZ, RZ, R9 ;  /* 0x000000ffffe77224 */ /* 0x000fe200078e0009 */
[----:B------:R-:W3:Y:S01]  /*ff8c0*/  LDL.LU R8, [R1+0x790] ;  /* 0x0007900001087983 */ /* 0x000ee20000300800 */
[----:B------:R-:W-:-:S03]  /*ff8d0*/  MOV R242, R10 ;  /* 0x0000000a00f27202 */ /* 0x000fc60000000f00 */
[----:B------:R-:W3:Y:S01]  /*ff8e0*/  LDL.LU R9, [R1+0x794] ;  /* 0x0007940001097983 */ /* 0x000ee20000300800 */
[----:B------:R-:W-:-:S03]  /*ff8f0*/  IMAD.MOV.U32 R243, RZ, RZ, R11 ;  /* 0x000000fffff37224 */ /* 0x000fc600078e000b */
[----:B------:R-:W3:Y:S04]  /*ff900*/  LDL.LU R10, [R1+0x798] ;  /* 0x00079800010a7983 */ /* 0x000ee80000300800 */
[----:B------:R-:W3:Y:S04]  /*ff910*/  LDL.LU R11, [R1+0x79c] ;  /* 0x00079c00010b7983 */ /* 0x000ee80000300800 */
[----:B------:R-:W-:Y:S04]  /*ff920*/  STL.64 [R1+0x8f70], R242 ;  /* 0x008f70f201007387 */ /* 0x000fe80000100a00 */
[----:B------:R-:W-:Y:S04]  /*ff930*/  STL.64 [R1+0x8f68], R240 ;  /* 0x008f68f001007387 */ /* 0x000fe80000100a00 */
[----:B------:R-:W-:Y:S04]  /*ff940*/  STL.64 [R1+0x8f60], R230 ;  /* 0x008f60e601007387 */ /* 0x000fe80000100a00 */
[----:B------:R-:W-:Y:S01]  /*ff950*/  STL.64 [R1+0x8f58], R228 ;  /* 0x008f58e401007387 */ /* 0x000fe20000100a00 */
[----:B--2---:R-:W-:-:S15]  /*ff960*/  HMMA.1688.F32.TF32 R248, R4, R224, R248 ;  /* 0x000000e004f8723c */ /* 0x004fde00000810f8 */
[----:B------:R-:W-:-:S09]  /*ff970*/  NOP ;  /* 0x0000000000007918 */ /* 0x000fd20000000000 */
[----:B------:R-:W-:Y:S02]  /*ff980*/  IMAD.MOV.U32 R234, RZ, RZ, R248 ;  /* 0x000000ffffea7224 */ /* 0x000fe400078e00f8 */
[----:B------:R-:W-:Y:S02]  /*ff990*/  IMAD.MOV.U32 R238, RZ, RZ, R250 ;  /* 0x000000ffffee7224 */ /* 0x000fe400078e00fa */
[----:B------:R-:W-:Y:S01]  /*ff9a0*/  IMAD.MOV.U32 R239, RZ, RZ, R251 ;  /* 0x000000ffffef7224 */ /* 0x000fe200078e00fb */
[----:B------:R-:W-:Y:S01]  /*ff9b0*/  MOV R235, R249 ;  /* 0x000000f900eb7202 */ /* 0x000fe20000000f00 */
[----:B------:R-:W2:Y:S04]  /*ff9c0*/  LDL.LU R248, [R1+0x780] ;  /* 0x0007800001f87983 */ /* 0x000ea80000300800 */
[----:B------:R-:W2:Y:S04]  /*ff9d0*/  LDL.LU R249, [R1+0x784] ;  /* 0x0007840001f97983 */ /* 0x000ea80000300800 */
[----:B------:R-:W2:Y:S04]  /*ff9e0*/  LDL.LU R250, [R1+0x788] ;  /* 0x0007880001fa7983 */ /* 0x000ea80000300800 */
[----:B------:R-:W2:Y:S04]  /*ff9f0*/  LDL.LU R251, [R1+0x78c] ;  /* 0x00078c0001fb7983 */ /* 0x000ea80000300800 */
[----:B------:R-:W-:Y:S04]  /*ffa00*/  STL.64 [R1+0x8fa0], R238 ;  /* 0x008fa0ee01007387 */ /* 0x000fe80000100a00 */
[----:B------:R-:W-:Y:S04]  /*ffa10*/  STL.64 [R1+0x8f98], R236 ;  /* 0x008f98ec01007387 */ /* 0x000fe80000100a00 */
[----:B------:R-:W-:Y:S04]  /*ffa20*/  STL.64 [R1+0x8f90], R234 ;  /* 0x008f90ea01007387 */ /* 0x000fe80000100a00 */
[----:B------:R-:W-:Y:S04]  /*ffa30*/  STL.64 [R1+0x8f88], R232 ;  /* 0x008f88e801007387 */ /* 0x000fe80000100a00 */
[----:B------:R-:W-:Y:S04]  /*ffa40*/  STL.64 [R1+0x8f80], R226 ;  /* 0x008f80e201007387 */ /* 0x000fe80000100a00 */
[----:B------:R4:W-:Y:S02]  /*ffa50*/  STL.64 [R1+0x8f78], R224 ;  /* 0x008f78e001007387 */ /* 0x0009e40000100a00 */
[C---:B----4-:R-:W-:Y:S06]  /*ffa60*/  HMMA.1688.F32.TF32 R224, R4.reuse, R220, R16 ;  /* 0x000000dc04e0723c */ /* 0x050fec0000081010 */
[C---:B---3--:R-:W-:Y:S06]  /*ffa70*/  HMMA.1688.F32.TF32 R16, R4.reuse, R216, R12 ;  /* 0x000000d80410723c */ /* 0x048fec000008100c */
[C---:B------:R-:W-:Y:S11]  /*ffa80*/  HMMA.1688.F32.TF32 R12, R4.reuse, R212, R244 ;  /* 0x000000d4040c723c */ /* 0x040ff600000810f4 */
[----:B------:R-:W-:Y:S04]  /*ffa90*/  STL.64 [R1+0x4b0], R224 ;  /* 0x0004b0e001007387 */ /* 0x000fe80000100a00 */
[----:B------:R-:W-:Y:S04]  /*ffaa0*/  STL.64 [R1+0x4b8], R226 ;  /* 0x0004b8e201007387 */ /* 0x000fe80000100a00 */
[----:B------:R1:W-:Y:S04]  /*ffab0*/  STL.64 [R1+0x4a0], R16 ;  /* 0x0004a01001007387 */ /* 0x0003e80000100a00 */
[----:B------:R3:W-:Y:S04]  /*ffac0*/  STL.64 [R1+0x4a8], R18 ;  /* 0x0004a81201007387 */ /* 0x0007e80000100a00 */
[----:B------:R-:W4:Y:S04]  /*ffad0*/  LDL.LU R244, [R1+0x770] ;  /* 0x0007700001f47983 */ /* 0x000f280000300800 */
[----:B------:R-:W4:Y:S04]  /*ffae0*/  LDL.LU R245, [R1+0x774] ;  /* 0x0007740001f57983 */ /* 0x000f280000300800 */
[----:B------:R-:W4:Y:S04]  /*ffaf0*/  LDL.LU R246, [R1+0x778] ;  /* 0x0007780001f67983 */ /* 0x000f280000300800 */
[----:B------:R-:W4:Y:S01]  /*ffb00*/  LDL.LU R247, [R1+0x77c] ;  /* 0x00077c0001f77983 */ /* 0x000f220000300800 */
[----:B------:R-:W-:-:S15]  /*ffb10*/  HMMA.1688.F32.TF32 R8, R4, R208, R8 ;  /* 0x000000d00408723c */ /* 0x000fde0000081008 */
[----:B------:R-:W-:-:S09]  /*ffb20*/  NOP ;  /* 0x0000000000007918 */ /* 0x000fd20000000000 */
[----:B------:R-:W-:Y:S02]  /*ffb30*/  IMAD.MOV.U32 R202, RZ, RZ, R8 ;  /* 0x000000ffffca7224 */ /* 0x000fe400078e0008 */
[----:B------:R-:W-:Y:S01]  /*ffb40*/  IMAD.MOV.U32 R203, RZ, RZ, R9 ;  /* 0x000000ffffcb7224 */ /* 0x000fe200078e0009 */
[----:B------:R-:W-:Y:S01]  /*ffb50*/  MOV R214, R10 ;  /* 0x0000000a00d67202 */ /* 0x000fe20000000f00 */
[----:B------:R-:W-:Y:S02]  /*ffb60*/  IMAD.MOV.U32 R215, RZ, RZ, R11 ;  /* 0x000000ffffd77224 */ /* 0x000fe400078e000b */
[----:B------:R-:W-:Y:S01]  /*ffb70*/  IMAD.MOV.U32 R183, RZ, RZ, R13 ;  /* 0x000000ffffb77224 */ /* 0x000fe200078e000d */
[----:B------:R-:W-:Y:S01]  /*ffb80*/  MOV R182, R12 ;  /* 0x0000000c00b67202 */ /* 0x000fe20000000f00 */
[----:B------:R-:W-:Y:S01]  /*ffb90*/  IMAD.MOV.U32 R222, RZ, RZ, R14 ;  /* 0x000000ffffde7224 */ /* 0x000fe200078e000e */
[----:B------:R-:W-:Y:S02]  /*ffba0*/  MOV R223, R15 ;  /* 0x0000000f00df7202 */ /* 0x000fe40000000f00 */
[----:B------:R-:W-:Y:S04]  /*ffbb0*/  STL [R1+0x8b5c], R183 ;  /* 0x008b5cb701007387 */ /* 0x000fe80000100800 */
[----:B------:R-:W-:Y:S04]  /*ffbc0*/  STL [R1+0x8b58], R182 ;  /* 0x008b58b601007387 */ /* 0x000fe80000100800 */
[----:B------:R-:W-:Y:S04]  /*ffbd0*/  STL [R1+0x8b54], R222 ;  /* 0x008b54de01007387 */ /* 0x000fe80000100800 */
[----:B------:R-:W-:Y:S04]  /*ffbe0*/  STL [R1+0x8b50], R223 ;  /* 0x008b50df01007387 */ /* 0x000fe80000100800 */
[----:B-1----:R-:W4:Y:S04]  /*ffbf0*/  LDL.LU R16, [R1+0x760] ;  /* 0x0007600001107983 */ /* 0x002f280000300800 */
[----:B------:R-:W4:Y:S04]  /*ffc00*/  LDL.LU R17, [R1+0x764] ;  /* 0x0007640001117983 */ /* 0x000f280000300800 */
[----:B---3--:R-:W3:Y:S04]  /*ffc10*/  LDL.LU R18, [R1+0x768] ;  /* 0x0007680001127983 */ /* 0x008ee80000300800 */
[----:B------:R-:W3:Y:S04]  /*ffc20*/  LDL.LU R19, [R1+0x76c] ;  /* 0x00076c0001137983 */ /* 0x000ee80000300800 */
[----:B------:R-:W-:Y:S04]  /*ffc30*/  STL.64 [R1+0x8fa8], R208 ;  /* 0x008fa8d001007387 */ /* 0x000fe80000100a00 */
[----:B------:R-:W-:Y:S04]  /*ffc40*/  STL [R1+0x8b6c], R215 ;  /* 0x008b6cd701007387 */ /* 0x000fe80000100800 */
[----:B------:R1:W-:Y:S04]  /*ffc50*/  STL [R1+0x8b68], R214 ;  /* 0x008b68d601007387 */ /* 0x0003e80000100800 */
[----:B------:R-:W-:Y:S04]  /*ffc60*/  STL [R1+0x8b64], R203 ;  /* 0x008b64cb01007387 */ /* 0x000fe80000100800 */
[----:B------:R-:W-:Y:S04]  /*ffc70*/  STL [R1+0x8b60], R202 ;  /* 0x008b60ca01007387 */ /* 0x000fe80000100800 */
[----:B------:R-:W3:Y:S04]  /*ffc80*/  LDL.LU R12, [R1+0x750] ;  /* 0x00075000010c7983 */ /* 0x000ee80000300800 */
[----:B------:R-:W3:Y:S04]  /*ffc90*/  LDL.LU R13, [R1+0x754] ;  /* 0x00075400010d7983 */ /* 0x000ee80000300800 */
[----:B------:R-:W3:Y:S04]  /*ffca0*/  LDL.LU R14, [R1+0x758] ;  /* 0x00075800010e7983 */ /* 0x000ee80000300800 */
[----:B------:R-:W3:Y:S01]  /*ffcb0*/  LDL.LU R15, [R1+0x75c] ;  /* 0x00075c00010f7983 */ /* 0x000ee20000300800 */
        /* <DEDUP_REMOVED lines=9> */
[----:B------:R-:W-:Y:S04]  /*ffd50*/  STL [R1+0x8b74], R195 ;  /* 0x008b74c301007387 */ /* 0x000fe80000100800 */
[----:B------:R2:W-:Y:S09]  /*ffd60*/  STL [R1+0x8b70], R194 ;  /* 0x008b70c201007387 */ /* 0x0005f20000100800 */
[----:B------:R-:W-:Y:S01]  /*ffd70*/  MOV R186, R8 ;  /* 0x0000000800ba7202 */ /* 0x000fe20000000f00 */
[----:B------:R-:W-:Y:S01]  /*ffd80*/  IMAD.MOV.U32 R187, RZ, RZ, R9 ;  /* 0x000000ffffbb7224 */ /* 0x000fe200078e0009 */
        /* <DEDUP_REMOVED lines=15> */
[----:B------:R-:W-:Y:S01]  /*ffe80*/  HMMA.1688.F32.TF32 R12, R4, R192, R12 ;  /* 0x000000c0040c723c */ /* 0x000fe2000008100c */
[----:B------:R-:W-:Y:S04]  /*ffe90*/  STL [R1+0x8b8c], R191 ;  /* 0x008b8cbf01007387 */ /* 0x000fe80000100800 */
[----:B------:R-:W-:Y:S04]  /*ffea0*/  STL [R1+0x8b88], R190 ;  /* 0x008b88be01007387 */ /* 0x000fe80000100800 */
[----:B------:R-:W-:Y:S04]  /*ffeb0*/  STL [R1+0x8b84], R187 ;  /* 0x008b84bb01007387 */ /* 0x000fe80000100800 */
[----:B------:R3:W-:Y:S05]  /*ffec0*/  STL [R1+0x8b80], R186 ;  /* 0x008b80ba01007387 */ /* 0x0007ea0000100800 */
[----:B-1----:R-:W-:Y:S01]  /*ffed0*/  IMAD.MOV.U32 R214, RZ, RZ, R19 ;  /* 0x000000ffffd67224 */ /* 0x002fe200078e0013 */
[----:B------:R-:W-:Y:S01]  /*ffee0*/  MOV R215, R18 ;  /* 0x0000001200d77202 */ /* 0x000fe20000000f00 */
[----:B--2---:R-:W-:-:S02]  /*ffef0*/  IMAD.MOV.U32 R194, RZ, RZ, R17 ;  /* 0x000000ffffc27224 */ /* 0x004fc400078e0011 */
[----:B------:R-:W-:Y:S01]  /*fff00*/  IMAD.MOV.U32 R195, RZ, RZ, R16 ;  /* 0x000000ffffc37224 */ /* 0x000fe200078e0010 */
[----:B------:R-:W-:Y:S04]  /*fff10*/  STL [R1+0x8b9c], R214 ;  /* 0x008b9cd601007387 */ /* 0x000fe80000100800 */
[----:B------:R-:W-:Y:S01]  /*fff20*/  STL [R1+0x8b98], R215 ;  /* 0x008b98d701007387 */ /* 0x000fe20000100800 */
[----:B------:R-:W-:Y:S02]  /*fff30*/  IMAD.MOV.U32 R219, RZ, RZ, R14 ;  /* 0x000000ffffdb7224 */ /* 0x000fe400078e000e */
[----:B------:R-:W-:Y:S01]  /*fff40*/  IMAD.MOV.U32 R218, RZ, RZ, R15 ;  /* 0x000000ffffda7224 */ /* 0x000fe200078e000f */
[----:B---3--:R-:W-:Y:S01]  /*fff50*/  MOV R186, R13 ;  /* 0x0000000d00ba7202 */ /* 0x008fe20000000f00 */
[----:B------:R1:W-:Y:S01]  /*fff60*/  STL [R1+0x8b94], R194 ;  /* 0x008b94c201007387 */ /* 0x0003e20000100800 */
[----:B------:R-:W-:-:S03]  /*fff70*/  IMAD.MOV.U32 R187, RZ, RZ, R12 ;  /* 0x000000ffffbb7224 */ /* 0x000fc600078e000c */
[----:B------:R2:W-:Y:S04]  /*fff80*/  STL [R1+0x8b90], R195 ;  /* 0x008b90c301007387 */ /* 0x0005e80000100800 */
[----:B------:R-:W-:Y:S04]  /*fff90*/  STL.64 [R1+0x8fb8], R218 ;  /* 0x008fb8da01007387 */ /* 0x000fe80000100a00 */
[----:B------:R-:W-:Y:S04]  /*fffa0*/  STL.64 [R1+0x8fb0], R216 ;  /* 0x008fb0d801007387 */ /* 0x000fe80000100a00 */
[----:B------:R3:W-:Y:S04]  /*fffb0*/  STL [R1+0x8ba4], R186 ;  /* 0x008ba4ba01007387 */ /* 0x0007e80000100800 */
[----:B------:R3:W-:Y:S01]  /*fffc0*/  STL [R1+0x8ba0], R187 ;  /* 0x008ba0bb01007387 */ /* 0x0007e20000100800 */
[----:B------:R-:W-:Y:S01]  /*fffd0*/  MOV R122, R81 ;  /* 0x00000051007a7202 */ /* 0x000fe20000000f00 */
[----:B----4-:R-:W-:-:S15]  /*fffe0*/  HMMA.1688.F32.TF32 R8, R4, R188, R8 ;  /* 0x000000bc0408723c */ /* 0x010fde0000081008 */
[----:B------:R-:W-:-:S09]  /*ffff0*/  NOP ;  /* 0x0000000000007918 */ /* 0x000fd20000000000 */
[----:B------:R-:W-:Y:S01]  /*100000*/  MOV R203, R8 ;  /* 0x0000000800cb7202 */ /* 0x000fe20000000f00 */
[----:B------:R-:W-:Y:S02]  /*100010*/  IMAD.MOV.U32 R202, RZ, RZ, R9 ;  /* 0x000000ffffca7224 */ /* 0x000fe400078e0009 */
[----:B------:R-:W-:Y:S01]  /*100020*/  IMAD.MOV.U32 R183, RZ, RZ, R10 ;  /* 0x000000ffffb77224 */ /* 0x000fe200078e000a */
[----:B------:R-:W-:Y:S02]  /*100030*/  MOV R182, R11 ;  /* 0x0000000b00b67202 */ /* 0x000fe40000000f00 */
[----:B------:R-:W-:Y:S01]  /*100040*/  HMMA.1688.F32.TF32 R8, R4, R184, R248 ;  /* 0x000000b80408723c */ /* 0x000fe200000810f8 */
[----:B------:R-:W-:Y:S04]  /*100050*/  STL.64 [R1+0x8f08], R202 ;  /* 0x008f08ca01007387 */ /* 0x000fe80000100a00 */
[----:B------:R-:W-:-:S15]  /*100060*/  STL.64 [R1+0x8f00], R200 ;  /* 0x008f00c801007387 */ /* 0x000fde0000100a00 */
[----:B------:R-:W-:-:S04]  /*100070*/  NOP ;  /* 0x0000000000007918 */ /* 0x000fc80000000000 */
[----:B------:R-:W-:Y:S01]  /*100080*/  MOV R191, R10 ;  /* 0x0000000a00bf7202 */ /* 0x000fe20000000f00 */
[----:B------:R-:W-:Y:S02]  /*100090*/  IMAD.MOV.U32 R190, RZ, RZ, R11 ;  /* 0x000000ffffbe7224 */ /* 0x000fe400078e000b */
[----:B-1----:R-:W-:Y:S02]  /*1000a0*/  IMAD.MOV.U32 R194, RZ, RZ, R8 ;  /* 0x000000ffffc27224 */ /* 0x002fe400078e0008 */
[----:B--2---:R-:W-:Y:S01]  /*1000b0*/  IMAD.MOV.U32 R195, RZ, RZ, R9 ;  /* 0x000000ffffc37224 */ /* 0x004fe200078e0009 */
[----:B------:R-:W-:Y:S04]  /*1000c0*/  STL.64 [R1+0x8fc8], R190 ;  /* 0x008fc8be01007387 */ /* 0x000fe80000100a00 */
[----:B------:R-:W-:Y:S04]  /*1000d0*/  STL.64 [R1+0x8fc0], R188 ;  /* 0x008fc0bc01007387 */ /* 0x000fe80000100a00 */
[----:B------:R-:W-:Y:S04]  /*1000e0*/  STL.64 [R1+0x8f18], R194 ;  /* 0x008f18c201007387 */ /* 0x000fe80000100a00 */
[----:B------:R-:W-:Y:S04]  /*1000f0*/  STL.64 [R1+0x8f10], R192 ;  /* 0x008f10c001007387 */ /* 0x000fe80000100a00 */
[----:B------:R-:W2:Y:S01]  /*100100*/  LDL.LU R81, [R1+0x8fdc] ;  /* 0x008fdc0001517983 */ /* 0x000ea20000300800 */
[----:B------:R-:W-:Y:S01]  /*100110*/  HMMA.1688.F32.TF32 R8, R4, R180, R244 ;  /* 0x000000b40408723c */ /* 0x000fe200000810f4 */
[----:B------:R-:W-:Y:S01]  /*100120*/  MOV R82, R109 ;  /* 0x0000006d00527202 */ /* 0x000fe20000000f00 */
[----:B------:R-:W-:-:S02]  /*100130*/  IMAD.MOV.U32 R83, RZ, RZ, R108 ;  /* 0x000000ffff537224 */ /* 0x000fc400078e006c */
[----:B------:R-:W-:Y:S01]  /*100140*/  IMAD.MOV.U32 R86, RZ, RZ, R105 ;  /* 0x000000ffff567224 */ /* 0x000fe200078e0069 */
[----:B------:R-:W-:Y:S02]  /*100150*/  MOV R87, R104 ;  /* 0x0000006800577202 */ /* 0x000fe40000000f00 */
[----:B------:R-:W-:Y:S01]  /*100160*/  MOV R90, R77 ;  /* 0x0000004d005a7202 */ /* 0x000fe20000000f00 */
[----:B------:R-:W-:Y:S02]  /*100170*/  IMAD.MOV.U32 R91, RZ, RZ, R76 ;  /* 0x000000ffff5b7224 */ /* 0x000fe400078e004c */
[----:B------:R-:W-:Y:S02]  /*100180*/  IMAD.MOV.U32 R94, RZ, RZ, R97 ;  /* 0x000000ffff5e7224 */ /* 0x000fe400078e0061 */
[----:B------:R-:W-:Y:S02]  /*100190*/  IMAD.MOV.U32 R95, RZ, RZ, R96 ;  /* 0x000000ffff5f7224 */ /* 0x000fe400078e0060 */
[----:B------:R-:W-:-:S02]  /*1001a0*/  IMAD.MOV.U32 R98, RZ, RZ, R69 ;  /* 0x000000ffff627224 */ /* 0x000fc400078e0045 */
[----:B------:R-:W-:Y:S02]  /*1001b0*/  IMAD.MOV.U32 R99, RZ, RZ, R68 ;  /* 0x000000ffff637224 */ /* 0x000fe400078e0044 */
[----:B------:R-:W-:Y:S02]  /*1001c0*/  IMAD.MOV.U32 R102, RZ, RZ, R117 ;  /* 0x000000ffff667224 */ /* 0x000fe400078e0075 */
[----:B------:R-:W-:Y:S02]  /*1001d0*/  IMAD.MOV.U32 R103, RZ, RZ, R116 ;  /* 0x000000ffff677224 */ /* 0x000fe400078e0074 */
[----:B------:R-:W-:Y:S01]  /*1001e0*/  IMAD.MOV.U32 R106, RZ, RZ, R61 ;  /* 0x000000ffff6a7224 */ /* 0x000fe200078e003d */
[----:B------:R-:W-:Y:S02]  /*1001f0*/  MOV R107, R60 ;  /* 0x0000003c006b7202 */ /* 0x000fe40000000f00 */
[----:B------:R-:W-:Y:S01]  /*100200*/  MOV R110, R53 ;  /* 0x00000035006e7202 */ /* 0x000fe20000000f00 */
[----:B------:R-:W-:-:S02]  /*100210*/  IMAD.MOV.U32 R111, RZ, RZ, R52 ;  /* 0x000000ffff6f7224 */ /* 0x000fc400078e0034 */
[----:B------:R-:W-:Y:S01]  /*100220*/  IMAD.MOV.U32 R114, RZ, RZ, R125 ;  /* 0x000000ffff727224 */ /* 0x000fe200078e007d */
[----:B------:R-:W-:Y:S01]  /*100230*/  MOV R115, R124 ;  /* 0x0000007c00737202 */ /* 0x000fe20000000f00 */
[----:B------:R-:W-:Y:S02]  /*100240*/  IMAD.MOV.U32 R118, RZ, RZ, R45 ;  /* 0x000000ffff767224 */ /* 0x000fe400078e002d */
[----:B------:R-:W-:Y:S02]  /*100250*/  IMAD.MOV.U32 R119, RZ, RZ, R44 ;  /* 0x000000ffff777224 */ /* 0x000fe400078e002c */
[----:B------:R-:W-:Y:S02]  /*100260*/  IMAD.MOV.U32 R123, RZ, RZ, R128 ;  /* 0x000000ffff7b7224 */ /* 0x000fe400078e0080 */
[----:B------:R-:W-:Y:S01]  /*100270*/  IMAD.MOV.U32 R126, RZ, RZ, R37 ;  /* 0x000000ffff7e7224 */ /* 0x000fe200078e0025 */
[----:B------:R-:W-:Y:S01]  /*100280*/  MOV R127, R36 ;  /* 0x00000024007f7202 */ /* 0x000fe20000000f00 */
[----:B---3--:R-:W-:Y:S01]  /*100290*/  IMAD.MOV.U32 R186, RZ, RZ, R8 ;  /* 0x000000ffffba7224 */ /* 0x008fe200078e0008 */
[----:B------:R-:W-:Y:S01]  /*1002a0*/  MOV R187, R9 ;  /* 0x0000000900bb7202 */ /* 0x000fe20000000f00 */
[----:B------:R-:W-:-:S02]  /*1002b0*/  IMAD.MOV.U32 R214, RZ, RZ, R10 ;  /* 0x000000ffffd67224 */ /* 0x000fc400078e000a */
[----:B------:R-:W-:Y:S01]  /*1002c0*/  IMAD.MOV.U32 R215, RZ, RZ, R11 ;  /* 0x000000ffffd77224 */ /* 0x000fe200078e000b */
[----:B------:R-:W-:Y:S01]  /*1002d0*/  HMMA.1688.F32.TF32 R12, R4, R168, R88 ;  /* 0x000000a8040c723c */ /* 0x000fe20000081058 */
        /* <DEDUP_REMOVED lines=8> */
[----:B------:R-:W-:Y:S01]  /*100360*/  HMMA.1688.F32.TF32 R16, R4, R144, R112 ;  /* 0x000000900410723c */ /* 0x000fe20000081070 */
[----:B------:R-:W-:Y:S01]  /*100370*/  MOV R124, R41 ;  /* 0x00000029007c7202 */ /* 0x000fe20000000f00 */
[----:B------:R-:W-:Y:S01]  /*100380*/  IMAD.MOV.U32 R125, RZ, RZ, R40 ;  /* 0x000000ffff7d7224 */ /* 0x000fe200078e0028 */
[----:B------:R-:W-:Y:S04]  /*100390*/  LDS R245, [R129+UR12+0x85000] ;  /* 0x0850000c81f57984 */ /* 0x000fe80008000800 */
[----:B------:R-:W-:Y:S04]  /*1003a0*/  LDS R247, [R129+UR12+0x85400] ;  /* 0x0854000c81f77984 */ /* 0x000fe80008000800 */
[----:B------:R-:W-:Y:S04]  /*1003b0*/  LDSM.16.M88.4 R128, [R2+UR13+0x26100] ;  /* 0x0261000d0280783b */ /* 0x000fe80008000200 */
[----:B------:R-:W-:Y:S04]  /*1003c0*/  LDSM.16.M88.4 R112, [R2+UR13+0x2a100] ;  /* 0x02a1000d0270783b */ /* 0x000fe80008000200 */
[----:B------:R-:W-:Y:S04]  /*1003d0*/  LDSM.16.M88.4 R88, [R2+UR13+0x30100] ;  /* 0x0301000d0258783b */ /* 0x000fe80008000200 */
[----:B------:R-:W-:Y:S04]  /*1003e0*/  LDSM.16.M88.4 R76, [R2+UR13+0x33100] ;  /* 0x0331000d024c783b */ /* 0x000fe80008000200 */
[----:B------:R-:W-:Y:S04]  /*1003f0*/  LDSM.16.M88.4 R72, [R2+UR13+0x34100] ;  /* 0x0341000d0248783b */ /* 0x000fe80008000200 */
[----:B------:R-:W-:Y:S04]  /*100400*/  LDSM.16.M88.4 R68, [R2+UR13+0x35100] ;  /* 0x0351000d0244783b */ /* 0x000fe80008000200 */
[----:B------:R-:W-:Y:S04]  /*100410*/  LDSM.16.M88.4 R64, [R2+UR13+0x36100] ;  /* 0x0361000d0240783b */ /* 0x000fe80008000200 */
[----:B------:R-:W-:Y:S04]  /*100420*/  STL.64 [R1+0x3e0], R12 ;  /* 0x0003e00c01007387 */ /* 0x000fe80000100a00 */
[----:B------:R1:W-:Y:S04]  /*100430*/  STL.64 [R1+0x3e8], R14 ;  /* 0x0003e80e01007387 */ /* 0x0003e80000100a00 */
        /* <DEDUP_REMOVED lines=10> */
[----:B------:R-:W-:Y:S01]  /*1004e0*/  LDSM.16.M88.4 R32, [R2+UR13+0x3e100] ;  /* 0x03e1000d0220783b */ /* 0x000fe20008000200 */
[----:B-1----:R-:W-:Y:S03]  /*1004f0*/  HMMA.1688.F32.TF32 R12, R4, R160, R96 ;  /* 0x000000a0040c723c */ /* 0x002fe60000081060 */
[----:B------:R-:W-:Y:S01]  /*100500*/  LDSM.16.M88.4 R96, [R2+UR13+0x2e100] ;  /* 0x02e1000d0260783b */ /* 0x000fe20008000200 */
[----:B------:R-:W-:-:S03]  /*100510*/  MOV R251, R28 ;  /* 0x0000001c00fb7202 */ /* 0x000fc60000000f00 */
[----:B------:R-:W-:Y:S04]  /*100520*/  LDS R244, [R3+UR12+0x85000] ;  /* 0x0850000c03f47984 */ /* 0x000fe80008000800 */
[----:B------:R-:W-:Y:S04]  /*100530*/  LDSM.16.M88.4 R28, [R2+UR13+0x3f100] ;  /* 0x03f1000d021c783b */ /* 0x000fe80008000200 */
[----:B------:R-:W-:Y:S01]  /*100540*/  LDS R246, [R3+UR12+0x85400] ;  /* 0x0854000c03f67984 */ /* 0x000fe20008000800 */
[----:B--2---:R-:W-:Y:S03]  /*100550*/  HMMA.1688.F32.TF32 R8, R4, R176, R80 ;  /* 0x000000b00408723c */ /* 0x004fe60000081050 */
[----:B------:R-:W-:-:S15]  /*100560*/  LDSM.16.M88.4 R80, [R2+UR13+0x32100] ;  /* 0x0321000d0250783b */ /* 0x000fde0008000200 */
[----:B------:R-:W-:-:S06]  /*100570*/  NOP ;  /* 0x0000000000007918 */ /* 0x000fcc0000000000 */
[----:B------:R-:W-:Y:S02]  /*100580*/  IMAD.MOV.U32 R222, RZ, RZ, R8 ;  /* 0x000000ffffde7224 */ /* 0x000fe400078e0008 */
        /* <DEDUP_REMOVED lines=13> */
[----:B------:R-:W-:Y:S01]  /*100660*/  STL [R1+0x3d0], R8 ;  /* 0x0003d00801007387 */ /* 0x000fe20000100800 */
[----:B------:R-:W-:-:S03]  /*100670*/  MOV R174, R9 ;  /* 0x0000000900ae7202 */ /* 0x000fc60000000f00 */
[----:B------:R1:W-:Y:S01]  /*100680*/  STL [R1+0x3dc], R11 ;  /* 0x0003dc0b01007387 */ /* 0x0003e20000100800 */
[----:B------:R-:W-:Y:S02]  /*100690*/  IMAD.MOV.U32 R175, RZ, RZ, R10 ;  /* 0x000000ffffaf7224 */ /* 0x000fe400078e000a */
[C---:B-1----:R-:W-:Y:S03]  /*1006a0*/  HMMA.1688.F32.TF32 R8, R4.reuse, R156, R100 ;  /* 0x0000009c0408723c */ /* 0x042fe60000081064 */
[----:B------:R-:W-:Y:S04]  /*1006b0*/  STL [R1+0x8ad4], R175 ;  /* 0x008ad4af01007387 */ /* 0x000fe80000100800 */
[----:B------:R-:W-:Y:S04]  /*1006c0*/  STL [R1+0x8ad0], R174 ;  /* 0x008ad0ae01007387 */ /* 0x000fe80000100800 */
[----:B------:R-:W-:Y:S04]  /*1006d0*/  STL.64 [R1+0x3c0], R12 ;  /* 0x0003c00c01007387 */ /* 0x000fe80000100a00 */
[----:B------:R1:W-:Y:S04]  /*1006e0*/  STL.64 [R1+0x3c8], R14 ;  /* 0x0003c80e01007387 */ /* 0x0003e80000100a00 */
[----:B------:R-:W-:Y:S01]  /*1006f0*/  LDSM.16.M88.4 R100, [R2+UR13+0x2d100] ;  /* 0x02d1000d0264783b */ /* 0x000fe20008000200 */
[----:B-1----:R-:W-:Y:S03]  /*100700*/  HMMA.1688.F32.TF32 R12, R4, R152, R104 ;  /* 0x00000098040c723c */ /* 0x002fe60000081068 */
[----:B------:R-:W-:Y:S04]  /*100710*/  LDSM.16.M88.4 R104, [R2+UR13+0x2c100] ;  /* 0x02c1000d0268783b */ /* 0x000fe80008000200 */
[----:B------:R1:W-:Y:S01]  /*100720*/  STL.64 [R1+0x3b0], R8 ;  /* 0x0003b00801007387 */ /* 0x0003e20000100a00 */
[----:B------:R-:W-:Y:S01]  /*100730*/  IMAD.MOV.U32 R175, RZ, RZ, R10 ;  /* 0x000000ffffaf7224 */ /* 0x000fe200078e000a */
[----:B------:R-:W-:-:S02]  /*100740*/  MOV R174, R11 ;  /* 0x0000000b00ae7202 */ /* 0x000fc40000000f00 */
[C---:B-1----:R-:W-:Y:S01]  /*100750*/  HMMA.1688.F32.TF32 R8, R4.reuse, R148, R108 ;  /* 0x000000940408723c */ /* 0x042fe2000008106c */
[----:B------:R-:W-:Y:S11]  /*100760*/  STL.64 [R1+0x8ed8], R152 ;  /* 0x008ed89801007387 */ /* 0x000ff60000100a00 */
[----:B------:R-:W-:Y:S04]  /*100770*/  STL.64 [R1+0x3a0], R12 ;  /* 0x0003a00c01007387 */ /* 0x000fe80000100a00 */
[----:B------:R1:W-:Y:S04]  /*100780*/  STL.64 [R1+0x3a8], R14 ;  /* 0x0003a80e01007387 */ /* 0x0003e80000100a00 */
[----:B------:R-:W-:Y:S01]  /*100790*/  LDSM.16.M88.4 R108, [R2+UR13+0x2b100] ;  /* 0x02b1000d026c783b */ /* 0x000fe20008000200 */
[----:B-1----:R-:W-:Y:S03]  /*1007a0*/  HMMA.1688.F32.TF32 R12, R4, R140, R116 ;  /* 0x0000008c040c723c */ /* 0x002fe60000081074 */
[----:B------:R-:W-:Y:S04]  /*1007b0*/  LDSM.16.M88.4 R116, [R2+UR13+0x29100] ;  /* 0x0291000d0274783b */ /* 0x000fe80008000200 */
[----:B------:R-:W-:Y:S01]  /*1007c0*/  STL [R1+0x990], R8 ;  /* 0x0009900801007387 */ /* 0x000fe20000100800 */
[----:B------:R-:W-:-:S03]  /*1007d0*/  IMAD.MOV.U32 R170, RZ, RZ, R9 ;  /* 0x000000ffffaa7224 */ /* 0x000fc600078e0009 */
[----:B------:R1:W-:Y:S01]  /*1007e0*/  STL [R1+0x99c], R11 ;  /* 0x00099c0b01007387 */ /* 0x0003e20000100800 */
[----:B------:R-:W-:Y:S02]  /*1007f0*/  IMAD.MOV.U32 R171, RZ, RZ, R10 ;  /* 0x000000ffffab7224 */ /* 0x000fe400078e000a */
[----:B-1----:R-:W-:Y:S01]  /*100800*/  HMMA.1688.F32.TF32 R8, R4, R136, R120 ;  /* 0x000000880408723c */ /* 0x002fe20000081078 */
[----:B------:R-:W-:Y:S04]  /*100810*/  STL.64 [R1+0x980], R16 ;  /* 0x0009801001007387 */ /* 0x000fe80000100a00 */
[----:B------:R-:W-:Y:S04]  /*100820*/  STL.64 [R1+0x988], R18 ;  /* 0x0009881201007387 */ /* 0x000fe80000100a00 */
[----:B------:R-:W-:Y:S04]  /*100830*/  STL.64 [R1+0x970], R12 ;  /* 0x0009700c01007387 */ /* 0x000fe80000100a00 */
[----:B------:R-:W-:Y:S04]  /*100840*/  STL.64 [R1+0x978], R14 ;  /* 0x0009780e01007387 */ /* 0x000fe80000100a00 */
[----:B------:R-:W-:Y:S06]  /*100850*/  LDSM.16.M88.4 R120, [R2+UR13+0x28100] ;  /* 0x0281000d0278783b */ /* 0x000fec0008000200 */
[----:B------:R1:W-:Y:S01]  /*100860*/  STL.64 [R1+0x960], R8 ;  /* 0x0009600801007387 */ /* 0x0003e20000100a00 */
[----:B------:R-:W-:Y:S01]  /*100870*/  MOV R138, R10 ;  /* 0x0000000a008a7202 */ /* 0x000fe20000000f00 */
[----:B------:R-:W-:-:S02]  /*100880*/  IMAD.MOV.U32 R146, RZ, RZ, R11 ;  /* 0x000000ffff927224 */ /* 0x000fc400078e000b */
[----:B-1----:R-:W-:Y:S01]  /*100890*/  HMMA.1688.F32.TF32 R8, R4, R132, R124 ;  /* 0x000000840408723c */ /* 0x002fe2000008107c */
[----:B------:R-:W-:-:S15]  /*1008a0*/  LDSM.16.M88.4 R124, [R2+UR13+0x27100] ;  /* 0x0271000d027c783b */ /* 0x000fde0008000200 */
[----:B------:R-:W-:-:S08]  /*1008b0*/  NOP ;  /* 0x0000000000007918 */ /* 0x000fd00000000000 */
[----:B------:R-:W-:Y:S02]  /*1008c0*/  IMAD.MOV.U32 R167, RZ, RZ, R10 ;  /* 0x000000ffffa77224 */ /* 0x000fe400078e000a */
[----:B------:R-:W-:Y:S01]  /*1008d0*/  IMAD.MOV.U32 R162, RZ, RZ, R11 ;  /* 0x000000ffffa27224 */ /* 0x000fe200078e000b */
[----:B------:R-:W-:Y:S01]  /*1008e0*/  MOV R10, R21 ;  /* 0x00000015000a7202 */ /* 0x000fe20000000f00 */
[----:B------:R-:W-:Y:S02]  /*1008f0*/  IMAD.MOV.U32 R11, RZ, RZ, R20 ;  /* 0x000000ffff0b7224 */ /* 0x000fe400078e0014 */
[----:B------:R-:W1:Y:S01]  /*100900*/  LDSM.16.M88.4 R20, [R2+UR13+0x24100] ;  /* 0x0241000d0214783b */ /* 0x000e620008000200 */
[----:B------:R-:W-:Y:S01]  /*100910*/  IMAD.MOV.U32 R158, RZ, RZ, R8 ;  /* 0x000000ffff9e7224 */ /* 0x000fe200078e0008 */
[----:B------:R-:W-:Y:S01]  /*100920*/  MOV R166, R9 ;  /* 0x0000000900a67202 */ /* 0x000fe20000000f00 */
[----:B------:R-:W-:Y:S02]  /*100930*/  IMAD.MOV.U32 R8, RZ, RZ, R25 ;  /* 0x000000ffff087224 */ /* 0x000fe400078e0019 */
[----:B------:R-:W-:-:S02]  /*100940*/  IMAD.MOV.U32 R9, RZ, RZ, R24 ;  /* 0x000000ffff097224 */ /* 0x000fc400078e0018 */
        /* <DEDUP_REMOVED lines=50> */
[----:B--2---:R-:W-:Y:S03]  /*100c70*/  HMMA.1688.F32.TF32 R8, R4, R24, R248 ;  /* 0x000000180408723c */ /* 0x004fe600000810f8 */
        /* <DEDUP_REMOVED lines=13> */
[----:B------:R-:W-:Y:S04]  /*100d50*/  STL.64 [R1+0x8ee0], R156 ;  /* 0x008ee09c01007387 */ /* 0x000fe80000100a00 */
[----:B------:R-:W-:Y:S04]  /*100d60*/  STL.64 [R1+0x8ed0], R146 ;  /* 0x008ed09201007387 */ /* 0x000fe80000100a00 */
[----:B------:R-:W-:Y:S04]  /*100d70*/  STL.64 [R1+0x8ec8], R144 ;  /* 0x008ec89001007387 */ /* 0x000fe80000100a00 */
[----:B------:R-:W2:Y:S04]  /*100d80*/  LDL.LU R240, [R1+0x1890] ;  /* 0x0018900001f07983 */ /* 0x000ea80000300800 */
[----:B------:R-:W2:Y:S04]  /*100d90*/  LDL.LU R241, [R1+0x1894] ;  /* 0x0018940001f17983 */ /* 0x000ea80000300800 */
[----:B------:R-:W2:Y:S04]  /*100da0*/  LDL.LU R242, [R1+0x1898] ;  /* 0x0018980001f27983 */ /* 0x000ea80000300800 */
[----:B------:R-:W2:Y:S04]  /*100db0*/  LDL.LU R243, [R1+0x189c] ;  /* 0x00189c0001f37983 */ /* 0x000ea80000300800 */
[----:B------:R-:W3:Y:S04]  /*100dc0*/  LDL.LU R248, [R1+0x1830] ;  /* 0x0018300001f87983 */ /* 0x000ee80000300800 */
[----:B------:R-:W3:Y:S04]  /*100dd0*/  LDL.LU R249, [R1+0x1834] ;  /* 0x0018340001f97983 */ /* 0x000ee80000300800 */
        /* <DEDUP_REMOVED lines=29> */
[----:B------:R2:W-:Y:S04]  /*100fb0*/  STL.64 [R1+0x8ea8], R136 ;  /* 0x008ea88801007387 */ /* 0x0005e80000100a00 */
[----:B------:R-:W-:Y:S04]  /*100fc0*/  STL.64 [R1+0x8ea0], R26 ;  /* 0x008ea01a01007387 */ /* 0x000fe80000100a00 */
[----:B------:R3:W-:Y:S01]  /*100fd0*/  STL.64 [R1+0x8e98], R24 ;  /* 0x008e981801007387 */ /* 0x0007e20000100a00 */
[C---:B----4-:R-:W-:Y:S06]  /*100fe0*/  HMMA.1688.F32.TF32 R8, R4.reuse, R124, R8 ;  /* 0x0000007c0408723c */ /* 0x050fec0000081008 */
[C---:B--2---:R-:W-:Y:S06]  /*100ff0*/  HMMA.1688.F32.TF32 R136, R4.reuse, R120, R236 ;  /* 0x000000780488723c */ /* 0x044fec00000810ec */
[C---:B---3--:R-:W-:Y:S06]  /*101000*/  HMMA.1688.F32.TF32 R24, R4.reuse, R116, R16 ;  /* 0x000000740418723c */ /* 0x048fec0000081010 */
[----:B------:R-:W-:Y:S01]  /*101010*/  HMMA.1688.F32.TF32 R144, R4, R128, R240 ;  /* 0x000000800490723c */ /* 0x000fe200000810f0 */
[----:B------:R-:W2:Y:S04]  /*101020*/  LDL.LU R240, [R1+0x1820] ;  /* 0x0018200001f07983 */ /* 0x000ea80000300800 */
[----:B------:R-:W2:Y:S04]  /*101030*/  LDL.LU R241, [R1+0x1824] ;  /* 0x0018240001f17983 */ /* 0x000ea80000300800 */
[----:B------:R-:W2:Y:S04]  /*101040*/  LDL.LU R242, [R1+0x1828] ;  /* 0x0018280001f27983 */ /* 0x000ea80000300800 */
[----:B------:R-:W2:Y:S04]  /*101050*/  LDL.LU R243, [R1+0x182c] ;  /* 0x00182c0001f37983 */ /* 0x000ea80000300800 */
[----:B------:R1:W-:Y:S04]  /*101060*/  STL [R1+0x914], R9 ;  /* 0x0009140901007387 */ /* 0x0003e80000100800 */
[----:B------:R3:W-:Y:S01]  /*101070*/  STL.64 [R1+0x918], R10 ;  /* 0x0009180a01007387 */ /* 0x0007e20000100a00 */
[----:B------:R-:W-:-:S03]  /*101080*/  IMAD.MOV.U32 R131, RZ, RZ, R8 ;  /* 0x000000ffff837224 */ /* 0x000fc600078e0008 */
[----:B------:R-:W4:Y:S04]  /*101090*/  LDL.LU R8, [R1+0x1810] ;  /* 0x0018100001087983 */ /* 0x000f280000300800 */
[----:B-1----:R-:W4:Y:S04]  /*1010a0*/  LDL.LU R9, [R1+0x1814] ;  /* 0x0018140001097983 */ /* 0x002f280000300800 */
[----:B---3--:R-:W4:Y:S04]  /*1010b0*/  LDL.LU R10, [R1+0x1818] ;  /* 0x00181800010a7983 */ /* 0x008f280000300800 */
[----:B------:R-:W4:Y:S04]  /*1010c0*/  LDL.LU R11, [R1+0x181c] ;  /* 0x00181c00010b7983 */ /* 0x000f280000300800 */
[----:B------:R-:W3:Y:S04]  /*1010d0*/  LDL.LU R16, [R1+0x1800] ;  /* 0x0018000001107983 */ /* 0x000ee80000300800 */
[----:B------:R-:W-:Y:S04]  /*1010e0*/  STL.64 [R1+0x900], R136 ;  /* 0x0009008801007387 */ /* 0x000fe80000100a00 */
[----:B------:R-:W-:Y:S04]  /*1010f0*/  STL.64 [R1+0x908], R138 ;  /* 0x0009088a01007387 */ /* 0x000fe80000100a00 */
[----:B------:R-:W-:Y:S04]  /*101100*/  STL.64 [R1+0x8f0], R24 ;  /* 0x0008f01801007387 */ /* 0x000fe80000100a00 */
[----:B------:R1:W-:Y:S04]  /*101110*/  STL.64 [R1+0x8f8], R26 ;  /* 0x0008f81a01007387 */ /* 0x0003e80000100a00 */
[----:B------:R-:W3:Y:S04]  /*101120*/  LDL.LU R17, [R1+0x1804] ;  /* 0x0018040001117983 */ /* 0x000ee80000300800 */
[----:B------:R-:W3:Y:S04]  /*101130*/  LDL.LU R18, [R1+0x1808] ;  /* 0x0018080001127983 */ /* 0x000ee80000300800 */
[----:B------:R-:W3:Y:S01]  /*101140*/  LDL.LU R19, [R1+0x180c] ;  /* 0x00180c0001137983 */ /* 0x000ee20000300800 */
[----:B-1----:R-:W-:-:S15]  /*101150*/  HMMA.1688.F32.TF32 R24, R4, R112, R228 ;  /* 0x000000700418723c */ /* 0x002fde00000810e4 */
[----:B------:R-:W-:-:S09]  /*101160*/  NOP ;  /* 0x0000000000007918 */ /* 0x000fd20000000000 */
[----:B------:R-:W-:Y:S01]  /*101170*/  MOV R98, R24 ;  /* 0x0000001800627202 */ /* 0x000fe20000000f00 */
[----:B------:R-:W-:Y:S02]  /*101180*/  IMAD.MOV.U32 R99, RZ, RZ, R25 ;  /* 0x000000ffff637224 */ /* 0x000fe400078e0019 */
[----:B------:R-:W-:Y:S01]  /*101190*/  IMAD.MOV.U32 R102, RZ, RZ, R26 ;  /* 0x000000ffff667224 */ /* 0x000fe200078e001a */
[----:B------:R-:W-:Y:S02]  /*1011a0*/  MOV R103, R27 ;  /* 0x0000001b00677202 */ /* 0x000fe40000000f00 */
[----:B------:R-:W-:Y:S01]  /*1011b0*/  HMMA.1688.F32.TF32 R24, R4, R108, R12 ;  /* 0x0000006c0418723c */ /* 0x000fe2000008100c */
[----:B------:R-:W2:-:S15]  /*1011c0*/  LDL.LU R12, [R1+0x17f0] ;  /* 0x0017f000010c7983 */ /* 0x000e9e0000300800 */
[----:B------:R-:W-:-:S07]  /*1011d0*/  NOP ;  /* 0x0000000000007918 */ /* 0x000fce0000000000 */
[----:B------:R-:W-:Y:S04]  /*1011e0*/  STL.64 [R1+0x8d0], R24 ;  /* 0x0008d01801007387 */ /* 0x000fe80000100a00 */
[----:B------:R1:W-:Y:S04]  /*1011f0*/  STL.64 [R1+0x8d8], R26 ;  /* 0x0008d81a01007387 */ /* 0x0003e80000100a00 */
[----:B------:R-:W2:Y:S04]  /*101200*/  LDL.LU R13, [R1+0x17f4] ;  /* 0x0017f400010d7983 */ /* 0x000ea80000300800 */
[----:B------:R-:W2:Y:S04]  /*101210*/  LDL.LU R14, [R1+0x17f8] ;  /* 0x0017f800010e7983 */ /* 0x000ea80000300800 */
[----:B------:R-:W2:Y:S01]  /*101220*/  LDL.LU R15, [R1+0x17fc] ;  /* 0x0017fc00010f7983 */ /* 0x000ea20000300800 */
[C---:B-1----:R-:W-:Y:S03]  /*101230*/  HMMA.1688.F32.TF32 R24, R4.reuse, R104, R248 ;  /* 0x000000680418723c */ /* 0x042fe600000810f8 */
[----:B------:R-:W2:Y:S04]  /*101240*/  LDL.LU R248, [R1+0x17e0] ;  /* 0x0017e00001f87983 */ /* 0x000ea80000300800 */
[----:B------:R-:W2:Y:S04]  /*101250*/  LDL.LU R249, [R1+0x17e4] ;  /* 0x0017e40001f97983 */ /* 0x000ea80000300800 */
[----:B------:R-:W2:Y:S04]  /*101260*/  LDL.LU R250, [R1+0x17e8] ;  /* 0x0017e80001fa7983 */ /* 0x000ea80000300800 */
[----:B------:R-:W2:Y:S01]  /*101270*/  LDL.LU R251, [R1+0x17ec] ;  /* 0x0017ec0001fb7983 */ /* 0x000ea20000300800 */
[C---:B----4-:R-:W-:Y:S06]  /*101280*/  HMMA.1688.F32.TF32 R8, R4.reuse, R96, R8 ;  /* 0x000000600408723c */ /* 0x050fec0000081008 */
[----:B---3--:R-:W-:-:S15]  /*101290*/  HMMA.1688.F32.TF32 R16, R4, R92, R16 ;  /* 0x0000005c0410723c */ /* 0x008fde0000081010 */
        /* <DEDUP_REMOVED lines=8> */
[----:B------:R-:W3:Y:S01]  /*101320*/  LDL.LU R11, [R1+0x17dc] ;  /* 0x0017dc00010b7983 */ /* 0x000ee20000300800 */
[----:B------:R-:W-:Y:S01]  /*101330*/  IMAD.MOV.U32 R39, RZ, RZ, R19 ;  /* 0x000000ffff277224 */ /* 0x000fe200078e0013 */
[----:B------:R-:W-:Y:S01]  /*101340*/  MOV R38, R18 ;  /* 0x0000001200267202 */ /* 0x000fe20000000f00 */
[----:B------:R-:W-:Y:S02]  /*101350*/  IMAD.MOV.U32 R34, RZ, RZ, R16 ;  /* 0x000000ffff227224 */ /* 0x000fe400078e0010 */
[----:B------:R-:W-:Y:S01]  /*101360*/  IMAD.MOV.U32 R35, RZ, RZ, R17 ;  /* 0x000000ffff237224 */ /* 0x000fe200078e0011 */
[----:B------:R-:W-:Y:S04]  /*101370*/  STL [R1+0x898c], R39 ;  /* 0x00898c2701007387 */ /* 0x000fe80000100800 */
[----:B------:R-:W-:Y:S04]  /*101380*/  STL [R1+0x8988], R38 ;  /* 0x0089882601007387 */ /* 0x000fe80000100800 */
[----:B------:R-:W-:Y:S04]  /*101390*/  STL [R1+0x8984], R34 ;  /* 0x0089842201007387 */ /* 0x000fe80000100800 */
[----:B------:R-:W-:Y:S01]  /*1013a0*/  STL [R1+0x8980], R35 ;  /* 0x0089802301007387 */ /* 0x000fe20000100800 */
[----:B--2---:R-:W-:-:S15]  /*1013b0*/  HMMA.1688.F32.TF32 R12, R4, R88, R12 ;  /* 0x00000058040c723c */ /* 0x004fde000008100c */
[----:B------:R-:W-:-:S08]  /*1013c0*/  NOP ;  /* 0x0000000000007918 */ /* 0x000fd00000000000 */
[----:B------:R1:W-:Y:S04]  /*1013d0*/  STL.64 [R1+0x880], R12 ;  /* 0x0008800c01007387 */ /* 0x0003e80000100a00 */
[----:B------:R-:W2:Y:S04]  /*1013e0*/  LDL.LU R16, [R1+0x17c0] ;  /* 0x0017c00001107983 */ /* 0x000ea80000300800 */
[----:B------:R-:W2:Y:S04]  /*1013f0*/  LDL.LU R17, [R1+0x17c4] ;  /* 0x0017c40001117983 */ /* 0x000ea80000300800 */
[----:B------:R-:W2:Y:S04]  /*101400*/  LDL.LU R18, [R1+0x17c8] ;  /* 0x0017c80001127983 */ /* 0x000ea80000300800 */
[----:B------:R-:W2:Y:S01]  /*101410*/  LDL.LU R19, [R1+0x17cc] ;  /* 0x0017cc0001137983 */ /* 0x000ea20000300800 */
[----:B------:R-:W-:Y:S01]  /*101420*/  MOV R31, R15 ;  /* 0x0000000f001f7202 */ /* 0x000fe20000000f00 */
[----:B------:R-:W-:-:S04]  /*101430*/  IMAD.MOV.U32 R30, RZ, RZ, R14 ;  /* 0x000000ffff1e7224 */ /* 0x000fc800078e000e */
[----:B------:R-:W-:Y:S04]  /*101440*/  STL [R1+0x8994], R31 ;  /* 0x0089941f01007387 */ /* 0x000fe80000100800 */
[----:B------:R4:W-:Y:S01]  /*101450*/  STL [R1+0x8990], R30 ;  /* 0x0089901e01007387 */ /* 0x0009e20000100800 */
[----:B-1----:R-:W-:Y:S03]  /*101460*/  HMMA.1688.F32.TF32 R12, R4, R84, R248 ;  /* 0x00000054040c723c */ /* 0x002fe600000810f8 */
        /* <DEDUP_REMOVED lines=16> */
[----:B---3--:R-:W-:-:S15]  /*101570*/  HMMA.1688.F32.TF32 R8, R4, R80, R8 ;  /* 0x000000500408723c */ /* 0x008fde0000081008 */
[----:B------:R-:W-:-:S09]  /*101580*/  NOP ;  /* 0x0000000000007918 */ /* 0x000fd20000000000 */
[----:B------:R-:W-:Y:S01]  /*101590*/  IMAD.MOV.U32 R39, RZ, RZ, R8 ;  /* 0x000000ffff277224 */ /* 0x000fe200078e0008 */
[----:B------:R-:W-:Y:S01]  /*1015a0*/  MOV R38, R9 ;  /* 0x0000000900267202 */ /* 0x000fe20000000f00 */
[----:B------:R-:W3:Y:S01]  /*1015b0*/  LDL.LU R8, [R1+0x1790] ;  /* 0x0017900001087983 */ /* 0x000ee20000300800 */
[----:B------:R-:W-:-:S03]  /*1015c0*/  IMAD.MOV.U32 R34, RZ, RZ, R10 ;  /* 0x000000ffff227224 */ /* 0x000fc600078e000a */
[----:B------:R-:W3:Y:S01]  /*1015d0*/  LDL.LU R9, [R1+0x1794] ;  /* 0x0017940001097983 */ /* 0x000ee20000300800 */
[----:B------:R-:W-:-:S03]  /*1015e0*/  IMAD.MOV.U32 R35, RZ, RZ, R11 ;  /* 0x000000ffff237224 */ /* 0x000fc600078e000b */
[----:B------:R-:W3:Y:S04]  /*1015f0*/  LDL.LU R10, [R1+0x1798] ;  /* 0x00179800010a7983 */ /* 0x000ee80000300800 */
[----:B------:R-:W3:Y:S04]  /*101600*/  LDL.LU R11, [R1+0x179c] ;  /* 0x00179c00010b7983 */ /* 0x000ee80000300800 */
[----:B------:R-:W-:Y:S04]  /*101610*/  STL [R1+0x89b4], R35 ;  /* 0x0089b42301007387 */ /* 0x000fe80000100800 */
[----:B------:R-:W-:Y:S04]  /*101620*/  STL [R1+0x89b0], R34 ;  /* 0x0089b02201007387 */ /* 0x000fe80000100800 */
[----:B------:R-:W-:Y:S04]  /*101630*/  STL [R1+0x89ac], R38 ;  /* 0x0089ac2601007387 */ /* 0x000fe80000100800 */
[----:B------:R1:W-:Y:S01]  /*101640*/  STL [R1+0x89a8], R39 ;  /* 0x0089a82701007387 */ /* 0x0003e20000100800 */
[----:B--2---:R-:W-:-:S15]  /*101650*/  HMMA.1688.F32.TF32 R16, R4, R76, R16 ;  /* 0x0000004c0410723c */ /* 0x004fde0000081010 */
[----:B------:R-:W-:-:S09]  /*101660*/  NOP ;  /* 0x0000000000007918 */ /* 0x000fd20000000000 */
[----:B----4-:R-:W-:Y:S01]  /*101670*/  MOV R30, R19 ;  /* 0x00000013001e7202 */ /* 0x010fe20000000f00 */
[----:B------:R-:W-:Y:S02]  /*101680*/  IMAD.MOV.U32 R31, RZ, RZ, R18 ;  /* 0x000000ffff1f7224 */ /* 0x000fe400078e0012 */
[----:B-1----:R-:W-:Y:S01]  /*101690*/  IMAD.MOV.U32 R42, RZ, RZ, R17 ;  /* 0x000000ffff2a7224 */ /* 0x002fe200078e0011 */
[----:B------:R-:W-:Y:S01]  /*1016a0*/  MOV R43, R16 ;  /* 0x00000010002b7202 */ /* 0x000fe20000000f00 */
[----:B------:R-:W-:Y:S04]  /*1016b0*/  STL [R1+0x89c4], R30 ;  /* 0x0089c41e01007387 */ /* 0x000fe80000100800 */
[----:B------:R-:W-:Y:S04]  /*1016c0*/  STL [R1+0x89c0], R31 ;  /* 0x0089c01f01007387 */ /* 0x000fe80000100800 */
[----:B------:R1:W-:Y:S04]  /*1016d0*/  STL [R1+0x89bc], R42 ;  /* 0x0089bc2a01007387 */ /* 0x0003e80000100800 */
[----:B------:R2:W-:Y:S01]  /*1016e0*/  STL [R1+0x89b8], R43 ;  /* 0x0089b82b01007387 */ /* 0x0005e20000100800 */
[C---:B------:R-:W-:Y:S03]  /*1016f0*/  HMMA.1688.F32.TF32 R16, R4.reuse, R72, R248 ;  /* 0x000000480410723c */ /* 0x040fe600000810f8 */
[----:B------:R-:W4:Y:S04]  /*101700*/  LDL.LU R248, [R1+0x1780] ;  /* 0x0017800001f87983 */ /* 0x000f280000300800 */
[----:B------:R-:W4:Y:S04]  /*101710*/  LDL.LU R249, [R1+0x1784] ;  /* 0x0017840001f97983 */ /* 0x000f280000300800 */
[----:B------:R-:W4:Y:S04]  /*101720*/  LDL.LU R250, [R1+0x1788] ;  /* 0x0017880001fa7983 */ /* 0x000f280000300800 */
[----:B------:R-:W4:Y:S01]  /*101730*/  LDL.LU R251, [R1+0x178c] ;  /* 0x00178c0001fb7983 */ /* 0x000f220000300800 */
[----:B------:R-:W-:Y:S08]  /*101740*/  HMMA.1688.F32.TF32 R12, R4, R68, R12 ;  /* 0x00000044040c723c */ /* 0x000ff0000008100c */
[----:B------:R-:W-:Y:S01]  /*101750*/  IMAD.MOV.U32 R46, RZ, RZ, R19 ;  /* 0x000000ffff2e7224 */ /* 0x000fe200078e0013 */
[----:B------:R-:W-:Y:S01]  /*101760*/  MOV R47, R18 ;  /* 0x00000012002f7202 */ /* 0x000fe20000000f00 */
[----:B------:R-:W-:-:S02]  /*101770*/  IMAD.MOV.U32 R39, RZ, RZ, R17 ;  /* 0x000000ffff277224 */ /* 0x000fc400078e0011 */
[----:B------:R-:W-:Y:S01]  /*101780*/  IMAD.MOV.U32 R38, RZ, RZ, R16 ;  /* 0x000000ffff267224 */ /* 0x000fe200078e0010 */
[----:B------:R-:W-:Y:S04]  /*101790*/  STL [R1+0x89d4], R46 ;  /* 0x0089d42e01007387 */ /* 0x000fe80000100800 */
[----:B------:R-:W-:Y:S04]  /*1017a0*/  STL [R1+0x89d0], R47 ;  /* 0x0089d02f01007387 */ /* 0x000fe80000100800 */
[----:B------:R-:W-:Y:S03]  /*1017b0*/  STL [R1+0x89cc], R39 ;  /* 0x0089cc2701007387 */ /* 0x000fe60000100800 */
[----:B------:R-:W-:-:S02]  /*1017c0*/  IMAD.MOV.U32 R55, RZ, RZ, R15 ;  /* 0x000000ffff377224 */ /* 0x000fc400078e000f */
[----:B------:R-:W-:Y:S01]  /*1017d0*/  IMAD.MOV.U32 R54, RZ, RZ, R14 ;  /* 0x000000ffff367224 */ /* 0x000fe200078e000e */
[----:B------:R-:W-:Y:S01]  /*1017e0*/  MOV R51, R13 ;  /* 0x0000000d00337202 */ /* 0x000fe20000000f00 */
[----:B------:R-:W-:Y:S01]  /*1017f0*/  IMAD.MOV.U32 R50, RZ, RZ, R12 ;  /* 0x000000ffff327224 */ /* 0x000fe200078e000c */
[----:B------:R-:W-:Y:S04]  /*101800*/  STL [R1+0x89c8], R38 ;  /* 0x0089c82601007387 */ /* 0x000fe80000100800 */
        /* <DEDUP_REMOVED lines=8> */
[----:B------:R-:W-:-:S02]  /*101890*/  IMAD.MOV.U32 R106, RZ, RZ, R24 ;  /* 0x000000ffff6a7224 */ /* 0x000fc400078e0018 */
[----:B------:R-:W-:Y:S01]  /*1018a0*/  IMAD.MOV.U32 R107, RZ, RZ, R25 ;  /* 0x000000ffff6b7224 */ /* 0x000fe200078e0019 */
[----:B------:R-:W-:Y:S01]  /*1018b0*/  MOV R110, R26 ;  /* 0x0000001a006e7202 */ /* 0x000fe20000000f00 */
[----:B------:R-:W-:Y:S02]  /*1018c0*/  IMAD.MOV.U32 R111, RZ, RZ, R27 ;  /* 0x000000ffff6f7224 */ /* 0x000fe400078e001b */
[C---:B------:R-:W-:Y:S01]  /*1018d0*/  HMMA.1688.F32.TF32 R24, R4.reuse, R100, R240 ;  /* 0x000000640418723c */ /* 0x040fe200000810f0 */
[----:B------:R-:W4:Y:S04]  /*1018e0*/  LDL.LU R240, [R1+0x1760] ;  /* 0x0017600001f07983 */ /* 0x000f280000300800 */
[----:B------:R-:W4:Y:S04]  /*1018f0*/  LDL.LU R241, [R1+0x1764] ;  /* 0x0017640001f17983 */ /* 0x000f280000300800 */
[----:B------:R-:W4:Y:S04]  /*101900*/  LDL.LU R242, [R1+0x1768] ;  /* 0x0017680001f27983 */ /* 0x000f280000300800 */
[----:B------:R-:W4:Y:S01]  /*101910*/  LDL.LU R243, [R1+0x176c] ;  /* 0x00176c0001f37983 */ /* 0x000f220000300800 */
[----:B---3--:R-:W-:-:S15]  /*101920*/  HMMA.1688.F32.TF32 R8, R4, R64, R8 ;  /* 0x000000400408723c */ /* 0x008fde0000081008 */
[----:B------:R-:W-:-:S09]  /*101930*/  NOP ;  /* 0x0000000000007918 */ /* 0x000fd20000000000 */
[----:B-1----:R-:W-:Y:S01]  /*101940*/  MOV R42, R8 ;  /* 0x00000008002a7202 */ /* 0x002fe20000000f00 */
[----:B--2---:R-:W-:Y:S02]  /*101950*/  IMAD.MOV.U32 R43, RZ, RZ, R9 ;  /* 0x000000ffff2b7224 */ /* 0x004fe400078e0009 */
[----:B------:R-:W-:Y:S01]  /*101960*/  IMAD.MOV.U32 R35, RZ, RZ, R10 ;  /* 0x000000ffff237224 */ /* 0x000fe200078e000a */
[----:B------:R-:W-:-:S05]  /*101970*/  MOV R34, R11 ;  /* 0x0000000b00227202 */ /* 0x000fca0000000f00 */
        /* <DEDUP_REMOVED lines=8> */
[----:B------:R-:W2:Y:S04]  /*101a00*/  LDL.LU R12, [R1+0x1740] ;  /* 0x00174000010c7983 */ /* 0x000ea80000300800 */
[----:B------:R-:W2:Y:S04]  /*101a10*/  LDL.LU R13, [R1+0x1744] ;  /* 0x00174400010d7983 */ /* 0x000ea80000300800 */
[----:B------:R-:W2:Y:S04]  /*101a20*/  LDL.LU R14, [R1+0x1748] ;  /* 0x00174800010e7983 */ /* 0x000ea80000300800 */
[----:B------:R-:W2:Y:S01]  /*101a30*/  LDL.LU R15, [R1+0x174c] ;  /* 0x00174c00010f7983 */ /* 0x000ea20000300800 */
[----:B----4-:R-:W-:Y:S03]  /*101a40*/  HMMA.1688.F32.TF32 R8, R4, R60, R248 ;  /* 0x0000003c0408723c */ /* 0x010fe600000810f8 */
[----:B------:R-:W4:Y:S04]  /*101a50*/  LDL.LU R248, [R1+0x1720] ;  /* 0x0017200001f87983 */ /* 0x000f280000300800 */
[----:B------:R-:W4:Y:S04]  /*101a60*/  LDL.LU R249, [R1+0x1724] ;  /* 0x0017240001f97983 */ /* 0x000f280000300800 */
[----:B------:R-:W4:Y:S04]  /*101a70*/  LDL.LU R250, [R1+0x1728] ;  /* 0x0017280001fa7983 */ /* 0x000f280000300800 */
[----:B------:R-:W4:Y:S09]  /*101a80*/  LDL.LU R251, [R1+0x172c] ;  /* 0x00172c0001fb7983 */ /* 0x000f320000300800 */
[----:B------:R-:W-:-:S02]  /*101a90*/  IMAD.MOV.U32 R58, RZ, RZ, R8 ;  /* 0x000000ffff3a7224 */ /* 0x000fc400078e0008 */
[----:B------:R-:W-:Y:S01]  /*101aa0*/  IMAD.MOV.U32 R59, RZ, RZ, R9 ;  /* 0x000000ffff3b7224 */ /* 0x000fe200078e0009 */
[----:B------:R-:W3:Y:S01]  /*101ab0*/  LDL.LU R8, [R1+0x1730] ;  /* 0x0017300001087983 */ /* 0x000ee20000300800 */
[----:B------:R-:W-:-:S03]  /*101ac0*/  MOV R62, R10 ;  /* 0x0000000a003e7202 */ /* 0x000fc60000000f00 */
[----:B------:R-:W3:Y:S01]  /*101ad0*/  LDL.LU R9, [R1+0x1734] ;  /* 0x0017340001097983 */ /* 0x000ee20000300800 */
[----:B------:R-:W-:-:S03]  /*101ae0*/  IMAD.MOV.U32 R63, RZ, RZ, R11 ;  /* 0x000000ffff3f7224 */ /* 0x000fc600078e000b */
[----:B------:R-:W3:Y:S04]  /*101af0*/  LDL.LU R10, [R1+0x1738] ;  /* 0x00173800010a7983 */ /* 0x000ee80000300800 */
[----:B------:R-:W3:Y:S01]  /*101b00*/  LDL.LU R11, [R1+0x173c] ;  /* 0x00173c00010b7983 */ /* 0x000ee20000300800 */
[----:B------:R-:W-:Y:S01]  /*101b10*/  IMAD.MOV.U32 R114, RZ, RZ, R24 ;  /* 0x000000ffff727224 */ /* 0x000fe200078e0018 */
[----:B------:R-:W-:Y:S01]  /*101b20*/  MOV R126, R25 ;  /* 0x00000019007e7202 */ /* 0x000fe20000000f00 */
[----:B------:R-:W-:Y:S02]  /*101b30*/  IMAD.MOV.U32 R127, RZ, RZ, R26 ;  /* 0x000000ffff7f7224 */ /* 0x000fe400078e001a */
[----:B------:R-:W-:Y:S02]  /*101b40*/  IMAD.MOV.U32 R115, RZ, RZ, R27 ;  /* 0x000000ffff737224 */ /* 0x000fe400078e001b */
[----:B------:R-:W-:Y:S01]  /*101b50*/  HMMA.1688.F32.TF32 R24, R4, R56, R228 ;  /* 0x000000380418723c */ /* 0x000fe200000810e4 */
[----:B------:R-:W-:-:S15]  /*101b60*/  STL [R1+0x8a04], R63 ;  /* 0x008a043f01007387 */ /* 0x000fde0000100800 */
[----:B------:R-:W-:-:S08]  /*101b70*/  NOP ;  /* 0x0000000000007918 */ /* 0x000fd00000000000 */
[----:B------:R-:W-:Y:S01]  /*101b80*/  IMAD.MOV.U32 R66, RZ, RZ, R24 ;  /* 0x000000ffff427224 */ /* 0x000fe200078e0018 */
[----:B------:R-:W-:Y:S01]  /*101b90*/  MOV R67, R25 ;  /* 0x0000001900437202 */ /* 0x000fe20000000f00 */
[----:B------:R-:W-:Y:S02]  /*101ba0*/  IMAD.MOV.U32 R70, RZ, RZ, R26 ;  /* 0x000000ffff467224 */ /* 0x000fe400078e001a */
[----:B------:R-:W-:Y:S02]  /*101bb0*/  IMAD.MOV.U32 R71, RZ, RZ, R27 ;  /* 0x000000ffff477224 */ /* 0x000fe400078e001b */
[----:B------:R-:W-:Y:S01]  /*101bc0*/  HMMA.1688.F32.TF32 R24, R4, R52, R240 ;  /* 0x000000340418723c */ /* 0x000fe200000810f0 */
[----:B------:R-:W-:Y:S04]  /*101bd0*/  STL [R1+0x8a00], R62 ;  /* 0x008a003e01007387 */ /* 0x000fe80000100800 */
[----:B------:R4:W-:Y:S04]  /*101be0*/  STL [R1+0x89fc], R59 ;  /* 0x0089fc3b01007387 */ /* 0x0009e80000100800 */
[----:B------:R4:W-:Y:S04]  /*101bf0*/  STL [R1+0x89f8], R58 ;  /* 0x0089f83a01007387 */ /* 0x0009e80000100800 */
[----:B------:R-:W-:Y:S04]  /*101c00*/  STL [R1+0x8a14], R71 ;  /* 0x008a144701007387 */ /* 0x000fe80000100800 */
[----:B------:R-:W-:Y:S04]  /*101c10*/  STL [R1+0x8a10], R70 ;  /* 0x008a104601007387 */ /* 0x000fe80000100800 */
[----:B------:R4:W-:Y:S04]  /*101c20*/  STL [R1+0x8a0c], R67 ;  /* 0x008a0c4301007387 */ /* 0x0009e80000100800 */
[----:B------:R4:W-:Y:S01]  /*101c30*/  STL [R1+0x8a08], R66 ;  /* 0x008a084201007387 */ /* 0x0009e20000100800 */
[----:B------:R-:W-:Y:S01]  /*101c40*/  IMAD.MOV.U32 R75, RZ, RZ, R25 ;  /* 0x000000ffff4b7224 */ /* 0x000fe200078e0019 */
[----:B------:R-:W-:-:S04]  /*101c50*/  MOV R74, R24 ;  /* 0x00000018004a7202 */ /* 0x000fc80000000f00 */
        /* <DEDUP_REMOVED lines=50> */
[----:B---3--:R-:W-:-:S15]  /*101f80*/  HMMA.1688.F32.TF32 R8, R4, R40, R8 ;  /* 0x000000280408723c */ /* 0x008fde0000081008 */
[----:B------:R-:W-:-:S09]  /*101f90*/  NOP ;  /* 0x0000000000007918 */ /* 0x000fd20000000000 */
[----:B-1----:R-:W-:Y:S01]  /*101fa0*/  MOV R43, R8 ;  /* 0x00000008002b7202 */ /* 0x002fe20000000f00 */
[----:B------:R-:W-:Y:S02]  /*101fb0*/  IMAD.MOV.U32 R42, RZ, RZ, R9 ;  /* 0x000000ffff2a7224 */ /* 0x000fe400078e0009 */
[----:B------:R-:W-:Y:S01]  /*101fc0*/  IMAD.MOV.U32 R55, RZ, RZ, R10 ;  /* 0x000000ffff377224 */ /* 0x000fe200078e000a */
[----:B------:R-:W-:Y:S02]  /*101fd0*/  MOV R54, R11 ;  /* 0x0000000b00367202 */ /* 0x000fe40000000f00 */
[C---:B----4-:R-:W-:Y:S07]  /*101fe0*/  HMMA.1688.F32.TF32 R8, R4.reuse, R36, R248 ;  /* 0x000000240408723c */ /* 0x050fee00000810f8 */
[----:B------:R-:W-:Y:S01]  /*101ff0*/  IMAD.MOV.U32 R248, RZ, RZ, R0 ;  /* 0x000000fffff87224 */ /* 0x000fe200078e0000 */
[----:B------:R-:W-:Y:S01]  /*102000*/  MOV R249, R252 ;  /* 0x000000fc00f97202 */ /* 0x000fe20000000f00 */
[----:B------:R-:W3:Y:S04]  /*102010*/  LDL.LU R0, [R1+0x8fd8] ;  /* 0x008fd80001007983 */ /* 0x000ee80000300800 */
[----:B------:R-:W4:Y:S01]  /*102020*/  LDL.LU R252, [R1+0x8fd4] ;  /* 0x008fd40001fc7983 */ /* 0x000f220000300800 */
[----:B------:R-:W-:-:S15]  /*102030*/  HMMA.1688.F32.TF32 R16, R4, R48, R16 ;  /* 0x000000300410723c */ /* 0x000fde0000081010 */
        /* <DEDUP_REMOVED lines=17> */
[----:B------:R-:W2:Y:S04]  /*102150*/  LDL R228, [R1+0x10] ;  /* 0x0000100001e47983 */ /* 0x000ea80000100800 */
[----:B------:R-:W2:Y:S04]  /*102160*/  LDL R229, [R1+0x14] ;  /* 0x0000140001e57983 */ /* 0x000ea80000100800 */
[----:B------:R-:W2:Y:S04]  /*102170*/  LDL R224, [R1+0x20] ;  /* 0x0000200001e07983 */ /* 0x000ea80000100800 */
[----:B------:R-:W2:Y:S01]  /*102180*/  LDL R225, [R1+0x24] ;  /* 0x0000240001e17983 */ /* 0x000ea20000100800 */
[----:B----4-:R-:W-:-:S03]  /*102190*/  IMAD.MOV.U32 R236, RZ, RZ, R252 ;  /* 0x000000ffffec7224 */ /* 0x010fc600078e00fc */
        /* <DEDUP_REMOVED lines=13> */
[----:B---3--:R-:W-:-:S02]  /*102270*/  IMAD.MOV.U32 R237, RZ, RZ, R0 ;  /* 0x000000ffffed7224 */ /* 0x008fc400078e0000 */
        /* <DEDUP_REMOVED lines=12> */
[C---:B--2---:R-:W-:Y:S06]  /*102340*/  HMMA.1688.F32.TF32 R188, R4.reuse, R32, R188 ;  /* 0x0000002004bc723c */ /* 0x044fec00000810bc */
[----:B------:R-:W-:Y:S06]  /*102350*/  HMMA.1688.F32.TF32 R4, R4, R28, R216 ;  /* 0x0000001c0404723c */ /* 0x000fec00000810d8 */
[----:B------:R-:W-:-:S12]  /*102360*/  HMMA.1688.F32.TF32 R248, R244, R248, R16 ;  /* 0x000000f8f4f8723c */ /* 0x000fd80000081010 */
[----:B------:R-:W-:Y:S01]  /*102370*/  IMAD.MOV.U32 R34, RZ, RZ, R190 ;  /* 0x000000ffff227224 */ /* 0x000fe200078e00be */
[----:B------:R-:W-:Y:S02]  /*102380*/  MOV R35, R191 ;  /* 0x000000bf00237202 */ /* 0x000fe40000000f00 */
[----:B------:R-:W-:Y:S01]  /*102390*/  MOV R59, R188 ;  /* 0x000000bc003b7202 */ /* 0x000fe20000000f00 */
[----:B------:R-:W-:Y:S01]  /*1023a0*/  IMAD.MOV.U32 R58, RZ, RZ, R189 ;  /* 0x000000ffff3a7224 */ /* 0x000fe200078e00bd */
[----:B------:R-:W2:Y:S04]  /*1023b0*/  LDL.LU.64 R190, [R1+0x8fc8] ;  /* 0x008fc80001be7983 */ /* 0x000ea80000300a00 */
[----:B------:R-:W2:Y:S04]  /*1023c0*/  LDL.LU.64 R188, [R1+0x8fc0] ;  /* 0x008fc00001bc7983 */ /* 0x000ea80000300a00 */
[----:B------:R-:W2:Y:S04]  /*1023d0*/  LDL.LU.64 R218, [R1+0x8fb8] ;  /* 0x008fb80001da7983 */ /* 0x000ea80000300a00 */
[----:B------:R-:W2:Y:S01]  /*1023e0*/  LDL.LU.64 R216, [R1+0x8fb0] ;  /* 0x008fb00001d87983 */ /* 0x000ea20000300a00 */
[----:B------:R-:W-:-:S02]  /*1023f0*/  IMAD.MOV.U32 R67, RZ, RZ, R4 ;  /* 0x000000ffff437224 */ /* 0x000fc400078e0004 */
[----:B------:R-:W-:Y:S01]  /*102400*/  IMAD.MOV.U32 R66, RZ, RZ, R5 ;  /* 0x000000ffff427224 */ /* 0x000fe200078e0005 */
[----:B------:R-:W2:Y:S01]  /*102410*/  LDL.LU R4, [R1+0x1290] ;  /* 0x0012900001047983 */ /* 0x000ea20000300800 */
[----:B------:R-:W-:-:S03]  /*102420*/  MOV R63, R6 ;  /* 0x00000006003f7202 */ /* 0x000fc60000000f00 */
[----:B------:R-:W2:Y:S01]  /*102430*/  LDL.LU R5, [R1+0x1294] ;  /* 0x0012940001057983 */ /* 0x000ea20000300800 */
[----:B------:R-:W-:-:S03]  /*102440*/  IMAD.MOV.U32 R62, RZ, RZ, R7 ;  /* 0x000000ffff3e7224 */ /* 0x000fc600078e0007 */
[----:B------:R-:W2:Y:S04]  /*102450*/  LDL.LU R6, [R1+0x1298] ;  /* 0x0012980001067983 */ /* 0x000ea80000300800 */
[----:B------:R-:W2:Y:S01]  /*102460*/  LDL.LU R7, [R1+0x129c] ;  /* 0x00129c0001077983 */ /* 0x000ea20000300800 */
[C---:B----4-:R-:W-:Y:S06]  /*102470*/  HMMA.1688.F32.TF32 R236, R244.reuse, R236, R208 ;  /* 0x000000ecf4ec723c */ /* 0x050fec00000810d0 */
[C---:B------:R-:W-:Y:S01]  /*102480*/  HMMA.1688.F32.TF32 R224, R244.reuse, R224, R232 ;  /* 0x000000e0f4e0723c */ /* 0x040fe200000810e8 */
[----:B------:R-:W4:Y:S05]  /*102490*/  LDL.LU.64 R208, [R1+0x8fa8] ;  /* 0x008fa80001d07983 */ /* 0x000f2a0000300a00 */
[----:B------:R-:W-:-:S12]  /*1024a0*/  HMMA.1688.F32.TF32 R228, R244, R228, R240 ;  /* 0x000000e4f4e4723c */ /* 0x000fd800000810f0 */
[----:B------:R-:W-:Y:S02]  /*1024b0*/  IMAD.MOV.U32 R71, RZ, RZ, R238 ;  /* 0x000000ffff477224 */ /* 0x000fe400078e00ee */
[----:B------:R-:W-:Y:S02]  /*1024c0*/  IMAD.MOV.U32 R70, RZ, RZ, R239 ;  /* 0x000000ffff467224 */ /* 0x000fe400078e00ef */
[----:B------:R-:W-:Y:S01]  /*1024d0*/  IMAD.MOV.U32 R75, RZ, RZ, R236 ;  /* 0x000000ffff4b7224 */ /* 0x000fe200078e00ec */
[----:B------:R-:W-:Y:S01]  /*1024e0*/  MOV R74, R237 ;  /* 0x000000ed004a7202 */ /* 0x000fe20000000f00 */
[----:B------:R-:W4:Y:S04]  /*1024f0*/  LDL.LU.64 R238, [R1+0x8fa0] ;  /* 0x008fa00001ee7983 */ /* 0x000f280000300a00 */
[----:B------:R-:W4:Y:S04]  /*102500*/  LDL.LU.64 R236, [R1+0x8f98] ;  /* 0x008f980001ec7983 */ /* 0x000f280000300a00 */
[----:B------:R-:W4:Y:S04]  /*102510*/  LDL.LU.64 R234, [R1+0x8f90] ;  /* 0x008f900001ea7983 */ /* 0x000f280000300a00 */
[----:B------:R-:W4:Y:S01]  /*102520*/  LDL.LU.64 R232, [R1+0x8f88] ;  /* 0x008f880001e87983 */ /* 0x000f220000300a00 */
[----:B------:R-:W-:Y:S01]  /*102530*/  IMAD.MOV.U32 R87, RZ, RZ, R226 ;  /* 0x000000ffff577224 */ /* 0x000fe200078e00e2 */
[----:B------:R-:W-:-:S02]  /*102540*/  MOV R79, R227 ;  /* 0x000000e3004f7202 */ /* 0x000fc40000000f00 */
[----:B------:R-:W-:Y:S01]  /*102550*/  MOV R90, R224 ;  /* 0x000000e0005a7202 */ /* 0x000fe20000000f00 */
[----:B------:R-:W-:Y:S01]  /*102560*/  IMAD.MOV.U32 R91, RZ, RZ, R225 ;  /* 0x000000ffff5b7224 */ /* 0x000fe200078e00e1 */
[----:B------:R-:W4:Y:S04]  /*102570*/  LDL.LU.64 R226, [R1+0x8f80] ;  /* 0x008f800001e27983 */ /* 0x000f280000300a00 */
[----:B------:R-:W4:Y:S04]  /*102580*/  LDL.LU.64 R224, [R1+0x8f78] ;  /* 0x008f780001e07983 */ /* 0x000f280000300a00 */
[----:B------:R-:W4:Y:S04]  /*102590*/  LDL.LU.64 R242, [R1+0x8f70] ;  /* 0x008f700001f27983 */ /* 0x000f280000300a00 */
[----:B------:R-:W4:Y:S04]  /*1025a0*/  LDL.LU.64 R240, [R1+0x8f68] ;  /* 0x008f680001f07983 */ /* 0x000f280000300a00 */
[----:B------:R-:W-:Y:S04]  /*1025b0*/  STL.64 [R1+0x360], R228 ;  /* 0x000360e401007387 */ /* 0x000fe80000100a00 */
[----:B------:R1:W-:Y:S04]  /*1025c0*/  STL.64 [R1+0x368], R230 ;  /* 0x000368e601007387 */ /* 0x0003e80000100a00 */
[----:B-1----:R-:W4:Y:S04]  /*1025d0*/  LDL.LU.64 R230, [R1+0x8f60] ;  /* 0x008f600001e67983 */ /* 0x002f280000300a00 */
[----:B------:R-:W4:Y:S04]  /*1025e0*/  LDL.LU.64 R228, [R1+0x8f58] ;  /* 0x008f580001e47983 */ /* 0x000f280000300a00 */
[----:B------:R-:W4:Y:S04]  /*1025f0*/  LDL.LU.64 R16, [R1+0x8f50] ;  /* 0x008f500001107983 */ /* 0x000f280000300a00 */
        /* <DEDUP_REMOVED lines=38> */
[C---:B----4-:R-:W-:Y:S02]  /*102860*/  HMMA.1688.F32.TF32 R24, R244.reuse, R216, R192 ;  /* 0x000000d8f418723c */ /* 0x050fe400000810c0 */
[----:B------:R-:W-:Y:S04]  /*102870*/  STL.64 [R1+0x2c0], R4 ;  /* 0x0002c00401007387 */ /* 0x000fe80000100a00 */
[----:B------:R1:W-:Y:S02]  /*102880*/  STL.64 [R1+0x2c8], R6 ;  /* 0x0002c80601007387 */ /* 0x0003e40000100a00 */
[C---:B-1----:R-:W-:Y:S09]  /*102890*/  HMMA.1688.F32.TF32 R4, R244.reuse, R212, R200 ;  /* 0x000000d4f404723c */ /* 0x042ff200000810c8 */
[----:B------:R-:W-:Y:S04]  /*1028a0*/  STL.64 [R1+0x2b0], R136 ;  /* 0x0002b08801007387 */ /* 0x000fe80000100a00 */
[----:B------:R-:W-:Y:S04]  /*1028b0*/  STL.64 [R1+0x2b8], R138 ;  /* 0x0002b88a01007387 */ /* 0x000fe80000100a00 */
        /* <DEDUP_REMOVED lines=50> */
[C---:B---3--:R-:W-:Y:S06]  /*102be0*/  HMMA.1688.F32.TF32 R200, R244.reuse, R204, R200 ;  /* 0x000000ccf4c8723c */ /* 0x048fec00000810c8 */
[----:B----4-:R-:W-:-:S15]  /*102bf0*/  HMMA.1688.F32.TF32 R192, R244, R208, R192 ;  /* 0x000000d0f4c0723c */ /* 0x010fde00000810c0 */
[----:B------:R-:W-:-:S08]  /*102c00*/  NOP ;  /* 0x0000000000007918 */ /* 0x000fd00000000000 */
        /* <DEDUP_REMOVED lines=9> */
[----:B------:R4:W-:Y:S01]  /*102ca0*/  STL.64 [R1+0x8e68], R204 ;  /* 0x008e68cc01007387 */ /* 0x0009e20000100a00 */
[C---:B--2---:R-:W-:Y:S06]  /*102cb0*/  HMMA.1688.F32.TF32 R4, R244.reuse, R196, R4 ;  /* 0x000000c4f404723c */ /* 0x044fec0000081004 */
[----:B----4-:R-:W-:Y:S01]  /*102cc0*/  HMMA.1688.F32.TF32 R204, R244, R200, R212 ;  /* 0x000000c8f4cc723c */ /* 0x010fe200000810d4 */
[----:B---3--:R-:W-:Y:S05]  /*102cd0*/  STL.64 [R1+0x8e60], R202 ;  /* 0x008e60ca01007387 */ /* 0x008fea0000100a00 */
[----:B------:R-:W-:-:S15]  /*102ce0*/  STL.64 [R1+0x8e58], R200 ;  /* 0x008e58c801007387 */ /* 0x000fde0000100a00 */
        /* <DEDUP_REMOVED lines=141> */
[----:B-1----:R-:W3:Y:S01]  /*1035c0*/  LDL.LU.64 R152, [R1+0x8ed8] ;  /* 0x008ed80001987983 */ /* 0x002ee20000300a00 */
[C---:B------:R-:W-:Y:S06]  /*1035d0*/  HMMA.1688.F32.TF32 R144, R244.reuse, R148, R144 ;  /* 0x00000094f490723c */ /* 0x040fec0000081090 */
[----:B---3--:R-:W-:-:S15]  /*1035e0*/  HMMA.1688.F32.TF32 R4, R244, R152, R4 ;  /* 0x00000098f404723c */ /* 0x008fde0000081004 */
[----:B------:R-:W-:-:S08]  /*1035f0*/  NOP ;  /* 0x0000000000007918 */ /* 0x000fd00000000000 */
[----:B------:R-:W-:Y:S04]  /*103600*/  STL.64 [R1+0x1a0], R4 ;  /* 0x0001a00401007387 */ /* 0x000fe80000100a00 */
[----:B------:R-:W-:Y:S04]  /*103610*/  STL.64 [R1+0x1a8], R6 ;  /* 0x0001a80601007387 */ /* 0x000fe80000100a00 */
[----:B------:R-:W-:Y:S04]  /*103620*/  STL.64 [R1+0x790], R144 ;  /* 0x0007909001007387 */ /* 0x000fe80000100a00 */
[----:B------:R1:W-:Y:S01]  /*103630*/  STL.64 [R1+0x798], R146 ;  /* 0x0007989201007387 */ /* 0x0003e20000100a00 */
[----:B------:R-:W-:Y:S01]  /*103640*/  HMMA.1688.F32.TF32 R168, R244, R132, R168 ;  /* 0x00000084f4a8723c */ /* 0x000fe200000810a8 */
[----:B------:R-:W-:-:S02]  /*103650*/  LOP3.LUT R0, R252, 0x20, RZ, 0x3c, !PT ;  /* 0x00000020fc007812 */ /* 0x000fc400078e3cff */
[----:B------:R-:W-:Y:S04]  /*103660*/  LDS R4, [R252+UR12+0x85080] ;  /* 0x0850800cfc047984 */ /* 0x000fe80008000800 */
[----:B------:R-:W-:Y:S04]  /*103670*/  LDS R6, [R252+UR12+0x85480] ;  /* 0x0854800cfc067984 */ /* 0x000fe80008000800 */
[----:B------:R-:W-:Y:S04]  /*103680*/  LDS R5, [R0+UR12+0x85080] ;  /* 0x0850800c00057984 */ /* 0x000fe80008000800 */
[----:B------:R-:W3:Y:S04]  /*103690*/  LDS R7, [R0+UR12+0x85480] ;  /* 0x0854800c00077984 */ /* 0x000ee80008000800 */
        /* <DEDUP_REMOVED lines=28> */
[----:B--2---:R-:W-:-:S15]  /*103860*/  HMMA.1688.F32.TF32 R176, R244, R24, R176 ;  /* 0x00000018f4b0723c */ /* 0x004fde00000810b0 */
[----:B------:R-:W-:-:S08]  /*103870*/  NOP ;  /* 0x0000000000007918 */ /* 0x000fd00000000000 */
        /* <DEDUP_REMOVED lines=25> */
[----:B-1----:R-:W-:Y:S02]  /*103a10*/  HMMA.1688.F32.TF32 R104, R244, R100, R212 ;  /* 0x00000064f468723c */ /* 0x002fe400000810d4 */
[----:B------:R-:W-:Y:S04]  /*103a20*/  STL.64 [R1+0x6c0], R108 ;  /* 0x0006c06c01007387 */ /* 0x000fe80000100a00 */
[----:B------:R-:W-:Y:S04]  /*103a30*/  STL.64 [R1+0x6c8], R110 ;  /* 0x0006c86e01007387 */ /* 0x000fe80000100a00 */
[----:B------:R-:W2:-:S13]  /*103a40*/  LDL.LU R212, [R1+0x1530] ;  /* 0x0015300001d47983 */ /* 0x000e9a0000300800 */
        /* <DEDUP_REMOVED lines=74> */
[C---:B---3--:R-:W-:Y:S06]  /*103ef0*/  HMMA.1688.F32.TF32 R96, R244.reuse, R88, R108 ;  /* 0x00000058f460723c */ /* 0x048fec000008106c */
[C---:B----4-:R-:W-:Y:S06]  /*103f00*/  HMMA.1688.F32.TF32 R92, R244.reuse, R84, R112 ;  /* 0x00000054f45c723c */ /* 0x050fec0000081070 */
[C---:B------:R-:W-:Y:S11]  /*103f10*/  HMMA.1688.F32.TF32 R100, R244.reuse, R80, R168 ;  /* 0x00000050f464723c */ /* 0x040ff600000810a8 */
[----:B------:R-:W-:Y:S04]  /*103f20*/  STL.64 [R1+0x680], R96 ;  /* 0x0006806001007387 */ /* 0x000fe80000100a00 */
[----:B------:R1:W-:Y:S02]  /*103f30*/  STL.64 [R1+0x688], R98 ;  /* 0x0006886201007387 */ /* 0x0003e40000100a00 */
[C---:B-1----:R-:W-:Y:S02]  /*103f40*/  HMMA.1688.F32.TF32 R96, R244.reuse, R76, R172 ;  /* 0x0000004cf460723c */ /* 0x042fe400000810ac */
[----:B------:R-:W-:Y:S04]  /*103f50*/  STL.64 [R1+0x670], R92 ;  /* 0x0006705c01007387 */ /* 0x000fe80000100a00 */
[----:B------:R1:W-:Y:S04]  /*103f60*/  STL.64 [R1+0x678], R94 ;  /* 0x0006785e01007387 */ /* 0x0003e80000100a00 */
[----:B------:R-:W-:Y:S04]  /*103f70*/  STL.64 [R1+0x660], R100 ;  /* 0x0006606401007387 */ /* 0x000fe80000100a00 */
[----:B------:R-:W-:Y:S04]  /*103f80*/  STL.64 [R1+0x668], R102 ;  /* 0x0006686601007387 */ /* 0x000fe80000100a00 */
[----:B------:R-:W-:Y:S01]  /*103f90*/  STL.64 [R1+0x8d80], R74 ;  /* 0x008d804a01007387 */ /* 0x000fe20000100a00 */
[C---:B-1----:R-:W-:Y:S04]  /*103fa0*/  HMMA.1688.F32.TF32 R92, R244.reuse, R72, R176 ;  /* 0x00000048f45c723c */ /* 0x042fe800000810b0 */
[----:B------:R-:W-:Y:S04]  /*103fb0*/  STL.64 [R1+0x650], R96 ;  /* 0x0006506001007387 */ /* 0x000fe80000100a00 */
[----:B------:R-:W-:Y:S04]  /*103fc0*/  STL.64 [R1+0x658], R98 ;  /* 0x0006586201007387 */ /* 0x000fe80000100a00 */
[----:B------:R1:W-:Y:S02]  /*103fd0*/  STL.64 [R1+0x8d78], R72 ;  /* 0x008d784801007387 */ /* 0x0003e40000100a00 */
[C---:B-1----:R-:W-:Y:S09]  /*103fe0*/  HMMA.1688.F32.TF32 R72, R244.reuse, R68, R180 ;  /* 0x00000044f448723c */ /* 0x042ff200000810b4 */
        /* <DEDUP_REMOVED lines=15> */
[----:B------:R1:W-:Y:S02]  /*1040e0*/  STL.64 [R1+0x618], R66 ;  /* 0x0006184201007387 */ /* 0x0003e40000100a00 */
[C---:B-1----:R-:W-:Y:S06]  /*1040f0*/  HMMA.1688.F32.TF32 R64, R244.reuse, R56, R192 ;  /* 0x00000038f440723c */ /* 0x042fec00000810c0 */
[----:B------:R-:W-:Y:S01]  /*104100*/  HMMA.1688.F32.TF32 R60, R244, R52, R196 ;  /* 0x00000034f43c723c */ /* 0x000fe200000810c4 */
[----:B------:R-:W-:-:S15]  /*104110*/  STL.64 [R1+0x8d40], R54 ;  /* 0x008d403601007387 */ /* 0x000fde0000100a00 */
[----:B------:R-:W-:-:S01]  /*104120*/  NOP ;  /* 0x0000000000007918 */ /* 0x000fc20000000000 */
        /* <DEDUP_REMOVED lines=10> */
[----:B------:R1:W-:Y:S02]  /*1041d0*/  STL.64 [R1+0x5e8], R54 ;  /* 0x0005e83601007387 */ /* 0x0003e40000100a00 */
[----:B-1----:R-:W-:Y:S02]  /*1041e0*/  HMMA.1688.F32.TF32 R52, R244, R44, R204 ;  /* 0x0000002cf434723c */ /* 0x002fe400000810cc */
[----:B------:R-:W2:-:S15]  /*1041f0*/  LDL.LU R204, [R1+0xcd0] ;  /* 0x000cd00001cc7983 */ /* 0x000e9e0000300800 */
[----:B------:R-:W-:-:S06]  /*104200*/  NOP ;  /* 0x0000000000007918 */ /* 0x000fcc0000000000 */
[----:B------:R-:W-:Y:S04]  /*104210*/  STL.64 [R1+0x5d0], R52 ;  /* 0x0005d03401007387 */ /* 0x000fe80000100a00 */
[----:B------:R-:W-:Y:S04]  /*104220*/  STL.64 [R1+0x5d8], R54 ;  /* 0x0005d83601007387 */ /* 0x000fe80000100a00 */
        /* <DEDUP_REMOVED lines=45> */
[----:B------:R-:W3:Y:S04]  /*104500*/  LDL.LU.64 R92, [R1+0x30] ;  /* 0x00003000015c7983 */ /* 0x000ee80000300a00 */
[----:B------:R-:W3:Y:S04]  /*104510*/  LDL.LU.64 R100, [R1+0x20] ;  /* 0x0000200001647983 */ /* 0x000ee80000300a00 */
        /* <DEDUP_REMOVED lines=26> */
[C---:B-1----:R-:W-:Y:S06]  /*1046c0*/  HMMA.1688.F32.TF32 R48, R244.reuse, R36, R60 ;  /* 0x00000024f430723c */ /* 0x042fec000008103c */
[C---:B----4-:R-:W-:Y:S06]  /*1046d0*/  HMMA.1688.F32.TF32 R60, R244.reuse, R32, R64 ;  /* 0x00000020f43c723c */ /* 0x050fec0000081040 */
[----:B--2---:R-:W-:Y:S11]  /*1046e0*/  HMMA.1688.F32.TF32 R52, R244, R28, R68 ;  /* 0x0000001cf434723c */ /* 0x004ff60000081044 */
[----:B------:R-:W-:Y:S04]  /*1046f0*/  STL.64 [R1+0x5b0], R48 ;  /* 0x0005b03001007387 */ /* 0x000fe80000100a00 */
[----:B------:R3:W-:Y:S02]  /*104700*/  STL.64 [R1+0x5b8], R50 ;  /* 0x0005b83201007387 */ /* 0x0007e40000100a00 */
[C---:B---3--:R-:W-:Y:S02]  /*104710*/  HMMA.1688.F32.TF32 R48, R4.reuse, R92, R72 ;  /* 0x0000005c0430723c */ /* 0x048fe40000081048 */
[----:B------:R-:W-:Y:S04]  /*104720*/  STL.64 [R1+0x5a0], R60 ;  /* 0x0005a03c01007387 */ /* 0x000fe80000100a00 */
[----:B------:R-:W-:Y:S04]  /*104730*/  STL.64 [R1+0x5a8], R62 ;  /* 0x0005a83e01007387 */ /* 0x000fe80000100a00 */
[----:B------:R-:W-:Y:S04]  /*104740*/  STL.64 [R1+0x190], R52 ;  /* 0x0001903401007387 */ /* 0x000fe80000100a00 */
[----:B------:R-:W-:Y:S09]  /*104750*/  STL.64 [R1+0x198], R54 ;  /* 0x0001983601007387 */ /* 0x000ff20000100a00 */
[----:B------:R-:W-:Y:S04]  /*104760*/  STL.64 [R1+0x180], R48 ;  /* 0x0001803001007387 */ /* 0x000fe80000100a00 */
[----:B------:R1:W-:Y:S02]  /*104770*/  STL.64 [R1+0x188], R50 ;  /* 0x0001883201007387 */ /* 0x0003e40000100a00 */
[----:B-1----:R-:W-:-:S15]  /*104780*/  HMMA.1688.F32.TF32 R48, R4, R100, R96 ;  /* 0x000000640430723c */ /* 0x002fde0000081060 */
[----:B------:R-:W-:-:S08]  /*104790*/  NOP ;  /* 0x0000000000007918 */ /* 0x000fd00000000000 */
        /* <DEDUP_REMOVED lines=42> */
[----:B------:R1:W-:Y:S01]  /*104a40*/  STL.64 [R1+0xd0], R48 ;  /* 0x0000d03001007387 */ /* 0x0003e20000100a00 */
[----:B------:R-:W-:-:S03]  /*104a50*/  IMAD.MOV.U32 R154, RZ, RZ, R108 ;  /* 0x000000ffff9a7224 */ /* 0x000fc600078e006c */
[----:B------:R2:W-:Y:S04]  /*104a60*/  STL.64 [R1+0xd8], R50 ;  /* 0x0000d83201007387 */ /* 0x0005e80000100a00 */
[----:B------:R-:W3:Y:S04]  /*104a70*/  LDL.LU R108, [R1+0x1480] ;  /* 0x00148000016c7983 */ /* 0x000ee80000300800 */
[----:B------:R-:W-:Y:S04]  /*104a80*/  STL.64 [R1+0xc0], R12 ;  /* 0x0000c00c01007387 */ /* 0x000fe80000100a00 */
[----:B------:R-:W-:Y:S01]  /*104a90*/  STL.64 [R1+0xc8], R14 ;  /* 0x0000c80e01007387 */ /* 0x000fe20000100a00 */
[----:B------:R-:W-:-:S02]  /*104aa0*/  MOV R155, R109 ;  /* 0x0000006d009b7202 */ /* 0x000fc40000000f00 */
[----:B------:R-:W-:Y:S01]  /*104ab0*/  MOV R0, R100 ;  /* 0x0000006400007202 */ /* 0x000fe20000000f00 */
[----:B------:R-:W-:Y:S02]  /*104ac0*/  IMAD.MOV.U32 R2, RZ, RZ, R101 ;  /* 0x000000ffff027224 */ /* 0x000fe400078e0065 */
[----:B------:R-:W-:Y:S01]  /*104ad0*/  IMAD.MOV.U32 R210, RZ, RZ, R92 ;  /* 0x000000ffffd27224 */ /* 0x000fe200078e005c */
        /* <DEDUP_REMOVED lines=68> */
[----:B------:R-:W2:Y:S01]  /*104f20*/  LDL.LU R202, [R1+0xc78] ;  /* 0x000c780001ca7983 */ /* 0x000ea20000300800 */
[----:B------:R-:W-:-:S03]  /*104f30*/  IMAD.MOV.U32 R19, RZ, RZ, R168 ;  /* 0x000000ffff137224 */ /* 0x000fc600078e00a8 */
[----:B------:R-:W2:Y:S01]  /*104f40*/  LDL.LU R203, [R1+0xc7c] ;  /* 0x000c7c0001cb7983 */ /* 0x000ea20000300800 */
[----:B------:R-:W-:-:S03]  /*104f50*/  IMAD.MOV.U32 R18, RZ, RZ, R169 ;  /* 0x000000ffff127224 */ /* 0x000fc600078e00a9 */
        /* <DEDUP_REMOVED lines=45> */
[----:B------:R-:W3:Y:S01]  /*105230*/  LDL.LU.64 R212, [R1+0x8e88] ;  /* 0x008e880001d47983 */ /* 0x000ee20000300a00 */
[C---:B--2---:R-:W-:Y:S06]  /*105240*/  HMMA.1688.F32.TF32 R204, R4.reuse, R208, R204 ;  /* 0x000000d004cc723c */ /* 0x044fec00000810cc */
        /* <DEDUP_REMOVED lines=59> */
[----:B----4-:R-:W-:-:S15]  /*105600*/  HMMA.1688.F32.TF32 R12, R4, R172, R12 ;  /* 0x000000ac040c723c */ /* 0x010fde000008100c */
[----:B------:R-:W-:-:S08]  /*105610*/  NOP ;  /* 0x0000000000007918 */ /* 0x000fd00000000000 */
[----:B------:R-:W-:Y:S04]  /*105620*/  STL.64 [R1+0xb60], R12 ;  /* 0x000b600c01007387 */ /* 0x000fe80000100a00 */
[----:B------:R1:W-:Y:S02]  /*105630*/  STL.64 [R1+0xb68], R14 ;  /* 0x000b680e01007387 */ /* 0x0003e40000100a00 */
[C---:B-1----:R-:W-:Y:S06]  /*105640*/  HMMA.1688.F32.TF32 R12, R4.reuse, R168, R8 ;  /* 0x000000a8040c723c */ /* 0x042fec0000081008 */
[----:B------:R-:W-:Y:S01]  /*105650*/  HMMA.1688.F32.TF32 R8, R4, R160, R244 ;  /* 0x000000a00408723c */ /* 0x000fe200000810f4 */
[----:B------:R-:W-:Y:S04]  /*105660*/  LDS R244, [R3+UR12+0x85080] ;  /* 0x0850800c03f47984 */ /* 0x000fe80008000800 */
[----:B------:R-:W-:-:S12]  /*105670*/  LDS R246, [R3+UR12+0x85480] ;  /* 0x0854800c03f67984 */ /* 0x000fd80008000800 */
[----:B------:R-:W-:Y:S04]  /*105680*/  STL.64 [R1+0xb80], R12 ;  /* 0x000b800c01007387 */ /* 0x000fe80000100a00 */
[----:B------:R1:W-:Y:S04]  /*105690*/  STL.64 [R1+0xb88], R14 ;  /* 0x000b880e01007387 */ /* 0x0003e80000100a00 */
[----:B------:R-:W-:Y:S04]  /*1056a0*/  STL.64 [R1+0xba0], R248 ;  /* 0x000ba0f801007387 */ /* 0x000fe80000100a00 */
[----:B------:R-:W-:Y:S04]  /*1056b0*/  STL.64 [R1+0xba8], R250 ;  /* 0x000ba8fa01007387 */ /* 0x000fe80000100a00 */
[----:B------:R-:W-:Y:S04]  /*1056c0*/  STL.64 [R1+0xbd0], R8 ;  /* 0x000bd00801007387 */ /* 0x000fe80000100a00 */
[----:B------:R4:W-:Y:S01]  /*1056d0*/  STL.64 [R1+0xbd8], R10 ;  /* 0x000bd80a01007387 */ /* 0x0009e20000100a00 */
[C---:B-1----:R-:W-:Y:S06]  /*1056e0*/  HMMA.1688.F32.TF32 R12, R4.reuse, R156, R52 ;  /* 0x0000009c040c723c */ /* 0x042fec0000081034 */
[----:B----4-:R-:W-:-:S15]  /*1056f0*/  HMMA.1688.F32.TF32 R8, R4, R152, R48 ;  /* 0x000000980408723c */ /* 0x010fde0000081030 */
[----:B------:R-:W-:-:S02]  /*105700*/  NOP ;  /* 0x0000000000007918 */ /* 0x000fc40000000000 */
        /* <DEDUP_REMOVED lines=24> */
[C---:B----4-:R-:W-:Y:S01]  /*105890*/  HMMA.1688.F32.TF32 R12, R4.reuse, R124, R108 ;  /* 0x0000007c040c723c */ /* 0x050fe2000008106c */
[----:B------:R-:W-:Y:S04]  /*1058a0*/  STL.64 [R1+0xcb0], R8 ;  /* 0x000cb00801007387 */ /* 0x000fe80000100a00 */
[----:B------:R1:W-:Y:S02]  /*1058b0*/  STL.64 [R1+0xcb8], R10 ;  /* 0x000cb80a01007387 */ /* 0x0003e40000100a00 */
[----:B-1----:R-:W-:Y:S10]  /*1058c0*/  HMMA.1688.F32.TF32 R8, R4, R120, R112 ;  /* 0x000000780408723c */ /* 0x002ff40000081070 */
        /* <DEDUP_REMOVED lines=34> */
[----:B------:R-:W4:Y:S01]  /*105af0*/  LDL.LU R104, [R1+0x1440] ;  /* 0x0014400001687983 */ /* 0x000f220000300800 */
[----:B------:R-:W-:-:S03]  /*105b00*/  LOP3.LUT R55, R252, 0x60, RZ, 0x3c, !PT ;  /* 0x00000060fc377812 */ /* 0x000fc600078e3cff */
[----:B------:R-:W4:Y:S04]  /*105b10*/  LDL.LU R105, [R1+0x1444] ;  /* 0x0014440001697983 */ /* 0x000f280000300800 */
[----:B------:R-:W4:Y:S04]  /*105b20*/  LDL.LU R106, [R1+0x1448] ;  /* 0x00144800016a7983 */ /* 0x000f280000300800 */
[----:B------:R-:W4:Y:S04]  /*105b30*/  LDL.LU R107, [R1+0x144c] ;  /* 0x00144c00016b7983 */ /* 0x000f280000300800 */
[----:B------:R-:W4:Y:S04]  /*105b40*/  LDL.LU R52, [R1+0x1400] ;  /* 0x0014000001347983 */ /* 0x000f280000300800 */
[----:B------:R-:W4:Y:S04]  /*105b50*/  LDL.LU R53, [R1+0x1404] ;  /* 0x0014040001357983 */ /* 0x000f280000300800 */
[----:B------:R-:W-:Y:S04]  /*105b60*/  LDS R245, [R55+UR12+0x85080] ;  /* 0x0850800c37f57984 */ /* 0x000fe80008000800 */
[----:B------:R1:W4:Y:S04]  /*105b70*/  LDS R247, [R55+UR12+0x85480] ;  /* 0x0854800c37f77984 */ /* 0x0003280008000800 */
        /* <DEDUP_REMOVED lines=66> */
[----:B------:R1:W-:Y:S04]  /*105fa0*/  STL.64 [R1+0xd50], R52 ;  /* 0x000d503401007387 */ /* 0x0003e80000100a00 */
[----:B------:R2:W-:Y:S04]  /*105fb0*/  STL.64 [R1+0xd58], R54 ;  /* 0x000d583601007387 */ /* 0x0005e80000100a00 */
[----:B-1----:R-:W3:Y:S04]  /*105fc0*/  LDL.LU R52, [R1+0x1370] ;  /* 0x0013700001347983 */ /* 0x002ee80000300800 */
[----:B------:R-:W3:Y:S04]  /*105fd0*/  LDL.LU R53, [R1+0x1374] ;  /* 0x0013740001357983 */ /* 0x000ee80000300800 */
[----:B--2---:R-:W3:Y:S04]  /*105fe0*/  LDL.LU R54, [R1+0x1378] ;  /* 0x0013780001367983 */ /* 0x004ee80000300800 */
[----:B------:R-:W3:Y:S04]  /*105ff0*/  LDL.LU R55, [R1+0x137c] ;  /* 0x00137c0001377983 */ /* 0x000ee80000300800 */
[----:B------:R-:W-:Y:S04]  /*106000*/  STL.64 [R1+0xd60], R12 ;  /* 0x000d600c01007387 */ /* 0x000fe80000100a00 */
[----:B------:R1:W-:Y:S02]  /*106010*/  STL.64 [R1+0xd68], R14 ;  /* 0x000d680e01007387 */ /* 0x0003e40000100a00 */
[C---:B-1----:R-:W-:Y:S06]  /*106020*/  HMMA.1688.F32.TF32 R12, R4.reuse, R84, R8 ;  /* 0x00000054040c723c */ /* 0x042fec0000081008 */
[----:B------:R-:W-:Y:S01]  /*106030*/  HMMA.1688.F32.TF32 R8, R4, R80, R48 ;  /* 0x000000500408723c */ /* 0x000fe20000081030 */
[----:B------:R-:W2:-:S15]  /*106040*/  LDL.LU R48, [R1+0x1360] ;  /* 0x0013600001307983 */ /* 0x000e9e0000300800 */
[----:B------:R-:W-:-:S01]  /*106050*/  NOP ;  /* 0x0000000000007918 */ /* 0x000fc20000000000 */
        /* <DEDUP_REMOVED lines=46> */
[----:B----4-:R-:W-:Y:S04]  /*106340*/  STL.64 [R1+0x8cd0], R62 ;  /* 0x008cd03e01007387 */ /* 0x010fe80000100a00 */
        /* <DEDUP_REMOVED lines=21> */
[----:B----4-:R-:W-:Y:S04]  /*1064a0*/  STL.64 [R1+0x8cb0], R54 ;  /* 0x008cb03601007387 */ /* 0x010fe80000100a00 */
[----:B------:R3:W-:Y:S01]  /*1064b0*/  STL.64 [R1+0x8ca8], R52 ;  /* 0x008ca83401007387 */ /* 0x0007e20000100a00 */
[C---:B------:R-:W-:Y:S06]  /*1064c0*/  HMMA.1688.F32.TF32 R12, R4.reuse, R40, R12 ;  /* 0x00000028040c723c */ /* 0x040fec000008100c */
[C---:B------:R-:W-:Y:S06]  /*1064d0*/  HMMA.1688.F32.TF32 R8, R4.reuse, R36, R8 ;  /* 0x000000240408723c */ /* 0x040fec0000081008 */
[----:B---3--:R-:W-:Y:S01]  /*1064e0*/  HMMA.1688.F32.TF32 R52, R4, R48, R56 ;  /* 0x000000300434723c */ /* 0x008fe20000081038 */
[----:B------:R-:W3:-:S15]  /*1064f0*/  LDL.LU R56, [R1+0xe40] ;  /* 0x000e400001387983 */ /* 0x000ede0000300800 */
[----:B------:R-:W-:-:S07]  /*106500*/  NOP ;  /* 0x0000000000007918 */ /* 0x000fce0000000000 */
[----:B------:R-:W-:Y:S04]  /*106510*/  STL.64 [R1+0xe00], R52 ;  /* 0x000e003401007387 */ /* 0x000fe80000100a00 */
[----:B------:R-:W-:Y:S04]  /*106520*/  STL.64 [R1+0xe08], R54 ;  /* 0x000e083601007387 */ /* 0x000fe80000100a00 */
[----:B------:R-:W3:Y:S04]  /*106530*/  LDL.LU R57, [R1+0xe44] ;  /* 0x000e440001397983 */ /* 0x000ee80000300800 */
[----:B------:R-:W3:Y:S04]  /*106540*/  LDL.LU R58, [R1+0xe48] ;  /* 0x000e4800013a7983 */ /* 0x000ee80000300800 */
[----:B------:R-:W3:Y:S04]  /*106550*/  LDL.LU R59, [R1+0xe4c] ;  /* 0x000e4c00013b7983 */ /* 0x000ee80000300800 */
[----:B--2---:R-:W-:Y:S04]  /*106560*/  STL.64 [R1+0x8ca0], R50 ;  /* 0x008ca03201007387 */ /* 0x004fe80000100a00 */
[----:B------:R1:W-:Y:S02]  /*106570*/  STL.64 [R1+0x8c98], R48 ;  /* 0x008c983001007387 */ /* 0x0003e40000100a00 */
[----:B-1----:R-:W-:Y:S02]  /*106580*/  HMMA.1688.F32.TF32 R48, R4, R44, R60 ;  /* 0x0000002c0430723c */ /* 0x002fe4000008103c */
[----:B------:R-:W-:Y:S04]  /*106590*/  STL.64 [R1+0x8c90], R46 ;  /* 0x008c902e01007387 */ /* 0x000fe80000100a00 */
[----:B------:R-:W-:Y:S01]  /*1065a0*/  STL.64 [R1+0x8c88], R44 ;  /* 0x008c882c01007387 */ /* 0x000fe20000100a00 */
[----:B------:R-:W-:-:S15]  /*1065b0*/  MOV R60, R19 ;  /* 0x00000013003c7202 */ /* 0x000fde0000000f00 */
[----:B------:R-:W-:-:S01]  /*1065c0*/  NOP ;  /* 0x0000000000007918 */ /* 0x000fc20000000000 */
        /* <DEDUP_REMOVED lines=8> */
[----:B------:R1:W-:Y:S02]  /*106650*/  STL.64 [R1+0xe38], R10 ;  /* 0x000e380a01007387 */ /* 0x0003e40000100a00 */
[----:B-1----:R-:W-:Y:S01]  /*106660*/  HMMA.1688.F32.TF32 R8, R4, R32, R248 ;  /* 0x000000200408723c */ /* 0x002fe200000810f8 */
[----:B------:R-:W-:-:S02]  /*106670*/  IMAD.MOV.U32 R61, RZ, RZ, R18 ;  /* 0x000000ffff3d7224 */ /* 0x000fc400078e0012 */
[----:B------:R-:W2:Y:S04]  /*106680*/  LDL.LU R18, [R1+0x8d1c] ;  /* 0x008d1c0001127983 */ /* 0x000ea80000300800 */
[----:B------:R-:W4:Y:S04]  /*106690*/  LDL.LU R44, [R1+0x1230] ;  /* 0x00123000012c7983 */ /* 0x000f280000300800 */
[----:B------:R-:W4:Y:S04]  /*1066a0*/  LDL.LU R45, [R1+0x1234] ;  /* 0x00123400012d7983 */ /* 0x000f280000300800 */
[----:B------:R-:W4:Y:S04]  /*1066b0*/  LDL.LU R46, [R1+0x1238] ;  /* 0x00123800012e7983 */ /* 0x000f280000300800 */
[----:B------:R-:W4:Y:S01]  /*1066c0*/  LDL.LU R47, [R1+0x123c] ;  /* 0x00123c00012f7983 */ /* 0x000f220000300800 */
[----:B------:R-:W-:-:S03]  /*1066d0*/  IMAD.MOV.U32 R40, RZ, RZ, R154 ;  /* 0x000000ffff287224 */ /* 0x000fc600078e009a */
[----:B------:R-:W2:Y:S01]  /*1066e0*/  LDL.LU R154, [R1+0x8d18] ;  /* 0x008d1800019a7983 */ /* 0x000ea20000300800 */
[----:B------:R-:W-:-:S03]  /*1066f0*/  MOV R41, R155 ;  /* 0x0000009b00297202 */ /* 0x000fc60000000f00 */
[----:B------:R-:W2:Y:S04]  /*106700*/  LDL.LU R155, [R1+0x8d14] ;  /* 0x008d1400019b7983 */ /* 0x000ea80000300800 */
[----:B------:R-:W-:Y:S04]  /*106710*/  STL.64 [R1+0x8c70], R38 ;  /* 0x008c702601007387 */ /* 0x000fe80000100a00 */
[----:B------:R-:W-:Y:S04]  /*106720*/  STL.64 [R1+0x8c68], R36 ;  /* 0x008c682401007387 */ /* 0x000fe80000100a00 */
[----:B------:R-:W4:Y:S04]  /*106730*/  LDL.LU R248, [R1+0x1250] ;  /* 0x0012500001f87983 */ /* 0x000f280000300800 */
[----:B------:R1:W-:Y:S04]  /*106740*/  STL.64 [R1+0x1390], R8 ;  /* 0x0013900801007387 */ /* 0x0003e80000100a00 */
[----:B------:R-:W-:Y:S04]  /*106750*/  STL.64 [R1+0x1398], R10 ;  /* 0x0013980a01007387 */ /* 0x000fe80000100a00 */
[----:B------:R-:W4:Y:S04]  /*106760*/  LDL.LU R249, [R1+0x1254] ;  /* 0x0012540001f97983 */ /* 0x000f280000300800 */
[----:B------:R-:W4:Y:S04]  /*106770*/  LDL.LU R250, [R1+0x1258] ;  /* 0x0012580001fa7983 */ /* 0x000f280000300800 */
[----:B------:R-:W4:Y:S01]  /*106780*/  LDL.LU R251, [R1+0x125c] ;  /* 0x00125c0001fb7983 */ /* 0x000f220000300800 */
[----:B-1----:R-:W-:-:S02]  /*106790*/  IMAD.MOV.U32 R8, RZ, RZ, R210 ;  /* 0x000000ffff087224 */ /* 0x002fc400078e00d2 */
[----:B------:R-:W-:Y:S01]  /*1067a0*/  IMAD.MOV.U32 R9, RZ, RZ, R211 ;  /* 0x000000ffff097224 */ /* 0x000fe200078e00d3 */
[----:B------:R-:W2:Y:S04]  /*1067b0*/  LDL.LU R210, [R1+0x8d10] ;  /* 0x008d100001d27983 */ /* 0x000ea80000300800 */
[----:B------:R-:W2:Y:S04]  /*1067c0*/  LDL.LU R211, [R1+0x8d0c] ;  /* 0x008d0c0001d37983 */ /* 0x000ea80000300800 */
[----:B------:R-:W4:Y:S04]  /*1067d0*/  LDL.LU R12, [R1+0xe50] ;  /* 0x000e5000010c7983 */ /* 0x000f280000300800 */
[----:B------:R-:W4:Y:S04]  /*1067e0*/  LDL.LU R13, [R1+0xe54] ;  /* 0x000e5400010d7983 */ /* 0x000f280000300800 */
[----:B------:R-:W4:Y:S04]  /*1067f0*/  LDL.LU R14, [R1+0xe58] ;  /* 0x000e5800010e7983 */ /* 0x000f280000300800 */
[----:B------:R-:W4:Y:S04]  /*106800*/  LDL.LU R15, [R1+0xe5c] ;  /* 0x000e5c00010f7983 */ /* 0x000f280000300800 */
[----:B------:R-:W-:Y:S04]  /*106810*/  STL.64 [R1+0x8c60], R34 ;  /* 0x008c602201007387 */ /* 0x000fe80000100a00 */
[----:B------:R3:W-:Y:S02]  /*106820*/  STL.64 [R1+0x8c58], R32 ;  /* 0x008c582001007387 */ /* 0x0007e40000100a00 */
[----:B---3--:R-:W-:Y:S02]  /*106830*/  HMMA.1688.F32.TF32 R32, R4, R28, R56 ;  /* 0x0000001c0420723c */ /* 0x008fe40000081038 */
[----:B------:R-:W3:-:S15]  /*106840*/  LDL.LU R4, [R1+0x1240] ;  /* 0x0012400001047983 */ /* 0x000ede0000300800 */
[----:B------:R-:W-:-:S06]  /*106850*/  NOP ;  /* 0x0000000000007918 */ /* 0x000fcc0000000000 */
        /* <DEDUP_REMOVED lines=26> */
[----:B------:R1:W-:Y:S02]  /*106a00*/  STL.64 [R1+0x8c48], R28 ;  /* 0x008c481c01007387 */ /* 0x0003e40000100a00 */
[----:B-1----:R-:W-:Y:S01]  /*106a10*/  MOV R28, R0 ;  /* 0x00000000001c7202 */ /* 0x002fe20000000f00 */
[----:B------:R-:W-:Y:S01]  /*106a20*/  IMAD.MOV.U32 R29, RZ, RZ, R2 ;  /* 0x000000ffff1d7224 */ /* 0x000fe200078e0002 */
[----:B------:R-:W2:Y:S01]  /*106a30*/  LDL.LU R0, [R1+0x8d08] ;  /* 0x008d080001007983 */ /* 0x000ea20000300800 */
[C---:B----4-:R-:W-:Y:S03]  /*106a40*/  HMMA.1688.F32.TF32 R8, R244.reuse, R8, R12 ;  /* 0x00000008f408723c */ /* 0x050fe6000008100c */
[----:B------:R-:W4:Y:S04]  /*106a50*/  LDL.LU.64 R14, [R1+0x8d00] ;  /* 0x008d0000010e7983 */ /* 0x000f280000300a00 */
[----:B------:R-:W4:Y:S01]  /*106a60*/  LDL.LU.64 R12, [R1+0x8cf8] ;  /* 0x008cf800010c7983 */ /* 0x000f220000300a00 */
[----:B------:R-:W-:-:S15]  /*106a70*/  HMMA.1688.F32.TF32 R28, R244, R28, R248 ;  /* 0x0000001cf41c723c */ /* 0x000fde00000810f8 */
[----:B------:R-:W-:Y:S04]  /*106a80*/  STL.64 [R1+0xe50], R8 ;  /* 0x000e500801007387 */ /* 0x000fe80000100a00 */
[----:B------:R1:W-:Y:S04]  /*106a90*/  STL.64 [R1+0xe58], R10 ;  /* 0x000e580a01007387 */ /* 0x0003e80000100a00 */
[----:B-1----:R-:W4:Y:S04]  /*106aa0*/  LDL.LU.64 R10, [R1+0x8cf0] ;  /* 0x008cf000010a7983 */ /* 0x002f280000300a00 */
[----:B------:R-:W4:Y:S04]  /*106ab0*/  LDL.LU.64 R8, [R1+0x8ce8] ;  /* 0x008ce80001087983 */ /* 0x000f280000300a00 */
[----:B------:R-:W4:Y:S04]  /*106ac0*/  LDL.LU.64 R250, [R1+0x8ce0] ;  /* 0x008ce00001fa7983 */ /* 0x000f280000300a00 */
[----:B------:R-:W2:Y:S04]  /*106ad0*/  LDL.LU.64 R248, [R1+0x8cd8] ;  /* 0x008cd80001f87983 */ /* 0x000ea80000300a00 */
[----:B------:R-:W-:Y:S04]  /*106ae0*/  STL.64 [R1+0xe60], R28 ;  /* 0x000e601c01007387 */ /* 0x000fe80000100a00 */
[----:B------:R3:W-:Y:S02]  /*106af0*/  STL.64 [R1+0xe68], R30 ;  /* 0x000e681e01007387 */ /* 0x0007e40000100a00 */
[C---:B---3--:R-:W-:Y:S06]  /*106b00*/  HMMA.1688.F32.TF32 R28, R244.reuse, R40, R4 ;  /* 0x00000028f41c723c */ /* 0x048fec0000081004 */
[----:B------:R-:W-:Y:S01]  /*106b10*/  HMMA.1688.F32.TF32 R4, R244, R60, R44 ;  /* 0x0000003cf404723c */ /* 0x000fe2000008102c */
[----:B------:R-:W3:-:S15]  /*106b20*/  LDL.LU R44, [R1+0x11c0] ;  /* 0x0011c000012c7983 */ /* 0x000ede0000300800 */
[----:B------:R-:W-:-:S01]  /*106b30*/  NOP ;  /* 0x0000000000007918 */ /* 0x000fc20000000000 */
[----:B------:R-:W-:Y:S04]  /*106b40*/  STL.64 [R1+0xe70], R28 ;  /* 0x000e701c01007387 */ /* 0x000fe80000100a00 */
[----:B------:R-:W-:Y:S04]  /*106b50*/  STL.64 [R1+0xe78], R30 ;  /* 0x000e781e01007387 */ /* 0x000fe80000100a00 */
        /* <DEDUP_REMOVED lines=13> */
[C---:B--2---:R-:W-:Y:S03]  /*106c30*/  HMMA.1688.F32.TF32 R4, R244.reuse, R248, R32 ;  /* 0x000000f8f404723c */ /* 0x044fe60000081020 */
[----:B----4-:R-:W-:Y:S03]  /*106c40*/  STL.64 [R1+0x8bd8], R250 ;  /* 0x008bd8fa01007387 */ /* 0x010fe60000100a00 */
        /* <DEDUP_REMOVED lines=8> */
[----:B------:R-:W2:Y:S09]  /*106cd0*/  LDL.LU R48, [R1+0x11a0] ;  /* 0x0011a00001307983 */ /* 0x000eb20000300800 */
[----:B------:R-:W-:Y:S04]  /*106ce0*/  STL.64 [R1+0xeb0], R4 ;  /* 0x000eb00401007387 */ /* 0x000fe80000100a00 */
[----:B------:R1:W-:Y:S04]  /*106cf0*/  STL.64 [R1+0xeb8], R6 ;  /* 0x000eb80601007387 */ /* 0x0003e80000100a00 */
[----:B------:R-:W2:Y:S04]  /*106d00*/  LDL.LU R49, [R1+0x11a4] ;  /* 0x0011a40001317983 */ /* 0x000ea80000300800 */
[----:B------:R-:W2:Y:S04]  /*106d10*/  LDL.LU R50, [R1+0x11a8] ;  /* 0x0011a80001327983 */ /* 0x000ea80000300800 */
[----:B------:R-:W2:Y:S01]  /*106d20*/  LDL.LU R51, [R1+0x11ac] ;  /* 0x0011ac0001337983 */ /* 0x000ea20000300800 */
[----:B-1----:R-:W-:Y:S03]  /*106d30*/  HMMA.1688.F32.TF32 R4, R244, R16, R52 ;  /* 0x00000010f404723c */ /* 0x002fe60000081034 */
[----:B------:R-:W4:-:S15]  /*106d40*/  LDL.LU R52, [R1+0x1190] ;  /* 0x0011900001347983 */ /* 0x000f1e0000300800 */
[----:B------:R-:W-:-:S05]  /*106d50*/  NOP ;  /* 0x0000000000007918 */ /* 0x000fca0000000000 */
[----:B------:R-:W-:Y:S04]  /*106d60*/  STL.64 [R1+0xec0], R4 ;  /* 0x000ec00401007387 */ /* 0x000fe80000100a00 */
[----:B------:R1:W-:Y:S04]  /*106d70*/  STL.64 [R1+0xec8], R6 ;  /* 0x000ec80601007387 */ /* 0x0003e80000100a00 */
[----:B------:R-:W4:Y:S04]  /*106d80*/  LDL.LU R53, [R1+0x1194] ;  /* 0x0011940001357983 */ /* 0x000f280000300800 */
[----:B------:R-:W4:Y:S04]  /*106d90*/  LDL.LU R54, [R1+0x1198] ;  /* 0x0011980001367983 */ /* 0x000f280000300800 */
[----:B------:R-:W4:Y:S01]  /*106da0*/  LDL.LU R55, [R1+0x119c] ;  /* 0x00119c0001377983 */ /* 0x000f220000300800 */
        /* <DEDUP_REMOVED lines=9> */
[----:B------:R-:W-:Y:S04]  /*106e40*/  STL.64 [R1+0x8bf0], R18 ;  /* 0x008bf01201007387 */ /* 0x000fe80000100a00 */
[----:B------:R-:W-:Y:S04]  /*106e50*/  STL.64 [R1+0x8be8], R16 ;  /* 0x008be81001007387 */ /* 0x000fe80000100a00 */
[----:B------:R1:W-:Y:S04]  /*106e60*/  STL [R1+0x85ac], R12 ;  /* 0x0085ac0c01007387 */ /* 0x0003e80000100800 */
[----:B------:R-:W-:Y:S01]  /*106e70*/  STL [R1+0x85a8], R13 ;  /* 0x0085a80d01007387 */ /* 0x000fe20000100800 */
[C---:B---3--:R-:W-:Y:S06]  /*106e80*/  HMMA.1688.F32.TF32 R4, R244.reuse, R232, R44 ;  /* 0x000000e8f404723c */ /* 0x048fec000008102c */
[----:B------:R-:W-:-:S15]  /*106e90*/  HMMA.1688.F32.TF32 R8, R244, R236, R40 ;  /* 0x000000ecf408723c */ /* 0x000fde0000081028 */
[----:B------:R-:W-:-:S02]  /*106ea0*/  NOP ;  /* 0x0000000000007918 */ /* 0x000fc40000000000 */
[----:B------:R-:W-:Y:S06]  /*106eb0*/  STL.64 [R1+0x11c0], R4 ;  /* 0x0011c00401007387 */ /* 0x000fec0000100a00 */
[----:B------:R-:W-:Y:S04]  /*106ec0*/  STL.64 [R1+0x11d0], R8 ;  /* 0x0011d00801007387 */ /* 0x000fe80000100a00 */
[----:B------:R-:W-:Y:S04]  /*106ed0*/  STL.64 [R1+0x11d8], R10 ;  /* 0x0011d80a01007387 */ /* 0x000fe80000100a00 */
[----:B------:R3:W-:Y:S01]  /*106ee0*/  STL [R1+0x11c8], R6 ;  /* 0x0011c80601007387 */ /* 0x0007e20000100800 */
[----:B-1----:R-:W-:-:S02]  /*106ef0*/  MOV R12, R7 ;  /* 0x00000007000c7202 */ /* 0x002fc40000000f00 */
[----:B---3--:R-:W-:-:S15]  /*106f00*/  HMMA.1688.F32.TF32 R4, R244, R228, R60 ;  /* 0x000000e4f404723c */ /* 0x008fde000008103c */
[----:B------:R-:W-:-:S08]  /*106f10*/  NOP ;  /* 0x0000000000007918 */ /* 0x000fd00000000000 */
[----:B------:R2:W-:Y:S04]  /*106f20*/  STL.64 [R1+0x11b0], R4 ;  /* 0x0011b00401007387 */ /* 0x0005e80000100a00 */
[----:B------:R-:W3:Y:S04]  /*106f30*/  LDL.LU R60, [R1+0x1170] ;  /* 0x00117000013c7983 */ /* 0x000ee80000300800 */
[----:B------:R-:W3:Y:S04]  /*106f40*/  LDL.LU R61, [R1+0x1174] ;  /* 0x00117400013d7983 */ /* 0x000ee80000300800 */
[----:B------:R-:W3:Y:S04]  /*106f50*/  LDL.LU R62, [R1+0x1178] ;  /* 0x00117800013e7983 */ /* 0x000ee80000300800 */
[----:B------:R-:W3:Y:S01]  /*106f60*/  LDL.LU R63, [R1+0x117c] ;  /* 0x00117c00013f7983 */ /* 0x000ee20000300800 */
[----:B------:R-:W-:-:S02]  /*106f70*/  IMAD.MOV.U32 R229, RZ, RZ, R6 ;  /* 0x000000ffffe57224 */ /* 0x000fc400078e0006 */
[----:B------:R-:W-:Y:S01]  /*106f80*/  IMAD.MOV.U32 R228, RZ, RZ, R7 ;  /* 0x000000ffffe47224 */ /* 0x000fe200078e0007 */
[----:B------:R-:W-:Y:S04]  /*106f90*/  STL.64 [R1+0x8c00], R230 ;  /* 0x008c00e601007387 */ /* 0x000fe80000100a00 */
[----:B------:R-:W-:Y:S04]  /*106fa0*/  STL.64 [R1+0x8bf8], R228 ;  /* 0x008bf8e401007387 */ /* 0x000fe80000100a00 */
[----:B------:R-:W-:Y:S01]  /*106fb0*/  STL.64 [R1+0x8c10], R234 ;  /* 0x008c10ea01007387 */ /* 0x000fe20000100a00 */
[----:B--2---:R-:W-:-:S15]  /*106fc0*/  HMMA.1688.F32.TF32 R4, R244, R224, R48 ;  /* 0x000000e0f404723c */ /* 0x004fde0000081030 */
[----:B------:R-:W-:-:S09]  /*106fd0*/  NOP ;  /* 0x0000000000007918 */ /* 0x000fd20000000000 */
[----:B------:R-:W-:Y:S01]  /*106fe0*/  MOV R233, R4 ;  /* 0x0000000400e97202 */ /* 0x000fe20000000f00 */
[----:B------:R-:W-:Y:S02]  /*106ff0*/  IMAD.MOV.U32 R232, RZ, RZ, R5 ;  /* 0x000000ffffe87224 */ /* 0x000fe400078e0005 */
[----:B------:R-:W-:Y:S01]  /*107000*/  IMAD.MOV.U32 R225, RZ, RZ, R6 ;  /* 0x000000ffffe17224 */ /* 0x000fe200078e0006 */
[----:B------:R-:W-:Y:S02]  /*107010*/  MOV R224, R7 ;  /* 0x0000000700e07202 */ /* 0x000fe40000000f00 */
[----:B----4-:R-:W-:Y:S01]  /*107020*/  HMMA.1688.F32.TF32 R4, R244, R220, R52 ;  /* 0x000000dcf404723c */ /* 0x010fe20000081034 */
[----:B------:R-:W-:Y:S04]  /*107030*/  STL.64 [R1+0x8c08], R232 ;  /* 0x008c08e801007387 */ /* 0x000fe80000100a00 */
[----:B------:R1:W-:Y:S04]  /*107040*/  STL [R1+0x857c], R224 ;  /* 0x00857ce001007387 */ /* 0x0003e80000100800 */
[----:B------:R2:W-:Y:S04]  /*107050*/  STL [R1+0x8578], R225 ;  /* 0x008578e101007387 */ /* 0x0005e80000100800 */
[----:B------:R-:W-:Y:S11]  /*107060*/  STL.64 [R1+0x8c20], R222 ;  /* 0x008c20de01007387 */ /* 0x000ff60000100a00 */
[----:B------:R-:W-:-:S02]  /*107070*/  IMAD.MOV.U32 R237, RZ, RZ, R4 ;  /* 0x000000ffffed7224 */ /* 0x000fc400078e0004 */
[----:B------:R-:W-:Y:S01]  /*107080*/  IMAD.MOV.U32 R236, RZ, RZ, R5 ;  /* 0x000000ffffec7224 */ /* 0x000fe200078e0005 */
[----:B------:R-:W-:Y:S01]  /*107090*/  MOV R221, R6 ;  /* 0x0000000600dd7202 */ /* 0x000fe20000000f00 */
[----:B------:R-:W-:Y:S02]  /*1070a0*/  IMAD.MOV.U32 R220, RZ, RZ, R7 ;  /* 0x000000ffffdc7224 */ /* 0x000fe400078e0007 */
[----:B------:R-:W-:Y:S03]  /*1070b0*/  HMMA.1688.F32.TF32 R4, R244, R216, R56 ;  /* 0x000000d8f404723c */ /* 0x000fe60000081038 */
[----:B------:R-:W-:Y:S04]  /*1070c0*/  STL.64 [R1+0x8c18], R220 ;  /* 0x008c18dc01007387 */ /* 0x000fe80000100a00 */
[----:B------:R4:W-:Y:S04]  /*1070d0*/  STL [R1+0x8584], R236 ;  /* 0x008584ec01007387 */ /* 0x0009e80000100800 */
[----:B------:R4:W-:Y:S04]  /*1070e0*/  STL [R1+0x8580], R237 ;  /* 0x008580ed01007387 */ /* 0x0009e80000100800 */
[----:B------:R-:W4:Y:S04]  /*1070f0*/  LDL.LU R52, [R1+0x1160] ;  /* 0x0011600001347983 */ /* 0x000f280000300800 */
[----:B------:R-:W4:Y:S04]  /*107100*/  LDL.LU R53, [R1+0x1164] ;  /* 0x0011640001357983 */ /* 0x000f280000300800 */
[----:B------:R-:W4:Y:S04]  /*107110*/  LDL.LU R54, [R1+0x1168] ;  /* 0x0011680001367983 */ /* 0x000f280000300800 */
[----:B------:R-:W4:Y:S04]  /*107120*/  LDL.LU R55, [R1+0x116c] ;  /* 0x00116c0001377983 */ /* 0x000f280000300800 */
[----:B------:R-:W-:Y:S01]  /*107130*/  STL.64 [R1+0x8c30], R226 ;  /* 0x008c30e201007387 */ /* 0x000fe20000100a00 */
[----:B-1----:R-:W-:Y:S01]  /*107140*/  IMAD.MOV.U32 R224, RZ, RZ, R4 ;  /* 0x000000ffffe07224 */ /* 0x002fe200078e0004 */
[----:B--2---:R-:W-:Y:S01]  /*107150*/  MOV R225, R5 ;  /* 0x0000000500e17202 */ /* 0x004fe20000000f00 */
[----:B------:R-:W-:-:S02]  /*107160*/  IMAD.MOV.U32 R216, RZ, RZ, R7 ;  /* 0x000000ffffd87224 */ /* 0x000fc400078e0007 */
[----:B------:R-:W-:Y:S02]  /*107170*/  IMAD.MOV.U32 R217, RZ, RZ, R6 ;  /* 0x000000ffffd97224 */ /* 0x000fe400078e0006 */
[----:B------:R-:W-:Y:S04]  /*107180*/  STL.64 [R1+0x8c28], R224 ;  /* 0x008c28e001007387 */ /* 0x000fe80000100a00 */
[----:B------:R-:W-:Y:S04]  /*107190*/  STL [R1+0x88ec], R216 ;  /* 0x0088ecd801007387 */ /* 0x000fe80000100800 */
[----:B------:R-:W-:Y:S04]  /*1071a0*/  STL [R1+0x88e8], R217 ;  /* 0x0088e8d901007387 */ /* 0x000fe80000100800 */
[----:B------:R-:W-:Y:S04]  /*1071b0*/  STL.64 [R1+0x8c38], R218 ;  /* 0x008c38da01007387 */ /* 0x000fe80000100a00 */
        /* <DEDUP_REMOVED lines=22> */
[----:B------:R-:W-:Y:S01]  /*107320*/  IMAD.MOV.U32 R213, RZ, RZ, R6 ;  /* 0x000000ffffd57224 */ /* 0x000fe200078e0006 */
[----:B----4-:R-:W-:Y:S01]  /*107330*/  MOV R236, R4 ;  /* 0x0000000400ec7202 */ /* 0x010fe20000000f00 */
[----:B------:R-:W-:-:S02]  /*107340*/  IMAD.MOV.U32 R237, RZ, RZ, R5 ;  /* 0x000000ffffed7224 */ /* 0x000fc400078e0005 */
[----:B------:R-:W-:Y:S04]  /*107350*/  STL [R1+0x88f4], R212 ;  /* 0x0088f4d401007387 */ /* 0x000fe80000100800 */
[----:B------:R-:W-:Y:S04]  /*107360*/  STL [R1+0x88f0], R213 ;  /* 0x0088f0d501007387 */ /* 0x000fe80000100800 */
[----:B------:R-:W4:Y:S04]  /*107370*/  LDL.LU R48, [R1+0x10b0] ;  /* 0x0010b00001307983 */ /* 0x000f280000300800 */
[----:B------:R-:W4:Y:S04]  /*107380*/  LDL.LU R49, [R1+0x10b4] ;  /* 0x0010b40001317983 */ /* 0x000f280000300800 */
[----:B------:R-:W4:Y:S04]  /*107390*/  LDL.LU R50, [R1+0x10b8] ;  /* 0x0010b80001327983 */ /* 0x000f280000300800 */
[----:B------:R-:W4:Y:S01]  /*1073a0*/  LDL.LU R51, [R1+0x10bc] ;  /* 0x0010bc0001337983 */ /* 0x000f220000300800 */
[----:B------:R-:W-:Y:S03]  /*1073b0*/  HMMA.1688.F32.TF32 R4, R244, R208, R52 ;  /* 0x000000d0f404723c */ /* 0x000fe60000081034 */
[----:B------:R-:W4:Y:S04]  /*1073c0*/  LDL.LU R52, [R1+0x10a0] ;  /* 0x0010a00001347983 */ /* 0x000f280000300800 */
[----:B------:R-:W4:Y:S04]  /*1073d0*/  LDL.LU R53, [R1+0x10a4] ;  /* 0x0010a40001357983 */ /* 0x000f280000300800 */
[----:B------:R-:W4:Y:S04]  /*1073e0*/  LDL.LU R54, [R1+0x10a8] ;  /* 0x0010a80001367983 */ /* 0x000f280000300800 */
[----:B------:R-:W4:Y:S09]  /*1073f0*/  LDL.LU R55, [R1+0x10ac] ;  /* 0x0010ac0001377983 */ /* 0x000f320000300800 */
[----:B------:R-:W-:-:S02]  /*107400*/  IMAD.MOV.U32 R13, RZ, RZ, R4 ;  /* 0x000000ffff0d7224 */ /* 0x000fc400078e0004 */
[----:B------:R-:W-:Y:S01]  /*107410*/  IMAD.MOV.U32 R209, RZ, RZ, R5 ;  /* 0x000000ffffd17224 */ /* 0x000fe200078e0005 */
[----:B------:R-:W-:Y:S01]  /*107420*/  MOV R208, R6 ;  /* 0x0000000600d07202 */ /* 0x000fe20000000f00 */
[----:B------:R-:W-:Y:S02]  /*107430*/  IMAD.MOV.U32 R2, RZ, RZ, R7 ;  /* 0x000000ffff027224 */ /* 0x000fe400078e0007 */
[----:B--2---:R-:W-:Y:S01]  /*107440*/  HMMA.1688.F32.TF32 R4, R244, R204, R56 ;  /* 0x000000ccf404723c */ /* 0x004fe20000081038 */
[----:B------:R-:W-:Y:S04]  /*107450*/  STL.64 [R1+0x8ae0], R210 ;  /* 0x008ae0d201007387 */ /* 0x000fe80000100a00 */
[----:B------:R-:W-:Y:S04]  /*107460*/  STL.64 [R1+0x8ad8], R208 ;  /* 0x008ad8d001007387 */ /* 0x000fe80000100a00 */
[----:B------:R-:W2:-:S14]  /*107470*/  LDL.LU R56, [R1+0x1090] ;  /* 0x0010900001387983 */ /* 0x000e9c0000300800 */
        /* <DEDUP_REMOVED lines=13> */
[C---:B------:R-:W-:Y:S06]  /*107550*/  HMMA.1688.F32.TF32 R8, R244.reuse, R196, R36 ;  /* 0x000000c4f408723c */ /* 0x040fec0000081024 */
[----:B-1----:R-:W-:-:S15]  /*107560*/  HMMA.1688.F32.TF32 R4, R244, R192, R40 ;  /* 0x000000c0f404723c */ /* 0x002fde0000081028 */
[----:B------:R-:W-:-:S02]  /*107570*/  NOP ;  /* 0x0000000000007918 */ /* 0x000fc40000000000 */
[----:B------:R-:W-:Y:S04]  /*107580*/  STL.64 [R1+0x10e0], R8 ;  /* 0x0010e00801007387 */ /* 0x000fe80000100a00 */
[----:B------:R-:W-:Y:S04]  /*107590*/  STL.64 [R1+0x10e8], R10 ;  /* 0x0010e80a01007387 */ /* 0x000fe80000100a00 */
[----:B------:R1:W-:Y:S01]  /*1075a0*/  STL.64 [R1+0x10d0], R4 ;  /* 0x0010d00401007387 */ /* 0x0003e20000100a00 */
[----:B------:R-:W-:Y:S01]  /*1075b0*/  IMAD.MOV.U32 R205, RZ, RZ, R6 ;  /* 0x000000ffffcd7224 */ /* 0x000fe200078e0006 */
[----:B------:R-:W-:-:S02]  /*1075c0*/  MOV R204, R7 ;  /* 0x0000000700cc7202 */ /* 0x000fc40000000f00 */
[----:B-1----:R-:W-:Y:S03]  /*1075d0*/  HMMA.1688.F32.TF32 R4, R244, R188, R44 ;  /* 0x000000bcf404723c */ /* 0x002fe6000008102c */
[----:B------:R1:W-:Y:S04]  /*1075e0*/  STL [R1+0x8540], R204 ;  /* 0x008540cc01007387 */ /* 0x0003e80000100800 */
[----:B------:R1:W-:-:S15]  /*1075f0*/  STL [R1+0x853c], R205 ;  /* 0x00853ccd01007387 */ /* 0x0003de0000100800 */
[----:B------:R-:W-:-:S02]  /*107600*/  NOP ;  /* 0x0000000000007918 */ /* 0x000fc40000000000 */
[----:B------:R-:W-:Y:S02]  /*107610*/  IMAD.MOV.U32 R201, RZ, RZ, R4 ;  /* 0x000000ffffc97224 */ /* 0x000fe400078e0004 */
[----:B------:R-:W-:Y:S01]  /*107620*/  IMAD.MOV.U32 R200, RZ, RZ, R5 ;  /* 0x000000ffffc87224 */ /* 0x000fe200078e0005 */
[----:B------:R-:W-:Y:S01]  /*107630*/  MOV R197, R6 ;  /* 0x0000000600c57202 */ /* 0x000fe20000000f00 */
[----:B------:R-:W-:Y:S02]  /*107640*/  IMAD.MOV.U32 R196, RZ, RZ, R7 ;  /* 0x000000ffffc47224 */ /* 0x000fe400078e0007 */
[----:B----4-:R-:W-:Y:S03]  /*107650*/  HMMA.1688.F32.TF32 R4, R244, R184, R48 ;  /* 0x000000b8f404723c */ /* 0x010fe60000081030 */
[----:B------:R-:W-:Y:S04]  /*107660*/  STL [R1+0x8550], R196 ;  /* 0x008550c401007387 */ /* 0x000fe80000100800 */
[----:B------:R-:W-:Y:S04]  /*107670*/  STL [R1+0x854c], R197 ;  /* 0x00854cc501007387 */ /* 0x000fe80000100800 */
[----:B------:R-:W-:Y:S04]  /*107680*/  STL [R1+0x8548], R200 ;  /* 0x008548c801007387 */ /* 0x000fe80000100800 */
[----:B------:R-:W-:Y:S08]  /*107690*/  STL [R1+0x8544], R201 ;  /* 0x008544c901007387 */ /* 0x000ff00000100800 */
[----:B------:R4:W-:Y:S01]  /*1076a0*/  STL.64 [R1+0x10b0], R4 ;  /* 0x0010b00401007387 */ /* 0x0009e20000100a00 */
[----:B-1----:R-:W-:Y:S01]  /*1076b0*/  IMAD.MOV.U32 R204, RZ, RZ, R6 ;  /* 0x000000ffffcc7224 */ /* 0x002fe200078e0006 */
[----:B------:R-:W-:-:S02]  /*1076c0*/  MOV R205, R7 ;  /* 0x0000000700cd7202 */ /* 0x000fc40000000f00 */
[----:B----4-:R-:W-:-:S15]  /*1076d0*/  HMMA.1688.F32.TF32 R4, R244, R180, R52 ;  /* 0x000000b4f404723c */ /* 0x010fde0000081034 */
[----:B------:R-:W-:-:S09]  /*1076e0*/  NOP ;  /* 0x0000000000007918 */ /* 0x000fd20000000000 */
[----:B------:R-:W-:Y:S02]  /*1076f0*/  IMAD.MOV.U32 R193, RZ, RZ, R4 ;  /* 0x000000ffffc17224 */ /* 0x000fe400078e0004 */
[----:B------:R-:W-:Y:S01]  /*107700*/  IMAD.MOV.U32 R192, RZ, RZ, R5 ;  /* 0x000000ffffc07224 */ /* 0x000fe200078e0005 */
[----:B------:R-:W-:Y:S01]  /*107710*/  MOV R189, R6 ;  /* 0x0000000600bd7202 */ /* 0x000fe20000000f00 */
[----:B------:R-:W-:Y:S02]  /*107720*/  IMAD.MOV.U32 R188, RZ, RZ, R7 ;  /* 0x000000ffffbc7224 */ /* 0x000fe400078e0007 */
[----:B--2---:R-:W-:Y:S01]  /*107730*/  HMMA.1688.F32.TF32 R4, R244, R176, R56 ;  /* 0x000000b0f404723c */ /* 0x004fe20000081038 */
[----:B------:R-:W-:Y:S04]  /*107740*/  STL.64 [R1+0x8b20], R206 ;  /* 0x008b20ce01007387 */ /* 0x000fe80000100a00 */
[----:B------:R-:W-:Y:S04]  /*107750*/  STL.64 [R1+0x8b18], R204 ;  /* 0x008b18cc01007387 */ /* 0x000fe80000100a00 */
[----:B------:R-:W2:Y:S04]  /*107760*/  LDL.LU R56, [R1+0x1070] ;  /* 0x0010700001387983 */ /* 0x000ea80000300800 */
[----:B------:R-:W2:Y:S04]  /*107770*/  LDL.LU R57, [R1+0x1074] ;  /* 0x0010740001397983 */ /* 0x000ea80000300800 */
[----:B------:R-:W2:Y:S04]  /*107780*/  LDL.LU R58, [R1+0x1078] ;  /* 0x00107800013a7983 */ /* 0x000ea80000300800 */
[----:B------:R-:W2:Y:S04]  /*107790*/  LDL.LU R59, [R1+0x107c] ;  /* 0x00107c00013b7983 */ /* 0x000ea80000300800 */
[----:B------:R-:W4:Y:S04]  /*1077a0*/  LDL.LU R40, [R1+0xc40] ;  /* 0x000c400001287983 */ /* 0x000f280000300800 */
[----:B------:R-:W4:Y:S04]  /*1077b0*/  LDL.LU R41, [R1+0xc44] ;  /* 0x000c440001297983 */ /* 0x000f280000300800 */
[----:B------:R-:W4:Y:S04]  /*1077c0*/  LDL.LU R42, [R1+0xc48] ;  /* 0x000c4800012a7983 */ /* 0x000f280000300800 */
[----:B------:R-:W4:Y:S01]  /*1077d0*/  LDL.LU R43, [R1+0xc4c] ;  /* 0x000c4c00012b7983 */ /* 0x000f220000300800 */
[----:B------:R-:W-:Y:S01]  /*1077e0*/  IMAD.MOV.U32 R185, RZ, RZ, R4 ;  /* 0x000000ffffb97224 */ /* 0x000fe200078e0004 */
[----:B------:R-:W-:Y:S01]  /*1077f0*/  MOV R184, R5 ;  /* 0x0000000500b87202 */ /* 0x000fe20000000f00 */
[----:B------:R-:W-:-:S02]  /*107800*/  IMAD.MOV.U32 R181, RZ, RZ, R6 ;  /* 0x000000ffffb57224 */ /* 0x000fc400078e0006 */
[----:B------:R-:W-:Y:S02]  /*107810*/  IMAD.MOV.U32 R180, RZ, RZ, R7 ;  /* 0x000000ffffb47224 */ /* 0x000fe400078e0007 */
[----:B---3--:R-:W-:-:S15]  /*107820*/  HMMA.1688.F32.TF32 R4, R244, R172, R60 ;  /* 0x000000acf404723c */ /* 0x008fde000008103c */
[----:B------:R-:W-:-:S09]  /*107830*/  NOP ;  /* 0x0000000000007918 */ /* 0x000fd20000000000 */
        /* <DEDUP_REMOVED lines=32> */
[C---:B--2---:R-:W-:Y:S03]  /*107a40*/  HMMA.1688.F32.TF32 R8, R244.reuse, R168, R56 ;  /* 0x000000a8f408723c */ /* 0x044fe60000081038 */
[----:B------:R-:W2:Y:S04]  /*107a50*/  LDL.LU R56, [R1+0xbc0] ;  /* 0x000bc00001387983 */ /* 0x000ea80000300800 */
[----:B------:R-:W2:Y:S04]  /*107a60*/  LDL.LU R57, [R1+0xbc4] ;  /* 0x000bc40001397983 */ /* 0x000ea80000300800 */
        /* <DEDUP_REMOVED lines=9> */
[----:B------:R-:W3:-:S15]  /*107b00*/  LDL.LU R60, [R1+0xbb0] ;  /* 0x000bb000013c7983 */ /* 0x000ede0000300800 */
[----:B------:R-:W-:-:S07]  /*107b10*/  NOP ;  /* 0x0000000000007918 */ /* 0x000fce0000000000 */
[----:B------:R-:W-:Y:S04]  /*107b20*/  STL.64 [R1+0x1020], R4 ;  /* 0x0010200401007387 */ /* 0x000fe80000100a00 */
[----:B------:R1:W-:Y:S04]  /*107b30*/  STL.64 [R1+0x1028], R6 ;  /* 0x0010280601007387 */ /* 0x0003e80000100a00 */
[----:B------:R-:W3:Y:S04]  /*107b40*/  LDL.LU R61, [R1+0xbb4] ;  /* 0x000bb400013d7983 */ /* 0x000ee80000300800 */
[----:B------:R-:W3:Y:S04]  /*107b50*/  LDL.LU R62, [R1+0xbb8] ;  /* 0x000bb800013e7983 */ /* 0x000ee80000300800 */
[----:B------:R-:W3:Y:S01]  /*107b60*/  LDL.LU R63, [R1+0xbbc] ;  /* 0x000bbc00013f7983 */ /* 0x000ee20000300800 */
[C---:B-1----:R-:W-:Y:S06]  /*107b70*/  HMMA.1688.F32.TF32 R4, R244.reuse, R156, R32 ;  /* 0x0000009cf404723c */ /* 0x042fec0000081020 */
[----:B------:R-:W-:Y:S01]  /*107b80*/  HMMA.1688.F32.TF32 R16, R244, R152, R36 ;  /* 0x00000098f410723c */ /* 0x000fe20000081024 */
[----:B------:R-:W-:-:S02]  /*107b90*/  IMAD.MOV.U32 R196, RZ, RZ, R8 ;  /* 0x000000ffffc47224 */ /* 0x000fc400078e0008 */
[----:B------:R-:W-:Y:S01]  /*107ba0*/  IMAD.MOV.U32 R197, RZ, RZ, R9 ;  /* 0x000000ffffc57224 */ /* 0x000fe200078e0009 */
[----:B------:R-:W-:Y:S01]  /*107bb0*/  MOV R200, R10 ;  /* 0x0000000a00c87202 */ /* 0x000fe20000000f00 */
[----:B------:R-:W-:Y:S02]  /*107bc0*/  IMAD.MOV.U32 R201, RZ, RZ, R11 ;  /* 0x000000ffffc97224 */ /* 0x000fe400078e000b */
[C---:B------:R-:W-:Y:S10]  /*107bd0*/  HMMA.1688.F32.TF32 R8, R244.reuse, R148, R40 ;  /* 0x00000094f408723c */ /* 0x040ff40000081028 */
[----:B------:R-:W-:Y:S04]  /*107be0*/  STL.64 [R1+0x1010], R4 ;  /* 0x0010100401007387 */ /* 0x000fe80000100a00 */
[----:B------:R1:W-:Y:S02]  /*107bf0*/  STL.64 [R1+0x1018], R6 ;  /* 0x0010180601007387 */ /* 0x0003e40000100a00 */
[C---:B-1----:R-:W-:Y:S02]  /*107c00*/  HMMA.1688.F32.TF32 R4, R244.reuse, R144, R44 ;  /* 0x00000090f404723c */ /* 0x042fe4000008102c */
[----:B------:R-:W-:Y:S04]  /*107c10*/  STL.64 [R1+0x1000], R16 ;  /* 0x0010001001007387 */ /* 0x000fe80000100a00 */
[----:B------:R-:W-:Y:S04]  /*107c20*/  STL.64 [R1+0x1008], R18 ;  /* 0x0010081201007387 */ /* 0x000fe80000100a00 */
[----:B------:R-:W-:Y:S04]  /*107c30*/  STL.64 [R1+0xff0], R8 ;  /* 0x000ff00801007387 */ /* 0x000fe80000100a00 */
[----:B------:R1:W-:Y:S02]  /*107c40*/  STL.64 [R1+0xff8], R10 ;  /* 0x000ff80a01007387 */ /* 0x0003e40000100a00 */
[----:B-1----:R-:W-:Y:S08]  /*107c50*/  HMMA.1688.F32.TF32 R8, R244, R140, R48 ;  /* 0x0000008cf408723c */ /* 0x002ff00000081030 */
[----:B------:R-:W-:Y:S01]  /*107c60*/  MOV R161, R4 ;  /* 0x0000000400a17202 */ /* 0x000fe20000000f00 */
[----:B------:R-:W-:-:S02]  /*107c70*/  IMAD.MOV.U32 R160, RZ, RZ, R5 ;  /* 0x000000ffffa07224 */ /* 0x000fc400078e0005 */
[----:B------:R-:W-:Y:S01]  /*107c80*/  IMAD.MOV.U32 R157, RZ, RZ, R6 ;  /* 0x000000ffff9d7224 */ /* 0x000fe200078e0006 */
[----:B------:R-:W-:Y:S02]  /*107c90*/  MOV R156, R7 ;  /* 0x00000007009c7202 */ /* 0x000fe40000000f00 */
[----:B------:R-:W-:Y:S03]  /*107ca0*/  HMMA.1688.F32.TF32 R4, R244, R136, R52 ;  /* 0x00000088f404723c */ /* 0x000fe60000081034 */
[----:B------:R-:W-:Y:S04]  /*107cb0*/  STL [R1+0x8538], R156 ;  /* 0x0085389c01007387 */ /* 0x000fe80000100800 */
[----:B------:R-:W-:Y:S04]  /*107cc0*/  STL [R1+0x8534], R157 ;  /* 0x0085349d01007387 */ /* 0x000fe80000100800 */
[----:B------:R-:W-:Y:S04]  /*107cd0*/  STL [R1+0x8530], R160 ;  /* 0x008530a001007387 */ /* 0x000fe80000100800 */
[----:B------:R-:W-:Y:S04]  /*107ce0*/  STL [R1+0x852c], R161 ;  /* 0x00852ca101007387 */ /* 0x000fe80000100800 */
[----:B------:R-:W-:Y:S04]  /*107cf0*/  STL.64 [R1+0xfd0], R8 ;  /* 0x000fd00801007387 */ /* 0x000fe80000100a00 */
[----:B------:R3:W-:Y:S04]  /*107d00*/  STL.64 [R1+0xfd8], R10 ;  /* 0x000fd80a01007387 */ /* 0x0007e80000100a00 */
[----:B------:R-:W-:Y:S01]  /*107d10*/  STL.64 [R1+0x8a90], R154 ;  /* 0x008a909a01007387 */ /* 0x000fe20000100a00 */
[----:B------:R-:W-:-:S02]  /*107d20*/  IMAD.MOV.U32 R153, RZ, RZ, R4 ;  /* 0x000000ffff997224 */ /* 0x000fc400078e0004 */
[----:B------:R-:W-:-:S05]  /*107d30*/  IMAD.MOV.U32 R152, RZ, RZ, R5 ;  /* 0x000000ffff987224 */ /* 0x000fca00078e0005 */
        /* <DEDUP_REMOVED lines=51> */
[C---:B--2---:R-:W-:Y:S06]  /*108070*/  HMMA.1688.F32.TF32 R4, R244.reuse, R132, R56 ;  /* 0x00000084f404723c */ /* 0x044fec0000081038 */
[----:B---3--:R-:W-:-:S15]  /*108080*/  HMMA.1688.F32.TF32 R8, R244, R20, R60 ;  /* 0x00000014f408723c */ /* 0x008fde000008103c */
[----:B------:R-:W-:-:S09]  /*108090*/  NOP ;  /* 0x0000000000007918 */ /* 0x000fd20000000000 */
        /* <DEDUP_REMOVED lines=23> */
[----:B-1----:R-:W-:-:S15]  /*108210*/  HMMA.1688.F32.TF32 R152, R244, R24, R216 ;  /* 0x00000018f498723c */ /* 0x002fde00000810d8 */
[----:B------:R-:W-:-:S09]  /*108220*/  NOP ;  /* 0x0000000000007918 */ /* 0x000fd20000000000 */
[----:B------:R-:W-:Y:S01]  /*108230*/  IMAD.MOV.U32 R156, RZ, RZ, R152 ;  /* 0x000000ffff9c7224 */ /* 0x000fe200078e0098 */
[----:B------:R-:W-:Y:S01]  /*108240*/  MOV R157, R153 ;  /* 0x00000099009d7202 */ /* 0x000fe20000000f00 */
[----:B------:R-:W-:Y:S02]  /*108250*/  IMAD.MOV.U32 R160, RZ, RZ, R154 ;  /* 0x000000ffffa07224 */ /* 0x000fe400078e009a */
[----:B------:R-:W-:Y:S02]  /*108260*/  IMAD.MOV.U32 R161, RZ, RZ, R155 ;  /* 0x000000ffffa17224 */ /* 0x000fe400078e009b */
[C---:B----4-:R-:W-:Y:S06]  /*108270*/  HMMA.1688.F32.TF32 R152, R244.reuse, R128, R224 ;  /* 0x00000080f498723c */ /* 0x050fec00000810e0 */
[C---:B------:R-:W-:Y:S06]  /*108280*/  HMMA.1688.F32.TF32 R208, R244.reuse, R124, R220 ;  /* 0x0000007cf4d0723c */ /* 0x040fec00000810dc */
[C---:B------:R-:W-:Y:S06]  /*108290*/  HMMA.1688.F32.TF32 R204, R244.reuse, R120, R232 ;  /* 0x00000078f4cc723c */ /* 0x040fec00000810e8 */
[----:B------:R-:W-:Y:S06]  /*1082a0*/  HMMA.1688.F32.TF32 R16, R244, R112, R16 ;  /* 0x00000070f410723c */ /* 0x000fec0000081010 */
[----:B------:R-:W-:Y:S01]  /*1082b0*/  MOV R25, R152 ;  /* 0x0000009800197202 */ /* 0x000fe20000000f00 */
[----:B------:R-:W-:-:S02]  /*1082c0*/  IMAD.MOV.U32 R24, RZ, RZ, R153 ;  /* 0x000000ffff187224 */ /* 0x000fc400078e0099 */
[----:B------:R-:W-:Y:S01]  /*1082d0*/  IMAD.MOV.U32 R21, RZ, RZ, R154 ;  /* 0x000000ffff157224 */ /* 0x000fe200078e009a */
[----:B------:R-:W-:Y:S02]  /*1082e0*/  MOV R20, R155 ;  /* 0x0000009b00147202 */ /* 0x000fe40000000f00 */
[C---:B------:R-:W-:Y:S01]  /*1082f0*/  HMMA.1688.F32.TF32 R152, R244.reuse, R116, R228 ;  /* 0x00000074f498723c */ /* 0x040fe200000810e4 */
[----:B------:R-:W-:Y:S04]  /*108300*/  STL.64 [R1+0xf70], R208 ;  /* 0x000f70d001007387 */ /* 0x000fe80000100a00 */
[----:B------:R-:W-:Y:S04]  /*108310*/  STL.64 [R1+0xf78], R210 ;  /* 0x000f78d201007387 */ /* 0x000fe80000100a00 */
[----:B------:R-:W-:Y:S04]  /*108320*/  STL.64 [R1+0xf60], R204 ;  /* 0x000f60cc01007387 */ /* 0x000fe80000100a00 */
[----:B------:R-:W-:Y:S10]  /*108330*/  STL.64 [R1+0xf68], R206 ;  /* 0x000f68ce01007387 */ /* 0x000ff40000100a00 */
[----:B------:R-:W-:Y:S04]  /*108340*/  STL.64 [R1+0xf50], R152 ;  /* 0x000f509801007387 */ /* 0x000fe80000100a00 */
[----:B------:R1:W-:Y:S04]  /*108350*/  STL.64 [R1+0xf58], R154 ;  /* 0x000f589a01007387 */ /* 0x0003e80000100a00 */
[----:B------:R-:W-:Y:S04]  /*108360*/  STL.64 [R1+0xf40], R16 ;  /* 0x000f401001007387 */ /* 0x000fe80000100a00 */
[----:B------:R4:W-:Y:S01]  /*108370*/  STL.64 [R1+0xf48], R18 ;  /* 0x000f481201007387 */ /* 0x0009e20000100a00 */
[C---:B-1----:R-:W-:Y:S06]  /*108380*/  HMMA.1688.F32.TF32 R152, R244.reuse, R104, R248 ;  /* 0x00000068f498723c */ /* 0x042fec00000810f8 */
[C---:B----4-:R-:W-:Y:S06]  /*108390*/  HMMA.1688.F32.TF32 R16, R244.reuse, R100, R28 ;  /* 0x00000064f410723c */ /* 0x050fec000008101c */
[----:B--2---:R-:W-:-:S15]  /*1083a0*/  HMMA.1688.F32.TF32 R8, R244, R108, R8 ;  /* 0x0000006cf408723c */ /* 0x004fde0000081008 */
[----:B------:R-:W-:-:S08]  /*1083b0*/  NOP ;  /* 0x0000000000007918 */ /* 0x000fd00000000000 */
[----:B------:R-:W-:Y:S04]  /*1083c0*/  STL.64 [R1+0xf30], R8 ;  /* 0x000f300801007387 */ /* 0x000fe80000100a00 */
[----:B------:R1:W-:Y:S02]  /*1083d0*/  STL.64 [R1+0xf38], R10 ;  /* 0x000f380a01007387 */ /* 0x0003e40000100a00 */
[C---:B-1----:R-:W-:Y:S02]  /*1083e0*/  HMMA.1688.F32.TF32 R8, R244.reuse, R96, R32 ;  /* 0x00000060f408723c */ /* 0x042fe40000081020 */
[----:B------:R-:W-:Y:S04]  /*1083f0*/  STL.64 [R1+0xf20], R152 ;  /* 0x000f209801007387 */ /* 0x000fe80000100a00 */
[----:B------:R-:W-:Y:S04]  /*108400*/  STL.64 [R1+0xf28], R154 ;  /* 0x000f289a01007387 */ /* 0x000fe80000100a00 */
[----:B------:R-:W-:Y:S01]  /*108410*/  STL.64 [R1+0xf10], R16 ;  /* 0x000f101001007387 */ /* 0x000fe20000100a00 */
[C---:B---3--:R-:W-:Y:S03]  /*108420*/  HMMA.1688.F32.TF32 R28, R244.reuse, R92, R36 ;  /* 0x0000005cf41c723c */ /* 0x048fe60000081024 */
[----:B------:R1:W-:Y:S03]  /*108430*/  STL.64 [R1+0xf18], R18 ;  /* 0x000f181201007387 */ /* 0x0003e60000100a00 */
[C---:B-1----:R-:W-:Y:S06]  /*108440*/  HMMA.1688.F32.TF32 R16, R244.reuse, R88, R40 ;  /* 0x00000058f410723c */ /* 0x042fec0000081028 */
[----:B------:R-:W-:Y:S04]  /*108450*/  STL.64 [R1+0xf00], R8 ;  /* 0x000f000801007387 */ /* 0x000fe80000100a00 */
[----:B------:R1:W-:Y:S02]  /*108460*/  STL.64 [R1+0xf08], R10 ;  /* 0x000f080a01007387 */ /* 0x0003e40000100a00 */
[C---:B-1----:R-:W-:Y:S05]  /*108470*/  HMMA.1688.F32.TF32 R8, R244.reuse, R84, R44 ;  /* 0x00000054f408723c */ /* 0x042fea000008102c */
[----:B------:R-:W-:Y:S04]  /*108480*/  STL.64 [R1+0xef0], R28 ;  /* 0x000ef01c01007387 */ /* 0x000fe80000100a00 */
[----:B------:R-:W-:Y:S04]  /*108490*/  STL.64 [R1+0xef8], R30 ;  /* 0x000ef81e01007387 */ /* 0x000fe80000100a00 */
[----:B------:R-:W-:Y:S04]  /*1084a0*/  STL.64 [R1+0xee0], R16 ;  /* 0x000ee01001007387 */ /* 0x000fe80000100a00 */
[----:B------:R1:W-:Y:S02]  /*1084b0*/  STL.64 [R1+0xee8], R18 ;  /* 0x000ee81201007387 */ /* 0x0003e40000100a00 */
[----:B-1----:R-:W-:Y:S04]  /*1084c0*/  HMMA.1688.F32.TF32 R16, R244, R80, R48 ;  /* 0x00000050f410723c */ /* 0x002fe80000081030 */
[----:B------:R1:W-:Y:S01]  /*1084d0*/  STL.64 [R1+0xed0], R8 ;  /* 0x000ed00801007387 */ /* 0x0003e20000100a00 */
[----:B------:R-:W-:-:S02]  /*1084e0*/  IMAD.MOV.U32 R125, RZ, RZ, R10 ;  /* 0x000000ffff7d7224 */ /* 0x000fc400078e000a */
[----:B------:R-:W-:Y:S02]  /*1084f0*/  IMAD.MOV.U32 R124, RZ, RZ, R11 ;  /* 0x000000ffff7c7224 */ /* 0x000fe400078e000b */
[----:B-1----:R-:W-:Y:S01]  /*108500*/  HMMA.1688.F32.TF32 R8, R244, R76, R52 ;  /* 0x0000004cf408723c */ /* 0x002fe20000081034 */
[----:B------:R-:W-:-:S15]  /*108510*/  IMAD.MOV.U32 R63, RZ, RZ, R0 ;  /* 0x000000ffff3f7224 */ /* 0x000fde00078e0000 */
[----:B------:R-:W-:-:S07]  /*108520*/  NOP ;  /* 0x0000000000007918 */ /* 0x000fce0000000000 */
[----:B------:R-:W-:Y:S04]  /*108530*/  STL.64 [R1+0x1470], R8 ;  /* 0x0014700801007387 */ /* 0x000fe80000100a00 */
[----:B------:R-:W-:Y:S04]  /*108540*/  STL.64 [R1+0x1420], R16 ;  /* 0x0014201001007387 */ /* 0x000fe80000100a00 */
[----:B------:R-:W-:Y:S04]  /*108550*/  STL.64 [R1+0x1428], R18 ;  /* 0x0014281201007387 */ /* 0x000fe80000100a00 */
[----:B------:R1:W-:Y:S01]  /*108560*/  STL [R1+0x1478], R10 ;  /* 0x0014780a01007387 */ /* 0x0003e20000100800 */
[----:B------:R-:W-:-:S03]  /*108570*/  MOV R0, R11 ;  /* 0x0000000b00007202 */ /* 0x000fc60000000f00 */
[----:B------:R-:W2:Y:S01]  /*108580*/  LDL.LU R152, [R1+0x530] ;  /* 0x0005300001987983 */ /* 0x000ea20000300800 */
[----:B-1----:R-:W-:-:S15]  /*108590*/  HMMA.1688.F32.TF32 R8, R244, R72, R56 ;  /* 0x00000048f408723c */ /* 0x002fde0000081038 */
[----:B------:R-:W-:-:S09]  /*1085a0*/  NOP ;  /* 0x0000000000007918 */ /* 0x000fd20000000000 */
[----:B------:R-:W-:Y:S02]  /*1085b0*/  IMAD.MOV.U32 R121, RZ, RZ, R8 ;  /* 0x000000ffff797224 */ /* 0x000fe400078e0008 */
[----:B------:R-:W-:Y:S01]  /*1085c0*/  IMAD.MOV.U32 R120, RZ, RZ, R9 ;  /* 0x000000ffff787224 */ /* 0x000fe200078e0009 */
[----:B------:R-:W-:Y:S01]  /*1085d0*/  MOV R117, R10 ;  /* 0x0000000a00757202 */ /* 0x000fe20000000f00 */
[----:B------:R-:W-:Y:S02]  /*1085e0*/  IMAD.MOV.U32 R116, RZ, RZ, R11 ;  /* 0x000000ffff747224 */ /* 0x000fe400078e000b */
[----:B------:R-:W-:-:S15]  /*1085f0*/  HMMA.1688.F32.TF32 R8, R244, R68, R60 ;  /* 0x00000044f408723c */ /* 0x000fde000008103c */
        /* <DEDUP_REMOVED lines=59> */
[----:B------:R-:W4:Y:S04]  /*1089b0*/  LDL.64 R234, [R1+0x28] ;  /* 0x0000280001ea7983 */ /* 0x000f280000100a00 */
[----:B------:R-:W4:Y:S04]  /*1089c0*/  LDL.64 R18, [R1+0x18] ;  /* 0x0000180001127983 */ /* 0x000f280000100a00 */
[----:B-1----:R-:W4:Y:S04]  /*1089d0*/  LDL.LU R8, [R1+0x550] ;  /* 0x0005500001087983 */ /* 0x002f280000300800 */
[----:B------:R-:W4:Y:S04]  /*1089e0*/  LDL.LU R9, [R1+0x554] ;  /* 0x0005540001097983 */ /* 0x000f280000300800 */
[----:B---3--:R-:W3:Y:S04]  /*1089f0*/  LDL.LU R10, [R1+0x558] ;  /* 0x00055800010a7983 */ /* 0x008ee80000300800 */
[----:B------:R-:W3:Y:S04]  /*108a00*/  LDL.LU R11, [R1+0x55c] ;  /* 0x00055c00010b7983 */ /* 0x000ee80000300800 */
[----:B------:R-:W3:Y:S04]  /*108a10*/  LDL.64 R250, [R1+0x8] ;  /* 0x0000080001fa7983 */ /* 0x000ee80000100a00 */
        /* <DEDUP_REMOVED lines=52> */
[----:B------:R-:W-:Y:S01]  /*108d60*/  LOP3.LUT R241, R252, 0x20, RZ, 0x3c, !PT ;  /* 0x00000020fcf17812 */ /* 0x000fe200078e3cff */
[----:B------:R-:W-:Y:S01]  /*108d70*/  IMAD.MOV.U32 R145, RZ, RZ, R4 ;  /* 0x000000ffff917224 */ /* 0x000fe200078e0004 */
[----:B------:R-:W-:Y:S01]  /*108d80*/  MOV R144, R5 ;  /* 0x0000000500907202 */ /* 0x000fe20000000f00 */
[----:B------:R-:W-:-:S02]  /*108d90*/  IMAD.MOV.U32 R141, RZ, RZ, R6 ;  /* 0x000000ffff8d7224 */ /* 0x000fc400078e0006 */
[----:B------:R-:W-:Y:S01]  /*108da0*/  IMAD.MOV.U32 R140, RZ, RZ, R7 ;  /* 0x000000ffff8c7224 */ /* 0x000fe200078e0007 */
        /* <DEDUP_REMOVED lines=8> */
[----:B---3--:R-:W3:Y:S04]  /*108e30*/  LDL.LU.64 R30, [R1+0x8c50] ;  /* 0x008c5000011e7983 */ /* 0x008ee80000300a00 */
[----:B------:R-:W2:Y:S01]  /*108e40*/  LDL.LU.64 R28, [R1+0x8c48] ;  /* 0x008c4800011c7983 */ /* 0x000ea20000300a00 */
[C---:B-1----:R-:W-:Y:S06]  /*108e50*/  HMMA.1688.F32.TF32 R216, R4.reuse, R226, R216 ;  /* 0x000000e204d8723c */ /* 0x042fec00000810d8 */
[C---:B------:R-:W-:Y:S06]  /*108e60*/  HMMA.1688.F32.TF32 R220, R4.reuse, R234, R220 ;  /* 0x000000ea04dc723c */ /* 0x040fec00000810dc */
[C---:B------:R-:W-:Y:S06]  /*108e70*/  HMMA.1688.F32.TF32 R228, R4.reuse, R18, R228 ;  /* 0x0000001204e4723c */ /* 0x040fec00000810e4 */
[----:B------:R-:W-:Y:S01]  /*108e80*/  HMMA.1688.F32.TF32 R8, R4, R250, R8 ;  /* 0x000000fa0408723c */ /* 0x000fe20000081008 */
[----:B------:R-:W-:-:S02]  /*108e90*/  IMAD.MOV.U32 R128, RZ, RZ, R226 ;  /* 0x000000ffff807224 */ /* 0x000fc400078e00e2 */
[----:B------:R-:W-:Y:S01]  /*108ea0*/  IMAD.MOV.U32 R112, RZ, RZ, R227 ;  /* 0x000000ffff707224 */ /* 0x000fe200078e00e3 */
[----:B------:R-:W-:Y:S01]  /*108eb0*/  MOV R240, R234 ;  /* 0x000000ea00f07202 */ /* 0x000fe20000000f00 */
[----:B------:R-:W-:Y:S02]  /*108ec0*/  IMAD.MOV.U32 R129, RZ, RZ, R235 ;  /* 0x000000ffff817224 */ /* 0x000fe400078e00eb */
[----:B------:R-:W-:Y:S02]  /*108ed0*/  IMAD.MOV.U32 R212, RZ, RZ, R250 ;  /* 0x000000ffffd47224 */ /* 0x000fe400078e00fa */
[----:B------:R-:W-:Y:S01]  /*108ee0*/  IMAD.MOV.U32 R213, RZ, RZ, R251 ;  /* 0x000000ffffd57224 */ /* 0x000fe200078e00fb */
[----:B--2---:R-:W-:Y:S01]  /*108ef0*/  HMMA.1688.F32.TF32 R208, R244, R28, R208 ;  /* 0x0000001cf4d0723c */ /* 0x004fe200000810d0 */
[----:B------:R-:W2:-:S15]  /*108f00*/  LDL.LU R244, [R1+0x540] ;  /* 0x0005400001f47983 */ /* 0x000e9e0000300800 */
[----:B------:R-:W-:-:S07]  /*108f10*/  NOP ;  /* 0x0000000000007918 */ /* 0x000fce0000000000 */
[----:B------:R1:W-:Y:S04]  /*108f20*/  STL.64 [R1+0x14f0], R208 ;  /* 0x0014f0d001007387 */ /* 0x0003e80000100a00 */
[----:B------:R4:W-:Y:S04]  /*108f30*/  STL.64 [R1+0x14f8], R210 ;  /* 0x0014f8d201007387 */ /* 0x0009e80000100a00 */
[----:B------:R-:W2:Y:S04]  /*108f40*/  LDL.LU R245, [R1+0x544] ;  /* 0x0005440001f57983 */ /* 0x000ea80000300800 */
[----:B------:R-:W2:Y:S04]  /*108f50*/  LDL.LU R246, [R1+0x548] ;  /* 0x0005480001f67983 */ /* 0x000ea80000300800 */
[----:B------:R-:W2:Y:S04]  /*108f60*/  LDL.LU R247, [R1+0x54c] ;  /* 0x00054c0001f77983 */ /* 0x000ea80000300800 */
[----:B-1----:R-:W3:Y:S04]  /*108f70*/  LDL.LU R208, [R1+0x510] ;  /* 0x0005100001d07983 */ /* 0x002ee80000300800 */
[----:B------:R-:W3:Y:S01]  /*108f80*/  LDL.LU R209, [R1+0x514] ;  /* 0x0005140001d17983 */ /* 0x000ee20000300800 */
[----:B----4-:R-:W-:Y:S01]  /*108f90*/  IMAD.MOV.U32 R210, RZ, RZ, R14 ;  /* 0x000000ffffd27224 */ /* 0x010fe200078e000e */
[----:B------:R-:W-:-:S02]  /*108fa0*/  MOV R211, R15 ;  /* 0x0000000f00d37202 */ /* 0x000fc40000000f00 */
[----:B------:R-:W4:Y:S04]  /*108fb0*/  LDL.LU R14, [R1+0x8c44] ;  /* 0x008c4400010e7983 */ /* 0x000f280000300800 */
[----:B------:R-:W4:Y:S04]  /*108fc0*/  LDL.LU R15, [R1+0x8c40] ;  /* 0x008c4000010f7983 */ /* 0x000f280000300800 */
[----:B------:R-:W-:Y:S04]  /*108fd0*/  STL.64 [R1+0x14e0], R216 ;  /* 0x0014e0d801007387 */ /* 0x000fe80000100a00 */
[----:B------:R1:W-:Y:S04]  /*108fe0*/  STL.64 [R1+0x14e8], R218 ;  /* 0x0014e8da01007387 */ /* 0x0003e80000100a00 */
[----:B-1----:R-:W3:Y:S04]  /*108ff0*/  LDL.LU.64 R218, [R1+0x8c38] ;  /* 0x008c380001da7983 */ /* 0x002ee80000300a00 */
[----:B------:R-:W3:Y:S04]  /*109000*/  LDL.LU.64 R226, [R1+0x8c30] ;  /* 0x008c300001e27983 */ /* 0x000ee80000300a00 */
[----:B------:R-:W3:Y:S04]  /*109010*/  LDL.LU.64 R224, [R1+0x8c28] ;  /* 0x008c280001e07983 */ /* 0x000ee80000300a00 */
[----:B------:R-:W-:Y:S04]  /*109020*/  STL.64 [R1+0x14a0], R220 ;  /* 0x0014a0dc01007387 */ /* 0x000fe80000100a00 */
[----:B------:R1:W-:Y:S01]  /*109030*/  STL.64 [R1+0x14a8], R222 ;  /* 0x0014a8de01007387 */ /* 0x0003e20000100a00 */
[----:B------:R-:W-:Y:S01]  /*109040*/  IMAD.MOV.U32 R216, RZ, RZ, R18 ;  /* 0x000000ffffd87224 */ /* 0x000fe200078e0012 */
[----:B------:R-:W-:-:S02]  /*109050*/  MOV R217, R19 ;  /* 0x0000001300d97202 */ /* 0x000fc40000000f00 */
        /* <DEDUP_REMOVED lines=8> */
[----:B------:R-:W4:Y:S04]  /*1090e0*/  LDL.LU.64 R18, [R1+0x8bf0] ;  /* 0x008bf00001127983 */ /* 0x000f280000300a00 */
[----:B------:R-:W3:Y:S04]  /*1090f0*/  LDL.LU.64 R16, [R1+0x8be8] ;  /* 0x008be80001107983 */ /* 0x000ee80000300a00 */
[----:B------:R-:W-:Y:S04]  /*109100*/  STL.64 [R1+0x1410], R8 ;  /* 0x0014100801007387 */ /* 0x000fe80000100a00 */
[----:B------:R1:W-:Y:S04]  /*109110*/  STL.64 [R1+0x1418], R10 ;  /* 0x0014180a01007387 */ /* 0x0003e80000100a00 */
[----:B-1----:R-:W4:Y:S04]  /*109120*/  LDL.LU.64 R10, [R1+0x8be0] ;  /* 0x008be000010a7983 */ /* 0x002f280000300a00 */
[----:B------:R-:W2:Y:S02]  /*109130*/  LDL.LU.64 R250, [R1+0x8bd8] ;  /* 0x008bd80001fa7983 */ /* 0x000ea40000300a00 */
[C---:B--2---:R-:W-:Y:S06]  /*109140*/  HMMA.1688.F32.TF32 R244, R4.reuse, R250, R244 ;  /* 0x000000fa04f4723c */ /* 0x044fec00000810f4 */
[----:B----4-:R-:W-:-:S15]  /*109150*/  HMMA.1688.F32.TF32 R152, R4, R10, R152 ;  /* 0x0000000a0498723c */ /* 0x010fde0000081098 */
[----:B------:R-:W-:-:S02]  /*109160*/  NOP ;  /* 0x0000000000007918 */ /* 0x000fc40000000000 */
[----:B------:R1:W-:Y:S04]  /*109170*/  STL.64 [R1+0x1450], R244 ;  /* 0x001450f401007387 */ /* 0x0003e80000100a00 */
[----:B------:R2:W-:Y:S04]  /*109180*/  STL.64 [R1+0x1458], R246 ;  /* 0x001458f601007387 */ /* 0x0005e80000100a00 */
[----:B------:R4:W-:Y:S04]  /*109190*/  STL.64 [R1+0x15e0], R152 ;  /* 0x0015e09801007387 */ /* 0x0009e80000100a00 */
[----:B-1----:R-:W3:Y:S04]  /*1091a0*/  LDL.LU R244, [R1+0x4f0] ;  /* 0x0004f00001f47983 */ /* 0x002ee80000300800 */
[----:B------:R-:W3:Y:S01]  /*1091b0*/  LDL.LU R245, [R1+0x4f4] ;  /* 0x0004f40001f57983 */ /* 0x000ee20000300800 */
[----:B--2---:R-:W-:Y:S01]  /*1091c0*/  MOV R246, R18 ;  /* 0x0000001200f67202 */ /* 0x004fe20000000f00 */
[----:B------:R-:W-:-:S02]  /*1091d0*/  IMAD.MOV.U32 R247, RZ, RZ, R19 ;  /* 0x000000fffff77224 */ /* 0x000fc400078e0013 */
[----:B------:R-:W2:Y:S04]  /*1091e0*/  LDL.LU R18, [R1+0x8bd4] ;  /* 0x008bd40001127983 */ /* 0x000ea80000300800 */
[----:B------:R-:W2:Y:S01]  /*1091f0*/  LDL.LU R19, [R1+0x8bd0] ;  /* 0x008bd00001137983 */ /* 0x000ea20000300800 */
[----:B------:R-:W-:Y:S01]  /*109200*/  MOV R109, R154 ;  /* 0x0000009a006d7202 */ /* 0x000fe20000000f00 */
[----:B------:R-:W-:Y:S02]  /*109210*/  IMAD.MOV.U32 R108, RZ, RZ, R155 ;  /* 0x000000ffff6c7224 */ /* 0x000fe400078e009b */
[----:B----4-:R-:W-:Y:S06]  /*109220*/  HMMA.1688.F32.TF32 R152, R4, R14, R204 ;  /* 0x0000000e0498723c */ /* 0x010fec00000810cc */
[----:B------:R-:W-:Y:S04]  /*109230*/  STL.64 [R1+0x8890], R14 ;  /* 0x0088900e01007387 */ /* 0x000fe80000100a00 */
[----:B------:R1:W-:Y:S01]  /*109240*/  STL.64 [R1+0x8888], R12 ;  /* 0x0088880c01007387 */ /* 0x0003e20000100a00 */
[----:B---3--:R-:W-:-:S03]  /*109250*/  IMAD.MOV.U32 R204, RZ, RZ, R230 ;  /* 0x000000ffffcc7224 */ /* 0x008fc600078e00e6 */
[----:B-1----:R-:W3:Y:S04]  /*109260*/  LDL.LU R12, [R1+0x500] ;  /* 0x00050000010c7983 */ /* 0x002ee80000300800 */
[----:B------:R-:W3:Y:S04]  /*109270*/  LDL.LU R13, [R1+0x504] ;  /* 0x00050400010d7983 */ /* 0x000ee80000300800 */
[----:B------:R-:W3:Y:S04]  /*109280*/  LDL.LU R14, [R1+0x508] ;  /* 0x00050800010e7983 */ /* 0x000ee80000300800 */
[----:B------:R-:W3:Y:S01]  /*109290*/  LDL.LU R15, [R1+0x50c] ;  /* 0x00050c00010f7983 */ /* 0x000ee20000300800 */
[----:B------:R-:W-:Y:S01]  /*1092a0*/  IMAD.MOV.U32 R105, RZ, RZ, R152 ;  /* 0x000000ffff697224 */ /* 0x000fe200078e0098 */
[----:B------:R-:W-:Y:S01]  /*1092b0*/  MOV R104, R153 ;  /* 0x0000009900687202 */ /* 0x000fe20000000f00 */
[----:B------:R-:W-:-:S02]  /*1092c0*/  IMAD.MOV.U32 R101, RZ, RZ, R154 ;  /* 0x000000ffff657224 */ /* 0x000fc400078e009a */
        /* <DEDUP_REMOVED lines=11> */
[----:B------:R-:W2:Y:S01]  /*109380*/  LDL.LU R153, [R1+0x4e4] ;  /* 0x0004e40001997983 */ /* 0x000ea20000300800 */
[----:B------:R-:W-:Y:S01]  /*109390*/  MOV R154, R226 ;  /* 0x000000e2009a7202 */ /* 0x000fe20000000f00 */
[----:B------:R-:W-:Y:S02]  /*1093a0*/  IMAD.MOV.U32 R155, RZ, RZ, R227 ;  /* 0x000000ffff9b7224 */ /* 0x000fe400078e00e3 */
[----:B------:R-:W4:Y:S04]  /*1093b0*/  LDL.LU R226, [R1+0x8bcc] ;  /* 0x008bcc0001e27983 */ /* 0x000f280000300800 */
[----:B------:R-:W4:Y:S04]  /*1093c0*/  LDL.LU R227, [R1+0x8bc8] ;  /* 0x008bc80001e37983 */ /* 0x000f280000300800 */
[----:B------:R-:W2:Y:S04]  /*1093d0*/  LDL.LU R230, [R1+0x8bc4] ;  /* 0x008bc40001e67983 */ /* 0x000ea80000300800 */
[----:B------:R-:W2:Y:S04]  /*1093e0*/  LDL.LU R231, [R1+0x8bc0] ;  /* 0x008bc00001e77983 */ /* 0x000ea80000300800 */
[----:B------:R-:W3:Y:S04]  /*1093f0*/  LDL.LU R242, [R1+0x8bbc] ;  /* 0x008bbc0001f27983 */ /* 0x000ee80000300800 */
[----:B------:R-:W3:Y:S01]  /*109400*/  LDL.LU R243, [R1+0x8bb8] ;  /* 0x008bb80001f37983 */ /* 0x000ee20000300800 */
[----:B------:R-:W-:Y:S01]  /*109410*/  MOV R208, R234 ;  /* 0x000000ea00d07202 */ /* 0x000fe20000000f00 */
[----:B------:R-:W-:-:S02]  /*109420*/  IMAD.MOV.U32 R209, RZ, RZ, R235 ;  /* 0x000000ffffd17224 */ /* 0x000fc400078e00eb */
[----:B------:R-:W4:Y:S04]  /*109430*/  LDL.LU R234, [R1+0x8bb4] ;  /* 0x008bb40001ea7983 */ /* 0x000f280000300800 */
[----:B------:R-:W4:Y:S01]  /*109440*/  LDL.LU R235, [R1+0x8bb0] ;  /* 0x008bb00001eb7983 */ /* 0x000f220000300800 */
[----:B------:R-:W-:Y:S01]  /*109450*/  IMAD.MOV.U32 R210, RZ, RZ, R238 ;  /* 0x000000ffffd27224 */ /* 0x000fe200078e00ee */
[----:B------:R-:W-:Y:S02]  /*109460*/  MOV R211, R239 ;  /* 0x000000ef00d37202 */ /* 0x000fe40000000f00 */
[----:B------:R-:W2:Y:S04]  /*109470*/  LDL.LU R238, [R1+0x8bac] ;  /* 0x008bac0001ee7983 */ /* 0x000ea80000300800 */
[----:B------:R-:W2:Y:S04]  /*109480*/  LDL.LU R239, [R1+0x8ba8] ;  /* 0x008ba80001ef7983 */ /* 0x000ea80000300800 */
[----:B------:R-:W-:Y:S04]  /*109490*/  STL.64 [R1+0x8880], R18 ;  /* 0x0088801201007387 */ /* 0x000fe80000100a00 */
[----:B------:R1:W-:Y:S02]  /*1094a0*/  STL.64 [R1+0x8878], R16 ;  /* 0x0088781001007387 */ /* 0x0003e40000100a00 */
[----:B-1----:R-:W-:-:S02]  /*1094b0*/  IMAD.MOV.U32 R16, RZ, RZ, R194 ;  /* 0x000000ffff107224 */ /* 0x002fc400078e00c2 */
[----:B------:R-:W-:Y:S01]  /*1094c0*/  IMAD.MOV.U32 R17, RZ, RZ, R195 ;  /* 0x000000ffff117224 */ /* 0x000fe200078e00c3 */
[----:B---3--:R-:W-:Y:S06]  /*1094d0*/  HMMA.1688.F32.TF32 R12, R4, R242, R12 ;  /* 0x000000f2040c723c */ /* 0x008fec000008100c */
[----:B------:R-:W-:-:S15]  /*1094e0*/  STL.64 [R1+0x8870], R242 ;  /* 0x008870f201007387 */ /* 0x000fde0000100a00 */
[----:B------:R-:W-:-:S03]  /*1094f0*/  NOP ;  /* 0x0000000000007918 */ /* 0x000fc60000000000 */
[----:B------:R-:W-:Y:S02]  /*109500*/  IMAD.MOV.U32 R73, RZ, RZ, R12 ;  /* 0x000000ffff497224 */ /* 0x000fe400078e000c */
[----:B------:R-:W-:Y:S01]  /*109510*/  IMAD.MOV.U32 R72, RZ, RZ, R13 ;  /* 0x000000ffff487224 */ /* 0x000fe200078e000d */
[----:B------:R-:W-:Y:S01]  /*109520*/  MOV R69, R14 ;  /* 0x0000000e00457202 */ /* 0x000fe20000000f00 */
[----:B------:R-:W-:Y:S02]  /*109530*/  IMAD.MOV.U32 R68, RZ, RZ, R15 ;  /* 0x000000ffff447224 */ /* 0x000fe400078e000f */
[----:B--2---:R-:W-:Y:S01]  /*109540*/  HMMA.1688.F32.TF32 R12, R4, R238, R244 ;  /* 0x000000ee040c723c */ /* 0x004fe200000810f4 */
[----:B------:R-:W-:Y:S04]  /*109550*/  STL [R1+0x8868], R241 ;  /* 0x008868f101007387 */ /* 0x000fe80000100800 */
[----:B------:R-:W-:Y:S04]  /*109560*/  STL [R1+0x851c], R68 ;  /* 0x00851c4401007387 */ /* 0x000fe80000100800 */
[----:B------:R-:W-:Y:S04]  /*109570*/  STL [R1+0x8518], R69 ;  /* 0x0085184501007387 */ /* 0x000fe80000100800 */
[----:B------:R-:W-:Y:S04]  /*109580*/  STL [R1+0x8514], R72 ;  /* 0x0085144801007387 */ /* 0x000fe80000100800 */
[----:B------:R-:W-:Y:S04]  /*109590*/  STL [R1+0x8510], R73 ;  /* 0x0085104901007387 */ /* 0x000fe80000100800 */
[----:B------:R-:W-:Y:S04]  /*1095a0*/  STL.64 [R1+0x8860], R238 ;  /* 0x008860ee01007387 */ /* 0x000fe80000100a00 */
[----:B------:R-:W-:Y:S01]  /*1095b0*/  STL.64 [R1+0x8858], R236 ;  /* 0x008858ec01007387 */ /* 0x000fe20000100a00 */
[----:B------:R-:W-:Y:S01]  /*1095c0*/  MOV R244, R186 ;  /* 0x000000ba00f47202 */ /* 0x000fe20000000f00 */
[----:B------:R-:W-:-:S02]  /*1095d0*/  IMAD.MOV.U32 R245, RZ, RZ, R187 ;  /* 0x000000fffff57224 */ /* 0x000fc400078e00bb */
[----:B------:R-:W-:Y:S01]  /*1095e0*/  IMAD.MOV.U32 R246, RZ, RZ, R214 ;  /* 0x000000fffff67224 */ /* 0x000fe200078e00d6 */
[----:B------:R-:W-:Y:S02]  /*1095f0*/  MOV R247, R215 ;  /* 0x000000d700f77202 */ /* 0x000fe40000000f00 */
[----:B------:R-:W-:Y:S01]  /*109600*/  MOV R64, R13 ;  /* 0x0000000d00407202 */ /* 0x000fe20000000f00 */
[----:B------:R-:W-:-:S04]  /*109610*/  IMAD.MOV.U32 R65, RZ, RZ, R12 ;  /* 0x000000ffff417224 */ /* 0x000fc800078e000c */
[----:B------:R-:W-:Y:S04]  /*109620*/  STL [R1+0x8524], R64 ;  /* 0x0085244001007387 */ /* 0x000fe80000100800 */
[----:B------:R-:W-:Y:S04]  /*109630*/  STL [R1+0x8520], R65 ;  /* 0x0085204101007387 */ /* 0x000fe80000100800 */
[----:B----4-:R1:W-:Y:S04]  /*109640*/  STL.64 [R1+0x88a0], R234 ;  /* 0x0088a0ea01007387 */ /* 0x0103e80000100a00 */
[----:B------:R2:W-:Y:S04]  /*109650*/  STL.64 [R1+0x8898], R232 ;  /* 0x008898e801007387 */ /* 0x0005e80000100a00 */
[----:B------:R-:W-:Y:S04]  /*109660*/  STL.64 [R1+0x88b0], R230 ;  /* 0x0088b0e601007387 */ /* 0x000fe80000100a00 */
[----:B------:R3:W-:Y:S04]  /*109670*/  STL.64 [R1+0x88a8], R228 ;  /* 0x0088a8e401007387 */ /* 0x0007e80000100a00 */
[----:B------:R-:W2:Y:S04]  /*109680*/  LDL.LU R186, [R1+0x8ba4] ;  /* 0x008ba40001ba7983 */ /* 0x000ea80000300800 */
[----:B------:R-:W4:Y:S04]  /*109690*/  LDL.LU R187, [R1+0x8ba0] ;  /* 0x008ba00001bb7983 */ /* 0x000f280000300800 */
[----:B------:R-:W3:Y:S04]  /*1096a0*/  LDL.LU R214, [R1+0x8b9c] ;  /* 0x008b9c0001d67983 */ /* 0x000ee80000300800 */
[----:B------:R-:W3:Y:S04]  /*1096b0*/  LDL.LU R215, [R1+0x8b98] ;  /* 0x008b980001d77983 */ /* 0x000ee80000300800 */
[----:B------:R-:W3:Y:S04]  /*1096c0*/  LDL.LU R194, [R1+0x8b94] ;  /* 0x008b940001c27983 */ /* 0x000ee80000300800 */
[----:B------:R-:W3:Y:S01]  /*1096d0*/  LDL.LU R195, [R1+0x8b90] ;  /* 0x008b900001c37983 */ /* 0x000ee20000300800 */
[----:B------:R-:W-:-:S02]  /*1096e0*/  IMAD.MOV.U32 R61, RZ, RZ, R14 ;  /* 0x000000ffff3d7224 */ /* 0x000fc400078e000e */
[----:B------:R-:W-:Y:S02]  /*1096f0*/  IMAD.MOV.U32 R60, RZ, RZ, R15 ;  /* 0x000000ffff3c7224 */ /* 0x000fe400078e000f */
[----:B------:R-:W-:-:S15]  /*109700*/  HMMA.1688.F32.TF32 R12, R4, R234, R152 ;  /* 0x000000ea040c723c */ /* 0x000fde0000081098 */
[----:B------:R-:W-:-:S09]  /*109710*/  NOP ;  /* 0x0000000000007918 */ /* 0x000fd20000000000 */
[----:B------:R-:W-:Y:S01]  /*109720*/  MOV R81, R12 ;  /* 0x0000000c00517202 */ /* 0x000fe20000000f00 */
[----:B------:R-:W-:Y:S02]  /*109730*/  IMAD.MOV.U32 R80, RZ, RZ, R13 ;  /* 0x000000ffff507224 */ /* 0x000fe400078e000d */
[----:B------:R-:W-:Y:S01]  /*109740*/  IMAD.MOV.U32 R77, RZ, RZ, R14 ;  /* 0x000000ffff4d7224 */ /* 0x000fe200078e000e */
[----:B------:R-:W-:Y:S02]  /*109750*/  MOV R76, R15 ;  /* 0x0000000f004c7202 */ /* 0x000fe40000000f00 */
[----:B------:R-:W-:Y:S01]  /*109760*/  HMMA.1688.F32.TF32 R12, R4, R230, R204 ;  /* 0x000000e6040c723c */ /* 0x000fe200000810cc */
[----:B------:R-:W-:Y:S01]  /*109770*/  MOV R18, R191 ;  /* 0x000000bf00127202 */ /* 0x000fe20000000f00 */
[----:B------:R-:W-:Y:S01]  /*109780*/  IMAD.MOV.U32 R19, RZ, RZ, R190 ;  /* 0x000000ffff137224 */ /* 0x000fe200078e00be */
[----:B------:R-:W3:Y:S04]  /*109790*/  LDL.LU R191, [R1+0x8b8c] ;  /* 0x008b8c0001bf7983 */ /* 0x000ee80000300800 */
[----:B------:R-:W3:Y:S04]  /*1097a0*/  LDL.LU R190, [R1+0x8b88] ;  /* 0x008b880001be7983 */ /* 0x000ee80000300800 */
[----:B------:R-:W3:Y:S04]  /*1097b0*/  LDL.LU R204, [R1+0x4b0] ;  /* 0x0004b00001cc7983 */ /* 0x000ee80000300800 */
[----:B------:R-:W3:Y:S04]  /*1097c0*/  LDL.LU R205, [R1+0x4b4] ;  /* 0x0004b40001cd7983 */ /* 0x000ee80000300800 */
[----:B------:R-:W3:Y:S04]  /*1097d0*/  LDL.LU R206, [R1+0x4b8] ;  /* 0x0004b80001ce7983 */ /* 0x000ee80000300800 */
[----:B------:R-:W3:Y:S01]  /*1097e0*/  LDL.LU R207, [R1+0x4bc] ;  /* 0x0004bc0001cf7983 */ /* 0x000ee20000300800 */
[----:B-1----:R-:W-:-:S02]  /*1097f0*/  IMAD.MOV.U32 R234, RZ, RZ, R219 ;  /* 0x000000ffffea7224 */ /* 0x002fc400078e00db */
[----:B------:R-:W-:Y:S02]  /*109800*/  IMAD.MOV.U32 R57, RZ, RZ, R12 ;  /* 0x000000ffff397224 */ /* 0x000fe400078e000c */
[----:B------:R-:W-:Y:S01]  /*109810*/  IMAD.MOV.U32 R56, RZ, RZ, R13 ;  /* 0x000000ffff387224 */ /* 0x000fe200078e000d */
[----:B------:R-:W-:Y:S01]  /*109820*/  MOV R53, R14 ;  /* 0x0000000e00357202 */ /* 0x000fe20000000f00 */
[----:B------:R-:W-:Y:S02]  /*109830*/  IMAD.MOV.U32 R52, RZ, RZ, R15 ;  /* 0x000000ffff347224 */ /* 0x000fe400078e000f */
[----:B------:R-:W-:Y:S01]  /*109840*/  HMMA.1688.F32.TF32 R12, R4, R226, R208 ;  /* 0x000000e2040c723c */ /* 0x000fe200000810d0 */
[----:B------:R-:W-:Y:S02]  /*109850*/  IMAD.MOV.U32 R235, RZ, RZ, R218 ;  /* 0x000000ffffeb7224 */ /* 0x000fe400078e00da */
[----:B------:R-:W-:Y:S02]  /*109860*/  IMAD.MOV.U32 R236, RZ, RZ, R203 ;  /* 0x000000ffffec7224 */ /* 0x000fe400078e00cb */
[----:B------:R-:W-:Y:S01]  /*109870*/  IMAD.MOV.U32 R237, RZ, RZ, R202 ;  /* 0x000000ffffed7224 */ /* 0x000fe200078e00ca */
[----:B------:R-:W-:Y:S01]  /*109880*/  MOV R238, R183 ;  /* 0x000000b700ee7202 */ /* 0x000fe20000000f00 */
[----:B------:R-:W-:-:S02]  /*109890*/  IMAD.MOV.U32 R239, RZ, RZ, R182 ;  /* 0x000000ffffef7224 */ /* 0x000fc400078e00b6 */
[----:B------:R-:W-:Y:S01]  /*1098a0*/  IMAD.MOV.U32 R152, RZ, RZ, R222 ;  /* 0x000000ffff987224 */ /* 0x000fe200078e00de */
[----:B------:R-:W-:-:S14]  /*1098b0*/  MOV R153, R223 ;  /* 0x000000df00997202 */ /* 0x000fdc0000000f00 */
[----:B------:R-:W-:Y:S01]  /*1098c0*/  IMAD.MOV.U32 R89, RZ, RZ, R12 ;  /* 0x000000ffff597224 */ /* 0x000fe200078e000c */
[----:B------:R-:W-:Y:S01]  /*1098d0*/  MOV R88, R13 ;  /* 0x0000000d00587202 */ /* 0x000fe20000000f00 */
[----:B------:R-:W-:Y:S02]  /*1098e0*/  IMAD.MOV.U32 R85, RZ, RZ, R14 ;  /* 0x000000ffff557224 */ /* 0x000fe400078e000e */
[----:B------:R-:W-:Y:S01]  /*1098f0*/  IMAD.MOV.U32 R84, RZ, RZ, R15 ;  /* 0x000000ffff547224 */ /* 0x000fe200078e000f */
[----:B--2---:R-:W-:Y:S01]  /*109900*/  MOV R233, R186 ;  /* 0x000000ba00e97202 */ /* 0x004fe20000000f00 */
[----:B----4-:R-:W-:Y:S02]  /*109910*/  IMAD.MOV.U32 R232, RZ, RZ, R187 ;  /* 0x000000ffffe87224 */ /* 0x010fe400078e00bb */
[----:B------:R-:W2:Y:S04]  /*109920*/  LDL.LU R187, [R1+0x8b84] ;  /* 0x008b840001bb7983 */ /* 0x000ea80000300800 */
[----:B------:R-:W4:Y:S04]  /*109930*/  LDL.LU R186, [R1+0x8b80] ;  /* 0x008b800001ba7983 */ /* 0x000f280000300800 */
[----:B------:R-:W2:Y:S04]  /*109940*/  LDL.LU R219, [R1+0x8b7c] ;  /* 0x008b7c0001db7983 */ /* 0x000ea80000300800 */
[----:B------:R-:W2:Y:S01]  /*109950*/  LDL.LU R218, [R1+0x8b78] ;  /* 0x008b780001da7983 */ /* 0x000ea20000300800 */
[----:B---3--:R-:W-:Y:S01]  /*109960*/  MOV R228, R195 ;  /* 0x000000c300e47202 */ /* 0x008fe20000000f00 */
[----:B------:R-:W-:-:S02]  /*109970*/  IMAD.MOV.U32 R229, RZ, RZ, R194 ;  /* 0x000000ffffe57224 */ /* 0x000fc400078e00c2 */
[----:B------:R-:W3:Y:S04]  /*109980*/  LDL.LU R195, [R1+0x8b74] ;  /* 0x008b740001c37983 */ /* 0x000ee80000300800 */
[----:B------:R-:W3:Y:S01]  /*109990*/  LDL.LU R194, [R1+0x8b70] ;  /* 0x008b700001c27983 */ /* 0x000ee20000300800 */
[----:B------:R-:W-:Y:S01]  /*1099a0*/  IMAD.MOV.U32 R230, RZ, RZ, R215 ;  /* 0x000000ffffe67224 */ /* 0x000fe200078e00d7 */
[----:B------:R-:W-:Y:S02]  /*1099b0*/  MOV R231, R214 ;  /* 0x000000d600e77202 */ /* 0x000fe40000000f00 */
[----:B------:R-:W3:Y:S04]  /*1099c0*/  LDL.LU R215, [R1+0x8b6c] ;  /* 0x008b6c0001d77983 */ /* 0x000ee80000300800 */
[----:B------:R-:W3:Y:S04]  /*1099d0*/  LDL.LU R214, [R1+0x8b68] ;  /* 0x008b680001d67983 */ /* 0x000ee80000300800 */
[----:B------:R-:W3:Y:S04]  /*1099e0*/  LDL.LU R203, [R1+0x8b64] ;  /* 0x008b640001cb7983 */ /* 0x000ee80000300800 */
        /* <DEDUP_REMOVED lines=8> */
[----:B------:R-:W3:Y:S01]  /*109a70*/  LDL.LU R223, [R1+0x8b50] ;  /* 0x008b500001df7983 */ /* 0x000ee20000300800 */
[----:B------:R-:W-:-:S02]  /*109a80*/  IMAD.MOV.U32 R154, RZ, RZ, R178 ;  /* 0x000000ffff9a7224 */ /* 0x000fc400078e00b2 */
[----:B------:R-:W-:Y:S01]  /*109a90*/  IMAD.MOV.U32 R155, RZ, RZ, R179 ;  /* 0x000000ffff9b7224 */ /* 0x000fe200078e00b3 */
[----:B------:R-:W3:Y:S04]  /*109aa0*/  LDL.LU R178, [R1+0x8b4c] ;  /* 0x008b4c0001b27983 */ /* 0x000ee80000300800 */
[----:B------:R-:W3:Y:S01]  /*109ab0*/  LDL.LU R179, [R1+0x8b48] ;  /* 0x008b480001b37983 */ /* 0x000ee20000300800 */
[----:B----4-:R-:W-:Y:S01]  /*109ac0*/  IMAD.MOV.U32 R209, RZ, RZ, R183 ;  /* 0x000000ffffd17224 */ /* 0x010fe200078e00b7 */
[----:B--2---:R-:W-:Y:S02]  /*109ad0*/  MOV R208, R182 ;  /* 0x000000b600d07202 */ /* 0x004fe40000000f00 */
[----:B------:R-:W2:Y:S04]  /*109ae0*/  LDL.LU R182, [R1+0x8b44] ;  /* 0x008b440001b67983 */ /* 0x000ea80000300800 */
[----:B------:R-:W2:Y:S01]  /*109af0*/  LDL.LU R183, [R1+0x8b40] ;  /* 0x008b400001b77983 */ /* 0x000ea20000300800 */
[----:B---3--:R-:W-:-:S03]  /*109b00*/  IMAD.MOV.U32 R210, RZ, RZ, R222 ;  /* 0x000000ffffd27224 */ /* 0x008fc600078e00de */
[----:B------:R-:W3:Y:S01]  /*109b10*/  LDL.LU R222, [R1+0x8b3c] ;  /* 0x008b3c0001de7983 */ /* 0x000ee20000300800 */
[----:B------:R-:W-:-:S03]  /*109b20*/  MOV R211, R223 ;  /* 0x000000df00d37202 */ /* 0x000fc60000000f00 */
[----:B------:R-:W3:Y:S04]  /*109b30*/  LDL.LU R223, [R1+0x8b38] ;  /* 0x008b380001df7983 */ /* 0x000ee80000300800 */
[----:B------:R-:W-:Y:S04]  /*109b40*/  STL.64 [R1+0x88c0], R226 ;  /* 0x0088c0e201007387 */ /* 0x000fe80000100a00 */
[----:B------:R1:W-:Y:S02]  /*109b50*/  STL.64 [R1+0x88b8], R224 ;  /* 0x0088b8e001007387 */ /* 0x0003e40000100a00 */
[----:B-1----:R-:W-:-:S02]  /*109b60*/  IMAD.MOV.U32 R224, RZ, RZ, R186 ;  /* 0x000000ffffe07224 */ /* 0x002fc400078e00ba */
[----:B------:R-:W-:Y:S01]  /*109b70*/  IMAD.MOV.U32 R225, RZ, RZ, R187 ;  /* 0x000000ffffe17224 */ /* 0x000fe200078e00bb */
[----:B------:R-:W4:Y:S04]  /*109b80*/  LDL.LU R186, [R1+0x8b34] ;  /* 0x008b340001ba7983 */ /* 0x000f280000300800 */
[----:B------:R-:W4:Y:S01]  /*109b90*/  LDL.LU R187, [R1+0x8b30] ;  /* 0x008b300001bb7983 */ /* 0x000f220000300800 */
[----:B------:R-:W-:Y:S01]  /*109ba0*/  MOV R226, R190 ;  /* 0x000000be00e27202 */ /* 0x000fe20000000f00 */
[----:B------:R-:W-:Y:S02]  /*109bb0*/  IMAD.MOV.U32 R227, RZ, RZ, R191 ;  /* 0x000000ffffe37224 */ /* 0x000fe400078e00bf */
[----:B------:R-:W2:Y:S04]  /*109bc0*/  LDL.LU R190, [R1+0x8b2c] ;  /* 0x008b2c0001be7983 */ /* 0x000ea80000300800 */
[----:B------:R-:W2:Y:S01]  /*109bd0*/  LDL.LU R191, [R1+0x8b28] ;  /* 0x008b280001bf7983 */ /* 0x000ea20000300800 */
[----:B---3--:R-:W-:-:S15]  /*109be0*/  HMMA.1688.F32.TF32 R204, R4, R222, R204 ;  /* 0x000000de04cc723c */ /* 0x008fde00000810cc */
[----:B------:R-:W-:-:S09]  /*109bf0*/  NOP ;  /* 0x0000000000007918 */ /* 0x000fd20000000000 */
[----:B------:R-:W-:Y:S02]  /*109c00*/  IMAD.MOV.U32 R249, RZ, RZ, R206 ;  /* 0x000000fffff97224 */ /* 0x000fe400078e00ce */
[----:B------:R-:W-:Y:S02]  /*109c10*/  IMAD.MOV.U32 R248, RZ, RZ, R207 ;  /* 0x000000fffff87224 */ /* 0x000fe400078e00cf */
[----:B------:R-:W-:Y:S01]  /*109c20*/  IMAD.MOV.U32 R72, RZ, RZ, R204 ;  /* 0x000000ffff487224 */ /* 0x000fe200078e00cc */
[----:B------:R-:W-:Y:S01]  /*109c30*/  MOV R73, R205 ;  /* 0x000000cd00497202 */ /* 0x000fe20000000f00 */
[----:B------:R-:W3:Y:S04]  /*109c40*/  LDL.LU.64 R206, [R1+0x8b20] ;  /* 0x008b200001ce7983 */ /* 0x000ee80000300a00 */
[----:B------:R-:W4:Y:S04]  /*109c50*/  LDL.LU.64 R204, [R1+0x8b18] ;  /* 0x008b180001cc7983 */ /* 0x000f280000300a00 */
[----:B------:R-:W-:Y:S04]  /*109c60*/  STL.64 [R1+0x88e0], R250 ;  /* 0x0088e0fa01007387 */ /* 0x000fe80000100a00 */
[----:B------:R1:W-:Y:S02]  /*109c70*/  STL.64 [R1+0x88d8], R248 ;  /* 0x0088d8f801007387 */ /* 0x0003e40000100a00 */
[----:B-1----:R-:W-:Y:S01]  /*109c80*/  MOV R248, R194 ;  /* 0x000000c200f87202 */ /* 0x002fe20000000f00 */
[----:B------:R-:W-:Y:S01]  /*109c90*/  IMAD.MOV.U32 R249, RZ, RZ, R195 ;  /* 0x000000fffff97224 */ /* 0x000fe200078e00c3 */
[----:B------:R-:W2:Y:S04]  /*109ca0*/  LDL.LU R194, [R1+0x8b14] ;  /* 0x008b140001c27983 */ /* 0x000ea80000300800 */
[----:B------:R-:W2:Y:S01]  /*109cb0*/  LDL.LU R195, [R1+0x8b10] ;  /* 0x008b100001c37983 */ /* 0x000ea20000300800 */
[----:B------:R-:W-:Y:S01]  /*109cc0*/  IMAD.MOV.U32 R250, RZ, RZ, R218 ;  /* 0x000000fffffa7224 */ /* 0x000fe200078e00da */
[----:B------:R-:W-:-:S02]  /*109cd0*/  MOV R251, R219 ;  /* 0x000000db00fb7202 */ /* 0x000fc40000000f00 */
[----:B------:R-:W3:Y:S04]  /*109ce0*/  LDL.LU R218, [R1+0x8b0c] ;  /* 0x008b0c0001da7983 */ /* 0x000ee80000300800 */
        /* <DEDUP_REMOVED lines=11> */
[C---:B---3--:R-:W-:Y:S06]  /*109da0*/  HMMA.1688.F32.TF32 R12, R4.reuse, R218, R12 ;  /* 0x000000da040c723c */ /* 0x048fec000008100c */
[----:B--2---:R-:W-:-:S15]  /*109db0*/  HMMA.1688.F32.TF32 R208, R4, R214, R208 ;  /* 0x000000d604d0723c */ /* 0x004fde00000810d0 */
[----:B------:R-:W-:-:S03]  /*109dc0*/  NOP ;  /* 0x0000000000007918 */ /* 0x000fc60000000000 */
        /* <DEDUP_REMOVED lines=11> */
[----:B------:R-:W3:Y:S04]  /*109e80*/  LDL.LU R199, [R1+0x8ae8] ;  /* 0x008ae80001c77983 */ /* 0x000ee80000300800 */
[----:B------:R-:W-:Y:S04]  /*109e90*/  STL.64 [R1+0x1760], R208 ;  /* 0x001760d001007387 */ /* 0x000fe80000100a00 */
[----:B------:R1:W-:Y:S04]  /*109ea0*/  STL.64 [R1+0x1768], R210 ;  /* 0x001768d201007387 */ /* 0x0003e80000100a00 */
[----:B-1----:R-:W3:Y:S04]  /*109eb0*/  LDL.LU.64 R210, [R1+0x8ae0] ;  /* 0x008ae00001d27983 */ /* 0x002ee80000300a00 */
[----:B------:R-:W3:Y:S01]  /*109ec0*/  LDL.LU.64 R208, [R1+0x8ad8] ;  /* 0x008ad80001d07983 */ /* 0x000ee20000300a00 */
[C---:B----4-:R-:W-:Y:S06]  /*109ed0*/  HMMA.1688.F32.TF32 R224, R4.reuse, R202, R224 ;  /* 0x000000ca04e0723c */ /* 0x050fec00000810e0 */
[C---:B------:R-:W-:Y:S06]  /*109ee0*/  HMMA.1688.F32.TF32 R152, R4.reuse, R178, R152 ;  /* 0x000000b20498723c */ /* 0x040fec0000081098 */
[C---:B--2---:R-:W-:Y:S06]  /*109ef0*/  HMMA.1688.F32.TF32 R248, R4.reuse, R206, R248 ;  /* 0x000000ce04f8723c */ /* 0x044fec00000810f8 */
[----:B---3--:R-:W-:-:S15]  /*109f00*/  HMMA.1688.F32.TF32 R220, R4, R210, R220 ;  /* 0x000000d204dc723c */ /* 0x008fde00000810dc */
[----:B------:R-:W-:-:S08]  /*109f10*/  NOP ;  /* 0x0000000000007918 */ /* 0x000fd00000000000 */
[----:B------:R-:W-:Y:S04]  /*109f20*/  STL.64 [R1+0x1740], R220 ;  /* 0x001740dc01007387 */ /* 0x000fe80000100a00 */
[----:B------:R1:W-:Y:S02]  /*109f30*/  STL.64 [R1+0x1748], R222 ;  /* 0x001748de01007387 */ /* 0x0003e40000100a00 */
[C---:B-1----:R-:W-:Y:S02]  /*109f40*/  HMMA.1688.F32.TF32 R220, R4.reuse, R198, R228 ;  /* 0x000000c604dc723c */ /* 0x042fe400000810e4 */
[----:B------:R-:W-:Y:S04]  /*109f50*/  STL.64 [R1+0x1720], R248 ;  /* 0x001720f801007387 */ /* 0x000fe80000100a00 */
[----:B------:R-:W-:Y:S01]  /*109f60*/  STL.64 [R1+0x1728], R250 ;  /* 0x001728fa01007387 */ /* 0x000fe20000100a00 */
[C---:B------:R-:W-:Y:S03]  /*109f70*/  HMMA.1688.F32.TF32 R228, R4.reuse, R194, R232 ;  /* 0x000000c204e4723c */ /* 0x040fe600000810e8 */
[----:B------:R-:W-:Y:S04]  /*109f80*/  STL.64 [R1+0x16f0], R224 ;  /* 0x0016f0e001007387 */ /* 0x000fe80000100a00 */
[----:B------:R1:W-:Y:S02]  /*109f90*/  STL.64 [R1+0x16f8], R226 ;  /* 0x0016f8e201007387 */ /* 0x0003e40000100a00 */
[C---:B-1----:R-:W-:Y:S07]  /*109fa0*/  HMMA.1688.F32.TF32 R224, R4.reuse, R190, R236 ;  /* 0x000000be04e0723c */ /* 0x042fee00000810ec */
[----:B------:R-:W-:Y:S04]  /*109fb0*/  STL.64 [R1+0x16d0], R220 ;  /* 0x0016d0dc01007387 */ /* 0x000fe80000100a00 */
[----:B------:R1:W-:Y:S02]  /*109fc0*/  STL.64 [R1+0x16d8], R222 ;  /* 0x0016d8de01007387 */ /* 0x0003e40000100a00 */
[C---:B-1----:R-:W-:Y:S06]  /*109fd0*/  HMMA.1688.F32.TF32 R220, R4.reuse, R186, R16 ;  /* 0x000000ba04dc723c */ /* 0x042fec0000081010 */
[----:B------:R-:W-:Y:S01]  /*109fe0*/  HMMA.1688.F32.TF32 R16, R4, R182, R244 ;  /* 0x000000b60410723c */ /* 0x000fe200000810f4 */
        /* <DEDUP_REMOVED lines=13> */
[----:B------:R1:W-:Y:S04]  /*10a0c0*/  STL.64 [R1+0x1620], R152 ;  /* 0x0016209801007387 */ /* 0x0003e80000100a00 */
[----:B------:R1:W-:Y:S04]  /*10a0d0*/  STL.64 [R1+0x1628], R154 ;  /* 0x0016289a01007387 */ /* 0x0003e80000100a00 */
[----:B------:R-:W4:Y:S01]  /*10a0e0*/  LDL.LU R17, [R1+0x3b4] ;  /* 0x0003b40001117983 */ /* 0x000f220000300800 */
[----:B---3--:R-:W-:-:S02]  /*10a0f0*/  IMAD.MOV.U32 R18, RZ, RZ, R175 ;  /* 0x000000ffff127224 */ /* 0x008fc400078e00af */
[----:B------:R-:W-:Y:S01]  /*10a100*/  IMAD.MOV.U32 R19, RZ, RZ, R174 ;  /* 0x000000ffff137224 */ /* 0x000fe200078e00ae */
[----:B------:R-:W3:Y:S04]  /*10a110*/  LDL.LU R175, [R1+0x8ad4] ;  /* 0x008ad40001af7983 */ /* 0x000ee80000300800 */
[----:B------:R-:W2:Y:S04]  /*10a120*/  LDL.LU R174, [R1+0x8ad0] ;  /* 0x008ad00001ae7983 */ /* 0x000ea80000300800 */
[----:B------:R-:W4:Y:S04]  /*10a130*/  LDL.LU R220, [R1+0x3c0] ;  /* 0x0003c00001dc7983 */ /* 0x000f280000300800 */
[----:B------:R-:W4:Y:S04]  /*10a140*/  LDL.LU R221, [R1+0x3c4] ;  /* 0x0003c40001dd7983 */ /* 0x000f280000300800 */
[----:B------:R-:W4:Y:S04]  /*10a150*/  LDL.LU R222, [R1+0x3c8] ;  /* 0x0003c80001de7983 */ /* 0x000f280000300800 */
[----:B------:R-:W4:Y:S04]  /*10a160*/  LDL.LU R223, [R1+0x3cc] ;  /* 0x0003cc0001df7983 */ /* 0x000f280000300800 */
[----:B-1----:R-:W4:Y:S01]  /*10a170*/  LDL.LU R152, [R1+0x3d0] ;  /* 0x0003d00001987983 */ /* 0x002f220000300800 */
[----:B---3--:R-:W-:Y:S01]  /*10a180*/  IMAD.MOV.U32 R154, RZ, RZ, R175 ;  /* 0x000000ffff9a7224 */ /* 0x008fe200078e00af */
[----:B--2---:R-:W-:-:S02]  /*10a190*/  MOV R153, R174 ;  /* 0x000000ae00997202 */ /* 0x004fc40000000f00 */
[----:B------:R-:W2:Y:S04]  /*10a1a0*/  LDL.LU R174, [R1+0x8acc] ;  /* 0x008acc0001ae7983 */ /* 0x000ea80000300800 */
[----:B------:R-:W2:Y:S04]  /*10a1b0*/  LDL.LU R175, [R1+0x8ac8] ;  /* 0x008ac80001af7983 */ /* 0x000ea80000300800 */
[----:B------:R-:W4:Y:S04]  /*10a1c0*/  LDL.LU R155, [R1+0x3dc] ;  /* 0x0003dc00019b7983 */ /* 0x000f280000300800 */
[----:B------:R-:W3:Y:S04]  /*10a1d0*/  LDL.LU R244, [R1+0x3a0] ;  /* 0x0003a00001f47983 */ /* 0x000ee80000300800 */
[----:B------:R-:W3:Y:S04]  /*10a1e0*/  LDL.LU R245, [R1+0x3a4] ;  /* 0x0003a40001f57983 */ /* 0x000ee80000300800 */
[----:B------:R-:W3:Y:S04]  /*10a1f0*/  LDL.LU R246, [R1+0x3a8] ;  /* 0x0003a80001f67983 */ /* 0x000ee80000300800 */
[----:B------:R-:W3:Y:S04]  /*10a200*/  LDL.LU R247, [R1+0x3ac] ;  /* 0x0003ac0001f77983 */ /* 0x000ee80000300800 */
[----:B------:R-:W3:Y:S01]  /*10a210*/  LDL.LU R224, [R1+0x980] ;  /* 0x0009800001e07983 */ /* 0x000ee20000300800 */
[----:B------:R-:W-:Y:S01]  /*10a220*/  IMAD.MOV.U32 R249, RZ, RZ, R170 ;  /* 0x000000fffff97224 */ /* 0x000fe200078e00aa */
[----:B------:R-:W-:Y:S01]  /*10a230*/  MOV R250, R171 ;  /* 0x000000ab00fa7202 */ /* 0x000fe20000000f00 */
        /* <DEDUP_REMOVED lines=8> */
[----:B------:R-:W4:Y:S04]  /*10a2c0*/  LDL.LU R170, [R1+0x8ac4] ;  /* 0x008ac40001aa7983 */ /* 0x000f280000300800 */
[----:B------:R-:W4:Y:S04]  /*10a2d0*/  LDL.LU R171, [R1+0x8ac0] ;  /* 0x008ac00001ab7983 */ /* 0x000f280000300800 */
[----:B------:R-:W3:Y:S04]  /*10a2e0*/  LDL.LU R251, [R1+0x99c] ;  /* 0x00099c0001fb7983 */ /* 0x000ee80000300800 */
[----:B-1----:R-:W3:Y:S04]  /*10a2f0*/  LDL.LU R12, [R1+0x970] ;  /* 0x00097000010c7983 */ /* 0x002ee80000300800 */
[----:B------:R-:W3:Y:S04]  /*10a300*/  LDL.LU R13, [R1+0x974] ;  /* 0x00097400010d7983 */ /* 0x000ee80000300800 */
[----:B--2---:R-:W2:Y:S04]  /*10a310*/  LDL.LU R14, [R1+0x978] ;  /* 0x00097800010e7983 */ /* 0x004ea80000300800 */
[----:B------:R-:W2:Y:S04]  /*10a320*/  LDL.LU R15, [R1+0x97c] ;  /* 0x00097c00010f7983 */ /* 0x000ea80000300800 */
[----:B------:R-:W2:Y:S01]  /*10a330*/  LDL.LU R228, [R1+0x960] ;  /* 0x0009600001e47983 */ /* 0x000ea20000300800 */
[----:B------:R-:W-:-:S02]  /*10a340*/  IMAD.MOV.U32 R230, RZ, RZ, R138 ;  /* 0x000000ffffe67224 */ /* 0x000fc400078e008a */
[----:B------:R-:W-:Y:S01]  /*10a350*/  IMAD.MOV.U32 R231, RZ, RZ, R146 ;  /* 0x000000ffffe77224 */ /* 0x000fe200078e0092 */
[----:B----4-:R-:W-:-:S15]  /*10a360*/  HMMA.1688.F32.TF32 R232, R4, R170, R236 ;  /* 0x000000aa04e8723c */ /* 0x010fde00000810ec */
[----:B------:R-:W-:-:S08]  /*10a370*/  NOP ;  /* 0x0000000000007918 */ /* 0x000fd00000000000 */
[----:B------:R1:W-:Y:S04]  /*10a380*/  STL.64 [R1+0x15d0], R232 ;  /* 0x0015d0e801007387 */ /* 0x0003e80000100a00 */
[----:B------:R4:W-:Y:S04]  /*10a390*/  STL.64 [R1+0x15d8], R234 ;  /* 0x0015d8ea01007387 */ /* 0x0009e80000100a00 */
[----:B------:R-:W2:Y:S04]  /*10a3a0*/  LDL.LU R229, [R1+0x964] ;  /* 0x0009640001e57983 */ /* 0x000ea80000300800 */
[----:B------:R-:W2:Y:S04]  /*10a3b0*/  LDL.LU R138, [R1+0x8abc] ;  /* 0x008abc00018a7983 */ /* 0x000ea80000300800 */
[----:B------:R-:W2:Y:S01]  /*10a3c0*/  LDL.LU R146, [R1+0x8ab8] ;  /* 0x008ab80001927983 */ /* 0x000ea20000300800 */
[----:B-1----:R-:W-:Y:S01]  /*10a3d0*/  MOV R232, R158 ;  /* 0x0000009e00e87202 */ /* 0x002fe20000000f00 */
[----:B------:R-:W-:-:S02]  /*10a3e0*/  IMAD.MOV.U32 R233, RZ, RZ, R166 ;  /* 0x000000ffffe97224 */ /* 0x000fc400078e00a6 */
[----:B------:R-:W3:Y:S04]  /*10a3f0*/  LDL.LU R158, [R1+0x8ab4] ;  /* 0x008ab400019e7983 */ /* 0x000ee80000300800 */
[----:B------:R-:W2:Y:S01]  /*10a400*/  LDL.LU R166, [R1+0x8ab0] ;  /* 0x008ab00001a67983 */ /* 0x000ea20000300800 */
[----:B----4-:R-:W-:-:S03]  /*10a410*/  IMAD.MOV.U32 R234, RZ, RZ, R167 ;  /* 0x000000ffffea7224 */ /* 0x010fc600078e00a7 */
[----:B------:R-:W2:Y:S01]  /*10a420*/  LDL.LU R167, [R1+0x8aac] ;  /* 0x008aac0001a77983 */ /* 0x000ea20000300800 */
[----:B------:R-:W-:-:S03]  /*10a430*/  MOV R235, R162 ;  /* 0x000000a200eb7202 */ /* 0x000fc60000000f00 */
[----:B------:R-:W4:Y:S01]  /*10a440*/  LDL.LU R162, [R1+0x8aa8] ;  /* 0x008aa80001a27983 */ /* 0x000f220000300800 */
[----:B------:R-:W-:Y:S02]  /*10a450*/  IMAD.MOV.U32 R236, RZ, RZ, R163 ;  /* 0x000000ffffec7224 */ /* 0x000fe400078e00a3 */
[----:B------:R-:W-:Y:S01]  /*10a460*/  IMAD.MOV.U32 R237, RZ, RZ, R159 ;  /* 0x000000ffffed7224 */ /* 0x000fe200078e009f */
[----:B------:R-:W4:Y:S04]  /*10a470*/  LDL.LU R163, [R1+0x8aa4] ;  /* 0x008aa40001a37983 */ /* 0x000f280000300800 */
[----:B------:R-:W3:Y:S01]  /*10a480*/  LDL.LU R159, [R1+0x8aa0] ;  /* 0x008aa000019f7983 */ /* 0x000ee20000300800 */
[----:B------:R-:W-:Y:S01]  /*10a490*/  MOV R238, R147 ;  /* 0x0000009300ee7202 */ /* 0x000fe20000000f00 */
[----:B------:R-:W-:-:S02]  /*10a4a0*/  IMAD.MOV.U32 R239, RZ, RZ, R150 ;  /* 0x000000ffffef7224 */ /* 0x000fc400078e0096 */
[----:B------:R-:W3:Y:S04]  /*10a4b0*/  LDL.LU R147, [R1+0x8a9c] ;  /* 0x008a9c0001937983 */ /* 0x000ee80000300800 */
[----:B------:R-:W3:Y:S01]  /*10a4c0*/  LDL.LU R150, [R1+0x8a98] ;  /* 0x008a980001967983 */ /* 0x000ee20000300800 */
[----:B--2---:R-:W-:-:S15]  /*10a4d0*/  HMMA.1688.F32.TF32 R152, R4, R166, R152 ;  /* 0x000000a60498723c */ /* 0x004fde0000081098 */
[----:B------:R-:W-:-:S08]  /*10a4e0*/  NOP ;  /* 0x0000000000007918 */ /* 0x000fd00000000000 */
[----:B------:R-:W-:Y:S04]  /*10a4f0*/  STL.64 [R1+0x1520], R152 ;  /* 0x0015209801007387 */ /* 0x000fe80000100a00 */
[----:B------:R1:W-:Y:S04]  /*10a500*/  STL.64 [R1+0x1528], R154 ;  /* 0x0015289a01007387 */ /* 0x0003e80000100a00 */
[----:B-1----:R-:W2:Y:S01]  /*10a510*/  LDL.LU.64 R154, [R1+0x8a90] ;  /* 0x008a9000019a7983 */ /* 0x002ea20000300a00 */
[C---:B----4-:R-:W-:Y:S06]  /*10a520*/  HMMA.1688.F32.TF32 R220, R4.reuse, R162, R220 ;  /* 0x000000a204dc723c */ /* 0x050fec00000810dc */
[----:B---3--:R-:W-:Y:S01]  /*10a530*/  HMMA.1688.F32.TF32 R16, R4, R158, R16 ;  /* 0x0000009e0410723c */ /* 0x008fe20000081010 */
[----:B------:R-:W3:-:S15]  /*10a540*/  LDL.LU.64 R152, [R1+0x8a88] ;  /* 0x008a880001987983 */ /* 0x000ede0000300a00 */
[----:B------:R-:W-:-:S01]  /*10a550*/  NOP ;  /* 0x0000000000007918 */ /* 0x000fc20000000000 */
[----:B------:R-:W-:Y:S04]  /*10a560*/  STL.64 [R1+0x14d0], R220 ;  /* 0x0014d0dc01007387 */ /* 0x000fe80000100a00 */
[----:B------:R-:W-:Y:S04]  /*10a570*/  STL.64 [R1+0x14d8], R222 ;  /* 0x0014d8de01007387 */ /* 0x000fe80000100a00 */
[----:B------:R1:W-:Y:S04]  /*10a580*/  STL.64 [R1+0x1490], R16 ;  /* 0x0014901001007387 */ /* 0x0003e80000100a00 */
[----:B------:R4:W-:Y:S01]  /*10a590*/  STL.64 [R1+0x1498], R18 ;  /* 0x0014981201007387 */ /* 0x0009e20000100a00 */
[----:B-1----:R-:W-:-:S03]  /*10a5a0*/  IMAD.MOV.U32 R16, RZ, RZ, R151 ;  /* 0x000000ffff107224 */ /* 0x002fc600078e0097 */
[----:B------:R-:W3:Y:S01]  /*10a5b0*/  LDL.LU R151, [R1+0x8a80] ;  /* 0x008a800001977983 */ /* 0x000ee20000300800 */
[----:B------:R-:W-:Y:S01]  /*10a5c0*/  MOV R17, R139 ;  /* 0x0000008b00117202 */ /* 0x000fe20000000f00 */
[----:B----4-:R-:W-:Y:S02]  /*10a5d0*/  IMAD.MOV.U32 R18, RZ, RZ, R142 ;  /* 0x000000ffff127224 */ /* 0x010fe400078e008e */
[----:B------:R-:W-:Y:S01]  /*10a5e0*/  IMAD.MOV.U32 R19, RZ, RZ, R143 ;  /* 0x000000ffff137224 */ /* 0x000fe200078e008f */
[C---:B--2---:R-:W-:Y:S06]  /*10a5f0*/  HMMA.1688.F32.TF32 R220, R4.reuse, R154, R244 ;  /* 0x0000009a04dc723c */ /* 0x044fec00000810f4 */
[----:B---3--:R-:W-:-:S15]  /*10a600*/  HMMA.1688.F32.TF32 R248, R4, R150, R248 ;  /* 0x0000009604f8723c */ /* 0x008fde00000810f8 */
[----:B------:R-:W-:-:S02]  /*10a610*/  NOP ;  /* 0x0000000000007918 */ /* 0x000fc40000000000 */
[----:B------:R-:W-:Y:S04]  /*10a620*/  STL.64 [R1+0x1440], R220 ;  /* 0x001440dc01007387 */ /* 0x000fe80000100a00 */
[----:B------:R1:W-:Y:S04]  /*10a630*/  STL.64 [R1+0x1448], R222 ;  /* 0x001448de01007387 */ /* 0x0003e80000100a00 */
[----:B------:R-:W2:Y:S04]  /*10a640*/  LDL.LU R139, [R1+0x8a7c] ;  /* 0x008a7c00018b7983 */ /* 0x000ea80000300800 */
[----:B------:R-:W3:Y:S04]  /*10a650*/  LDL.LU R142, [R1+0x8a78] ;  /* 0x008a7800018e7983 */ /* 0x000ee80000300800 */
[----:B------:R-:W3:Y:S04]  /*10a660*/  LDL.LU R143, [R1+0x8a74] ;  /* 0x008a7400018f7983 */ /* 0x000ee80000300800 */
[----:B------:R-:W-:Y:S01]  /*10a670*/  STL.64 [R1+0x8850], R146 ;  /* 0x0088509201007387 */ /* 0x000fe20000100a00 */
[----:B------:R-:W-:Y:S01]  /*10a680*/  HMMA.1688.F32.TF32 R16, R4, R26, R16 ;  /* 0x0000001a0410723c */ /* 0x000fe20000081010 */
[----:B------:R-:W-:Y:S01]  /*10a690*/  LOP3.LUT R113, R252, 0x60, RZ, 0x3c, !PT ;  /* 0x00000060fc717812 */ /* 0x000fe200078e3cff */
[----:B------:R-:W-:-:S02]  /*10a6a0*/  IMAD.MOV.U32 R242, RZ, RZ, R128 ;  /* 0x000000fffff27224 */ /* 0x000fc400078e0080 */
[----:B------:R-:W-:Y:S01]  /*10a6b0*/  IMAD.MOV.U32 R243, RZ, RZ, R112 ;  /* 0x000000fffff37224 */ /* 0x000fe200078e0070 */
[----:B------:R-:W-:Y:S04]  /*10a6c0*/  LDS R244, [R3+UR12+0x85800] ;  /* 0x0858000c03f47984 */ /* 0x000fe80008000800 */
[----:B------:R-:W-:Y:S04]  /*10a6d0*/  LDS R245, [R113+UR12+0x85800] ;  /* 0x0858000c71f57984 */ /* 0x000fe80008000800 */
[----:B------:R-:W-:Y:S01]  /*10a6e0*/  LDS R247, [R113+UR12+0x85c00] ;  /* 0x085c000c71f77984 */ /* 0x000fe20008000800 */
[C---:B-1----:R-:W-:Y:S03]  /*10a6f0*/  HMMA.1688.F32.TF32 R220, R4.reuse, R146, R224 ;  /* 0x0000009204dc723c */ /* 0x042fe600000810e0 */
[----:B------:R-:W1:Y:S04]  /*10a700*/  LDS R246, [R3+UR12+0x85c00] ;  /* 0x085c000c03f67984 */ /* 0x000e680008000800 */
[----:B------:R-:W-:Y:S04]  /*10a710*/  STL.64 [R1+0x1400], R248 ;  /* 0x001400f801007387 */ /* 0x000fe80000100a00 */
[----:B------:R-:W-:Y:S04]  /*10a720*/  STL.64 [R1+0x1408], R250 ;  /* 0x001408fa01007387 */ /* 0x000fe80000100a00 */
[----:B------:R3:W-:Y:S08]  /*10a730*/  STL.64 [R1+0x8848], R144 ;  /* 0x0088489001007387 */ /* 0x0007f00000100a00 */
[----:B------:R-:W-:Y:S04]  /*10a740*/  STL.64 [R1+0x13e0], R220 ;  /* 0x0013e0dc01007387 */ /* 0x000fe80000100a00 */
[----:B------:R-:W-:Y:S01]  /*10a750*/  STL.64 [R1+0x13e8], R222 ;  /* 0x0013e8de01007387 */ /* 0x000fe20000100a00 */
[----:B---3--:R-:W-:Y:S07]  /*10a760*/  HMMA.1688.F32.TF32 R144, R4, R142, R12 ;  /* 0x0000008e0490723c */ /* 0x008fee000008100c */
[----:B------:R-:W-:-:S02]  /*10a770*/  MOV R12, R134 ;  /* 0x00000086000c7202 */ /* 0x000fc40000000f00 */
[----:B------:R-:W3:Y:S01]  /*10a780*/  LDL.LU R134, [R1+0x8a70] ;  /* 0x008a700001867983 */ /* 0x000ee20000300800 */
[----:B------:R-:W-:-:S13]  /*10a790*/  IMAD.MOV.U32 R13, RZ, RZ, R135 ;  /* 0x000000ffff0d7224 */ /* 0x000fda00078e0087 */
[----:B------:R-:W-:Y:S04]  /*10a7a0*/  STL.64 [R1+0x13c0], R144 ;  /* 0x0013c09001007387 */ /* 0x000fe80000100a00 */
[----:B------:R-:W-:Y:S04]  /*10a7b0*/  STL.64 [R1+0x13c8], R146 ;  /* 0x0013c89201007387 */ /* 0x000fe80000100a00 */
[----:B------:R-:W3:Y:S01]  /*10a7c0*/  LDL.LU R135, [R1+0x8a6c] ;  /* 0x008a6c0001877983 */ /* 0x000ee20000300800 */
[----:B------:R-:W-:Y:S01]  /*10a7d0*/  IMAD.MOV.U32 R14, RZ, RZ, R22 ;  /* 0x000000ffff0e7224 */ /* 0x000fe200078e0016 */
[----:B------:R-:W-:-:S02]  /*10a7e0*/  MOV R15, R23 ;  /* 0x00000017000f7202 */ /* 0x000fc40000000f00 */
[----:B------:R-:W4:Y:S04]  /*10a7f0*/  LDL.LU R22, [R1+0x8a68] ;  /* 0x008a680001167983 */ /* 0x000f280000300800 */
[----:B------:R-:W4:Y:S04]  /*10a800*/  LDL.LU R23, [R1+0x8a64] ;  /* 0x008a640001177983 */ /* 0x000f280000300800 */
[----:B------:R-:W-:Y:S04]  /*10a810*/  STL.64 [R1+0x8840], R142 ;  /* 0x0088408e01007387 */ /* 0x000fe80000100a00 */
[----:B------:R1:W-:Y:S04]  /*10a820*/  STL.64 [R1+0x8838], R140 ;  /* 0x0088388c01007387 */ /* 0x0003e80000100a00 */
[----:B--2---:R-:W-:Y:S04]  /*10a830*/  STL.64 [R1+0x8830], R138 ;  /* 0x0088308a01007387 */ /* 0x004fe80000100a00 */
[----:B------:R3:W-:Y:S01]  /*10a840*/  STL.64 [R1+0x8828], R136 ;  /* 0x0088288801007387 */ /* 0x0007e20000100a00 */
[----:B-1----:R-:W-:-:S15]  /*10a850*/  HMMA.1688.F32.TF32 R140, R4, R138, R228 ;  /* 0x0000008a048c723c */ /* 0x002fde00000810e4 */
[----:B------:R-:W-:-:S08]  /*10a860*/  NOP ;  /* 0x0000000000007918 */ /* 0x000fd00000000000 */
[----:B------:R-:W-:Y:S04]  /*10a870*/  STL.64 [R1+0x13a0], R140 ;  /* 0x0013a08c01007387 */ /* 0x000fe80000100a00 */
[----:B------:R-:W-:Y:S01]  /*10a880*/  STL.64 [R1+0x13a8], R142 ;  /* 0x0013a88e01007387 */ /* 0x000fe20000100a00 */
[----:B------:R-:W-:Y:S01]  /*10a890*/  MOV R220, R131 ;  /* 0x0000008300dc7202 */ /* 0x000fe20000000f00 */
[----:B---3--:R-:W-:Y:S06]  /*10a8a0*/  HMMA.1688.F32.TF32 R136, R4, R134, R232 ;  /* 0x000000860488723c */ /* 0x008fec00000810e8 */
[----:B------:R-:W-:Y:S04]  /*10a8b0*/  STL.64 [R1+0x8820], R134 ;  /* 0x0088208601007387 */ /* 0x000fe80000100a00 */
[----:B------:R-:W-:-:S13]  /*10a8c0*/  STL.64 [R1+0x8818], R132 ;  /* 0x0088188401007387 */ /* 0x000fda0000100a00 */
[----:B------:R-:W-:Y:S04]  /*10a8d0*/  STL.64 [R1+0x1380], R136 ;  /* 0x0013808801007387 */ /* 0x000fe80000100a00 */
[----:B------:R4:W-:Y:S02]  /*10a8e0*/  STL.64 [R1+0x1388], R138 ;  /* 0x0013888a01007387 */ /* 0x0009e40000100a00 */
[----:B----4-:R-:W-:Y:S06]  /*10a8f0*/  HMMA.1688.F32.TF32 R136, R4, R22, R236 ;  /* 0x000000160488723c */ /* 0x010fec00000810ec */
[----:B------:R-:W-:Y:S04]  /*10a900*/  STL.64 [R1+0x8810], R22 ;  /* 0x0088101601007387 */ /* 0x000fe80000100a00 */
[----:B------:R1:W-:-:S14]  /*10a910*/  STL.64 [R1+0x8808], R20 ;  /* 0x0088081401007387 */ /* 0x0003dc0000100a00 */
[----:B------:R-:W-:Y:S01]  /*10a920*/  IMAD.MOV.U32 R8, RZ, RZ, R139 ;  /* 0x000000ffff087224 */ /* 0x000fe200078e008b */
[----:B------:R-:W-:Y:S01]  /*10a930*/  MOV R9, R138 ;  /* 0x0000008a00097202 */ /* 0x000fe20000000f00 */
[----:B------:R-:W-:Y:S02]  /*10a940*/  IMAD.MOV.U32 R28, RZ, RZ, R137 ;  /* 0x000000ffff1c7224 */ /* 0x000fe400078e0089 */
[----:B------:R-:W-:Y:S01]  /*10a950*/  IMAD.MOV.U32 R29, RZ, RZ, R136 ;  /* 0x000000ffff1d7224 */ /* 0x000fe200078e0088 */
[----:B------:R-:W-:Y:S04]  /*10a960*/  STL [R1+0x8504], R8 ;  /* 0x0085040801007387 */ /* 0x000fe80000100800 */
[----:B------:R-:W-:Y:S04]  /*10a970*/  STL [R1+0x8500], R9 ;  /* 0x0085000901007387 */ /* 0x000fe80000100800 */
[----:B------:R2:W-:Y:S04]  /*10a980*/  STL [R1+0x84fc], R28 ;  /* 0x0084fc1c01007387 */ /* 0x0005e80000100800 */
[----:B------:R3:W-:Y:S04]  /*10a990*/  STL [R1+0x84f8], R29 ;  /* 0x0084f81d01007387 */ /* 0x0007e80000100800 */
[----:B------:R-:W4:Y:S01]  /*10a9a0*/  LDL.LU R131, [R1+0x8a60] ;  /* 0x008a600001837983 */ /* 0x000f220000300800 */
[----:B------:R-:W-:-:S03]  /*10a9b0*/  MOV R36, R17 ;  /* 0x0000001100247202 */ /* 0x000fc60000000f00 */
[----:B------:R-:W1:Y:S01]  /*10a9c0*/  LDL.LU R221, [R1+0x914] ;  /* 0x0009140001dd7983 */ /* 0x000e620000300800 */
[----:B------:R-:W-:-:S03]  /*10a9d0*/  IMAD.MOV.U32 R37, RZ, RZ, R16 ;  /* 0x000000ffff257224 */ /* 0x000fc600078e0010 */
[----:B------:R-:W1:Y:S04]  /*10a9e0*/  LDL.LU R222, [R1+0x918] ;  /* 0x0009180001de7983 */ /* 0x000e680000300800 */
[----:B------:R-:W1:Y:S04]  /*10a9f0*/  LDL.LU R223, [R1+0x91c] ;  /* 0x00091c0001df7983 */ /* 0x000e680000300800 */
[----:B------:R-:W-:Y:S04]  /*10aa00*/  STL.64 [R1+0x8800], R26 ;  /* 0x0088001a01007387 */ /* 0x000fe80000100a00 */
[----:B------:R-:W-:Y:S04]  /*10aa10*/  STL.64 [R1+0x87f8], R24 ;  /* 0x0087f81801007387 */ /* 0x000fe80000100a00 */
[----:B------:R3:W-:Y:S04]  /*10aa20*/  STL [R1+0x850c], R36 ;  /* 0x00850c2401007387 */ /* 0x0007e80000100800 */
        /* <DEDUP_REMOVED lines=31> */
[----:B------:R-:W3:Y:S01]  /*10ac20*/  LDL.LU R114, [R1+0x8a3c] ;  /* 0x008a3c0001727983 */ /* 0x000ee20000300800 */
[----:B------:R-:W-:-:S03]  /*10ac30*/  IMAD.MOV.U32 R17, RZ, RZ, R126 ;  /* 0x000000ffff117224 */ /* 0x000fc600078e007e */
[----:B------:R-:W1:Y:S01]  /*10ac40*/  LDL.LU R126, [R1+0x8a38] ;  /* 0x008a3800017e7983 */ /* 0x000e620000300800 */
[----:B------:R-:W-:-:S03]  /*10ac50*/  MOV R18, R127 ;  /* 0x0000007f00127202 */ /* 0x000fc60000000f00 */
[----:B------:R-:W1:Y:S01]  /*10ac60*/  LDL.LU R127, [R1+0x8a34] ;  /* 0x008a3400017f7983 */ /* 0x000e620000300800 */
[----:B------:R-:W-:Y:S02]  /*10ac70*/  IMAD.MOV.U32 R32, RZ, RZ, R19 ;  /* 0x000000ffff207224 */ /* 0x000fe400078e0013 */
[----:B------:R-:W-:Y:S02]  /*10ac80*/  IMAD.MOV.U32 R19, RZ, RZ, R115 ;  /* 0x000000ffff137224 */ /* 0x000fe400078e0073 */
[----:B------:R-:W3:Y:S01]  /*10ac90*/  LDL.LU R115, [R1+0x8a30] ;  /* 0x008a300001737983 */ /* 0x000ee20000300800 */
[----:B----4-:R-:W-:-:S15]  /*10aca0*/  HMMA.1688.F32.TF32 R12, R4, R130, R12 ;  /* 0x00000082040c723c */ /* 0x010fde000008100c */
[----:B------:R-:W-:-:S09]  /*10acb0*/  NOP ;  /* 0x0000000000007918 */ /* 0x000fd20000000000 */
[----:B------:R-:W-:Y:S02]  /*10acc0*/  IMAD.MOV.U32 R45, RZ, RZ, R12 ;  /* 0x000000ffff2d7224 */ /* 0x000fe400078e000c */
[----:B------:R-:W-:Y:S02]  /*10acd0*/  IMAD.MOV.U32 R44, RZ, RZ, R13 ;  /* 0x000000ffff2c7224 */ /* 0x000fe400078e000d */
[----:B------:R-:W-:Y:S01]  /*10ace0*/  IMAD.MOV.U32 R12, RZ, RZ, R118 ;  /* 0x000000ffff0c7224 */ /* 0x000fe200078e0076 */
[----:B------:R-:W-:Y:S01]  /*10acf0*/  MOV R41, R14 ;  /* 0x0000000e00297202 */ /* 0x000fe20000000f00 */
[----:B------:R-:W4:Y:S01]  /*10ad00*/  LDL.LU R118, [R1+0x8a2c] ;  /* 0x008a2c0001767983 */ /* 0x000f220000300800 */
[----:B------:R-:W-:-:S03]  /*10ad10*/  MOV R13, R122 ;  /* 0x0000007a000d7202 */ /* 0x000fc60000000f00 */
[----:B------:R-:W4:Y:S01]  /*10ad20*/  LDL.LU R122, [R1+0x8a28] ;  /* 0x008a2800017a7983 */ /* 0x000f220000300800 */
[----:B------:R-:W-:-:S03]  /*10ad30*/  IMAD.MOV.U32 R14, RZ, RZ, R123 ;  /* 0x000000ffff0e7224 */ /* 0x000fc600078e007b */
[----:B------:R-:W4:Y:S01]  /*10ad40*/  LDL.LU R123, [R1+0x8a24] ;  /* 0x008a2400017b7983 */ /* 0x000f220000300800 */
[----:B------:R-:W-:Y:S02]  /*10ad50*/  IMAD.MOV.U32 R40, RZ, RZ, R15 ;  /* 0x000000ffff287224 */ /* 0x000fe400078e000f */
[----:B------:R-:W-:Y:S02]  /*10ad60*/  IMAD.MOV.U32 R15, RZ, RZ, R119 ;  /* 0x000000ffff0f7224 */ /* 0x000fe400078e0077 */
[----:B------:R-:W4:Y:S01]  /*10ad70*/  LDL.LU R119, [R1+0x8a20] ;  /* 0x008a200001777983 */ /* 0x000f220000300800 */
[----:B-1----:R-:W-:-:S15]  /*10ad80*/  HMMA.1688.F32.TF32 R20, R4, R126, R220 ;  /* 0x0000007e0414723c */ /* 0x002fde00000810dc */
[----:B------:R-:W-:-:S09]  /*10ad90*/  NOP ;  /* 0x0000000000007918 */ /* 0x000fd20000000000 */
[----:B--2---:R-:W-:Y:S01]  /*10ada0*/  MOV R28, R20 ;  /* 0x00000014001c7202 */ /* 0x004fe20000000f00 */
[----:B---3--:R-:W-:Y:S02]  /*10adb0*/  IMAD.MOV.U32 R29, RZ, RZ, R21 ;  /* 0x000000ffff1d7224 */ /* 0x008fe400078e0015 */
[----:B------:R-:W-:Y:S01]  /*10adc0*/  IMAD.MOV.U32 R49, RZ, RZ, R22 ;  /* 0x000000ffff317224 */ /* 0x000fe200078e0016 */
[----:B------:R-:W-:Y:S01]  /*10add0*/  MOV R48, R23 ;  /* 0x0000001700307202 */ /* 0x000fe20000000f00 */
        /* <DEDUP_REMOVED lines=10> */
[----:B----4-:R-:W-:Y:S06]  /*10ae80*/  HMMA.1688.F32.TF32 R20, R4, R122, R248 ;  /* 0x0000007a0414723c */ /* 0x010fec00000810f8 */
[----:B------:R-:W-:Y:S04]  /*10ae90*/  STL.64 [R1+0x87d8], R122 ;  /* 0x0087d87a01007387 */ /* 0x000fe80000100a00 */
[----:B------:R-:W-:-:S14]  /*10aea0*/  STL.64 [R1+0x87d0], R120 ;  /* 0x0087d07801007387 */ /* 0x000fdc0000100a00 */
[----:B------:R-:W-:Y:S02]  /*10aeb0*/  IMAD.MOV.U32 R36, RZ, RZ, R20 ;  /* 0x000000ffff247224 */ /* 0x000fe400078e0014 */
[----:B------:R-:W-:Y:S01]  /*10aec0*/  IMAD.MOV.U32 R37, RZ, RZ, R21 ;  /* 0x000000ffff257224 */ /* 0x000fe200078e0015 */
[----:B------:R-:W-:Y:S01]  /*10aed0*/  MOV R8, R22 ;  /* 0x0000001600087202 */ /* 0x000fe20000000f00 */
[----:B------:R-:W-:Y:S02]  /*10aee0*/  IMAD.MOV.U32 R9, RZ, RZ, R23 ;  /* 0x000000ffff097224 */ /* 0x000fe400078e0017 */
[----:B------:R-:W-:Y:S06]  /*10aef0*/  HMMA.1688.F32.TF32 R20, R4, R118, R224 ;  /* 0x000000760414723c */ /* 0x000fec00000810e0 */
[----:B------:R-:W-:Y:S04]  /*10af00*/  STL.64 [R1+0x87c8], R118 ;  /* 0x0087c87601007387 */ /* 0x000fe80000100a00 */
[----:B------:R-:W-:-:S13]  /*10af10*/  STL.64 [R1+0x87c0], R116 ;  /* 0x0087c07401007387 */ /* 0x000fda0000100a00 */
[----:B------:R-:W-:Y:S04]  /*10af20*/  STL.64 [R1+0x17b0], R20 ;  /* 0x0017b01401007387 */ /* 0x000fe80000100a00 */
[----:B------:R1:W-:Y:S02]  /*10af30*/  STL.64 [R1+0x17b8], R22 ;  /* 0x0017b81601007387 */ /* 0x0003e40000100a00 */
[----:B-1----:R-:W-:Y:S06]  /*10af40*/  HMMA.1688.F32.TF32 R20, R4, R114, R228 ;  /* 0x000000720414723c */ /* 0x002fec00000810e4 */
[----:B------:R-:W-:Y:S04]  /*10af50*/  STL.64 [R1+0x87b8], R114 ;  /* 0x0087b87201007387 */ /* 0x000fe80000100a00 */
[----:B------:R-:W-:-:S13]  /*10af60*/  STL [R1+0x87b0], R113 ;  /* 0x0087b07101007387 */ /* 0x000fda0000100800 */
        /* <DEDUP_REMOVED lines=11> */
[----:B------:R-:W-:Y:S04]  /*10b020*/  STL.64 [R1+0x1758], R22 ;  /* 0x0017581601007387 */ /* 0x000fe80000100a00 */
[----:B------:R-:W-:Y:S04]  /*10b030*/  STL.64 [R1+0x8788], R102 ;  /* 0x0087886601007387 */ /* 0x000fe80000100a00 */
[----:B------:R-:W-:Y:S04]  /*10b040*/  STL.64 [R1+0x8780], R100 ;  /* 0x0087806401007387 */ /* 0x000fe80000100a00 */
[----:B------:R-:W-:Y:S04]  /*10b050*/  STL.64 [R1+0x1730], R16 ;  /* 0x0017301001007387 */ /* 0x000fe80000100a00 */
[----:B------:R1:W-:Y:S02]  /*10b060*/  STL.64 [R1+0x1738], R18 ;  /* 0x0017381201007387 */ /* 0x0003e40000100a00 */
[----:B-1----:R-:W-:Y:S01]  /*10b070*/  HMMA.1688.F32.TF32 R16, R4, R98, R12 ;  /* 0x000000620410723c */ /* 0x002fe2000008100c */
        /* <DEDUP_REMOVED lines=10> */
[----:B------:R-:W-:-:S09]  /*10b120*/  IMAD.MOV.U32 R230, RZ, RZ, R34 ;  /* 0x000000ffffe67224 */ /* 0x000fd200078e0022 */
[----:B------:R1:W-:Y:S04]  /*10b130*/  STL.64 [R1+0x1710], R16 ;  /* 0x0017101001007387 */ /* 0x0003e80000100a00 */
[----:B------:R2:W-:Y:S04]  /*10b140*/  STL.64 [R1+0x1718], R18 ;  /* 0x0017181201007387 */ /* 0x0005e80000100a00 */
[----:B------:R-:W3:Y:S04]  /*10b150*/  LDL.LU R75, [R1+0x8a1c] ;  /* 0x008a1c00014b7983 */ /* 0x000ee80000300800 */
[----:B------:R-:W4:Y:S04]  /*10b160*/  LDL.LU R74, [R1+0x8a18] ;  /* 0x008a1800014a7983 */ /* 0x000f280000300800 */
[----:B------:R-:W2:Y:S04]  /*10b170*/  LDL.LU R71, [R1+0x8a14] ;  /* 0x008a140001477983 */ /* 0x000ea80000300800 */
[----:B------:R-:W3:Y:S04]  /*10b180*/  LDL.LU R70, [R1+0x8a10] ;  /* 0x008a100001467983 */ /* 0x000ee80000300800 */
[----:B------:R-:W4:Y:S04]  /*10b190*/  LDL.LU R67, [R1+0x8a0c] ;  /* 0x008a0c0001437983 */ /* 0x000f280000300800 */
[----:B------:R-:W2:Y:S04]  /*10b1a0*/  LDL.LU R66, [R1+0x8a08] ;  /* 0x008a080001427983 */ /* 0x000ea80000300800 */
[----:B------:R-:W3:Y:S04]  /*10b1b0*/  LDL.LU R63, [R1+0x8a04] ;  /* 0x008a0400013f7983 */ /* 0x000ee80000300800 */
[----:B------:R-:W4:Y:S04]  /*10b1c0*/  LDL.LU R62, [R1+0x8a00] ;  /* 0x008a0000013e7983 */ /* 0x000f280000300800 */
[----:B------:R-:W2:Y:S04]  /*10b1d0*/  LDL.LU R59, [R1+0x89fc] ;  /* 0x0089fc00013b7983 */ /* 0x000ea80000300800 */
[----:B------:R-:W3:Y:S04]  /*10b1e0*/  LDL.LU R58, [R1+0x89f8] ;  /* 0x0089f800013a7983 */ /* 0x000ee80000300800 */
[----:B------:R-:W4:Y:S01]  /*10b1f0*/  LDL.LU R34, [R1+0x89f4] ;  /* 0x0089f40001227983 */ /* 0x000f220000300800 */
[----:B------:R-:W-:-:S03]  /*10b200*/  IMAD.MOV.U32 R231, RZ, RZ, R35 ;  /* 0x000000ffffe77224 */ /* 0x000fc600078e0023 */
[----:B------:R-:W2:Y:S01]  /*10b210*/  LDL.LU R35, [R1+0x89f0] ;  /* 0x0089f00001237983 */ /* 0x000ea20000300800 */
[----:B------:R-:W-:Y:S01]  /*10b220*/  MOV R248, R43 ;  /* 0x0000002b00f87202 */ /* 0x000fe20000000f00 */
[----:B------:R-:W-:Y:S02]  /*10b230*/  IMAD.MOV.U32 R249, RZ, RZ, R42 ;  /* 0x000000fffff97224 */ /* 0x000fe400078e002a */
[----:B------:R-:W3:Y:S04]  /*10b240*/  LDL.LU R43, [R1+0x89ec] ;  /* 0x0089ec00012b7983 */ /* 0x000ee80000300800 */
        /* <DEDUP_REMOVED lines=15> */
[----:B------:R-:W-:Y:S02]  /*10b340*/  MOV R15, R129 ;  /* 0x00000081000f7202 */ /* 0x000fe40000000f00 */
[----:B----4-:R-:W-:Y:S01]  /*10b350*/  MOV R23, R34 ;  /* 0x0000002200177202 */ /* 0x010fe20000000f00 */
[----:B--2---:R-:W-:Y:S02]  /*10b360*/  IMAD.MOV.U32 R22, RZ, RZ, R35 ;  /* 0x000000ffff167224 */ /* 0x004fe400078e0023 */
[----:B---3--:R-:W-:Y:S01]  /*10b370*/  IMAD.MOV.U32 R21, RZ, RZ, R43 ;  /* 0x000000ffff157224 */ /* 0x008fe200078e002b */
[----:B------:R-:W-:-:S02]  /*10b380*/  MOV R20, R42 ;  /* 0x0000002a00147202 */ /* 0x000fc40000000f00 */
[----:B------:R-:W2:Y:S04]  /*10b390*/  LDL.LU R42, [R1+0x89bc] ;  /* 0x0089bc00012a7983 */ /* 0x000ea80000300800 */
[----:B------:R-:W3:Y:S04]  /*10b3a0*/  LDL.LU R43, [R1+0x89b8] ;  /* 0x0089b800012b7983 */ /* 0x000ee80000300800 */
[----:B------:R-:W4:Y:S04]  /*10b3b0*/  LDL.LU R35, [R1+0x89b4] ;  /* 0x0089b40001237983 */ /* 0x000f280000300800 */
[----:B------:R-:W4:Y:S01]  /*10b3c0*/  LDL.LU R34, [R1+0x89b0] ;  /* 0x0089b00001227983 */ /* 0x000f220000300800 */
[----:B------:R-:W-:-:S02]  /*10b3d0*/  IMAD.MOV.U32 R129, RZ, RZ, R39 ;  /* 0x000000ffff817224 */ /* 0x000fc400078e0027 */
[----:B------:R-:W-:Y:S02]  /*10b3e0*/  IMAD.MOV.U32 R128, RZ, RZ, R38 ;  /* 0x000000ffff807224 */ /* 0x000fe400078e0026 */
[----:B------:R-:W4:Y:S04]  /*10b3f0*/  LDL.LU R38, [R1+0x89ac] ;  /* 0x0089ac0001267983 */ /* 0x000f280000300800 */
[----:B------:R-:W4:Y:S01]  /*10b400*/  LDL.LU R39, [R1+0x89a8] ;  /* 0x0089a80001277983 */ /* 0x000f220000300800 */
[----:B------:R-:W-:Y:S01]  /*10b410*/  MOV R130, R47 ;  /* 0x0000002f00827202 */ /* 0x000fe20000000f00 */
[----:B------:R-:W-:Y:S02]  /*10b420*/  IMAD.MOV.U32 R131, RZ, RZ, R46 ;  /* 0x000000ffff837224 */ /* 0x000fe400078e002e */
[----:B------:R-:W4:Y:S04]  /*10b430*/  LDL.LU R47, [R1+0x89a4] ;  /* 0x0089a400012f7983 */ /* 0x000f280000300800 */
[----:B------:R-:W4:Y:S01]  /*10b440*/  LDL.LU R46, [R1+0x89a0] ;  /* 0x0089a000012e7983 */ /* 0x000f220000300800 */
[----:B------:R-:W-:-:S02]  /*10b450*/  IMAD.MOV.U32 R126, RZ, RZ, R31 ;  /* 0x000000ffff7e7224 */ /* 0x000fc400078e001f */
[----:B------:R-:W-:Y:S01]  /*10b460*/  IMAD.MOV.U32 R127, RZ, RZ, R30 ;  /* 0x000000ffff7f7224 */ /* 0x000fe200078e001e */
[----:B--2---:R-:W-:Y:S01]  /*10b470*/  MOV R125, R42 ;  /* 0x0000002a007d7202 */ /* 0x004fe20000000f00 */
[----:B---3--:R-:W-:Y:S02]  /*10b480*/  IMAD.MOV.U32 R124, RZ, RZ, R43 ;  /* 0x000000ffff7c7224 */ /* 0x008fe400078e002b */
[----:B------:R-:W2:Y:S04]  /*10b490*/  LDL.LU R43, [R1+0x899c] ;  /* 0x00899c00012b7983 */ /* 0x000ea80000300800 */
[----:B------:R-:W3:Y:S04]  /*10b4a0*/  LDL.LU R42, [R1+0x8998] ;  /* 0x00899800012a7983 */ /* 0x000ee80000300800 */
[----:B------:R-:W2:Y:S04]  /*10b4b0*/  LDL.LU R31, [R1+0x8994] ;  /* 0x00899400011f7983 */ /* 0x000ea80000300800 */
[----:B------:R-:W3:Y:S01]  /*10b4c0*/  LDL.LU R30, [R1+0x8990] ;  /* 0x00899000011e7983 */ /* 0x000ee20000300800 */
[----:B----4-:R-:W-:Y:S01]  /*10b4d0*/  IMAD.MOV.U32 R122, RZ, RZ, R34 ;  /* 0x000000ffff7a7224 */ /* 0x010fe200078e0022 */
[----:B------:R-:W-:Y:S01]  /*10b4e0*/  MOV R123, R35 ;  /* 0x00000023007b7202 */ /* 0x000fe20000000f00 */
[----:B------:R-:W-:Y:S01]  /*10b4f0*/  IMAD.MOV.U32 R121, RZ, RZ, R38 ;  /* 0x000000ffff797224 */ /* 0x000fe200078e0026 */
[----:B------:R-:W-:-:S02]  /*10b500*/  MOV R120, R39 ;  /* 0x0000002700787202 */ /* 0x000fc40000000f00 */
        /* <DEDUP_REMOVED lines=28> */
[----:B-1----:R-:W-:Y:S02]  /*10b6d0*/  IMAD.MOV.U32 R16, RZ, RZ, R90 ;  /* 0x000000ffff107224 */ /* 0x002fe400078e005a */
[----:B------:R-:W-:Y:S01]  /*10b6e0*/  IMAD.MOV.U32 R17, RZ, RZ, R91 ;  /* 0x000000ffff117224 */ /* 0x000fe200078e005b */
[----:B------:R-:W-:Y:S01]  /*10b6f0*/  MOV R18, R87 ;  /* 0x0000005700127202 */ /* 0x000fe20000000f00 */
[----:B------:R-:W-:Y:S02]  /*10b700*/  IMAD.MOV.U32 R19, RZ, RZ, R79 ;  /* 0x000000ffff137224 */ /* 0x000fe400078e004f */
[----:B--2---:R-:W-:Y:S02]  /*10b710*/  IMAD.MOV.U32 R115, RZ, RZ, R31 ;  /* 0x000000ffff737224 */ /* 0x004fe400078e001f */
[----:B---3--:R-:W-:-:S02]  /*10b720*/  IMAD.MOV.U32 R114, RZ, RZ, R30 ;  /* 0x000000ffff727224 */ /* 0x008fc400078e001e */
[----:B------:R-:W2:Y:S04]  /*10b730*/  LDL.LU R30, [R1+0x897c] ;  /* 0x00897c00011e7983 */ /* 0x000ea80000300800 */
[----:B------:R-:W2:Y:S01]  /*10b740*/  LDL.LU R31, [R1+0x8978] ;  /* 0x00897800011f7983 */ /* 0x000ea20000300800 */
[----:B------:R-:W-:Y:S01]  /*10b750*/  IMAD.MOV.U32 R116, RZ, RZ, R42 ;  /* 0x000000ffff747224 */ /* 0x000fe200078e002a */
[----:B----4-:R-:W-:Y:S01]  /*10b760*/  MOV R108, R34 ;  /* 0x00000022006c7202 */ /* 0x010fe20000000f00 */
[----:B------:R-:W-:Y:S01]  /*10b770*/  IMAD.MOV.U32 R109, RZ, RZ, R35 ;  /* 0x000000ffff6d7224 */ /* 0x000fe200078e0023 */
[----:B------:R-:W3:Y:S04]  /*10b780*/  LDL.LU R34, [R1+0x8974] ;  /* 0x0089740001227983 */ /* 0x000ee80000300800 */
[----:B------:R-:W3:Y:S01]  /*10b790*/  LDL.LU R35, [R1+0x8970] ;  /* 0x0089700001237983 */ /* 0x000ee20000300800 */
[----:B------:R-:W-:Y:S01]  /*10b7a0*/  IMAD.MOV.U32 R110, RZ, RZ, R38 ;  /* 0x000000ffff6e7224 */ /* 0x000fe200078e0026 */
[----:B------:R-:W-:-:S02]  /*10b7b0*/  MOV R111, R39 ;  /* 0x00000027006f7202 */ /* 0x000fc40000000f00 */
[----:B------:R-:W4:Y:S04]  /*10b7c0*/  LDL.LU R38, [R1+0x896c] ;  /* 0x00896c0001267983 */ /* 0x000f280000300800 */
[----:B------:R-:W4:Y:S04]  /*10b7d0*/  LDL.LU R39, [R1+0x8968] ;  /* 0x0089680001277983 */ /* 0x000f280000300800 */
[----:B------:R-:W2:Y:S01]  /*10b7e0*/  LDL.LU R42, [R1+0x8964] ;  /* 0x00896400012a7983 */ /* 0x000ea20000300800 */
[----:B------:R-:W-:-:S03]  /*10b7f0*/  IMAD.MOV.U32 R117, RZ, RZ, R43 ;  /* 0x000000ffff757224 */ /* 0x000fc600078e002b */
        /* <DEDUP_REMOVED lines=17> */
[----:B------:R-:W4:Y:S04]  /*10b910*/  LDL.LU R78, [R1+0x891c] ;  /* 0x00891c00014e7983 */ /* 0x000f280000300800 */
[----:B------:R-:W2:Y:S04]  /*10b920*/  LDL.LU R82, [R1+0x8918] ;  /* 0x0089180001527983 */ /* 0x000ea80000300800 */
[----:B------:R-:W2:Y:S04]  /*10b930*/  LDL.LU R83, [R1+0x8914] ;  /* 0x0089140001537983 */ /* 0x000ea80000300800 */
[----:B------:R-:W3:Y:S04]  /*10b940*/  LDL.LU R86, [R1+0x8910] ;  /* 0x0089100001567983 */ /* 0x000ee80000300800 */
[----:B------:R-:W4:Y:S04]  /*10b950*/  LDL.LU R94, [R1+0x890c] ;  /* 0x00890c00015e7983 */ /* 0x000f280000300800 */
[----:B------:R-:W4:Y:S04]  /*10b960*/  LDL.LU R95, [R1+0x8908] ;  /* 0x00890800015f7983 */ /* 0x000f280000300800 */
[----:B------:R-:W2:Y:S04]  /*10b970*/  LDL.LU R90, [R1+0x8904] ;  /* 0x00890400015a7983 */ /* 0x000ea80000300800 */
[----:B------:R-:W2:Y:S04]  /*10b980*/  LDL.LU R91, [R1+0x8900] ;  /* 0x00890000015b7983 */ /* 0x000ea80000300800 */
[----:B------:R-:W3:Y:S04]  /*10b990*/  LDL.LU R87, [R1+0x88fc] ;  /* 0x0088fc0001577983 */ /* 0x000ee80000300800 */
[----:B------:R-:W2:Y:S04]  /*10b9a0*/  LDL.LU R79, [R1+0x88f8] ;  /* 0x0088f800014f7983 */ /* 0x000ea80000300800 */
[----:B------:R-:W-:Y:S04]  /*10b9b0*/  STL.64 [R1+0x8778], R98 ;  /* 0x0087786201007387 */ /* 0x000fe80000100a00 */
[----:B------:R4:W-:Y:S01]  /*10b9c0*/  STL.64 [R1+0x8770], R96 ;  /* 0x0087706001007387 */ /* 0x0009e20000100a00 */
[----:B------:R-:W-:Y:S01]  /*10b9d0*/  IMAD.MOV.U32 R14, RZ, RZ, R240 ;  /* 0x000000ffff0e7224 */ /* 0x000fe200078e00f0 */
[C---:B----4-:R-:W-:Y:S06]  /*10b9e0*/  HMMA.1688.F32.TF32 R96, R4.reuse, R94, R108 ;  /* 0x0000005e0460723c */ /* 0x050fec000008106c */
[----:B------:R-:W-:Y:S04]  /*10b9f0*/  STL.64 [R1+0x8768], R94 ;  /* 0x0087685e01007387 */ /* 0x000fe80000100a00 */
[----:B------:R3:W-:Y:S02]  /*10ba00*/  STL.64 [R1+0x8760], R92 ;  /* 0x0087605c01007387 */ /* 0x0007e40000100a00 */
[C---:B---3--:R-:W-:Y:S11]  /*10ba10*/  HMMA.1688.F32.TF32 R92, R4.reuse, R86, R116 ;  /* 0x00000056045c723c */ /* 0x048ff60000081074 */
[----:B------:R-:W-:Y:S04]  /*10ba20*/  STL.64 [R1+0x16e0], R96 ;  /* 0x0016e06001007387 */ /* 0x000fe80000100a00 */
[----:B------:R2:W-:Y:S02]  /*10ba30*/  STL.64 [R1+0x16e8], R98 ;  /* 0x0016e86201007387 */ /* 0x0005e40000100a00 */
[C---:B--2---:R-:W-:Y:S06]  /*10ba40*/  HMMA.1688.F32.TF32 R96, R4.reuse, R90, R112 ;  /* 0x0000005a0460723c */ /* 0x044fec0000081070 */
[C---:B------:R-:W-:Y:S06]  /*10ba50*/  HMMA.1688.F32.TF32 R100, R4.reuse, R82, R120 ;  /* 0x000000520464723c */ /* 0x040fec0000081078 */
[C---:B------:R-:W-:Y:S06]  /*10ba60*/  HMMA.1688.F32.TF32 R24, R4.reuse, R70, R24 ;  /* 0x000000460418723c */ /* 0x040fec0000081018 */
[C---:B------:R-:W-:Y:S05]  /*10ba70*/  HMMA.1688.F32.TF32 R20, R4.reuse, R66, R20 ;  /* 0x000000420414723c */ /* 0x040fea0000081014 */
[----:B------:R-:W-:Y:S04]  /*10ba80*/  STL.64 [R1+0x16c0], R96 ;  /* 0x0016c06001007387 */ /* 0x000fe80000100a00 */
[----:B------:R1:W-:Y:S04]  /*10ba90*/  STL.64 [R1+0x16c8], R98 ;  /* 0x0016c86201007387 */ /* 0x0003e80000100a00 */
[----:B------:R-:W-:Y:S04]  /*10baa0*/  STL.64 [R1+0x16a0], R92 ;  /* 0x0016a05c01007387 */ /* 0x000fe80000100a00 */
[----:B------:R2:W-:Y:S01]  /*10bab0*/  STL.64 [R1+0x16a8], R94 ;  /* 0x0016a85e01007387 */ /* 0x0005e20000100a00 */
[C---:B-1----:R-:W-:Y:S06]  /*10bac0*/  HMMA.1688.F32.TF32 R96, R4.reuse, R78, R124 ;  /* 0x0000004e0460723c */ /* 0x042fec000008107c */
[----:B--2---:R-:W-:Y:S01]  /*10bad0*/  HMMA.1688.F32.TF32 R92, R4, R74, R128 ;  /* 0x0000004a045c723c */ /* 0x004fe20000081080 */
        /* <DEDUP_REMOVED lines=38> */
[----:B--2---:R-:W-:Y:S06]  /*10bd40*/  HMMA.1688.F32.TF32 R24, R4, R30, R232 ;  /* 0x0000001e0418723c */ /* 0x004fec00000810e8 */
[C---:B------:R-:W-:Y:S01]  /*10bd50*/  HMMA.1688.F32.TF32 R4, R244.reuse, R14, R16 ;  /* 0x0000000ef404723c */ /* 0x040fe20000081010 */
[----:B------:R-:W-:Y:S04]  /*10bd60*/  STL.64 [R1+0x13d0], R20 ;  /* 0x0013d01401007387 */ /* 0x000fe80000100a00 */
[----:B------:R1:W-:Y:S02]  /*10bd70*/  STL.64 [R1+0x13d8], R22 ;  /* 0x0013d81601007387 */ /* 0x0003e40000100a00 */
[----:B-1----:R-:W-:Y:S04]  /*10bd80*/  HMMA.1688.F32.TF32 R20, R244, R242, R236 ;  /* 0x000000f2f414723c */ /* 0x002fe800000810ec */
[----:B------:R-:W-:Y:S04]  /*10bd90*/  STL.64 [R1+0x13b0], R56 ;  /* 0x0013b03801007387 */ /* 0x000fe80000100a00 */
[----:B------:R-:W-:Y:S04]  /*10bda0*/  STL.64 [R1+0x13b8], R58 ;  /* 0x0013b83a01007387 */ /* 0x000fe80000100a00 */
[----:B------:R1:W-:Y:S04]  /*10bdb0*/  STL.64 [R1+0x1370], R24 ;  /* 0x0013701801007387 */ /* 0x0003e80000100a00 */
[----:B------:R2:W-:Y:S04]  /*10bdc0*/  STL.64 [R1+0x1378], R26 ;  /* 0x0013781a01007387 */ /* 0x0005e80000100a00 */
        /* <DEDUP_REMOVED lines=76> */
[----:B------:R-:W-:Y:S01]  /*10c290*/  IMAD.MOV.U32 R230, RZ, RZ, R212 ;  /* 0x000000ffffe67224 */ /* 0x000fe200078e00d4 */
[----:B------:R-:W-:-:S02]  /*10c2a0*/  MOV R231, R213 ;  /* 0x000000d500e77202 */ /* 0x000fc40000000f00 */
[----:B------:R-:W4:Y:S04]  /*10c2b0*/  LDL.LU R212, [R1+0x88f4] ;  /* 0x0088f40001d47983 */ /* 0x000f280000300800 */
[----:B------:R-:W4:Y:S04]  /*10c2c0*/  LDL.LU R213, [R1+0x88f0] ;  /* 0x0088f00001d57983 */ /* 0x000f280000300800 */
[----:B------:R-:W2:Y:S04]  /*10c2d0*/  LDL.LU R224, [R1+0x350] ;  /* 0x0003500001e07983 */ /* 0x000ea80000300800 */
[----:B------:R-:W2:Y:S04]  /*10c2e0*/  LDL.LU R225, [R1+0x354] ;  /* 0x0003540001e17983 */ /* 0x000ea80000300800 */
[----:B------:R-:W2:Y:S04]  /*10c2f0*/  LDL.LU R226, [R1+0x358] ;  /* 0x0003580001e27983 */ /* 0x000ea80000300800 */
[----:B------:R-:W2:Y:S01]  /*10c300*/  LDL.LU R227, [R1+0x35c] ;  /* 0x00035c0001e37983 */ /* 0x000ea20000300800 */
[----:B------:R-:W-:-:S02]  /*10c310*/  IMAD.MOV.U32 R222, RZ, RZ, R216 ;  /* 0x000000ffffde7224 */ /* 0x000fc400078e00d8 */
[----:B------:R-:W-:Y:S01]  /*10c320*/  IMAD.MOV.U32 R223, RZ, RZ, R217 ;  /* 0x000000ffffdf7224 */ /* 0x000fe200078e00d9 */
        /* <DEDUP_REMOVED lines=38> */
[C---:B---3--:R-:W-:Y:S03]  /*10c590*/  HMMA.1688.F32.TF32 R220, R244.reuse, R222, R248 ;  /* 0x000000def4dc723c */ /* 0x048fe600000810f8 */
[----:B------:R-:W3:Y:S04]  /*10c5a0*/  LDL.LU.64 R250, [R1+0x88e0] ;  /* 0x0088e00001fa7983 */ /* 0x000ee80000300a00 */
[----:B------:R-:W3:Y:S01]  /*10c5b0*/  LDL.LU.64 R248, [R1+0x88d8] ;  /* 0x0088d80001f87983 */ /* 0x000ee20000300a00 */
[C---:B--2---:R-:W-:Y:S06]  /*10c5c0*/  HMMA.1688.F32.TF32 R228, R244.reuse, R230, R224 ;  /* 0x000000e6f4e4723c */ /* 0x044fec00000810e0 */
[C---:B----4-:R-:W-:Y:S09]  /*10c5d0*/  HMMA.1688.F32.TF32 R12, R244.reuse, R10, R12 ;  /* 0x0000000af40c723c */ /* 0x050ff2000008100c */
[----:B------:R-:W-:Y:S04]  /*10c5e0*/  STL.64 [R1+0x9e0], R220 ;  /* 0x0009e0dc01007387 */ /* 0x000fe80000100a00 */
[----:B------:R1:W-:Y:S04]  /*10c5f0*/  STL.64 [R1+0x9e8], R222 ;  /* 0x0009e8de01007387 */ /* 0x0003e80000100a00 */
[----:B-1----:R-:W2:Y:S04]  /*10c600*/  LDL.LU.64 R222, [R1+0x88d0] ;  /* 0x0088d00001de7983 */ /* 0x002ea80000300a00 */
[----:B------:R-:W4:Y:S04]  /*10c610*/  LDL.LU.64 R220, [R1+0x88c8] ;  /* 0x0088c80001dc7983 */ /* 0x000f280000300a00 */
[----:B------:R-:W2:Y:S04]  /*10c620*/  LDL.LU.64 R226, [R1+0x88c0] ;  /* 0x0088c00001e27983 */ /* 0x000ea80000300a00 */
[----:B------:R-:W4:Y:S04]  /*10c630*/  LDL.LU.64 R224, [R1+0x88b8] ;  /* 0x0088b80001e07983 */ /* 0x000f280000300a00 */
[----:B------:R-:W-:Y:S04]  /*10c640*/  STL.64 [R1+0x9f0], R228 ;  /* 0x0009f0e401007387 */ /* 0x000fe80000100a00 */
[----:B------:R1:W-:Y:S04]  /*10c650*/  STL.64 [R1+0x9f8], R230 ;  /* 0x0009f8e601007387 */ /* 0x0003e80000100a00 */
[----:B-1----:R-:W2:Y:S04]  /*10c660*/  LDL.LU.64 R230, [R1+0x88b0] ;  /* 0x0088b00001e67983 */ /* 0x002ea80000300a00 */
[----:B------:R-:W4:Y:S01]  /*10c670*/  LDL.LU.64 R228, [R1+0x88a8] ;  /* 0x0088a80001e47983 */ /* 0x000f220000300a00 */
[----:B---3--:R-:W-:-:S15]  /*10c680*/  HMMA.1688.F32.TF32 R232, R244, R250, R232 ;  /* 0x000000faf4e8723c */ /* 0x008fde00000810e8 */
[----:B------:R-:W-:-:S08]  /*10c690*/  NOP ;  /* 0x0000000000007918 */ /* 0x000fd00000000000 */
[----:B------:R-:W-:Y:S04]  /*10c6a0*/  STL.64 [R1+0xa00], R232 ;  /* 0x000a00e801007387 */ /* 0x000fe80000100a00 */
[----:B------:R1:W-:Y:S04]  /*10c6b0*/  STL.64 [R1+0xa08], R234 ;  /* 0x000a08ea01007387 */ /* 0x0003e80000100a00 */
[----:B-1----:R-:W3:Y:S04]  /*10c6c0*/  LDL.LU.64 R234, [R1+0x88a0] ;  /* 0x0088a00001ea7983 */ /* 0x002ee80000300a00 */
[----:B------:R-:W4:Y:S04]  /*10c6d0*/  LDL.LU.64 R232, [R1+0x8898] ;  /* 0x0088980001e87983 */ /* 0x000f280000300a00 */
        /* <DEDUP_REMOVED lines=21> */
[----:B------:R-:W4:Y:S01]  /*10c830*/  LDL.LU R241, [R1+0x8868] ;  /* 0x0088680001f17983 */ /* 0x000f220000300800 */
        /* <DEDUP_REMOVED lines=67> */
[----:B------:R1:W-:Y:S04]  /*10cc70*/  STL.64 [R1+0xa80], R24 ;  /* 0x000a801801007387 */ /* 0x0003e80000100a00 */
[----:B------:R3:W-:Y:S04]  /*10cc80*/  STL.64 [R1+0xa88], R26 ;  /* 0x000a881a01007387 */ /* 0x0007e80000100a00 */
[----:B------:R-:W2:Y:S04]  /*10cc90*/  LDL.LU R56, [R1+0x680] ;  /* 0x0006800001387983 */ /* 0x000ea80000300800 */
[----:B------:R4:W-:Y:S04]  /*10cca0*/  STL.64 [R1+0xa70], R20 ;  /* 0x000a701401007387 */ /* 0x0009e80000100a00 */
[----:B------:R4:W-:Y:S04]  /*10ccb0*/  STL.64 [R1+0xa78], R22 ;  /* 0x000a781601007387 */ /* 0x0009e80000100a00 */
[----:B------:R-:W-:Y:S04]  /*10ccc0*/  STL.64 [R1+0xa60], R4 ;  /* 0x000a600401007387 */ /* 0x000fe80000100a00 */
        /* <DEDUP_REMOVED lines=98> */
[----:B--2---:R-:W4:Y:S04]  /*10d2f0*/  LDL.LU.64 R142, [R1+0x8840] ;  /* 0x00884000018e7983 */ /* 0x004f280000300a00 */
[----:B------:R-:W2:Y:S01]  /*10d300*/  LDL.LU.64 R140, [R1+0x8838] ;  /* 0x00883800018c7983 */ /* 0x000ea20000300a00 */
[----:B----4-:R-:W-:-:S15]  /*10d310*/  HMMA.1688.F32.TF32 R136, R244, R142, R136 ;  /* 0x0000008ef488723c */ /* 0x010fde0000081088 */
[----:B------:R-:W-:-:S08]  /*10d320*/  NOP ;  /* 0x0000000000007918 */ /* 0x000fd00000000000 */
[----:B------:R-:W-:Y:S04]  /*10d330*/  STL.64 [R1+0x1340], R136 ;  /* 0x0013408801007387 */ /* 0x000fe80000100a00 */
[----:B------:R4:W-:Y:S04]  /*10d340*/  STL.64 [R1+0x1348], R138 ;  /* 0x0013488a01007387 */ /* 0x0009e80000100a00 */
[----:B----4-:R-:W4:Y:S04]  /*10d350*/  LDL.LU.64 R138, [R1+0x8830] ;  /* 0x00883000018a7983 */ /* 0x010f280000300a00 */
        /* <DEDUP_REMOVED lines=23> */
[----:B----4-:R-:W4:Y:S02]  /*10d4d0*/  LDL.LU.64 R130, [R1+0x87f0] ;  /* 0x0087f00001827983 */ /* 0x010f240000300a00 */
        /* <DEDUP_REMOVED lines=23> */
[----:B------:R-:W3:Y:S01]  /*10d650*/  LDL.LU R113, [R1+0x87b0] ;  /* 0x0087b00001717983 */ /* 0x000ee20000300800 */
        /* <DEDUP_REMOVED lines=28> */
[----:B----4-:R-:W4:Y:S01]  /*10d820*/  LDL.LU.64 R94, [R1+0x8768] ;  /* 0x00876800015e7983 */ /* 0x010f220000300a00 */
[C---:B------:R-:W-:Y:S03]  /*10d830*/  HMMA.1688.F32.TF32 R56, R244.reuse, R90, R56 ;  /* 0x0000005af438723c */ /* 0x040fe60000081038 */
[----:B------:R-:W2:Y:S04]  /*10d840*/  LDL.LU.64 R92, [R1+0x8760] ;  /* 0x00876000015c7983 */ /* 0x000ea80000300a00 */
[----:B------:R-:W-:Y:S01]  /*10d850*/  STL.64 [R1+0x8708], R90 ;  /* 0x0087085a01007387 */ /* 0x000fe20000100a00 */
[----:B----4-:R-:W-:-:S15]  /*10d860*/  HMMA.1688.F32.TF32 R248, R244, R94, R248 ;  /* 0x0000005ef4f8723c */ /* 0x010fde00000810f8 */
[----:B------:R-:W-:-:S08]  /*10d870*/  NOP ;  /* 0x0000000000007918 */ /* 0x000fd00000000000 */
[----:B------:R-:W-:Y:S04]  /*10d880*/  STL.64 [R1+0x1260], R248 ;  /* 0x001260f801007387 */ /* 0x000fe80000100a00 */
[----:B------:R-:W-:Y:S04]  /*10d890*/  STL.64 [R1+0x1268], R250 ;  /* 0x001268fa01007387 */ /* 0x000fe80000100a00 */
[----:B------:R-:W-:Y:S04]  /*10d8a0*/  STL.64 [R1+0x8700], R88 ;  /* 0x0087005801007387 */ /* 0x000fe80000100a00 */
[----:B------:R-:W-:Y:S04]  /*10d8b0*/  STL.64 [R1+0x1250], R56 ;  /* 0x0012503801007387 */ /* 0x000fe80000100a00 */
[----:B------:R4:W-:Y:S02]  /*10d8c0*/  STL.64 [R1+0x1258], R58 ;  /* 0x0012583a01007387 */ /* 0x0009e40000100a00 */
[----:B----4-:R-:W-:Y:S06]  /*10d8d0*/  HMMA.1688.F32.TF32 R56, R244, R86, R60 ;  /* 0x00000056f438723c */ /* 0x010fec000008103c */
        /* <DEDUP_REMOVED lines=8> */
[----:B------:R4:W-:Y:S04]  /*10d960*/  STL.64 [R1+0x1238], R58 ;  /* 0x0012383a01007387 */ /* 0x0009e80000100a00 */
        /* <DEDUP_REMOVED lines=82> */
[----:B-1----:R-:W4:Y:S04]  /*10de90*/  LDL.LU.64 R58, [R1+0x8728] ;  /* 0x00872800013a7983 */ /* 0x002f280000300a00 */
[----:B------:R-:W3:Y:S04]  /*10dea0*/  LDL.LU.64 R56, [R1+0x8720] ;  /* 0x0087200001387983 */ /* 0x000ee80000300a00 */
[----:B------:R-:W-:Y:S04]  /*10deb0*/  STL.64 [R1+0x8698], R62 ;  /* 0x0086983e01007387 */ /* 0x000fe80000100a00 */
[----:B--2---:R1:W-:Y:S04]  /*10dec0*/  STL.64 [R1+0x8690], R60 ;  /* 0x0086903c01007387 */ /* 0x0043e80000100a00 */
[----:B------:R-:W-:Y:S01]  /*10ded0*/  STL.64 [R1+0x8688], R54 ;  /* 0x0086883601007387 */ /* 0x000fe20000100a00 */
[C---:B-1----:R-:W-:Y:S06]  /*10dee0*/  HMMA.1688.F32.TF32 R60, R244.reuse, R54, R68 ;  /* 0x00000036f43c723c */ /* 0x042fec0000081044 */
[----:B----4-:R-:W-:-:S15]  /*10def0*/  HMMA.1688.F32.TF32 R64, R244, R58, R64 ;  /* 0x0000003af440723c */ /* 0x010fde0000081040 */
[----:B------:R-:W-:-:S08]  /*10df00*/  NOP ;  /* 0x0000000000007918 */ /* 0x000fd00000000000 */
        /* <DEDUP_REMOVED lines=10> */
[C---:B-1----:R-:W-:Y:S06]  /*10dfb0*/  HMMA.1688.F32.TF32 R52, R244.reuse, R46, R76 ;  /* 0x0000002ef434723c */ /* 0x042fec000008104c */
[C---:B------:R-:W-:Y:S06]  /*10dfc0*/  HMMA.1688.F32.TF32 R48, R244.reuse, R42, R80 ;  /* 0x0000002af430723c */ /* 0x040fec0000081050 */
[----:B------:R-:W-:Y:S11]  /*10dfd0*/  STL.64 [R1+0x8668], R42 ;  /* 0x0086682a01007387 */ /* 0x000ff60000100a00 */
        /* <DEDUP_REMOVED lines=14> */
[----:B------:R1:W-:Y:S04]  /*10e0c0*/  STL.64 [R1+0x1040], R36 ;  /* 0x0010402401007387 */ /* 0x0003e80000100a00 */
[----:B------:R2:W-:Y:S04]  /*10e0d0*/  STL.64 [R1+0x1048], R38 ;  /* 0x0010482601007387 */ /* 0x0005e80000100a00 */
[----:B------:R-:W4:-:S13]  /*10e0e0*/  LDL.LU R88, [R1+0xd0] ;  /* 0x0000d00001587983 */ /* 0x000f1a0000300800 */
        /* <DEDUP_REMOVED lines=17> */
[----:B------:R-:W2:Y:S04]  /*10e200*/  LDL.LU.64 R250, [R1+0x38] ;  /* 0x0000380001fa7983 */ /* 0x000ea80000300a00 */
[----:B------:R-:W4:Y:S04]  /*10e210*/  LDL.LU R244, [R1+0x170] ;  /* 0x0001700001f47983 */ /* 0x000f280000300800 */
[----:B------:R-:W4:Y:S04]  /*10e220*/  LDL.LU R245, [R1+0x174] ;  /* 0x0001740001f57983 */ /* 0x000f280000300800 */
[----:B------:R-:W4:Y:S04]  /*10e230*/  LDL.LU R246, [R1+0x178] ;  /* 0x0001780001f67983 */ /* 0x000f280000300800 */
[----:B------:R-:W4:Y:S04]  /*10e240*/  LDL.LU R247, [R1+0x17c] ;  /* 0x00017c0001f77983 */ /* 0x000f280000300800 */
[----:B---3--:R-:W4:Y:S04]  /*10e250*/  LDL.LU.64 R34, [R1+0x28] ;  /* 0x0000280001227983 */ /* 0x008f280000300a00 */
[----:B------:R-:W3:Y:S04]  /*10e260*/  LDL.LU.64 R42, [R1+0x18] ;  /* 0x00001800012a7983 */ /* 0x000ee80000300a00 */
        /* <DEDUP_REMOVED lines=27> */
[----:B-1----:R-:W2:Y:S04]  /*10e420*/  LDL.LU R28, [R1+0x180] ;  /* 0x00018000011c7983 */ /* 0x002ea80000300800 */
[----:B------:R-:W2:Y:S04]  /*10e430*/  LDL.LU R29, [R1+0x184] ;  /* 0x00018400011d7983 */ /* 0x000ea80000300800 */
[----:B------:R-:W2:Y:S04]  /*10e440*/  LDL.LU R30, [R1+0x188] ;  /* 0x00018800011e7983 */ /* 0x000ea80000300800 */
[----:B------:R-:W2:Y:S02]  /*10e450*/  LDL.LU R31, [R1+0x18c] ;  /* 0x00018c00011f7983 */ /* 0x000ea40000300800 */
[----:B--2---:R-:W-:-:S15]  /*10e460*/  HMMA.1688.F32.TF32 R28, R4, R250, R28 ;  /* 0x000000fa041c723c */ /* 0x004fde000008101c */
[----:B------:R-:W-:-:S08]  /*10e470*/  NOP ;  /* 0x0000000000007918 */ /* 0x000fd00000000000 */
[----:B------:R1:W-:Y:S04]  /*10e480*/  STL.64 [R1+0x850], R28 ;  /* 0x0008501c01007387 */ /* 0x0003e80000100a00 */
[----:B------:R-:W-:Y:S01]  /*10e490*/  STL.64 [R1+0x858], R30 ;  /* 0x0008581e01007387 */ /* 0x000fe20000100a00 */
[----:B-1----:R-:W-:Y:S01]  /*10e4a0*/  MOV R29, R250 ;  /* 0x000000fa001d7202 */ /* 0x002fe20000000f00 */
[----:B------:R-:W-:Y:S02]  /*10e4b0*/  IMAD.MOV.U32 R28, RZ, RZ, R251 ;  /* 0x000000ffff1c7224 */ /* 0x000fe400078e00fb */
[----:B------:R-:W2:Y:S04]  /*10e4c0*/  LDL.LU.64 R250, [R1+0x8718] ;  /* 0x0087180001fa7983 */ /* 0x000ea80000300a00 */
[----:B------:R-:W2:Y:S01]  /*10e4d0*/  LDL.LU.64 R248, [R1+0x8710] ;  /* 0x0087100001f87983 */ /* 0x000ea20000300a00 */
[C---:B----4-:R-:W-:Y:S06]  /*10e4e0*/  HMMA.1688.F32.TF32 R244, R4.reuse, R34, R244 ;  /* 0x0000002204f4723c */ /* 0x050fec00000810f4 */
[----:B---3--:R-:W-:-:S15]  /*10e4f0*/  HMMA.1688.F32.TF32 R36, R4, R42, R36 ;  /* 0x0000002a0424723c */ /* 0x008fde0000081024 */
[----:B------:R-:W-:-:S02]  /*10e500*/  NOP ;  /* 0x0000000000007918 */ /* 0x000fc40000000000 */
[----:B------:R-:W-:Y:S04]  /*10e510*/  STL.64 [R1+0x840], R244 ;  /* 0x000840f401007387 */ /* 0x000fe80000100a00 */
[----:B------:R-:W-:Y:S04]  /*10e520*/  STL.64 [R1+0x848], R246 ;  /* 0x000848f601007387 */ /* 0x000fe80000100a00 */
[----:B------:R-:W-:Y:S04]  /*10e530*/  STL.64 [R1+0x830], R36 ;  /* 0x0008302401007387 */ /* 0x000fe80000100a00 */
[----:B------:R1:W-:Y:S02]  /*10e540*/  STL.64 [R1+0x838], R38 ;  /* 0x0008382601007387 */ /* 0x0003e40000100a00 */
[----:B-1----:R-:W-:-:S15]  /*10e550*/  HMMA.1688.F32.TF32 R36, R4, R54, R48 ;  /* 0x000000360424723c */ /* 0x002fde0000081030 */
[----:B------:R-:W-:-:S08]  /*10e560*/  NOP ;  /* 0x0000000000007918 */ /* 0x000fd00000000000 */
[----:B------:R-:W-:Y:S04]  /*10e570*/  STL.64 [R1+0x820], R36 ;  /* 0x0008202401007387 */ /* 0x000fe80000100a00 */
[----:B------:R2:W-:Y:S01]  /*10e580*/  STL.64 [R1+0x828], R38 ;  /* 0x0008282601007387 */ /* 0x0005e20000100a00 */
[----:B------:R-:W-:Y:S02]  /*10e590*/  IMAD.MOV.U32 R33, RZ, RZ, R42 ;  /* 0x000000ffff217224 */ /* 0x000fe400078e002a */
[----:B------:R-:W-:Y:S01]  /*10e5a0*/  IMAD.MOV.U32 R32, RZ, RZ, R43 ;  /* 0x000000ffff207224 */ /* 0x000fe200078e002b */
[----:B--2---:R-:W-:Y:S06]  /*10e5b0*/  HMMA.1688.F32.TF32 R36, R4, R250, R60 ;  /* 0x000000fa0424723c */ /* 0x004fec000008103c */
[----:B------:R-:W-:Y:S04]  /*10e5c0*/  STL.64 [R1+0x85b8], R250 ;  /* 0x0085b8fa01007387 */ /* 0x000fe80000100a00 */
[----:B------:R-:W-:-:S13]  /*10e5d0*/  STL.64 [R1+0x85b0], R248 ;  /* 0x0085b0f801007387 */ /* 0x000fda0000100a00 */
        /* <DEDUP_REMOVED lines=118> */
[C---:B--2---:R-:W-:Y:S06]  /*10ed40*/  HMMA.1688.F32.TF32 R224, R4.reuse, R222, R236 ;  /* 0x000000de04e0723c */ /* 0x044fec00000810ec */
[C---:B------:R-:W-:Y:S06]  /*10ed50*/  HMMA.1688.F32.TF32 R16, R4.reuse, R218, R16 ;  /* 0x000000da0410723c */ /* 0x040fec0000081010 */
[C---:B------:R-:W-:Y:S06]  /*10ed60*/  HMMA.1688.F32.TF32 R12, R4.reuse, R214, R12 ;  /* 0x000000d6040c723c */ /* 0x040fec000008100c */
[C---:B---3--:R-:W-:Y:S01]  /*10ed70*/  HMMA.1688.F32.TF32 R8, R4.reuse, R210, R8 ;  /* 0x000000d20408723c */ /* 0x048fe20000081008 */
        /* <DEDUP_REMOVED lines=20> */
[----:B------:R-:W-:Y:S01]  /*10eec0*/  HMMA.1688.F32.TF32 R16, R4, R198, R36 ;  /* 0x000000c60410723c */ /* 0x000fe20000081024 */
[----:B------:R-:W-:Y:S01]  /*10eed0*/  MOV R30, R35 ;  /* 0x00000023001e7202 */ /* 0x000fe20000000f00 */
[----:B------:R-:W-:-:S02]  /*10eee0*/  IMAD.MOV.U32 R31, RZ, RZ, R34 ;  /* 0x000000ffff1f7224 */ /* 0x000fc400078e0022 */
[----:B------:R-:W-:Y:S02]  /*10eef0*/  IMAD.MOV.U32 R219, RZ, RZ, R28 ;  /* 0x000000ffffdb7224 */ /* 0x000fe400078e001c */
[----:B------:R-:W-:-:S05]  /*10ef00*/  IMAD.MOV.U32 R218, RZ, RZ, R29 ;  /* 0x000000ffffda7224 */ /* 0x000fca00078e001d */
[----:B------:R-:W-:Y:S04]  /*10ef10*/  STL.64 [R1+0x740], R12 ;  /* 0x0007400c01007387 */ /* 0x000fe80000100a00 */
[----:B------:R1:W-:Y:S04]  /*10ef20*/  STL.64 [R1+0x748], R14 ;  /* 0x0007480e01007387 */ /* 0x0003e80000100a00 */
[----:B------:R-:W-:Y:S04]  /*10ef30*/  STL.64 [R1+0x730], R8 ;  /* 0x0007300801007387 */ /* 0x000fe80000100a00 */
[----:B------:R2:W-:Y:S04]  /*10ef40*/  STL.64 [R1+0x738], R10 ;  /* 0x0007380a01007387 */ /* 0x0005e80000100a00 */
[----:B------:R-:W-:Y:S04]  /*10ef50*/  LDS R244, [R3+UR12+0x85880] ;  /* 0x0858800c03f47984 */ /* 0x000fe80008000800 */
[----:B------:R-:W-:Y:S04]  /*10ef60*/  LDS R246, [R3+UR12+0x85c80] ;  /* 0x085c800c03f67984 */ /* 0x000fe80008000800 */
[----:B------:R-:W-:Y:S04]  /*10ef70*/  LDS R245, [R113+UR12+0x85880] ;  /* 0x0858800c71f57984 */ /* 0x000fe80008000800 */
[----:B------:R-:W3:Y:S01]  /*10ef80*/  LDS R247, [R113+UR12+0x85c80] ;  /* 0x085c800c71f77984 */ /* 0x000ee20008000800 */
        /* <DEDUP_REMOVED lines=60> */
[----:B------:R-:W2:Y:S01]  /*10f350*/  LDL.LU R250, [R1+0xc78] ;  /* 0x000c780001fa7983 */ /* 0x000ea20000300800 */
[----:B------:R-:W-:-:S03]  /*10f360*/  IMAD.MOV.U32 R240, RZ, RZ, R8 ;  /* 0x000000fffff07224 */ /* 0x000fc600078e0008 */
[----:B------:R-:W2:Y:S01]  /*10f370*/  LDL.LU R251, [R1+0xc7c] ;  /* 0x000c7c0001fb7983 */ /* 0x000ea20000300800 */
[----:B------:R-:W-:-:S03]  /*10f380*/  MOV R241, R9 ;  /* 0x0000000900f17202 */ /* 0x000fc60000000f00 */
[----:B------:R-:W4:Y:S04]  /*10f390*/  LDL.LU R8, [R1+0xc60] ;  /* 0x000c600001087983 */ /* 0x000f280000300800 */
[----:B------:R-:W4:Y:S04]  /*10f3a0*/  LDL.LU R9, [R1+0xc64] ;  /* 0x000c640001097983 */ /* 0x000f280000300800 */
[----:B-1----:R-:W4:Y:S04]  /*10f3b0*/  LDL.LU R10, [R1+0xc68] ;  /* 0x000c6800010a7983 */ /* 0x002f280000300800 */
        /* <DEDUP_REMOVED lines=35> */
[----:B------:R-:W-:Y:S01]  /*10f5f0*/  MOV R227, R30 ;  /* 0x0000001e00e37202 */ /* 0x000fe20000000f00 */
[----:B------:R-:W-:Y:S01]  /*10f600*/  IMAD.MOV.U32 R226, RZ, RZ, R31 ;  /* 0x000000ffffe27224 */ /* 0x000fe200078e001f */
[C---:B--2---:R-:W-:Y:S06]  /*10f610*/  HMMA.1688.F32.TF32 R208, R4.reuse, R150, R16 ;  /* 0x0000009604d0723c */ /* 0x044fec0000081010 */
[C---:B---3--:R-:W-:Y:S06]  /*10f620*/  HMMA.1688.F32.TF32 R16, R4.reuse, R146, R12 ;  /* 0x000000920410723c */ /* 0x048fec000008100c */
[C---:B----4-:R-:W-:Y:S06]  /*10f630*/  HMMA.1688.F32.TF32 R12, R4.reuse, R142, R8 ;  /* 0x0000008e040c723c */ /* 0x050fec0000081008 */
[----:B------:R-:W-:Y:S05]  /*10f640*/  HMMA.1688.F32.TF32 R8, R4, R138, R248 ;  /* 0x0000008a0408723c */ /* 0x000fea00000810f8 */
[----:B------:R-:W-:Y:S04]  /*10f650*/  STL.64 [R1+0x710], R208 ;  /* 0x000710d001007387 */ /* 0x000fe80000100a00 */
[----:B------:R-:W-:Y:S04]  /*10f660*/  STL.64 [R1+0x718], R210 ;  /* 0x000718d201007387 */ /* 0x000fe80000100a00 */
[----:B------:R-:W-:Y:S04]  /*10f670*/  STL.64 [R1+0x700], R16 ;  /* 0x0007001001007387 */ /* 0x000fe80000100a00 */
[----:B------:R-:W-:Y:S04]  /*10f680*/  STL.64 [R1+0x708], R18 ;  /* 0x0007081201007387 */ /* 0x000fe80000100a00 */
[----:B------:R-:W-:Y:S04]  /*10f690*/  STL.64 [R1+0x6f0], R12 ;  /* 0x0006f00c01007387 */ /* 0x000fe80000100a00 */
[----:B------:R2:W-:Y:S04]  /*10f6a0*/  STL.64 [R1+0x6f8], R14 ;  /* 0x0006f80e01007387 */ /* 0x0005e80000100a00 */
[----:B------:R-:W-:Y:S01]  /*10f6b0*/  STL [R1+0x6e0], R8 ;  /* 0x0006e00801007387 */ /* 0x000fe20000100800 */
[----:B-1----:R-:W-:-:S03]  /*10f6c0*/  IMAD.MOV.U32 R241, RZ, RZ, R9 ;  /* 0x000000fffff17224 */ /* 0x002fc600078e0009 */
[----:B------:R1:W-:Y:S01]  /*10f6d0*/  STL [R1+0x6ec], R11 ;  /* 0x0006ec0b01007387 */ /* 0x0003e20000100800 */
[----:B------:R-:W-:Y:S01]  /*10f6e0*/  IMAD.MOV.U32 R240, RZ, RZ, R10 ;  /* 0x000000fffff07224 */ /* 0x000fe200078e000a */
[C---:B--2---:R-:W-:Y:S06]  /*10f6f0*/  HMMA.1688.F32.TF32 R12, R4.reuse, R134, R36 ;  /* 0x00000086040c723c */ /* 0x044fec0000081024 */
[----:B-1----:R-:W-:Y:S01]  /*10f700*/  HMMA.1688.F32.TF32 R8, R4, R22, R40 ;  /* 0x000000160408723c */ /* 0x002fe20000081028 */
[----:B------:R1:W-:Y:S04]  /*10f710*/  STL [R1+0x83b0], R240 ;  /* 0x0083b0f001007387 */ /* 0x0003e80000100800 */
[----:B------:R2:W-:-:S12]  /*10f720*/  STL [R1+0x83ac], R241 ;  /* 0x0083acf101007387 */ /* 0x0005d80000100800 */
[----:B------:R-:W-:Y:S04]  /*10f730*/  STL.64 [R1+0x6d0], R12 ;  /* 0x0006d00c01007387 */ /* 0x000fe80000100a00 */
[----:B------:R3:W-:Y:S03]  /*10f740*/  STL.64 [R1+0x6d8], R14 ;  /* 0x0006d80e01007387 */ /* 0x0007e60000100a00 */
[----:B-1----:R-:W-:Y:S01]  /*10f750*/  MOV R240, R10 ;  /* 0x0000000a00f07202 */ /* 0x002fe20000000f00 */
[----:B------:R1:W-:Y:S01]  /*10f760*/  STL.64 [R1+0x6c0], R8 ;  /* 0x0006c00801007387 */ /* 0x0003e20000100a00 */
[----:B--2---:R-:W-:Y:S01]  /*10f770*/  IMAD.MOV.U32 R241, RZ, RZ, R11 ;  /* 0x000000fffff17224 */ /* 0x004fe200078e000b */
[C---:B---3--:R-:W-:Y:S06]  /*10f780*/  HMMA.1688.F32.TF32 R12, R4.reuse, R26, R48 ;  /* 0x0000001a040c723c */ /* 0x048fec0000081030 */
[----:B-1----:R-:W-:Y:S01]  /*10f790*/  HMMA.1688.F32.TF32 R8, R4, R130, R52 ;  /* 0x000000820408723c */ /* 0x002fe20000081034 */
[----:B------:R1:W-:Y:S04]  /*10f7a0*/  STL [R1+0x83b8], R240 ;  /* 0x0083b8f001007387 */ /* 0x0003e80000100800 */
[----:B------:R2:W-:-:S12]  /*10f7b0*/  STL [R1+0x83b4], R241 ;  /* 0x0083b4f101007387 */ /* 0x0005d80000100800 */
[----:B------:R-:W-:Y:S04]  /*10f7c0*/  STL.64 [R1+0x6b0], R12 ;  /* 0x0006b00c01007387 */ /* 0x000fe80000100a00 */
[----:B------:R3:W-:Y:S03]  /*10f7d0*/  STL.64 [R1+0x6b8], R14 ;  /* 0x0006b80e01007387 */ /* 0x0007e60000100a00 */
[----:B-1----:R-:W-:Y:S01]  /*10f7e0*/  IMAD.MOV.U32 R240, RZ, RZ, R8 ;  /* 0x000000fffff07224 */ /* 0x002fe200078e0008 */
[----:B------:R1:W-:Y:S01]  /*10f7f0*/  STL.64 [R1+0x6a8], R10 ;  /* 0x0006a80a01007387 */ /* 0x0003e20000100a00 */
[----:B--2---:R-:W-:Y:S01]  /*10f800*/  MOV R241, R9 ;  /* 0x0000000900f17202 */ /* 0x004fe20000000f00 */
[C---:B---3--:R-:W-:Y:S06]  /*10f810*/  HMMA.1688.F32.TF32 R12, R4.reuse, R126, R60 ;  /* 0x0000007e040c723c */ /* 0x048fec000008103c */
[C---:B-1----:R-:W-:Y:S01]  /*10f820*/  HMMA.1688.F32.TF32 R8, R4.reuse, R122, R64 ;  /* 0x0000007a0408723c */ /* 0x042fe20000081040 */
[----:B------:R1:W-:Y:S04]  /*10f830*/  STL [R1+0x83c0], R240 ;  /* 0x0083c0f001007387 */ /* 0x0003e80000100800 */
[----:B------:R2:W-:Y:S01]  /*10f840*/  STL [R1+0x83bc], R241 ;  /* 0x0083bcf101007387 */ /* 0x0005e20000100800 */
[C---:B------:R-:W-:Y:S11]  /*10f850*/  HMMA.1688.F32.TF32 R16, R4.reuse, R118, R68 ;  /* 0x000000760410723c */ /* 0x040ff60000081044 */
[----:B------:R-:W-:Y:S04]  /*10f860*/  STL.64 [R1+0x690], R12 ;  /* 0x0006900c01007387 */ /* 0x000fe80000100a00 */
[----:B------:R3:W-:Y:S03]  /*10f870*/  STL.64 [R1+0x698], R14 ;  /* 0x0006980e01007387 */ /* 0x0007e60000100a00 */
[----:B-1----:R-:W-:Y:S01]  /*10f880*/  IMAD.MOV.U32 R240, RZ, RZ, R10 ;  /* 0x000000fffff07224 */ /* 0x002fe200078e000a */
[----:B------:R1:W-:Y:S01]  /*10f890*/  STL.64 [R1+0x680], R8 ;  /* 0x0006800801007387 */ /* 0x0003e20000100a00 */
[----:B--2---:R-:W-:Y:S01]  /*10f8a0*/  IMAD.MOV.U32 R241, RZ, RZ, R11 ;  /* 0x000000fffff17224 */ /* 0x004fe200078e000b */
[C---:B---3--:R-:W-:Y:S06]  /*10f8b0*/  HMMA.1688.F32.TF32 R12, R4.reuse, R114, R72 ;  /* 0x00000072040c723c */ /* 0x048fec0000081048 */
[C---:B-1----:R-:W-:Y:S01]  /*10f8c0*/  HMMA.1688.F32.TF32 R8, R4.reuse, R110, R76 ;  /* 0x0000006e0408723c */ /* 0x042fe2000008104c */
        /* <DEDUP_REMOVED lines=10> */
[----:B------:R-:W-:Y:S04]  /*10f970*/  STL.64 [R1+0x648], R18 ;  /* 0x0006481201007387 */ /* 0x000fe80000100a00 */
[----:B------:R-:W2:Y:S08]  /*10f980*/  LDL.LU R228, [R1+0xe90] ;  /* 0x000e900001e47983 */ /* 0x000eb00000300800 */
[----:B------:R1:W-:Y:S04]  /*10f990*/  STL.64 [R1+0x630], R12 ;  /* 0x0006300c01007387 */ /* 0x0003e80000100a00 */
[----:B------:R3:W-:Y:S04]  /*10f9a0*/  STL.64 [R1+0x638], R14 ;  /* 0x0006380e01007387 */ /* 0x0007e80000100a00 */
        /* <DEDUP_REMOVED lines=80> */
[----:B----4-:R-:W-:-:S03]  /*10feb0*/  IMAD.MOV.U32 R11, RZ, RZ, R32 ;  /* 0x000000ffff0b7224 */ /* 0x010fc600078e0020 */
        /* <DEDUP_REMOVED lines=80> */
[C---:B----4-:R-:W-:Y:S03]  /*1103c0*/  HMMA.1688.F32.TF32 R40, R4.reuse, R46, R40 ;  /* 0x0000002e0428723c */ /* 0x050fe60000081028 */
[----:B------:R-:W4:Y:S03]  /*1103d0*/  LDL.LU.64 R48, [R1+0x8670] ;  /* 0x0086700001307983 */ /* 0x000f260000300a00 */
        /* <DEDUP_REMOVED lines=30> */
[C---:B------:R-:W-:Y:S06]  /*1105c0*/  HMMA.1688.F32.TF32 R224, R244.reuse, R226, R220 ;  /* 0x000000e2f4e0723c */ /* 0x040fec00000810dc */
[----:B------:R-:W-:Y:S01]  /*1105d0*/  HMMA.1688.F32.TF32 R8, R244, R10, R12 ;  /* 0x0000000af408723c */ /* 0x000fe2000008100c */
[----:B------:R-:W4:Y:S05]  /*1105e0*/  LDL.LU.64 R28, [R1+0x8630] ;  /* 0x00863000011c7983 */ /* 0x000f2a0000300a00 */
[----:B---3--:R-:W-:Y:S01]  /*1105f0*/  HMMA.1688.F32.TF32 R4, R4, R30, R208 ;  /* 0x0000001e0404723c */ /* 0x008fe200000810d0 */
[----:B------:R-:W3:Y:S04]  /*110600*/  LDL.LU.64 R210, [R1+0x8628] ;  /* 0x0086280001d27983 */ /* 0x000ee80000300a00 */
[----:B------:R-:W3:-:S15]  /*110610*/  LDL.LU.64 R208, [R1+0x8620] ;  /* 0x0086200001d07983 */ /* 0x000ede0000300a00 */
[----:B------:R-:W-:-:S03]  /*110620*/  NOP ;  /* 0x0000000000007918 */ /* 0x000fc60000000000 */
[----:B------:R-:W-:Y:S04]  /*110630*/  STL.64 [R1+0x460], R4 ;  /* 0x0004600401007387 */ /* 0x000fe80000100a00 */
[----:B------:R-:W-:Y:S04]  /*110640*/  STL.64 [R1+0x468], R6 ;  /* 0x0004680601007387 */ /* 0x000fe80000100a00 */
[----:B------:R-:W3:Y:S04]  /*110650*/  LDL.LU.64 R214, [R1+0x8618] ;  /* 0x0086180001d67983 */ /* 0x000ee80000300a00 */
[----:B------:R-:W3:Y:S04]  /*110660*/  LDL.LU.64 R212, [R1+0x8610] ;  /* 0x0086100001d47983 */ /* 0x000ee80000300a00 */
[----:B------:R-:W-:Y:S04]  /*110670*/  STL.64 [R1+0x450], R216 ;  /* 0x000450d801007387 */ /* 0x000fe80000100a00 */
[----:B------:R1:W-:Y:S04]  /*110680*/  STL.64 [R1+0x458], R218 ;  /* 0x000458da01007387 */ /* 0x0003e80000100a00 */
[----:B-1----:R-:W3:Y:S04]  /*110690*/  LDL.LU.64 R218, [R1+0x8608] ;  /* 0x0086080001da7983 */ /* 0x002ee80000300a00 */
[----:B------:R-:W3:Y:S04]  /*1106a0*/  LDL.LU.64 R216, [R1+0x8600] ;  /* 0x0086000001d87983 */ /* 0x000ee80000300a00 */
[----:B------:R-:W3:Y:S04]  /*1106b0*/  LDL.LU.64 R222, [R1+0x85f8] ;  /* 0x0085f80001de7983 */ /* 0x000ee80000300a00 */
[----:B------:R-:W3:Y:S04]  /*1106c0*/  LDL.LU.64 R220, [R1+0x85f0] ;  /* 0x0085f00001dc7983 */ /* 0x000ee80000300a00 */
[----:B------:R-:W-:Y:S04]  /*1106d0*/  STL.64 [R1+0x440], R224 ;  /* 0x000440e001007387 */ /* 0x000fe80000100a00 */
[----:B------:R1:W-:Y:S01]  /*1106e0*/  STL.64 [R1+0x448], R226 ;  /* 0x000448e201007387 */ /* 0x0003e20000100a00 */
[----:B------:R-:W-:Y:S01]  /*1106f0*/  MOV R6, R128 ;  /* 0x0000008000067202 */ /* 0x000fe20000000f00 */
[----:B------:R-:W-:-:S02]  /*110700*/  IMAD.MOV.U32 R7, RZ, RZ, R112 ;  /* 0x000000ffff077224 */ /* 0x000fc400078e0070 */
[----:B-1----:R-:W3:Y:S04]  /*110710*/  LDL.LU.64 R226, [R1+0x85e8] ;  /* 0x0085e80001e27983 */ /* 0x002ee80000300a00 */
[----:B------:R-:W3:Y:S04]  /*110720*/  LDL.LU.64 R224, [R1+0x85e0] ;  /* 0x0085e00001e07983 */ /* 0x000ee80000300a00 */
[----:B------:R-:W2:Y:S04]  /*110730*/  LDL.LU.64 R14, [R1+0x85d8] ;  /* 0x0085d800010e7983 */ /* 0x000ea80000300a00 */
[----:B------:R-:W4:Y:S04]  /*110740*/  LDL.LU.64 R12, [R1+0x85d0] ;  /* 0x0085d000010c7983 */ /* 0x000f280000300a00 */
[----:B------:R-:W-:Y:S04]  /*110750*/  STL.64 [R1+0x3b0], R8 ;  /* 0x0003b00801007387 */ /* 0x000fe80000100a00 */
[----:B------:R1:W-:Y:S01]  /*110760*/  STL.64 [R1+0x3b8], R10 ;  /* 0x0003b80a01007387 */ /* 0x0003e20000100a00 */
[C---:B------:R-:W-:Y:S03]  /*110770*/  HMMA.1688.F32.TF32 R4, R244.reuse, R6, R248 ;  /* 0x00000006f404723c */ /* 0x040fe600000810f8 */
[----:B-1----:R-:W3:Y:S04]  /*110780*/  LDL.LU.64 R10, [R1+0x85c8] ;  /* 0x0085c800010a7983 */ /* 0x002ee80000300a00 */
[----:B------:R-:W4:Y:S04]  /*110790*/  LDL.LU.64 R8, [R1+0x85c0] ;  /* 0x0085c00001087983 */ /* 0x000f280000300a00 */
[----:B------:R-:W4:Y:S04]  /*1107a0*/  LDL.LU.64 R250, [R1+0x85b8] ;  /* 0x0085b80001fa7983 */ /* 0x000f280000300a00 */
[----:B------:R-:W4:Y:S08]  /*1107b0*/  LDL.LU.64 R248, [R1+0x85b0] ;  /* 0x0085b00001f87983 */ /* 0x000f300000300a00 */
[----:B------:R-:W-:Y:S04]  /*1107c0*/  STL.64 [R1+0x3a0], R4 ;  /* 0x0003a00401007387 */ /* 0x000fe80000100a00 */
[----:B------:R3:W-:Y:S01]  /*1107d0*/  STL.64 [R1+0x3a8], R6 ;  /* 0x0003a80601007387 */ /* 0x0007e20000100a00 */
[C---:B--2---:R-:W-:Y:S06]  /*1107e0*/  HMMA.1688.F32.TF32 R16, R244.reuse, R14, R16 ;  /* 0x0000000ef410723c */ /* 0x044fec0000081010 */
[C---:B---3--:R-:W-:Y:S06]  /*1107f0*/  HMMA.1688.F32.TF32 R4, R244.reuse, R10, R232 ;  /* 0x0000000af404723c */ /* 0x048fec00000810e8 */
[----:B----4-:R-:W-:Y:S01]  /*110800*/  HMMA.1688.F32.TF32 R228, R244, R250, R228 ;  /* 0x000000faf4e4723c */ /* 0x010fe200000810e4 */
[----:B------:R-:W2:Y:S04]  /*110810*/  LDL.LU R232, [R1+0x11d0] ;  /* 0x0011d00001e87983 */ /* 0x000ea80000300800 */
[----:B------:R-:W-:Y:S04]  /*110820*/  LDS R11, [R113+UR12+0x86400] ;  /* 0x0864000c710b7984 */ /* 0x000fe80008000800 */
[----:B------:R-:W-:Y:S03]  /*110830*/  LDS R10, [R3+UR12+0x86400] ;  /* 0x0864000c030a7984 */ /* 0x000fe60008000800 */
[----:B------:R-:W-:-:S11]  /*110840*/  IMAD.MOV.U32 R112, RZ, RZ, R19 ;  /* 0x000000ffff707224 */ /* 0x000fd600078e0013 */
        /* <DEDUP_REMOVED lines=9> */
[----:B---3--:R-:W3:Y:S01]  /*1108e0*/  LDL.LU R230, [R1+0x11c8] ;  /* 0x0011c80001e67983 */ /* 0x008ee20000300800 */
[----:B------:R-:W-:Y:S01]  /*1108f0*/  IMAD.MOV.U32 R231, RZ, RZ, R12 ;  /* 0x000000ffffe77224 */ /* 0x000fe200078e000c */
[----:B----4-:R-:W-:-:S02]  /*110900*/  MOV R4, R13 ;  /* 0x0000000d00047202 */ /* 0x010fc40000000f00 */
[----:B------:R-:W4:Y:S04]  /*110910*/  LDL.LU R12, [R1+0x85ac] ;  /* 0x0085ac00010c7983 */ /* 0x000f280000300800 */
[----:B------:R-:W4:Y:S01]  /*110920*/  LDL.LU R13, [R1+0x85a8] ;  /* 0x0085a800010d7983 */ /* 0x000f220000300800 */
[----:B------:R-:W-:Y:S01]  /*110930*/  MOV R7, R2 ;  /* 0x0000000200077202 */ /* 0x000fe20000000f00 */
[----:B------:R-:W-:Y:S02]  /*110940*/  IMAD.MOV.U32 R2, RZ, RZ, R18 ;  /* 0x000000ffff027224 */ /* 0x000fe400078e0012 */
[----:B------:R1:W-:Y:S04]  /*110950*/  STL.64 [R1+0x370], R16 ;  /* 0x0003701001007387 */ /* 0x0003e80000100a00 */
[----:B------:R-:W2:Y:S04]  /*110960*/  LDL.LU.64 R18, [R1+0x85a0] ;  /* 0x0085a00001127983 */ /* 0x000ea80000300a00 */
[----:B-1----:R-:W3:Y:S02]  /*110970*/  LDL.LU.64 R16, [R1+0x8598] ;  /* 0x0085980001107983 */ /* 0x002ee40000300a00 */
[----:B---3--:R-:W-:Y:S01]  /*110980*/  MOV R14, R17 ;  /* 0x00000011000e7202 */ /* 0x008fe20000000f00 */
[----:B------:R-:W-:-:S02]  /*110990*/  IMAD.MOV.U32 R15, RZ, RZ, R16 ;  /* 0x000000ffff0f7224 */ /* 0x000fc400078e0010 */
[----:B--2---:R-:W-:Y:S01]  /*1109a0*/  HMMA.1688.F32.TF32 R16, R244, R18, R236 ;  /* 0x00000012f410723c */ /* 0x004fe200000810ec */
[----:B------:R-:W2:Y:S04]  /*1109b0*/  LDL.LU.64 R238, [R1+0x8590] ;  /* 0x0085900001ee7983 */ /* 0x000ea80000300a00 */
[----:B------:R-:W3:-:S15]  /*1109c0*/  LDL.LU.64 R236, [R1+0x8588] ;  /* 0x0085880001ec7983 */ /* 0x000ede0000300a00 */
[----:B------:R-:W-:-:S03]  /*1109d0*/  NOP ;  /* 0x0000000000007918 */ /* 0x000fc60000000000 */
[----:B------:R-:W-:Y:S04]  /*1109e0*/  STL.64 [R1+0x80d8], R18 ;  /* 0x0080d81201007387 */ /* 0x000fe80000100a00 */
[----:B------:R3:W-:Y:S01]  /*1109f0*/  STL.64 [R1+0x80d0], R16 ;  /* 0x0080d01001007387 */ /* 0x0007e20000100a00 */
[----:B----4-:R-:W-:Y:S01]  /*110a00*/  HMMA.1688.F32.TF32 R12, R244, R242, R12 ;  /* 0x000000f2f40c723c */ /* 0x010fe2000008100c */
[----:B---3--:R-:W-:Y:S01]  /*110a10*/  IMAD.MOV.U32 R16, RZ, RZ, R236 ;  /* 0x000000ffff107224 */ /* 0x008fe200078e00ec */
[----:B------:R-:W-:Y:S01]  /*110a20*/  MOV R17, R237 ;  /* 0x000000ed00117202 */ /* 0x000fe20000000f00 */
[----:B------:R-:W3:Y:S04]  /*110a30*/  LDL.LU R236, [R1+0x8584] ;  /* 0x0085840001ec7983 */ /* 0x000ee80000300800 */
[----:B------:R-:W4:Y:S04]  /*110a40*/  LDL.LU R237, [R1+0x8580] ;  /* 0x0085800001ed7983 */ /* 0x000f280000300800 */
[----:B------:R1:W-:Y:S02]  /*110a50*/  STL.64 [R1+0x83c8], R240 ;  /* 0x0083c8f001007387 */ /* 0x0003e40000100a00 */
[----:B-1----:R-:W-:Y:S01]  /*110a60*/  MOV R240, R224 ;  /* 0x000000e000f07202 */ /* 0x002fe20000000f00 */
[----:B------:R-:W-:Y:S01]  /*110a70*/  IMAD.MOV.U32 R241, RZ, RZ, R225 ;  /* 0x000000fffff17224 */ /* 0x000fe200078e00e1 */
[----:B------:R-:W2:Y:S04]  /*110a80*/  LDL.LU R224, [R1+0x857c] ;  /* 0x00857c0001e07983 */ /* 0x000ea80000300800 */
[----:B------:R-:W2:Y:S04]  /*110a90*/  LDL.LU R225, [R1+0x8578] ;  /* 0x0085780001e17983 */ /* 0x000ea80000300800 */
[----:B------:R-:W-:Y:S04]  /*110aa0*/  STL.64 [R1+0x80c8], R14 ;  /* 0x0080c80e01007387 */ /* 0x000fe80000100a00 */
[----:B------:R3:W-:Y:S02]  /*110ab0*/  STL.64 [R1+0x80c0], R12 ;  /* 0x0080c00c01007387 */ /* 0x0007e40000100a00 */
[----:B---3--:R-:W-:-:S02]  /*110ac0*/  IMAD.MOV.U32 R13, RZ, RZ, R236 ;  /* 0x000000ffff0d7224 */ /* 0x008fc400078e00ec */
[----:B----4-:R-:W-:Y:S02]  /*110ad0*/  IMAD.MOV.U32 R12, RZ, RZ, R237 ;  /* 0x000000ffff0c7224 */ /* 0x010fe400078e00ed */
[----:B--2---:R-:W-:Y:S01]  /*110ae0*/  HMMA.1688.F32.TF32 R236, R244, R238, R232 ;  /* 0x000000eef4ec723c */ /* 0x004fe200000810e8 */
[----:B------:R-:W2:Y:S04]  /*110af0*/  LDL.LU.64 R234, [R1+0x8570] ;  /* 0x0085700001ea7983 */ /* 0x000ea80000300a00 */
[----:B------:R-:W3:-:S15]  /*110b00*/  LDL.LU.64 R232, [R1+0x8568] ;  /* 0x0085680001e87983 */ /* 0x000ede0000300a00 */
[----:B------:R-:W-:-:S03]  /*110b10*/  NOP ;  /* 0x0000000000007918 */ /* 0x000fc60000000000 */
[----:B------:R-:W-:Y:S04]  /*110b20*/  STL.64 [R1+0x80b8], R238 ;  /* 0x0080b8ee01007387 */ /* 0x000fe80000100a00 */
[----:B------:R3:W-:Y:S02]  /*110b30*/  STL.64 [R1+0x80b0], R236 ;  /* 0x0080b0ec01007387 */ /* 0x0007e40000100a00 */
[----:B---3--:R-:W-:Y:S01]  /*110b40*/  IMAD.MOV.U32 R236, RZ, RZ, R233 ;  /* 0x000000ffffec7224 */ /* 0x008fe200078e00e9 */
[----:B------:R-:W-:Y:S02]  /*110b50*/  MOV R237, R232 ;  /* 0x000000e800ed7202 */ /* 0x000fe40000000f00 */
[----:B--2---:R-:W-:Y:S01]  /*110b60*/  HMMA.1688.F32.TF32 R232, R244, R234, R228 ;  /* 0x000000eaf4e8723c */ /* 0x004fe200000810e4 */
[----:B------:R-:W2:Y:S04]  /*110b70*/  LDL.LU.64 R230, [R1+0x8560] ;  /* 0x0085600001e67983 */ /* 0x000ea80000300a00 */
[----:B------:R-:W3:-:S15]  /*110b80*/  LDL.LU.64 R228, [R1+0x8558] ;  /* 0x0085580001e47983 */ /* 0x000ede0000300a00 */
[----:B------:R-:W-:-:S03]  /*110b90*/  NOP ;  /* 0x0000000000007918 */ /* 0x000fc60000000000 */
[----:B------:R-:W-:Y:S04]  /*110ba0*/  STL.64 [R1+0x80a8], R234 ;  /* 0x0080a8ea01007387 */ /* 0x000fe80000100a00 */
[----:B------:R1:W-:Y:S04]  /*110bb0*/  STL.64 [R1+0x80a0], R232 ;  /* 0x0080a0e801007387 */ /* 0x0003e80000100a00 */
[----:B-1----:R-:W2:Y:S04]  /*110bc0*/  LDL.LU R232, [R1+0x11b0] ;  /* 0x0011b00001e87983 */ /* 0x002ea80000300800 */
[----:B------:R-:W2:Y:S01]  /*110bd0*/  LDL.LU R233, [R1+0x11b4] ;  /* 0x0011b40001e97983 */ /* 0x000ea20000300800 */
        /* <DEDUP_REMOVED lines=8> */
[C---:B------:R-:W-:Y:S06]  /*110c60*/  HMMA.1688.F32.TF32 R224, R244.reuse, R226, R236 ;  /* 0x000000e2f4e0723c */ /* 0x040fec00000810ec */
[C---:B------:R-:W-:Y:S06]  /*110c70*/  HMMA.1688.F32.TF32 R220, R244.reuse, R222, R12 ;  /* 0x000000def4dc723c */ /* 0x040fec000008100c */
[C---:B------:R-:W-:Y:S06]  /*110c80*/  HMMA.1688.F32.TF32 R216, R244.reuse, R218, R240 ;  /* 0x000000daf4d8723c */ /* 0x040fec00000810f0 */
[----:B------:R-:W-:Y:S07]  /*110c90*/  HMMA.1688.F32.TF32 R212, R244, R214, R16 ;  /* 0x000000d6f4d4723c */ /* 0x000fee0000081010 */
[----:B------:R-:W-:Y:S01]  /*110ca0*/  IMAD.MOV.U32 R16, RZ, RZ, R196 ;  /* 0x000000ffff107224 */ /* 0x000fe200078e00c4 */
[----:B------:R-:W-:Y:S01]  /*110cb0*/  MOV R17, R197 ;  /* 0x000000c500117202 */ /* 0x000fe20000000f00 */
[----:B------:R-:W-:-:S02]  /*110cc0*/  IMAD.MOV.U32 R18, RZ, RZ, R200 ;  /* 0x000000ffff127224 */ /* 0x000fc400078e00c8 */
[----:B------:R-:W-:Y:S01]  /*110cd0*/  IMAD.MOV.U32 R19, RZ, RZ, R201 ;  /* 0x000000ffff137224 */ /* 0x000fe200078e00c9 */
[----:B---3--:R-:W-:Y:S01]  /*110ce0*/  MOV R234, R229 ;  /* 0x000000e500ea7202 */ /* 0x008fe20000000f00 */
[----:B------:R-:W-:-:S07]  /*110cf0*/  IMAD.MOV.U32 R235, RZ, RZ, R228 ;  /* 0x000000ffffeb7224 */ /* 0x000fce00078e00e4 */
[----:B--2---:R-:W-:Y:S07]  /*110d00*/  HMMA.1688.F32.TF32 R228, R244, R230, R232 ;  /* 0x000000e6f4e4723c */ /* 0x004fee00000810e8 */
        /* <DEDUP_REMOVED lines=20> */
[----:B------:R-:W4:Y:S04]  /*110e50*/  LDL.LU R205, [R1+0x853c] ;  /* 0x00853c0001cd7983 */ /* 0x000f280000300800 */
[----:B-1----:R-:W4:Y:S04]  /*110e60*/  LDL.LU R216, [R1+0x10f0] ;  /* 0x0010f00001d87983 */ /* 0x002f280000300800 */
[----:B------:R-:W4:Y:S04]  /*110e70*/  LDL.LU R217, [R1+0x10f4] ;  /* 0x0010f40001d97983 */ /* 0x000f280000300800 */
[----:B------:R-:W4:Y:S04]  /*110e80*/  LDL.LU R218, [R1+0x10f8] ;  /* 0x0010f80001da7983 */ /* 0x000f280000300800 */
        /* <DEDUP_REMOVED lines=12> */
[----:B------:R-:W-:-:S07]  /*110f50*/  IMAD.MOV.U32 R6, RZ, RZ, R208 ;  /* 0x000000ffff067224 */ /* 0x000fce00078e00d0 */
        /* <DEDUP_REMOVED lines=13> */
[C---:B------:R-:W-:Y:S06]  /*111030*/  HMMA.1688.F32.TF32 R180, R244.reuse, R182, R236 ;  /* 0x000000b6f4b4723c */ /* 0x040fec00000810ec */
[C---:B------:R-:W-:Y:S06]  /*111040*/  HMMA.1688.F32.TF32 R176, R244.reuse, R178, R12 ;  /* 0x000000b2f4b0723c */ /* 0x040fec000008100c */
[----:B------:R-:W-:Y:S01]  /*111050*/  HMMA.1688.F32.TF32 R172, R244, R174, R240 ;  /* 0x000000aef4ac723c */ /* 0x000fe200000810f0 */
[----:B------:R-:W-:Y:S01]  /*111060*/  IMAD.MOV.U32 R4, RZ, RZ, R169 ;  /* 0x000000ffff047224 */ /* 0x000fe200078e00a9 */
[----:B------:R-:W-:-:S04]  /*111070*/  MOV R5, R168 ;  /* 0x000000a800057202 */ /* 0x000fc80000000f00 */
[----:B------:R-:W-:Y:S01]  /*111080*/  HMMA.1688.F32.TF32 R168, R244, R170, R16 ;  /* 0x000000aaf4a8723c */ /* 0x000fe20000081010 */
[----:B------:R-:W-:Y:S04]  /*111090*/  STL.64 [R1+0x8118], R210 ;  /* 0x008118d201007387 */ /* 0x000fe80000100a00 */
[----:B------:R-:W-:Y:S02]  /*1110a0*/  STL.64 [R1+0x8110], R208 ;  /* 0x008110d001007387 */ /* 0x000fe40000100a00 */
[----:B------:R-:W-:Y:S01]  /*1110b0*/  MOV R16, R156 ;  /* 0x0000009c00107202 */ /* 0x000fe20000000f00 */
[----:B------:R-:W-:Y:S02]  /*1110c0*/  IMAD.MOV.U32 R17, RZ, RZ, R157 ;  /* 0x000000ffff117224 */ /* 0x000fe400078e009d */
[----:B------:R-:W-:Y:S01]  /*1110d0*/  IMAD.MOV.U32 R18, RZ, RZ, R160 ;  /* 0x000000ffff127224 */ /* 0x000fe200078e00a0 */
[----:B------:R-:W-:Y:S01]  /*1110e0*/  MOV R19, R161 ;  /* 0x000000a100137202 */ /* 0x000fe20000000f00 */
[----:B---3--:R-:W-:Y:S01]  /*1110f0*/  IMAD.MOV.U32 R231, RZ, RZ, R196 ;  /* 0x000000ffffe77224 */ /* 0x008fe200078e00c4 */
[----:B----4-:R-:W-:Y:S01]  /*111100*/  MOV R230, R197 ;  /* 0x000000c500e67202 */ /* 0x010fe20000000f00 */
[----:B------:R-:W-:-:S02]  /*111110*/  IMAD.MOV.U32 R229, RZ, RZ, R200 ;  /* 0x000000ffffe57224 */ /* 0x000fc400078e00c8 */
[----:B------:R-:W-:Y:S01]  /*111120*/  IMAD.MOV.U32 R228, RZ, RZ, R201 ;  /* 0x000000ffffe47224 */ /* 0x000fe200078e00c9 */
[----:B------:R-:W-:Y:S01]  /*111130*/  MOV R227, R204 ;  /* 0x000000cc00e37202 */ /* 0x000fe20000000f00 */
[----:B------:R-:W-:Y:S01]  /*111140*/  IMAD.MOV.U32 R226, RZ, RZ, R205 ;  /* 0x000000ffffe27224 */ /* 0x000fe200078e00cd */
[C---:B------:R-:W-:Y:S06]  /*111150*/  HMMA.1688.F32.TF32 R200, R244.reuse, R202, R216 ;  /* 0x000000caf4c8723c */ /* 0x040fec00000810d8 */
[C---:B--2---:R-:W-:Y:S06]  /*111160*/  HMMA.1688.F32.TF32 R204, R244.reuse, R206, R212 ;  /* 0x000000cef4cc723c */ /* 0x044fec00000810d4 */
[C---:B------:R-:W-:Y:S06]  /*111170*/  HMMA.1688.F32.TF32 R188, R244.reuse, R190, R228 ;  /* 0x000000bef4bc723c */ /* 0x040fec00000810e4 */
[C---:B------:R-:W-:Y:S06]  /*111180*/  HMMA.1688.F32.TF32 R196, R244.reuse, R198, R220 ;  /* 0x000000c6f4c4723c */ /* 0x040fec00000810dc */
[C---:B------:R-:W-:Y:S06]  /*111190*/  HMMA.1688.F32.TF32 R192, R244.reuse, R194, R224 ;  /* 0x000000c2f4c0723c */ /* 0x040fec00000810e0 */
[----:B------:R-:W-:Y:S01]  /*1111a0*/  HMMA.1688.F32.TF32 R184, R244, R186, R232 ;  /* 0x000000baf4b8723c */ /* 0x000fe200000810e8 */
[----:B------:R-:W-:Y:S04]  /*1111b0*/  STL.64 [R1+0x8128], R206 ;  /* 0x008128ce01007387 */ /* 0x000fe80000100a00 */
        /* <DEDUP_REMOVED lines=20> */
[----:B------:R-:W3:Y:S04]  /*111300*/  LDL.LU R157, [R1+0x8534] ;  /* 0x00853400019d7983 */ /* 0x000ee80000300800 */
        /* <DEDUP_REMOVED lines=23> */
[----:B------:R-:W-:Y:S02]  /*111480*/  IMAD.MOV.U32 R7, RZ, RZ, R164 ;  /* 0x000000ffff077224 */ /* 0x000fe400078e00a4 */
[----:B------:R-:W-:Y:S01]  /*111490*/  IMAD.MOV.U32 R236, RZ, RZ, R153 ;  /* 0x000000ffffec7224 */ /* 0x000fe200078e0099 */
[----:B------:R-:W-:-:S04]  /*1114a0*/  MOV R237, R152 ;  /* 0x0000009800ed7202 */ /* 0x000fc80000000f00 */
[C---:B------:R-:W-:Y:S01]  /*1114b0*/  HMMA.1688.F32.TF32 R164, R244.reuse, R166, R4 ;  /* 0x000000a6f4a4723c */ /* 0x040fe20000081004 */
[----:B------:R-:W-:Y:S02]  /*1114c0*/  IMAD.MOV.U32 R238, RZ, RZ, R149 ;  /* 0x000000ffffee7224 */ /* 0x000fe400078e0095 */
        /* <DEDUP_REMOVED lines=8> */
[----:B------:R-:W-:Y:S01]  /*111550*/  IMAD.MOV.U32 R243, RZ, RZ, R132 ;  /* 0x000000fffff37224 */ /* 0x000fe200078e0084 */
[C---:B------:R-:W-:Y:S06]  /*111560*/  HMMA.1688.F32.TF32 R136, R244.reuse, R138, R236 ;  /* 0x0000008af488723c */ /* 0x040fec00000810ec */
[----:B------:R-:W-:Y:S01]  /*111570*/  HMMA.1688.F32.TF32 R132, R244, R134, R12 ;  /* 0x00000086f484723c */ /* 0x000fe2000008100c */
[----:B------:R-:W-:-:S02]  /*111580*/  IMAD.MOV.U32 R6, RZ, RZ, R21 ;  /* 0x000000ffff067224 */ /* 0x000fc400078e0015 */
[----:B------:R-:W-:-:S03]  /*111590*/  IMAD.MOV.U32 R7, RZ, RZ, R20 ;  /* 0x000000ffff077224 */ /* 0x000fc600078e0014 */
[----:B------:R-:W-:Y:S01]  /*1115a0*/  HMMA.1688.F32.TF32 R20, R244, R22, R240 ;  /* 0x00000016f414723c */ /* 0x000fe200000810f0 */
[----:B------:R-:W-:Y:S01]  /*1115b0*/  IMAD.MOV.U32 R4, RZ, RZ, R25 ;  /* 0x000000ffff047224 */ /* 0x000fe200078e0019 */
[----:B------:R-:W-:-:S04]  /*1115c0*/  MOV R5, R24 ;  /* 0x0000001800057202 */ /* 0x000fc80000000f00 */
[C---:B------:R-:W-:Y:S01]  /*1115d0*/  HMMA.1688.F32.TF32 R24, R244.reuse, R26, R16 ;  /* 0x0000001af418723c */ /* 0x040fe20000081010 */
[----:B------:R-:W-:Y:S04]  /*1115e0*/  STL.64 [R1+0x81c8], R166 ;  /* 0x0081c8a601007387 */ /* 0x000fe80000100a00 */
[----:B------:R-:W-:Y:S01]  /*1115f0*/  STL.64 [R1+0x81c0], R164 ;  /* 0x0081c0a401007387 */ /* 0x000fe20000100a00 */
[----:B------:R-:W-:Y:S01]  /*111600*/  HMMA.1688.F32.TF32 R128, R244, R130, R4 ;  /* 0x00000082f480723c */ /* 0x000fe20000081004 */
[----:B------:R-:W-:Y:S02]  /*111610*/  IMAD.MOV.U32 R243, RZ, RZ, R0 ;  /* 0x000000fffff37224 */ /* 0x000fe400078e0000 */
[----:B--2---:R-:W-:Y:S02]  /*111620*/  IMAD.MOV.U32 R231, RZ, RZ, R156 ;  /* 0x000000ffffe77224 */ /* 0x004fe400078e009c */
[----:B----4-:R-:W-:-:S02]  /*111630*/  IMAD.MOV.U32 R229, RZ, RZ, R160 ;  /* 0x000000ffffe57224 */ /* 0x010fc400078e00a0 */
[----:B---3--:R-:W-:Y:S01]  /*111640*/  IMAD.MOV.U32 R228, RZ, RZ, R161 ;  /* 0x000000ffffe47224 */ /* 0x008fe200078e00a1 */
[----:B------:R-:W-:Y:S02]  /*111650*/  MOV R230, R157 ;  /* 0x0000009d00e67202 */ /* 0x000fe40000000f00 */
[C---:B------:R-:W-:Y:S06]  /*111660*/  HMMA.1688.F32.TF32 R156, R244.reuse, R158, R216 ;  /* 0x0000009ef49c723c */ /* 0x040fec00000810d8 */
[C---:B------:R-:W-:Y:S06]  /*111670*/  HMMA.1688.F32.TF32 R160, R244.reuse, R162, R212 ;  /* 0x000000a2f4a0723c */ /* 0x040fec00000810d4 */
[C---:B------:R-:W-:Y:S06]  /*111680*/  HMMA.1688.F32.TF32 R144, R244.reuse, R146, R228 ;  /* 0x00000092f490723c */ /* 0x040fec00000810e4 */
[C---:B------:R-:W-:Y:S06]  /*111690*/  HMMA.1688.F32.TF32 R152, R244.reuse, R154, R220 ;  /* 0x0000009af498723c */ /* 0x040fec00000810dc */
[C---:B------:R-:W-:Y:S06]  /*1116a0*/  HMMA.1688.F32.TF32 R148, R244.reuse, R150, R224 ;  /* 0x00000096f494723c */ /* 0x040fec00000810e0 */
[----:B------:R-:W-:Y:S01]  /*1116b0*/  HMMA.1688.F32.TF32 R140, R244, R142, R232 ;  /* 0x0000008ef48c723c */ /* 0x000fe200000810e8 */
        /* <DEDUP_REMOVED lines=74> */
[C---:B--2---:R-:W-:Y:S07]  /*111b60*/  HMMA.1688.F32.TF32 R124, R244.reuse, R126, R16 ;  /* 0x0000007ef47c723c */ /* 0x044fee0000081010 */
[----:B------:R-:W-:Y:S01]  /*111b70*/  MOV R16, R121 ;  /* 0x0000007900107202 */ /* 0x000fe20000000f00 */
[----:B------:R-:W-:Y:S02]  /*111b80*/  IMAD.MOV.U32 R17, RZ, RZ, R120 ;  /* 0x000000ffff117224 */ /* 0x000fe400078e0078 */
[----:B------:R-:W-:Y:S01]  /*111b90*/  IMAD.MOV.U32 R18, RZ, RZ, R117 ;  /* 0x000000ffff127224 */ /* 0x000fe200078e0075 */
[----:B------:R-:W-:Y:S01]  /*111ba0*/  MOV R19, R116 ;  /* 0x0000007400137202 */ /* 0x000fe20000000f00 */
[C---:B---3--:R-:W-:Y:S06]  /*111bb0*/  HMMA.1688.F32.TF32 R120, R244.reuse, R122, R204 ;  /* 0x0000007af478723c */ /* 0x048fec00000810cc */
[C---:B----4-:R-:W-:Y:S06]  /*111bc0*/  HMMA.1688.F32.TF32 R116, R244.reuse, R118, R208 ;  /* 0x00000076f474723c */ /* 0x050fec00000810d0 */
[C---:B------:R-:W-:Y:S01]  /*111bd0*/  HMMA.1688.F32.TF32 R20, R244.reuse, R106, R220 ;  /* 0x0000006af414723c */ /* 0x040fe200000810dc */
[----:B------:R-:W-:Y:S04]  /*111be0*/  STL.64 [R1+0x8288], R126 ;  /* 0x0082887e01007387 */ /* 0x000fe80000100a00 */
[----:B------:R-:W-:Y:S01]  /*111bf0*/  STL.64 [R1+0x8280], R124 ;  /* 0x0082807c01007387 */ /* 0x000fe20000100a00 */
[C---:B------:R-:W-:Y:S05]  /*111c00*/  HMMA.1688.F32.TF32 R24, R244.reuse, R114, R212 ;  /* 0x00000072f418723c */ /* 0x040fea00000810d4 */
[----:B------:R-:W-:Y:S04]  /*111c10*/  STL.64 [R1+0x8298], R122 ;  /* 0x0082987a01007387 */ /* 0x000fe80000100a00 */
[----:B------:R-:W-:Y:S04]  /*111c20*/  STL.64 [R1+0x8290], R120 ;  /* 0x0082907801007387 */ /* 0x000fe80000100a00 */
[----:B------:R-:W-:Y:S04]  /*111c30*/  STL.64 [R1+0x82a8], R118 ;  /* 0x0082a87601007387 */ /* 0x000fe80000100a00 */
[----:B------:R1:W-:Y:S04]  /*111c40*/  STL.64 [R1+0x82a0], R116 ;  /* 0x0082a07401007387 */ /* 0x0003e80000100a00 */
[----:B------:R-:W2:Y:S04]  /*111c50*/  LDSM.16.M88.4 R176, [R0+UR13+0x180] ;  /* 0x0001800d00b0783b */ /* 0x000ea80008000200 */
[----:B------:R-:W3:Y:S01]  /*111c60*/  LDSM.16.M88.4 R184, [R0+UR13+0x1180] ;  /* 0x0011800d00b8783b */ /* 0x000ee20008000200 */
[C---:B------:R-:W-:Y:S03]  /*111c70*/  HMMA.1688.F32.TF32 R12, R244.reuse, R82, R12 ;  /* 0x00000052f40c723c */ /* 0x040fe6000008100c */
[----:B------:R-:W4:Y:S04]  /*111c80*/  LDSM.16.M88.4 R192, [R0+UR13+0x2180] ;  /* 0x0021800d00c0783b */ /* 0x000f280008000200 */
[----:B------:R-:W4:Y:S04]  /*111c90*/  LDSM.16.M88.4 R200, [R0+UR13+0x3180] ;  /* 0x0031800d00c8783b */ /* 0x000f280008000200 */
[----:B------:R-:W4:Y:S04]  /*111ca0*/  LDSM.16.M88.4 R208, [R0+UR13+0x4180] ;  /* 0x0041800d00d0783b */ /* 0x000f280008000200 */
[----:B------:R-:W-:Y:S04]  /*111cb0*/  LDSM.16.M88.4 R148, [R0+UR13+0xc180] ;  /* 0x00c1800d0094783b */ /* 0x000fe80008000200 */
[----:B------:R-:W-:Y:S04]  /*111cc0*/  LDSM.16.M88.4 R140, [R0+UR13+0xd180] ;  /* 0x00d1800d008c783b */ /* 0x000fe80008000200 */
[----:B------:R-:W-:Y:S04]  /*111cd0*/  LDSM.16.M88.4 R132, [R0+UR13+0xe180] ;  /* 0x00e1800d0084783b */ /* 0x000fe80008000200 */
[----:B------:R-:W-:Y:S04]  /*111ce0*/  LDSM.16.M88.4 R124, [R0+UR13+0xf180] ;  /* 0x00f1800d007c783b */ /* 0x000fe80008000200 */
[----:B------:R-:W-:Y:S01]  /*111cf0*/  LDSM.16.M88.4 R120, [R0+UR13+0x12180] ;  /* 0x0121800d0078783b */ /* 0x000fe20008000200 */
[C---:B-1----:R-:W-:Y:S03]  /*111d00*/  HMMA.1688.F32.TF32 R116, R244.reuse, R110, R216 ;  /* 0x0000006ef474723c */ /* 0x042fe600000810d8 */
[----:B------:R-:W-:Y:S04]  /*111d10*/  STL.64 [R1+0xae0], R24 ;  /* 0x000ae01801007387 */ /* 0x000fe80000100a00 */
[----:B------:R1:W-:Y:S04]  /*111d20*/  STL.64 [R1+0xae8], R26 ;  /* 0x000ae81a01007387 */ /* 0x0003e80000100a00 */
[----:B------:R-:W4:Y:S01]  /*111d30*/  LDSM.16.M88.4 R216, [R0+UR13+0x5180] ;  /* 0x0051800d00d8783b */ /* 0x000f220008000200 */
[C---:B-1----:R-:W-:Y:S11]  /*111d40*/  HMMA.1688.F32.TF32 R24, R244.reuse, R102, R224 ;  /* 0x00000066f418723c */ /* 0x042ff600000810e0 */
        /* <DEDUP_REMOVED lines=8> */
[C---:B-1----:R-:W-:Y:S02]  /*111dd0*/  HMMA.1688.F32.TF32 R24, R244.reuse, R90, R4 ;  /* 0x0000005af418723c */ /* 0x042fe40000081004 */
[----:B------:R-:W-:Y:S04]  /*111de0*/  LDS R4, [R252+UR12+0x86000] ;  /* 0x0860000cfc047984 */ /* 0x000fe80008000800 */
[----:B------:R-:W-:Y:S04]  /*111df0*/  LDS R6, [R252+UR12+0x86400] ;  /* 0x0864000cfc067984 */ /* 0x000fe80008000800 */
        /* <DEDUP_REMOVED lines=11> */
[----:B---3--:R-:W-:Y:S04]  /*111eb0*/  STL.64 [R1+0x428], R186 ;  /* 0x000428ba01007387 */ /* 0x008fe80000100a00 */
[----:B------:R-:W-:Y:S04]  /*111ec0*/  STL.64 [R1+0x950], R12 ;  /* 0x0009500c01007387 */ /* 0x000fe80000100a00 */
[----:B------:R1:W-:Y:S02]  /*111ed0*/  STL.64 [R1+0x958], R14 ;  /* 0x0009580e01007387 */ /* 0x0003e40000100a00 */
[----:B-1----:R-:W-:Y:S02]  /*111ee0*/  HMMA.1688.F32.TF32 R12, R244, R78, R240 ;  /* 0x0000004ef40c723c */ /* 0x002fe400000810f0 */
[----:B----4-:R-:W-:Y:S04]  /*111ef0*/  STL.64 [R1+0x418], R194 ;  /* 0x000418c201007387 */ /* 0x010fe80000100a00 */
[----:B------:R-:W-:-:S15]  /*111f00*/  STL.64 [R1+0x408], R202 ;  /* 0x000408ca01007387 */ /* 0x000fde0000100a00 */
[----:B------:R-:W-:-:S02]  /*111f10*/  NOP ;  /* 0x0000000000007918 */ /* 0x000fc40000000000 */
[----:B------:R-:W-:Y:S04]  /*111f20*/  STL.64 [R1+0x940], R12 ;  /* 0x0009400c01007387 */ /* 0x000fe80000100a00 */
[----:B------:R1:W-:Y:S04]  /*111f30*/  STL.64 [R1+0x948], R14 ;  /* 0x0009480e01007387 */ /* 0x0003e80000100a00 */
[----:B------:R-:W2:Y:S01]  /*111f40*/  LDL.LU R224, [R1+0x14e0] ;  /* 0x0014e00001e07983 */ /* 0x000ea20000300800 */
[----:B-1----:R-:W-:Y:S03]  /*111f50*/  HMMA.1688.F32.TF32 R12, R244, R74, R16 ;  /* 0x0000004af40c723c */ /* 0x002fe60000081010 */
[----:B------:R-:W1:-:S15]  /*111f60*/  LDSM.16.M88.4 R16, [R0+UR13+0x6180] ;  /* 0x0061800d0010783b */ /* 0x000e5e0008000200 */
[----:B------:R-:W-:-:S05]  /*111f70*/  NOP ;  /* 0x0000000000007918 */ /* 0x000fca0000000000 */
        /* <DEDUP_REMOVED lines=61> */
[----:B------:R-:W-:Y:S01]  /*112350*/  STL.64 [R1+0x3f8], R210 ;  /* 0x0003f8d201007387 */ /* 0x000fe20000100a00 */
[----:B------:R-:W-:-:S05]  /*112360*/  LOP3.LUT R7, R252, 0x20, RZ, 0x3c, !PT ;  /* 0x00000020fc077812 */ /* 0x000fca00078e3cff */
[----:B------:R-:W-:Y:S04]  /*112370*/  LDS R5, [R7+UR12+0x86000] ;  /* 0x0860000c07057984 */ /* 0x000fe80008000800 */
[----:B------:R-:W-:Y:S01]  /*112380*/  LDS R7, [R7+UR12+0x86400] ;  /* 0x0864000c07077984 */ /* 0x000fe20008000800 */
[C---:B---3--:R-:W-:Y:S06]  /*112390*/  HMMA.1688.F32.TF32 R12, R244.reuse, R70, R240 ;  /* 0x00000046f40c723c */ /* 0x048fec00000810f0 */
[----:B----4-:R-:W-:Y:S01]  /*1123a0*/  HMMA.1688.F32.TF32 R20, R244, R66, R160 ;  /* 0x00000042f414723c */ /* 0x010fe200000810a0 */
[----:B------:R-:W3:-:S15]  /*1123b0*/  LDL.LU R240, [R1+0x1450] ;  /* 0x0014500001f07983 */ /* 0x000ede0000300800 */
[----:B------:R-:W-:-:S01]  /*1123c0*/  NOP ;  /* 0x0000000000007918 */ /* 0x000fc20000000000 */
[----:B------:R-:W-:Y:S04]  /*1123d0*/  STL.64 [R1+0x920], R12 ;  /* 0x0009200c01007387 */ /* 0x000fe80000100a00 */
[----:B------:R-:W-:Y:S04]  /*1123e0*/  STL.64 [R1+0x928], R14 ;  /* 0x0009280e01007387 */ /* 0x000fe80000100a00 */
[----:B------:R-:W4:Y:S04]  /*1123f0*/  LDSM.16.M88.4 R12, [R0+UR13+0x7180] ;  /* 0x0071800d000c783b */ /* 0x000f280008000200 */
[----:B------:R-:W3:Y:S04]  /*112400*/  LDL.LU R241, [R1+0x1454] ;  /* 0x0014540001f17983 */ /* 0x000ee80000300800 */
[----:B------:R-:W3:Y:S04]  /*112410*/  LDL.LU R242, [R1+0x1458] ;  /* 0x0014580001f27983 */ /* 0x000ee80000300800 */
[----:B------:R-:W3:Y:S04]  /*112420*/  LDL.LU R243, [R1+0x145c] ;  /* 0x00145c0001f37983 */ /* 0x000ee80000300800 */
[----:B------:R-:W-:Y:S04]  /*112430*/  STL.64 [R1+0x3e8], R218 ;  /* 0x0003e8da01007387 */ /* 0x000fe80000100a00 */
[----:B-1----:R-:W-:Y:S01]  /*112440*/  STL.64 [R1+0x3d8], R18 ;  /* 0x0003d81201007387 */ /* 0x002fe20000100a00 */
[C---:B--2---:R-:W-:Y:S03]  /*112450*/  HMMA.1688.F32.TF32 R24, R244.reuse, R62, R164 ;  /* 0x0000003ef418723c */ /* 0x044fe600000810a4 */
[----:B------:R-:W-:Y:S04]  /*112460*/  STL.64 [R1+0x910], R20 ;  /* 0x0009101401007387 */ /* 0x000fe80000100a00 */
[----:B------:R1:W-:Y:S02]  /*112470*/  STL.64 [R1+0x918], R22 ;  /* 0x0009181601007387 */ /* 0x0003e40000100a00 */
[----:B-1----:R-:W-:Y:S02]  /*112480*/  HMMA.1688.F32.TF32 R20, R244, R58, R168 ;  /* 0x0000003af414723c */ /* 0x002fe400000810a8 */
[----:B----4-:R-:W-:-:S12]  /*112490*/  STL.64 [R1+0x3c8], R14 ;  /* 0x0003c80e01007387 */ /* 0x010fd80000100a00 */
[----:B------:R-:W-:Y:S04]  /*1124a0*/  STL.64 [R1+0x900], R24 ;  /* 0x0009001801007387 */ /* 0x000fe80000100a00 */
[----:B------:R1:W-:Y:S05]  /*1124b0*/  STL.64 [R1+0x908], R26 ;  /* 0x0009081a01007387 */ /* 0x0003ea0000100a00 */
        /* <DEDUP_REMOVED lines=18> */
[----:B-1----:R-:W-:Y:S06]  /*1125e0*/  HMMA.1688.F32.TF32 R24, R244, R30, R220 ;  /* 0x0000001ef418723c */ /* 0x002fec00000810dc */
[----:B--2---:R-:W-:Y:S01]  /*1125f0*/  HMMA.1688.F32.TF32 R20, R4, R176, R224 ;  /* 0x000000b00414723c */ /* 0x004fe200000810e0 */
[----:B------:R-:W-:Y:S04]  /*112600*/  STL.64 [R1+0x890], R116 ;  /* 0x0008907401007387 */ /* 0x000fe80000100a00 */
[----:B------:R-:W-:Y:S04]  /*112610*/  STL.64 [R1+0x898], R118 ;  /* 0x0008987601007387 */ /* 0x000fe80000100a00 */
[----:B------:R-:W2:Y:S04]  /*112620*/  LDL.LU R212, [R1+0x15e0] ;  /* 0x0015e00001d47983 */ /* 0x000ea80000300800 */
[----:B------:R-:W-:Y:S04]  /*112630*/  LDSM.16.M88.4 R224, [R0+UR13+0xb180] ;  /* 0x00b1800d00e0783b */ /* 0x000fe80008000200 */
[----:B------:R-:W-:Y:S01]  /*112640*/  LDSM.16.M88.4 R116, [R0+UR13+0x10180] ;  /* 0x0101800d0074783b */ /* 0x000fe20008000200 */
[----:B------:R-:W-:-:S02]  /*112650*/  IMAD.MOV.U32 R214, RZ, RZ, R109 ;  /* 0x000000ffffd67224 */ /* 0x000fc400078e006d */
[----:B------:R-:W-:Y:S01]  /*112660*/  IMAD.MOV.U32 R215, RZ, RZ, R108 ;  /* 0x000000ffffd77224 */ /* 0x000fe200078e006c */
[----:B------:R-:W-:Y:S01]  /*112670*/  LDSM.16.M88.4 R244, [R0+UR13+0x13180] ;  /* 0x0131800d00f4783b */ /* 0x000fe20008000200 */
[----:B------:R-:W-:Y:S01]  /*112680*/  MOV R220, R105 ;  /* 0x0000006900dc7202 */ /* 0x000fe20000000f00 */
[----:B------:R-:W-:Y:S02]  /*112690*/  IMAD.MOV.U32 R221, RZ, RZ, R104 ;  /* 0x000000ffffdd7224 */ /* 0x000fe400078e0068 */
[----:B------:R-:W-:Y:S04]  /*1126a0*/  LDSM.16.M88.4 R108, [R0+UR13+0x14180] ;  /* 0x0141800d006c783b */ /* 0x000fe80008000200 */
[----:B------:R-:W-:Y:S04]  /*1126b0*/  LDSM.16.M88.4 R104, [R0+UR13+0x15180] ;  /* 0x0151800d0068783b */ /* 0x000fe80008000200 */
[----:B------:R-:W-:Y:S04]  /*1126c0*/  STL.64 [R1+0x8a0], R24 ;  /* 0x0008a01801007387 */ /* 0x000fe80000100a00 */
[----:B------:R-:W-:Y:S04]  /*1126d0*/  STL.64 [R1+0x8a8], R26 ;  /* 0x0008a81a01007387 */ /* 0x000fe80000100a00 */
[----:B------:R-:W-:Y:S04]  /*1126e0*/  STL.64 [R1+0x1500], R20 ;  /* 0x0015001401007387 */ /* 0x000fe80000100a00 */
[----:B------:R1:W-:Y:S04]  /*1126f0*/  STL.64 [R1+0x1508], R22 ;  /* 0x0015081601007387 */ /* 0x0003e80000100a00 */
[----:B------:R-:W2:Y:S01]  /*112700*/  LDL.LU R213, [R1+0x15e4] ;  /* 0x0015e40001d57983 */ /* 0x000ea20000300800 */
[C---:B-1----:R-:W-:Y:S03]  /*112710*/  HMMA.1688.F32.TF32 R20, R4.reuse, R184, R228 ;  /* 0x000000b80414723c */ /* 0x042fe600000810e4 */
[----:B------:R-:W-:Y:S04]  /*112720*/  STL.64 [R1+0x84a8], R176 ;  /* 0x0084a8b001007387 */ /* 0x000fe80000100a00 */
[----:B------:R-:W-:Y:S01]  /*112730*/  STL.64 [R1+0x84a0], R184 ;  /* 0x0084a0b801007387 */ /* 0x000fe20000100a00 */
[C---:B------:R-:W-:Y:S03]  /*112740*/  HMMA.1688.F32.TF32 R24, R4.reuse, R192, R232 ;  /* 0x000000c00418723c */ /* 0x040fe600000810e8 */
[----:B------:R-:W-:Y:S04]  /*112750*/  LDSM.16.M88.4 R232, [R0+UR13+0x9180] ;  /* 0x0091800d00e8783b */ /* 0x000fe80008000200 */
[----:B------:R-:W-:Y:S08]  /*112760*/  LDSM.16.M88.4 R228, [R0+UR13+0xa180] ;  /* 0x00a1800d00e4783b */ /* 0x000ff00008000200 */
[----:B------:R-:W-:Y:S04]  /*112770*/  STL.64 [R1+0x14f0], R20 ;  /* 0x0014f01401007387 */ /* 0x000fe80000100a00 */
[----:B------:R1:W-:Y:S02]  /*112780*/  STL.64 [R1+0x14f8], R22 ;  /* 0x0014f81601007387 */ /* 0x0003e40000100a00 */
[----:B-1----:R-:W-:Y:S02]  /*112790*/  HMMA.1688.F32.TF32 R20, R4, R200, R236 ;  /* 0x000000c80414723c */ /* 0x002fe400000810ec */
[----:B------:R-:W-:Y:S04]  /*1127a0*/  STL.64 [R1+0x8498], R192 ;  /* 0x008498c001007387 */ /* 0x000fe80000100a00 */
[----:B------:R-:W-:Y:S04]  /*1127b0*/  STL.64 [R1+0x14e0], R24 ;  /* 0x0014e01801007387 */ /* 0x000fe80000100a00 */
[----:B------:R-:W-:Y:S04]  /*1127c0*/  STL.64 [R1+0x14e8], R26 ;  /* 0x0014e81a01007387 */ /* 0x000fe80000100a00 */
[----:B------:R-:W1:Y:S04]  /*1127d0*/  LDSM.16.M88.4 R236, [R0+UR13+0x8180] ;  /* 0x0081800d00ec783b */ /* 0x000e680008000200 */
[----:B------:R-:W4:Y:S05]  /*1127e0*/  LDSM.16.M88.4 R24, [R0+UR13+0x11180] ;  /* 0x0111800d0018783b */ /* 0x000f2a0008000200 */
[----:B------:R-:W-:Y:S04]  /*1127f0*/  STL.64 [R1+0x14b0], R20 ;  /* 0x0014b01401007387 */ /* 0x000fe80000100a00 */
[----:B------:R3:W-:Y:S04]  /*112800*/  STL.64 [R1+0x14b8], R22 ;  /* 0x0014b81601007387 */ /* 0x0007e80000100a00 */
[----:B------:R-:W-:Y:S01]  /*112810*/  STL.64 [R1+0x8490], R200 ;  /* 0x008490c801007387 */ /* 0x000fe20000100a00 */
[----:B------:R-:W-:Y:S01]  /*112820*/  IMAD.MOV.U32 R222, RZ, RZ, R101 ;  /* 0x000000ffffde7224 */ /* 0x000fe200078e0065 */
[----:B------:R-:W-:-:S02]  /*112830*/  MOV R223, R100 ;  /* 0x0000006400df7202 */ /* 0x000fc40000000f00 */
[----:B------:R-:W4:Y:S01]  /*112840*/  LDSM.16.M88.4 R100, [R0+UR13+0x16180] ;  /* 0x0161800d0064783b */ /* 0x000f220008000200 */
[----:B---3--:R-:W-:-:S15]  /*112850*/  HMMA.1688.F32.TF32 R20, R4, R208, R240 ;  /* 0x000000d00414723c */ /* 0x008fde00000810f0 */
[----:B------:R-:W-:-:S08]  /*112860*/  NOP ;  /* 0x0000000000007918 */ /* 0x000fd00000000000 */
[----:B------:R-:W-:Y:S04]  /*112870*/  STL.64 [R1+0x14a0], R20 ;  /* 0x0014a01401007387 */ /* 0x000fe80000100a00 */
[----:B------:R2:W-:Y:S04]  /*112880*/  STL.64 [R1+0x14a8], R22 ;  /* 0x0014a81601007387 */ /* 0x0005e80000100a00 */
[----:B------:R-:W-:Y:S04]  /*112890*/  STL.64 [R1+0x8488], R208 ;  /* 0x008488d001007387 */ /* 0x000fe80000100a00 */
[----:B-1----:R-:W-:Y:S04]  /*1128a0*/  STL.64 [R1+0x1a8], R238 ;  /* 0x0001a8ee01007387 */ /* 0x002fe80000100a00 */
[----:B------:R-:W-:Y:S04]  /*1128b0*/  STL.64 [R1+0x198], R234 ;  /* 0x000198ea01007387 */ /* 0x000fe80000100a00 */
[----:B------:R-:W-:Y:S04]  /*1128c0*/  STL.64 [R1+0x188], R230 ;  /* 0x000188e601007387 */ /* 0x000fe80000100a00 */
[----:B------:R-:W-:Y:S04]  /*1128d0*/  STL.64 [R1+0x168], R150 ;  /* 0x0001689601007387 */ /* 0x000fe80000100a00 */
[----:B------:R-:W-:Y:S04]  /*1128e0*/  STL.64 [R1+0x178], R226 ;  /* 0x000178e201007387 */ /* 0x000fe80000100a00 */
[----:B------:R-:W-:Y:S04]  /*1128f0*/  STL.64 [R1+0x158], R142 ;  /* 0x0001588e01007387 */ /* 0x000fe80000100a00 */
[----:B------:R-:W-:Y:S01]  /*112900*/  STL.64 [R1+0x8480], R216 ;  /* 0x008480d801007387 */ /* 0x000fe20000100a00 */
[----:B------:R-:W-:-:S02]  /*112910*/  IMAD.MOV.U32 R240, RZ, RZ, R97 ;  /* 0x000000fffff07224 */ /* 0x000fc400078e0061 */
[----:B------:R-:W-:Y:S01]  /*112920*/  IMAD.MOV.U32 R241, RZ, RZ, R96 ;  /* 0x000000fffff17224 */ /* 0x000fe200078e0060 */
[----:B------:R-:W-:Y:S01]  /*112930*/  MOV R242, R93 ;  /* 0x0000005d00f27202 */ /* 0x000fe20000000f00 */
[----:B------:R-:W-:Y:S01]  /*112940*/  IMAD.MOV.U32 R243, RZ, RZ, R92 ;  /* 0x000000fffff37224 */ /* 0x000fe200078e005c */
[----:B------:R-:W1:Y:S04]  /*112950*/  LDSM.16.M88.4 R96, [R0+UR13+0x17180] ;  /* 0x0171800d0060783b */ /* 0x000e680008000200 */
[----:B------:R-:W3:Y:S01]  /*112960*/  LDSM.16.M88.4 R92, [R0+UR13+0x18180] ;  /* 0x0181800d005c783b */ /* 0x000ee20008000200 */
[----:B--2---:R-:W-:-:S15]  /*112970*/  HMMA.1688.F32.TF32 R20, R4, R216, R212 ;  /* 0x000000d80414723c */ /* 0x004fde00000810d4 */
[----:B------:R-:W-:-:S08]  /*112980*/  NOP ;  /* 0x0000000000007918 */ /* 0x000fd00000000000 */
        /* <DEDUP_REMOVED lines=9> */
[----:B----4-:R-:W-:Y:S01]  /*112a20*/  HMMA.1688.F32.TF32 R16, R4, R12, R240 ;  /* 0x0000000c0410723c */ /* 0x010fe200000810f0 */
[----:B------:R-:W-:Y:S06]  /*112a30*/  STL.64 [R1+0x118], R26 ;  /* 0x0001181a01007387 */ /* 0x000fec0000100a00 */
[----:B------:R-:W-:Y:S01]  /*112a40*/  IMAD.MOV.U32 R240, RZ, RZ, R64 ;  /* 0x000000fffff07224 */ /* 0x000fe200078e0040 */
[----:B------:R-:W-:Y:S01]  /*112a50*/  MOV R241, R65 ;  /* 0x0000004100f17202 */ /* 0x000fe20000000f00 */
[----:B------:R-:W-:-:S08]  /*112a60*/  IMAD.MOV.U32 R242, RZ, RZ, R68 ;  /* 0x000000fffff27224 */ /* 0x000fd000078e0044 */
        /* <DEDUP_REMOVED lines=8> */
[----:B------:R-:W4:Y:S04]  /*112af0*/  LDL.LU R65, [R1+0x8520] ;  /* 0x0085200001417983 */ /* 0x000f280000300800 */
[----:B------:R-:W4:Y:S01]  /*112b00*/  LDL.LU R68, [R1+0x851c] ;  /* 0x00851c0001447983 */ /* 0x000f220000300800 */
[----:B------:R-:W-:Y:S01]  /*112b10*/  IMAD.MOV.U32 R243, RZ, RZ, R69 ;  /* 0x000000fffff37224 */ /* 0x000fe200078e0045 */
[----:B------:R-:W-:-:S02]  /*112b20*/  MOV R220, R72 ;  /* 0x0000004800dc7202 */ /* 0x000fc40000000f00 */
[----:B------:R-:W4:Y:S04]  /*112b30*/  LDL.LU R69, [R1+0x8518] ;  /* 0x0085180001457983 */ /* 0x000f280000300800 */
[----:B------:R-:W4:Y:S01]  /*112b40*/  LDL.LU R72, [R1+0x8514] ;  /* 0x0085140001487983 */ /* 0x000f220000300800 */
[----:B------:R-:W-:-:S03]  /*112b50*/  IMAD.MOV.U32 R221, RZ, RZ, R73 ;  /* 0x000000ffffdd7224 */ /* 0x000fc600078e0049 */
[----:B------:R-:W4:Y:S01]  /*112b60*/  LDL.LU R73, [R1+0x8510] ;  /* 0x0085100001497983 */ /* 0x000f220000300800 */
[----:B------:R-:W-:Y:S02]  /*112b70*/  IMAD.MOV.U32 R212, RZ, RZ, R89 ;  /* 0x000000ffffd47224 */ /* 0x000fe400078e0059 */
[----:B------:R-:W-:Y:S01]  /*112b80*/  IMAD.MOV.U32 R213, RZ, RZ, R88 ;  /* 0x000000ffffd57224 */ /* 0x000fe200078e0058 */
[----:B------:R-:W-:Y:S01]  /*112b90*/  MOV R214, R85 ;  /* 0x0000005500d67202 */ /* 0x000fe20000000f00 */
[----:B------:R-:W-:Y:S01]  /*112ba0*/  IMAD.MOV.U32 R215, RZ, RZ, R84 ;  /* 0x000000ffffd77224 */ /* 0x000fe200078e0054 */
[----:B------:R-:W3:Y:S01]  /*112bb0*/  LDSM.16.M88.4 R88, [R0+UR13+0x19180] ;  /* 0x0191800d0058783b */ /* 0x000ee20008000200 */
[----:B------:R-:W-:Y:S01]  /*112bc0*/  IMAD.MOV.U32 R196, RZ, RZ, R81 ;  /* 0x000000ffffc47224 */ /* 0x000fe200078e0051 */
[----:B------:R-:W-:Y:S02]  /*112bd0*/  MOV R197, R80 ;  /* 0x0000005000c57202 */ /* 0x000fe40000000f00 */
[----:B------:R-:W3:Y:S01]  /*112be0*/  LDSM.16.M88.4 R84, [R0+UR13+0x1a180] ;  /* 0x01a1800d0054783b */ /* 0x000ee20008000200 */
[----:B------:R-:W-:-:S02]  /*112bf0*/  IMAD.MOV.U32 R198, RZ, RZ, R77 ;  /* 0x000000ffffc67224 */ /* 0x000fc400078e004d */
[----:B------:R-:W-:Y:S01]  /*112c00*/  IMAD.MOV.U32 R199, RZ, RZ, R76 ;  /* 0x000000ffffc77224 */ /* 0x000fe200078e004c */
[----:B------:R-:W3:Y:S04]  /*112c10*/  LDSM.16.M88.4 R80, [R0+UR13+0x1b180] ;  /* 0x01b1800d0050783b */ /* 0x000ee80008000200 */
[----:B------:R-:W3:Y:S01]  /*112c20*/  LDSM.16.M88.4 R76, [R0+UR13+0x1c180] ;  /* 0x01c1800d004c783b */ /* 0x000ee20008000200 */
[----:B------:R-:W-:Y:S01]  /*112c30*/  MOV R190, R61 ;  /* 0x0000003d00be7202 */ /* 0x000fe20000000f00 */
[----:B------:R-:W-:Y:S02]  /*112c40*/  IMAD.MOV.U32 R191, RZ, RZ, R60 ;  /* 0x000000ffffbf7224 */ /* 0x000fe400078e003c */
[----:B------:R-:W-:Y:S01]  /*112c50*/  IMAD.MOV.U32 R204, RZ, RZ, R57 ;  /* 0x000000ffffcc7224 */ /* 0x000fe200078e0039 */
[----:B------:R-:W-:Y:S01]  /*112c60*/  LDSM.16.M88.4 R60, [R0+UR13+0x20180] ;  /* 0x0201800d003c783b */ /* 0x000fe20008000200 */
[----:B------:R-:W-:-:S03]  /*112c70*/  MOV R205, R56 ;  /* 0x0000003800cd7202 */ /* 0x000fc60000000f00 */
[----:B------:R-:W-:Y:S04]  /*112c80*/  LDSM.16.M88.4 R56, [R0+UR13+0x21180] ;  /* 0x0211800d0038783b */ /* 0x000fe80008000200 */
[----:B------:R4:W-:Y:S01]  /*112c90*/  STL.64 [R1+0x8470], R12 ;  /* 0x0084700c01007387 */ /* 0x0009e20000100a00 */
[----:B------:R-:W-:Y:S02]  /*112ca0*/  IMAD.MOV.U32 R206, RZ, RZ, R53 ;  /* 0x000000ffffce7224 */ /* 0x000fe400078e0035 */
[----:B------:R-:W-:Y:S02]  /*112cb0*/  IMAD.MOV.U32 R207, RZ, RZ, R52 ;  /* 0x000000ffffcf7224 */ /* 0x000fe400078e0034 */
[----:B------:R-:W-:Y:S04]  /*112cc0*/  LDSM.16.M88.4 R52, [R0+UR13+0x22180] ;  /* 0x0221800d0034783b */ /* 0x000fe80008000200 */
[----:B------:R-:W-:Y:S04]  /*112cd0*/  STL.64 [R1+0xc8], R102 ;  /* 0x0000c86601007387 */ /* 0x000fe80000100a00 */
[----:B-1----:R-:W-:Y:S04]  /*112ce0*/  STL.64 [R1+0xb8], R98 ;  /* 0x0000b86201007387 */ /* 0x002fe80000100a00 */
[----:B---3--:R-:W-:Y:S04]  /*112cf0*/  STL.64 [R1+0xa8], R94 ;  /* 0x0000a85e01007387 */ /* 0x008fe80000100a00 */
[----:B------:R-:W-:Y:S04]  /*112d00*/  STL.64 [R1+0x98], R90 ;  /* 0x0000985a01007387 */ /* 0x000fe80000100a00 */
[----:B------:R-:W-:Y:S04]  /*112d10*/  STL.64 [R1+0x88], R86 ;  /* 0x0000885601007387 */ /* 0x000fe80000100a00 */
[----:B------:R-:W-:Y:S04]  /*112d20*/  STL.64 [R1+0x78], R82 ;  /* 0x0000785201007387 */ /* 0x000fe80000100a00 */
[----:B------:R-:W-:Y:S01]  /*112d30*/  STL.64 [R1+0x68], R78 ;  /* 0x0000684e01007387 */ /* 0x000fe20000100a00 */
[----:B------:R-:W-:Y:S01]  /*112d40*/  HMMA.1688.F32.TF32 R16, R4, R224, R204 ;  /* 0x000000e00410723c */ /* 0x000fe200000810cc */
[----:B------:R-:W-:Y:S01]  /*112d50*/  IMAD.MOV.U32 R222, RZ, RZ, R249 ;  /* 0x000000ffffde7224 */ /* 0x000fe200078e00f9 */
[----:B------:R-:W-:-:S02]  /*112d60*/  MOV R223, R248 ;  /* 0x000000f800df7202 */ /* 0x000fc40000000f00 */
[----:B------:R-:W-:Y:S01]  /*112d70*/  LDSM.16.M88.4 R248, [R0+UR13+0x23180] ;  /* 0x0231800d00f8783b */ /* 0x000fe20008000200 */
[----:B--2---:R-:W-:Y:S02]  /*112d80*/  IMAD.MOV.U32 R189, RZ, RZ, R64 ;  /* 0x000000ffffbd7224 */ /* 0x004fe400078e0040 */
[----:B----4-:R-:W-:Y:S01]  /*112d90*/  IMAD.MOV.U32 R188, RZ, RZ, R65 ;  /* 0x000000ffffbc7224 */ /* 0x010fe200078e0041 */
[----:B------:R-:W-:Y:S01]  /*112da0*/  MOV R183, R68 ;  /* 0x0000004400b77202 */ /* 0x000fe20000000f00 */
[----:B------:R-:W-:Y:S01]  /*112db0*/  LDSM.16.M88.4 R64, [R0+UR13+0x1f180] ;  /* 0x01f1800d0040783b */ /* 0x000fe20008000200 */
[----:B------:R-:W-:Y:S02]  /*112dc0*/  IMAD.MOV.U32 R182, RZ, RZ, R69 ;  /* 0x000000ffffb67224 */ /* 0x000fe400078e0045 */
[----:B------:R-:W-:Y:S01]  /*112dd0*/  IMAD.MOV.U32 R181, RZ, RZ, R72 ;  /* 0x000000ffffb57224 */ /* 0x000fe200078e0048 */
[----:B------:R-:W-:Y:S01]  /*112de0*/  LDSM.16.M88.4 R68, [R0+UR13+0x1e180] ;  /* 0x01e1800d0044783b */ /* 0x000fe20008000200 */
[----:B------:R-:W-:-:S03]  /*112df0*/  MOV R180, R73 ;  /* 0x0000004900b47202 */ /* 0x000fc60000000f00 */
[----:B------:R-:W1:Y:S04]  /*112e00*/  LDSM.16.M88.4 R72, [R0+UR13+0x1d180] ;  /* 0x01d1800d0048783b */ /* 0x000e680008000200 */
[C---:B------:R-:W-:Y:S01]  /*112e10*/  HMMA.1688.F32.TF32 R12, R4.reuse, R236, R180 ;  /* 0x000000ec040c723c */ /* 0x040fe200000810b4 */
[----:B-1----:R-:W-:Y:S04]  /*112e20*/  STL.64 [R1+0x58], R74 ;  /* 0x0000584a01007387 */ /* 0x002fe80000100a00 */
        /* <DEDUP_REMOVED lines=14> */
[----:B------:R-:W-:-:S13]  /*112f10*/  LDSM.16.M88.4 R228, [R0+UR13+0x2f180] ;  /* 0x02f1800d00e4783b */ /* 0x000fda0008000200 */
[----:B------:R-:W-:Y:S04]  /*112f20*/  STL.64 [R1+0x11e0], R12 ;  /* 0x0011e00c01007387 */ /* 0x000fe80000100a00 */
[----:B------:R1:W-:Y:S02]  /*112f30*/  STL.64 [R1+0x11e8], R14 ;  /* 0x0011e80e01007387 */ /* 0x0003e40000100a00 */
[C---:B-1----:R-:W-:Y:S02]  /*112f40*/  HMMA.1688.F32.TF32 R12, R4.reuse, R148, R212 ;  /* 0x00000094040c723c */ /* 0x042fe400000810d4 */
[----:B------:R-:W-:Y:S04]  /*112f50*/  STL.64 [R1+0x84b8], R224 ;  /* 0x0084b8e001007387 */ /* 0x000fe80000100a00 */
[----:B------:R-:W-:Y:S04]  /*112f60*/  STL.64 [R1+0x11c0], R16 ;  /* 0x0011c01001007387 */ /* 0x000fe80000100a00 */
[----:B------:R1:W-:Y:S04]  /*112f70*/  STL.64 [R1+0x11c8], R18 ;  /* 0x0011c81201007387 */ /* 0x0003e80000100a00 */
[----:B------:R-:W-:Y:S01]  /*112f80*/  STL.64 [R1+0x84c0], R148 ;  /* 0x0084c09401007387 */ /* 0x000fe20000100a00 */
[C---:B-1----:R-:W-:Y:S08]  /*112f90*/  HMMA.1688.F32.TF32 R16, R4.reuse, R140, R220 ;  /* 0x0000008c0410723c */ /* 0x042ff000000810dc */
[----:B------:R-:W-:Y:S04]  /*112fa0*/  STL.64 [R1+0x1140], R12 ;  /* 0x0011400c01007387 */ /* 0x000fe80000100a00 */
[----:B------:R1:W-:Y:S02]  /*112fb0*/  STL.64 [R1+0x1148], R14 ;  /* 0x0011480e01007387 */ /* 0x0003e40000100a00 */
[C---:B-1----:R-:W-:Y:S02]  /*112fc0*/  HMMA.1688.F32.TF32 R12, R4.reuse, R132, R240 ;  /* 0x00000084040c723c */ /* 0x042fe400000810f0 */
[----:B------:R-:W-:Y:S07]  /*112fd0*/  STL.64 [R1+0x84c8], R140 ;  /* 0x0084c88c01007387 */ /* 0x000fee0000100a00 */
[----:B------:R-:W-:Y:S04]  /*112fe0*/  STL.64 [R1+0x1120], R16 ;  /* 0x0011201001007387 */ /* 0x000fe80000100a00 */
[----:B------:R1:W-:Y:S04]  /*112ff0*/  STL.64 [R1+0x1128], R18 ;  /* 0x0011281201007387 */ /* 0x0003e80000100a00 */
[----:B------:R-:W2:Y:S06]  /*113000*/  LDL.LU R220, [R1+0x13a0] ;  /* 0x0013a00001dc7983 */ /* 0x000eac0000300800 */
        /* <DEDUP_REMOVED lines=86> */
[----:B------:R-:W-:Y:S01]  /*113570*/  STL.64 [R1+0x84d8], R124 ;  /* 0x0084d87c01007387 */ /* 0x000fe20000100a00 */
[C---:B-1----:R-:W-:Y:S06]  /*113580*/  HMMA.1688.F32.TF32 R16, R4.reuse, R124, R200 ;  /* 0x0000007c0410723c */ /* 0x042fec00000810c8 */
[----:B---3--:R-:W-:-:S15]  /*113590*/  HMMA.1688.F32.TF32 R12, R4, R116, R192 ;  /* 0x00000074040c723c */ /* 0x008fde00000810c0 */
[----:B------:R-:W-:-:S02]  /*1135a0*/  NOP ;  /* 0x0000000000007918 */ /* 0x000fc40000000000 */
[----:B------:R-:W-:Y:S04]  /*1135b0*/  STL.64 [R1+0x10e0], R16 ;  /* 0x0010e01001007387 */ /* 0x000fe80000100a00 */
[----:B------:R4:W-:Y:S04]  /*1135c0*/  STL.64 [R1+0x10e8], R18 ;  /* 0x0010e81201007387 */ /* 0x0009e80000100a00 */
[----:B------:R-:W-:Y:S04]  /*1135d0*/  STL.64 [R1+0x84e0], R116 ;  /* 0x0084e07401007387 */ /* 0x000fe80000100a00 */
[----:B------:R-:W-:Y:S04]  /*1135e0*/  STL.64 [R1+0x10c0], R12 ;  /* 0x0010c00c01007387 */ /* 0x000fe80000100a00 */
[----:B------:R2:W-:Y:S04]  /*1135f0*/  STL.64 [R1+0x10c8], R14 ;  /* 0x0010c80e01007387 */ /* 0x0005e80000100a00 */
[----:B------:R-:W-:Y:S01]  /*113600*/  LDSM.16.M88.4 R116, [R0+UR13+0x2a180] ;  /* 0x02a1800d0074783b */ /* 0x000fe20008000200 */
[C---:B----4-:R-:W-:Y:S06]  /*113610*/  HMMA.1688.F32.TF32 R16, R4.reuse, R24, R184 ;  /* 0x000000180410723c */ /* 0x050fec00000810b8 */
[----:B--2---:R-:W-:Y:S01]  /*113620*/  HMMA.1688.F32.TF32 R12, R4, R120, R176 ;  /* 0x00000078040c723c */ /* 0x004fe200000810b0 */
[----:B------:R-:W-:Y:S04]  /*113630*/  STL.64 [R1+0x84e8], R24 ;  /* 0x0084e81801007387 */ /* 0x000fe80000100a00 */
[----:B------:R-:W-:-:S12]  /*113640*/  LDSM.16.M88.4 R120, [R0+UR13+0x38180] ;  /* 0x0381800d0078783b */ /* 0x000fd80008000200 */
[----:B------:R-:W-:Y:S04]  /*113650*/  STL.64 [R1+0x10a0], R16 ;  /* 0x0010a01001007387 */ /* 0x000fe80000100a00 */
[----:B------:R1:W-:Y:S04]  /*113660*/  STL.64 [R1+0x10a8], R18 ;  /* 0x0010a81201007387 */ /* 0x0003e80000100a00 */
[----:B------:R-:W-:Y:S04]  /*113670*/  STL.64 [R1+0x84f0], R244 ;  /* 0x0084f0f401007387 */ /* 0x000fe80000100a00 */
[----:B------:R-:W-:Y:S04]  /*113680*/  STL.64 [R1+0x1080], R12 ;  /* 0x0010800c01007387 */ /* 0x000fe80000100a00 */
[----:B------:R2:W-:Y:S01]  /*113690*/  STL.64 [R1+0x1088], R14 ;  /* 0x0010880e01007387 */ /* 0x0005e20000100a00 */
[C---:B-1----:R-:W-:Y:S06]  /*1136a0*/  HMMA.1688.F32.TF32 R16, R4.reuse, R244, R128 ;  /* 0x000000f40410723c */ /* 0x042fec0000081080 */
[C---:B--2---:R-:W-:Y:S06]  /*1136b0*/  HMMA.1688.F32.TF32 R12, R4.reuse, R108, R20 ;  /* 0x0000006c040c723c */ /* 0x044fec0000081014 */
[C---:B------:R-:W-:Y:S01]  /*1136c0*/  HMMA.1688.F32.TF32 R20, R4.reuse, R104, R136 ;  /* 0x000000680414723c */ /* 0x040fe20000081088 */
[----:B------:R-:W-:Y:S01]  /*1136d0*/  IMAD.MOV.U32 R178, RZ, RZ, R33 ;  /* 0x000000ffffb27224 */ /* 0x000fe200078e0021 */
[----:B------:R-:W-:Y:S01]  /*1136e0*/  MOV R179, R32 ;  /* 0x0000002000b37202 */ /* 0x000fe20000000f00 */
[----:B------:R-:W-:Y:S04]  /*1136f0*/  LDSM.16.M88.4 R128, [R0+UR13+0x39180] ;  /* 0x0391800d0080783b */ /* 0x000fe80008000200 */
[----:B------:R-:W-:Y:S04]  /*113700*/  LDSM.16.M88.4 R32, [R0+UR13+0x28180] ;  /* 0x0281800d0020783b */ /* 0x000fe80008000200 */
[----:B------:R-:W-:Y:S04]  /*113710*/  LDSM.16.M88.4 R136, [R0+UR13+0x3b180] ;  /* 0x03b1800d0088783b */ /* 0x000fe80008000200 */
[----:B------:R-:W-:Y:S04]  /*113720*/  STL.64 [R1+0x1010], R16 ;  /* 0x0010101001007387 */ /* 0x000fe80000100a00 */
[----:B------:R1:W-:Y:S04]  /*113730*/  STL.64 [R1+0x1018], R18 ;  /* 0x0010181201007387 */ /* 0x0003e80000100a00 */
[----:B------:R-:W-:Y:S04]  /*113740*/  STL.64 [R1+0xff0], R12 ;  /* 0x000ff00c01007387 */ /* 0x000fe80000100a00 */
[----:B------:R2:W-:Y:S01]  /*113750*/  STL.64 [R1+0xff8], R14 ;  /* 0x000ff80e01007387 */ /* 0x0005e20000100a00 */
[C---:B-1----:R-:W-:Y:S06]  /*113760*/  HMMA.1688.F32.TF32 R16, R4.reuse, R100, R144 ;  /* 0x000000640410723c */ /* 0x042fec0000081090 */
[C---:B--2---:R-:W-:Y:S01]  /*113770*/  HMMA.1688.F32.TF32 R12, R4.reuse, R96, R152 ;  /* 0x00000060040c723c */ /* 0x044fe20000081098 */
[----:B------:R-:W-:Y:S04]  /*113780*/  STL.64 [R1+0xfd0], R20 ;  /* 0x000fd01401007387 */ /* 0x000fe80000100a00 */
[----:B------:R1:W-:Y:S04]  /*113790*/  STL.64 [R1+0xfd8], R22 ;  /* 0x000fd81601007387 */ /* 0x0003e80000100a00 */
[----:B------:R-:W-:Y:S04]  /*1137a0*/  LDSM.16.M88.4 R144, [R0+UR13+0x3c180] ;  /* 0x03c1800d0090783b */ /* 0x000fe80008000200 */
[----:B------:R-:W-:Y:S01]  /*1137b0*/  LDSM.16.M88.4 R152, [R0+UR13+0x3d180] ;  /* 0x03d1800d0098783b */ /* 0x000fe20008000200 */
[C---:B-1----:R-:W-:Y:S03]  /*1137c0*/  HMMA.1688.F32.TF32 R20, R4.reuse, R92, R156 ;  /* 0x0000005c0414723c */ /* 0x042fe6000008109c */
        /* <DEDUP_REMOVED lines=21> */
[----:B------:R-:W-:Y:S04]  /*113920*/  STL.64 [R1+0x8458], R72 ;  /* 0x0084584801007387 */ /* 0x000fe80000100a00 */
        /* <DEDUP_REMOVED lines=10> */
[----:B------:R-:W-:Y:S04]  /*1139d0*/  LDSM.16.M88.4 R196, [R0+UR13+0x2d180] ;  /* 0x02d1800d00c4783b */ /* 0x000fe80008000200 */
[----:B------:R-:W-:Y:S04]  /*1139e0*/  LDSM.16.M88.4 R68, [R0+UR13+0x30180] ;  /* 0x0301800d0044783b */ /* 0x000fe80008000200 */
[----:B------:R-:W-:Y:S04]  /*1139f0*/  LDSM.16.M88.4 R188, [R0+UR13+0x2e180] ;  /* 0x02e1800d00bc783b */ /* 0x000fe80008000200 */
[----:B------:R-:W-:Y:S04]  /*113a00*/  STL.64 [R1+0xf80], R16 ;  /* 0x000f801001007387 */ /* 0x000fe80000100a00 */
[----:B------:R1:W-:Y:S04]  /*113a10*/  STL.64 [R1+0xf88], R18 ;  /* 0x000f881201007387 */ /* 0x0003e80000100a00 */
[----:B------:R-:W-:Y:S04]  /*113a20*/  STL.64 [R1+0x8448], R60 ;  /* 0x0084483c01007387 */ /* 0x000fe80000100a00 */
[----:B------:R-:W-:Y:S04]  /*113a30*/  STL.64 [R1+0x18a0], R12 ;  /* 0x0018a00c01007387 */ /* 0x000fe80000100a00 */
[----:B------:R2:W-:Y:S01]  /*113a40*/  STL.64 [R1+0x18a8], R14 ;  /* 0x0018a80e01007387 */ /* 0x0005e20000100a00 */
[C---:B-1----:R-:W-:Y:S06]  /*113a50*/  HMMA.1688.F32.TF32 R16, R4.reuse, R60, R204 ;  /* 0x0000003c0410723c */ /* 0x042fec00000810cc */
[----:B--2---:R-:W-:Y:S01]  /*113a60*/  HMMA.1688.F32.TF32 R12, R4, R56, R212 ;  /* 0x00000038040c723c */ /* 0x004fe200000810d4 */
[----:B------:R-:W-:Y:S04]  /*113a70*/  LDSM.16.M88.4 R204, [R0+UR13+0x2c180] ;  /* 0x02c1800d00cc783b */ /* 0x000fe80008000200 */
[----:B------:R-:W-:-:S12]  /*113a80*/  LDSM.16.M88.4 R60, [R0+UR13+0x31180] ;  /* 0x0311800d003c783b */ /* 0x000fd80008000200 */
[----:B------:R-:W-:Y:S04]  /*113a90*/  STL.64 [R1+0x1890], R16 ;  /* 0x0018901001007387 */ /* 0x000fe80000100a00 */
[----:B------:R1:W-:Y:S04]  /*113aa0*/  STL.64 [R1+0x1898], R18 ;  /* 0x0018981201007387 */ /* 0x0003e80000100a00 */
[----:B------:R-:W-:Y:S04]  /*113ab0*/  STL.64 [R1+0x8440], R56 ;  /* 0x0084403801007387 */ /* 0x000fe80000100a00 */
[----:B------:R-:W-:Y:S04]  /*113ac0*/  STL.64 [R1+0x1880], R12 ;  /* 0x0018800c01007387 */ /* 0x000fe80000100a00 */
[----:B------:R2:W-:Y:S01]  /*113ad0*/  STL.64 [R1+0x1888], R14 ;  /* 0x0018880e01007387 */ /* 0x0005e20000100a00 */
[----:B------:R-:W-:Y:S01]  /*113ae0*/  IMAD.MOV.U32 R212, RZ, RZ, R45 ;  /* 0x000000ffffd47224 */ /* 0x000fe200078e002d */
[----:B------:R-:W-:Y:S01]  /*113af0*/  MOV R213, R44 ;  /* 0x0000002c00d57202 */ /* 0x000fe20000000f00 */
[----:B------:R-:W-:-:S02]  /*113b00*/  IMAD.MOV.U32 R214, RZ, RZ, R41 ;  /* 0x000000ffffd67224 */ /* 0x000fc400078e0029 */
[----:B------:R-:W-:Y:S01]  /*113b10*/  IMAD.MOV.U32 R215, RZ, RZ, R40 ;  /* 0x000000ffffd77224 */ /* 0x000fe200078e0028 */
[----:B------:R-:W-:Y:S01]  /*113b20*/  LDSM.16.M88.4 R56, [R0+UR13+0x32180] ;  /* 0x0321800d0038783b */ /* 0x000fe20008000200 */
[C---:B-1----:R-:W-:Y:S06]  /*113b30*/  HMMA.1688.F32.TF32 R16, R4.reuse, R52, R220 ;  /* 0x000000340410723c */ /* 0x042fec00000810dc */
[----:B--2---:R-:W-:Y:S01]  /*113b40*/  HMMA.1688.F32.TF32 R12, R4, R248, R240 ;  /* 0x000000f8040c723c */ /* 0x004fe200000810f0 */
[----:B------:R-:W-:Y:S04]  /*113b50*/  STL.64 [R1+0x8438], R52 ;  /* 0x0084383401007387 */ /* 0x000fe80000100a00 */
[----:B------:R-:W-:Y:S04]  /*113b60*/  LDSM.16.M88.4 R44, [R0+UR13+0x25180] ;  /* 0x0251800d002c783b */ /* 0x000fe80008000200 */
[----:B------:R-:W-:Y:S04]  /*113b70*/  LDSM.16.M88.4 R40, [R0+UR13+0x26180] ;  /* 0x0261800d0028783b */ /* 0x000fe80008000200 */
[----:B------:R-:W-:Y:S01]  /*113b80*/  LDSM.16.M88.4 R52, [R0+UR13+0x33180] ;  /* 0x0331800d0034783b */ /* 0x000fe20008000200 */
[----:B------:R-:W-:Y:S01]  /*113b90*/  MOV R240, R36 ;  /* 0x0000002400f07202 */ /* 0x000fe20000000f00 */
[----:B------:R-:W-:-:S02]  /*113ba0*/  IMAD.MOV.U32 R241, RZ, RZ, R37 ;  /* 0x000000fffff17224 */ /* 0x000fc400078e0025 */
[----:B------:R-:W-:Y:S01]  /*113bb0*/  IMAD.MOV.U32 R242, RZ, RZ, R8 ;  /* 0x000000fffff27224 */ /* 0x000fe200078e0008 */
[----:B------:R-:W-:Y:S01]  /*113bc0*/  MOV R243, R9 ;  /* 0x0000000900f37202 */ /* 0x000fe20000000f00 */
[----:B------:R-:W-:Y:S02]  /*113bd0*/  IMAD.MOV.U32 R220, RZ, RZ, R28 ;  /* 0x000000ffffdc7224 */ /* 0x000fe400078e001c */
[----:B------:R-:W-:Y:S01]  /*113be0*/  IMAD.MOV.U32 R221, RZ, RZ, R29 ;  /* 0x000000ffffdd7224 */ /* 0x000fe200078e001d */
[----:B------:R-:W-:Y:S04]  /*113bf0*/  STL.64 [R1+0x1870], R16 ;  /* 0x0018701001007387 */ /* 0x000fe80000100a00 */
[----:B------:R-:W-:Y:S04]  /*113c00*/  STL.64 [R1+0x1878], R18 ;  /* 0x0018781201007387 */ /* 0x000fe80000100a00 */
[----:B------:R-:W2:Y:S04]  /*113c10*/  LDL.LU R36, [R1+0x850c] ;  /* 0x00850c0001247983 */ /* 0x000ea80000300800 */
[----:B------:R-:W-:Y:S04]  /*113c20*/  STL.64 [R1+0x1860], R12 ;  /* 0x0018600c01007387 */ /* 0x000fe80000100a00 */
[----:B------:R-:W-:Y:S04]  /*113c30*/  STL.64 [R1+0x1868], R14 ;  /* 0x0018680e01007387 */ /* 0x000fe80000100a00 */
[----:B------:R-:W3:Y:S04]  /*113c40*/  LDL.LU R37, [R1+0x8508] ;  /* 0x0085080001257983 */ /* 0x000ee80000300800 */
[----:B------:R-:W4:Y:S04]  /*113c50*/  LDL.LU R8, [R1+0x8504] ;  /* 0x0085040001087983 */ /* 0x000f280000300800 */
[----:B------:R-:W4:Y:S04]  /*113c60*/  LDL.LU R9, [R1+0x8500] ;  /* 0x0085000001097983 */ /* 0x000f280000300800 */
[----:B------:R-:W4:Y:S04]  /*113c70*/  LDL.LU R28, [R1+0x84fc] ;  /* 0x0084fc00011c7983 */ /* 0x000f280000300800 */
[----:B------:R-:W4:Y:S01]  /*113c80*/  LDL.LU R29, [R1+0x84f8] ;  /* 0x0084f800011d7983 */ /* 0x000f220000300800 */
[----:B------:R-:W-:Y:S01]  /*113c90*/  MOV R222, R49 ;  /* 0x0000003100de7202 */ /* 0x000fe20000000f00 */
[----:B------:R-:W-:-:S02]  /*113ca0*/  IMAD.MOV.U32 R223, RZ, RZ, R48 ;  /* 0x000000ffffdf7224 */ /* 0x000fc400078e0030 */
[----:B------:R-:W1:Y:S04]  /*113cb0*/  LDSM.16.M88.4 R48, [R0+UR13+0x24180] ;  /* 0x0241800d0030783b */ /* 0x000e680008000200 */
[----:B------:R-:W-:Y:S04]  /*113cc0*/  STL.64 [R1+0x8430], R250 ;  /* 0x008430fa01007387 */ /* 0x000fe80000100a00 */
[----:B------:R-:W-:Y:S04]  /*113cd0*/  STL.64 [R1+0x8428], R248 ;  /* 0x008428f801007387 */ /* 0x000fe80000100a00 */
[----:B------:R-:W-:Y:S04]  /*113ce0*/  STL.64 [R1+0x83d0], R112 ;  /* 0x0083d07001007387 */ /* 0x000fe80000100a00 */
[----:B-1----:R-:W-:Y:S04]  /*113cf0*/  STL.64 [R1+0x368], R50 ;  /* 0x0003683201007387 */ /* 0x002fe80000100a00 */
[----:B------:R-:W-:Y:S04]  /*113d00*/  STL.64 [R1+0x358], R46 ;  /* 0x0003582e01007387 */ /* 0x000fe80000100a00 */
[----:B------:R-:W-:Y:S01]  /*113d10*/  STL.64 [R1+0x348], R42 ;  /* 0x0003482a01007387 */ /* 0x000fe20000100a00 */
[----:B--2---:R-:W-:Y:S01]  /*113d20*/  IMAD.MOV.U32 R177, RZ, RZ, R36 ;  /* 0x000000ffffb17224 */ /* 0x004fe200078e0024 */
[----:B---3--:R-:W-:-:S02]  /*113d30*/  MOV R176, R37 ;  /* 0x0000002500b07202 */ /* 0x008fc40000000f00 */
[----:B------:R-:W1:Y:S01]  /*113d40*/  LDSM.16.M88.4 R36, [R0+UR13+0x27180] ;  /* 0x0271800d0024783b */ /* 0x000e620008000200 */
[----:B----4-:R-:W-:Y:S02]  /*113d50*/  IMAD.MOV.U32 R185, RZ, RZ, R28 ;  /* 0x000000ffffb97224 */ /* 0x010fe400078e001c */
[----:B------:R-:W-:Y:S01]  /*113d60*/  IMAD.MOV.U32 R184, RZ, RZ, R29 ;  /* 0x000000ffffb87224 */ /* 0x000fe200078e001d */
[----:B------:R-:W-:Y:S01]  /*113d70*/  MOV R186, R9 ;  /* 0x0000000900ba7202 */ /* 0x000fe20000000f00 */
[----:B------:R-:W2:Y:S04]  /*113d80*/  LDSM.16.M88.4 R28, [R0+UR13+0x29180] ;  /* 0x0291800d001c783b */ /* 0x000ea80008000200 */
[----:B------:R-:W-:Y:S04]  /*113d90*/  LDS R9, [R113+UR12+0x86000] ;  /* 0x0860000c71097984 */ /* 0x000fe80008000800 */
[----:B------:R-:W3:Y:S01]  /*113da0*/  LDSM.16.M88.4 R112, [R0+UR13+0x2b180] ;  /* 0x02b1800d0070783b */ /* 0x000ee20008000200 */
[----:B------:R-:W-:-:S03]  /*113db0*/  IMAD.MOV.U32 R187, RZ, RZ, R8 ;  /* 0x000000ffffbb7224 */ /* 0x000fc600078e0008 */
[----:B------:R-:W4:Y:S04]  /*113dc0*/  LDS R8, [R3+UR12+0x86000] ;  /* 0x0860000c03087984 */ /* 0x000f280008000800 */
[C---:B------:R-:W-:Y:S01]  /*113dd0*/  HMMA.1688.F32.TF32 R12, R4.reuse, R48, R184 ;  /* 0x00000030040c723c */ /* 0x040fe200000810b8 */
[----:B-1----:R-:W-:Y:S04]  /*113de0*/  STL.64 [R1+0x338], R38 ;  /* 0x0003382601007387 */ /* 0x002fe80000100a00 */
[----:B------:R-:W-:Y:S04]  /*113df0*/  STL.64 [R1+0x328], R34 ;  /* 0x0003282201007387 */ /* 0x000fe80000100a00 */
[----:B------:R-:W-:Y:S04]  /*113e00*/  STL.64 [R1+0x300], R116 ;  /* 0x0003007401007387 */ /* 0x000fe80000100a00 */
[----:B------:R-:W-:Y:S04]  /*113e10*/  STL.64 [R1+0x308], R118 ;  /* 0x0003087601007387 */ /* 0x000fe80000100a00 */
[----:B--2---:R-:W-:Y:S04]  /*113e20*/  STL.64 [R1+0x318], R30 ;  /* 0x0003181e01007387 */ /* 0x004fe80000100a00 */
[----:B---3--:R-:W-:Y:S04]  /*113e30*/  STL.64 [R1+0x2f0], R112 ;  /* 0x0002f07001007387 */ /* 0x008fe80000100a00 */
        /* <DEDUP_REMOVED lines=53> */
[----:B-1----:R-:W-:Y:S03]  /*114190*/  HMMA.1688.F32.TF32 R12, R4, R32, R240 ;  /* 0x00000020040c723c */ /* 0x002fe600000810f0 */
[----:B------:R1:W-:Y:S04]  /*1141a0*/  STL.64 [R1+0x17e0], R16 ;  /* 0x0017e01001007387 */ /* 0x0003e80000100a00 */
[----:B------:R3:W-:-:S15]  /*1141b0*/  STL.64 [R1+0x17e8], R18 ;  /* 0x0017e81201007387 */ /* 0x0007de0000100a00 */
[----:B------:R-:W-:-:S01]  /*1141c0*/  NOP ;  /* 0x0000000000007918 */ /* 0x000fc20000000000 */
        /* <DEDUP_REMOVED lines=100> */
[C---:B------:R-:W-:Y:S01]  /*114810*/  HMMA.1688.F32.TF32 R52, R4.reuse, R52, R236 ;  /* 0x000000340434723c */ /* 0x040fe200000810ec */
[----:B------:R1:W-:Y:S04]  /*114820*/  STL.64 [R1+0x17a0], R244 ;  /* 0x0017a0f401007387 */ /* 0x0003e80000100a00 */
[----:B------:R-:W-:Y:S04]  /*114830*/  STL.64 [R1+0x17a8], R246 ;  /* 0x0017a8f601007387 */ /* 0x000fe80000100a00 */
[----:B-1----:R-:W2:Y:S04]  /*114840*/  LDL.LU.64 R244, [R1+0x84f0] ;  /* 0x0084f00001f47983 */ /* 0x002ea80000300a00 */
[----:B------:R-:W3:Y:S04]  /*114850*/  LDL.LU.64 R24, [R1+0x84e8] ;  /* 0x0084e80001187983 */ /* 0x000ee80000300a00 */
[----:B------:R1:W-:Y:S04]  /*114860*/  STL.64 [R1+0x1780], R116 ;  /* 0x0017807401007387 */ /* 0x0003e80000100a00 */
[----:B------:R-:W-:Y:S04]  /*114870*/  STL.64 [R1+0x1788], R118 ;  /* 0x0017887601007387 */ /* 0x000fe80000100a00 */
[----:B-1----:R-:W4:Y:S04]  /*114880*/  LDL.LU.64 R116, [R1+0x84e0] ;  /* 0x0084e00001747983 */ /* 0x002f280000300a00 */
[----:B------:R1:W-:Y:S04]  /*114890*/  STL.64 [R1+0x1760], R124 ;  /* 0x0017607c01007387 */ /* 0x0003e80000100a00 */
[----:B------:R-:W-:Y:S04]  /*1148a0*/  STL.64 [R1+0x1768], R126 ;  /* 0x0017687e01007387 */ /* 0x000fe80000100a00 */
[----:B-1----:R-:W2:Y:S04]  /*1148b0*/  LDL.LU.64 R124, [R1+0x84d8] ;  /* 0x0084d800017c7983 */ /* 0x002ea80000300a00 */
[----:B------:R1:W-:Y:S04]  /*1148c0*/  STL.64 [R1+0x1740], R132 ;  /* 0x0017408401007387 */ /* 0x0003e80000100a00 */
[----:B------:R-:W-:Y:S04]  /*1148d0*/  STL.64 [R1+0x1748], R134 ;  /* 0x0017488601007387 */ /* 0x000fe80000100a00 */
[----:B-1----:R-:W3:Y:S04]  /*1148e0*/  LDL.LU.64 R132, [R1+0x84d0] ;  /* 0x0084d00001847983 */ /* 0x002ee80000300a00 */
[----:B------:R1:W-:Y:S04]  /*1148f0*/  STL.64 [R1+0x1720], R140 ;  /* 0x0017208c01007387 */ /* 0x0003e80000100a00 */
[----:B------:R-:W-:Y:S04]  /*114900*/  STL.64 [R1+0x1728], R142 ;  /* 0x0017288e01007387 */ /* 0x000fe80000100a00 */
[----:B-1----:R-:W4:Y:S04]  /*114910*/  LDL.LU.64 R140, [R1+0x84c8] ;  /* 0x0084c800018c7983 */ /* 0x002f280000300a00 */
[----:B------:R1:W-:Y:S04]  /*114920*/  STL.64 [R1+0x1700], R148 ;  /* 0x0017009401007387 */ /* 0x0003e80000100a00 */
[----:B------:R-:W-:Y:S04]  /*114930*/  STL.64 [R1+0x1708], R150 ;  /* 0x0017089601007387 */ /* 0x000fe80000100a00 */
[----:B-1----:R-:W2:Y:S04]  /*114940*/  LDL.LU.64 R148, [R1+0x84c0] ;  /* 0x0084c00001947983 */ /* 0x002ea80000300a00 */
[----:B------:R-:W3:Y:S04]  /*114950*/  LDL.LU.64 R224, [R1+0x84b8] ;  /* 0x0084b80001e07983 */ /* 0x000ee80000300a00 */
[----:B------:R1:W-:Y:S04]  /*114960*/  STL.64 [R1+0x16f0], R228 ;  /* 0x0016f0e401007387 */ /* 0x0003e80000100a00 */
[----:B------:R-:W-:Y:S01]  /*114970*/  STL.64 [R1+0x16f8], R230 ;  /* 0x0016f8e601007387 */ /* 0x000fe20000100a00 */
[C---:B------:R-:W-:Y:S03]  /*114980*/  HMMA.1688.F32.TF32 R16, R4.reuse, R172, R16 ;  /* 0x000000ac0410723c */ /* 0x040fe60000081010 */
[----:B-1----:R-:W4:Y:S04]  /*114990*/  LDL.LU.64 R228, [R1+0x84b0] ;  /* 0x0084b00001e47983 */ /* 0x002f280000300a00 */
        /* <DEDUP_REMOVED lines=23> */
[----:B------:R-:W-:Y:S01]  /*114b10*/  STL.64 [R1+0x83f8], R120 ;  /* 0x0083f87801007387 */ /* 0x000fe20000100a00 */
[C---:B-1----:R-:W-:Y:S05]  /*114b20*/  HMMA.1688.F32.TF32 R16, R4.reuse, R128, R192 ;  /* 0x000000800410723c */ /* 0x042fea00000810c0 */
[----:B------:R-:W-:Y:S04]  /*114b30*/  STL.64 [R1+0x14d0], R12 ;  /* 0x0014d00c01007387 */ /* 0x000fe80000100a00 */
[----:B------:R1:W-:Y:S02]  /*114b40*/  STL.64 [R1+0x14d8], R14 ;  /* 0x0014d80e01007387 */ /* 0x0003e40000100a00 */
[C---:B-1----:R-:W-:Y:S02]  /*114b50*/  HMMA.1688.F32.TF32 R12, R4.reuse, R20, R184 ;  /* 0x00000014040c723c */ /* 0x042fe400000810b8 */
[----:B------:R-:W-:Y:S10]  /*114b60*/  STL.64 [R1+0x8400], R128 ;  /* 0x0084008001007387 */ /* 0x000ff40000100a00 */
[----:B------:R-:W-:Y:S04]  /*114b70*/  STL.64 [R1+0x1490], R16 ;  /* 0x0014901001007387 */ /* 0x000fe80000100a00 */
[----:B------:R1:W-:Y:S04]  /*114b80*/  STL.64 [R1+0x1498], R18 ;  /* 0x0014981201007387 */ /* 0x0003e80000100a00 */
[----:B------:R-:W-:Y:S01]  /*114b90*/  STL.64 [R1+0x8408], R136 ;  /* 0x0084088801007387 */ /* 0x000fe20000100a00 */
[C---:B-1----:R-:W-:Y:S03]  /*114ba0*/  HMMA.1688.F32.TF32 R16, R4.reuse, R136, R176 ;  /* 0x000000880410723c */ /* 0x042fe600000810b0 */
[----:B------:R-:W-:Y:S04]  /*114bb0*/  STL.64 [R1+0x1440], R12 ;  /* 0x0014400c01007387 */ /* 0x000fe80000100a00 */
[----:B------:R1:W-:Y:S02]  /*114bc0*/  STL.64 [R1+0x1448], R14 ;  /* 0x0014480e01007387 */ /* 0x0003e40000100a00 */
[----:B-1----:R-:W-:-:S14]  /*114bd0*/  HMMA.1688.F32.TF32 R12, R4, R144, R212 ;  /* 0x00000090040c723c */ /* 0x002fdc00000810d4 */
[----:B------:R-:W-:Y:S04]  /*114be0*/  STL.64 [R1+0x1400], R16 ;  /* 0x0014001001007387 */ /* 0x000fe80000100a00 */
[----:B------:R1:W-:Y:S04]  /*114bf0*/  STL.64 [R1+0x1408], R18 ;  /* 0x0014081201007387 */ /* 0x0003e80000100a00 */
[----:B------:R-:W-:Y:S01]  /*114c00*/  STL.64 [R1+0x8410], R144 ;  /* 0x0084109001007387 */ /* 0x000fe20000100a00 */
[C---:B-1----:R-:W-:Y:S03]  /*114c10*/  HMMA.1688.F32.TF32 R16, R4.reuse, R152, R220 ;  /* 0x000000980410723c */ /* 0x042fe600000810dc */
[----:B------:R-:W-:Y:S04]  /*114c20*/  STL.64 [R1+0x13e0], R12 ;  /* 0x0013e00c01007387 */ /* 0x000fe80000100a00 */
[----:B------:R1:W-:Y:S02]  /*114c30*/  STL.64 [R1+0x13e8], R14 ;  /* 0x0013e80e01007387 */ /* 0x0003e40000100a00 */
[----:B-1----:R-:W-:Y:S02]  /*114c40*/  HMMA.1688.F32.TF32 R12, R4, R160, R240 ;  /* 0x000000a0040c723c */ /* 0x002fe400000810f0 */
[----:B------:R1:W-:-:S12]  /*114c50*/  STL.64 [R1+0x8418], R152 ;  /* 0x0084189801007387 */ /* 0x0003d80000100a00 */
[----:B------:R-:W-:Y:S04]  /*114c60*/  STL.64 [R1+0x1380], R16 ;  /* 0x0013801001007387 */ /* 0x000fe80000100a00 */
[----:B------:R-:W-:Y:S04]  /*114c70*/  STL.64 [R1+0x1388], R18 ;  /* 0x0013881201007387 */ /* 0x000fe80000100a00 */
        /* <DEDUP_REMOVED lines=116> */
[----:B----4-:R-:W-:Y:S03]  /*1153c0*/  HMMA.1688.F32.TF32 R4, R4, R168, R176 ;  /* 0x000000a80404723c */ /* 0x010fe600000810b0 */
[----:B------:R-:W3:-:S15]  /*1153d0*/  LDL.LU.64 R176, [R1+0x84a8] ;  /* 0x0084a80001b07983 */ /* 0x000ede0000300a00 */
[----:B------:R-:W-:-:S05]  /*1153e0*/  NOP ;  /* 0x0000000000007918 */ /* 0x000fca0000000000 */
[----:B------:R1:W-:Y:S04]  /*1153f0*/  STL.64 [R1+0x13b0], R4 ;  /* 0x0013b00401007387 */ /* 0x0003e80000100a00 */
[----:B------:R4:W-:Y:S04]  /*115400*/  STL.64 [R1+0x13b8], R6 ;  /* 0x0013b80601007387 */ /* 0x0009e80000100a00 */
[----:B-1----:R-:W2:Y:S04]  /*115410*/  LDL.LU R4, [R1+0xa50] ;  /* 0x000a500001047983 */ /* 0x002ea80000300800 */
[----:B------:R-:W2:Y:S04]  /*115420*/  LDL.LU R5, [R1+0xa54] ;  /* 0x000a540001057983 */ /* 0x000ea80000300800 */
[----:B----4-:R-:W4:Y:S04]  /*115430*/  LDL.LU R6, [R1+0xa58] ;  /* 0x000a580001067983 */ /* 0x010f280000300800 */
[----:B------:R-:W4:Y:S01]  /*115440*/  LDL.LU R7, [R1+0xa5c] ;  /* 0x000a5c0001077983 */ /* 0x000f220000300800 */
[----:B---3--:R-:W-:-:S15]  /*115450*/  HMMA.1688.F32.TF32 R184, R8, R176, R184 ;  /* 0x000000b008b8723c */ /* 0x008fde00000810b8 */
        /* <DEDUP_REMOVED lines=43> */
[----:B-1----:R-:W4:Y:S01]  /*115710*/  LDL.LU.64 R232, [R1+0x8460] ;  /* 0x0084600001e87983 */ /* 0x002f220000300a00 */
[C---:B------:R-:W-:Y:S06]  /*115720*/  HMMA.1688.F32.TF32 R160, R8.reuse, R228, R160 ;  /* 0x000000e408a0723c */ /* 0x040fec00000810a0 */
[C---:B------:R-:W-:Y:S06]  /*115730*/  HMMA.1688.F32.TF32 R152, R8.reuse, R224, R152 ;  /* 0x000000e00898723c */ /* 0x040fec0000081098 */
[----:B------:R-:W-:Y:S01]  /*115740*/  HMMA.1688.F32.TF32 R52, R8, R108, R52 ;  /* 0x0000006c0834723c */ /* 0x000fe20000081034 */
[----:B------:R-:W-:Y:S01]  /*115750*/  IMAD.MOV.U32 R15, RZ, RZ, R180 ;  /* 0x000000ffff0f7224 */ /* 0x000fe200078e00b4 */
[----:B------:R-:W-:-:S04]  /*115760*/  MOV R14, R181 ;  /* 0x000000b5000e7202 */ /* 0x000fc80000000f00 */
[----:B----4-:R-:W-:-:S15]  /*115770*/  HMMA.1688.F32.TF32 R4, R8, R232, R4 ;  /* 0x000000e80804723c */ /* 0x010fde0000081004 */
        /* <DEDUP_REMOVED lines=8> */
[----:B------:R-:W-:Y:S01]  /*115800*/  STL.64 [R1+0xb08], R154 ;  /* 0x000b089a01007387 */ /* 0x000fe20000100a00 */
[C---:B------:R-:W-:Y:S08]  /*115810*/  HMMA.1688.F32.TF32 R136, R8.reuse, R132, R128 ;  /* 0x000000840888723c */ /* 0x040ff00000081080 */
[----:B------:R-:W-:Y:S04]  /*115820*/  STL.64 [R1+0xb10], R4 ;  /* 0x000b100401007387 */ /* 0x000fe80000100a00 */
[----:B------:R1:W-:Y:S02]  /*115830*/  STL.64 [R1+0xb18], R6 ;  /* 0x000b180601007387 */ /* 0x0003e40000100a00 */
[C---:B-1----:R-:W-:Y:S02]  /*115840*/  HMMA.1688.F32.TF32 R4, R8.reuse, R124, R120 ;  /* 0x0000007c0804723c */ /* 0x042fe40000081078 */
[----:B------:R-:W-:Y:S04]  /*115850*/  STL.64 [R1+0xb20], R144 ;  /* 0x000b209001007387 */ /* 0x000fe80000100a00 */
[C---:B------:R-:W-:Y:S01]  /*115860*/  HMMA.1688.F32.TF32 R128, R8.reuse, R116, R156 ;  /* 0x000000740880723c */ /* 0x040fe2000008109c */
[----:B------:R-:W-:Y:S04]  /*115870*/  STL.64 [R1+0xb28], R146 ;  /* 0x000b289201007387 */ /* 0x000fe80000100a00 */
[----:B------:R-:W-:Y:S01]  /*115880*/  STL.64 [R1+0xb30], R136 ;  /* 0x000b308801007387 */ /* 0x000fe20000100a00 */
[C---:B------:R-:W-:Y:S03]  /*115890*/  HMMA.1688.F32.TF32 R120, R8.reuse, R24, R164 ;  /* 0x000000180878723c */ /* 0x040fe600000810a4 */
[----:B------:R-:W-:Y:S08]  /*1158a0*/  STL.64 [R1+0xb38], R138 ;  /* 0x000b388a01007387 */ /* 0x000ff00000100a00 */
        /* <DEDUP_REMOVED lines=10> */
[C---:B-1----:R-:W-:Y:S06]  /*115950*/  HMMA.1688.F32.TF32 R4, R8.reuse, R104, R56 ;  /* 0x000000680804723c */ /* 0x042fec0000081038 */
[C---:B------:R-:W-:Y:S04]  /*115960*/  HMMA.1688.F32.TF32 R56, R8.reuse, R100, R60 ;  /* 0x000000640838723c */ /* 0x040fe8000008103c */
[----:B------:R-:W-:Y:S04]  /*115970*/  STL.64 [R1+0xb80], R120 ;  /* 0x000b807801007387 */ /* 0x000fe80000100a00 */
[----:B------:R-:W-:Y:S04]  /*115980*/  STL.64 [R1+0xb88], R122 ;  /* 0x000b887a01007387 */ /* 0x000fe80000100a00 */
[----:B------:R-:W-:Y:S04]  /*115990*/  STL.64 [R1+0xb90], R52 ;  /* 0x000b903401007387 */ /* 0x000fe80000100a00 */
[----:B------:R1:W-:Y:S02]  /*1159a0*/  STL.64 [R1+0xb98], R54 ;  /* 0x000b983601007387 */ /* 0x0003e40000100a00 */
[C---:B-1----:R-:W-:Y:S02]  /*1159b0*/  HMMA.1688.F32.TF32 R52, R8.reuse, R96, R68 ;  /* 0x000000600834723c */ /* 0x042fe40000081044 */
[----:B------:R-:W-:Y:S04]  /*1159c0*/  STL.64 [R1+0xba0], R4 ;  /* 0x000ba00401007387 */ /* 0x000fe80000100a00 */
[----:B------:R1:W-:Y:S02]  /*1159d0*/  STL.64 [R1+0xba8], R6 ;  /* 0x000ba80601007387 */ /* 0x0003e40000100a00 */
[C---:B-1----:R-:W-:Y:S02]  /*1159e0*/  HMMA.1688.F32.TF32 R4, R8.reuse, R92, R72 ;  /* 0x0000005c0804723c */ /* 0x042fe40000081048 */
[----:B------:R-:W-:Y:S04]  /*1159f0*/  STL.64 [R1+0xbb0], R56 ;  /* 0x000bb03801007387 */ /* 0x000fe80000100a00 */
[----:B------:R1:W-:Y:S09]  /*115a00*/  STL.64 [R1+0xbb8], R58 ;  /* 0x000bb83a01007387 */ /* 0x0003f20000100a00 */
[----:B------:R-:W-:Y:S04]  /*115a10*/  STL.64 [R1+0xbc0], R52 ;  /* 0x000bc03401007387 */ /* 0x000fe80000100a00 */
[----:B------:R2:W-:Y:S01]  /*115a20*/  STL.64 [R1+0xbc8], R54 ;  /* 0x000bc83601007387 */ /* 0x0005e20000100a00 */
[C---:B-1----:R-:W-:Y:S06]  /*115a30*/  HMMA.1688.F32.TF32 R56, R8.reuse, R88, R212 ;  /* 0x000000580838723c */ /* 0x042fec00000810d4 */
[C---:B--2---:R-:W-:Y:S01]  /*115a40*/  HMMA.1688.F32.TF32 R52, R8.reuse, R84, R220 ;  /* 0x000000540834723c */ /* 0x044fe200000810dc */
[----:B------:R-:W-:Y:S04]  /*115a50*/  STL.64 [R1+0xbd0], R4 ;  /* 0x000bd00401007387 */ /* 0x000fe80000100a00 */
[----:B------:R1:W-:Y:S02]  /*115a60*/  STL.64 [R1+0xbd8], R6 ;  /* 0x000bd80601007387 */ /* 0x0003e40000100a00 */
[C---:B-1----:R-:W-:Y:S10]  /*115a70*/  HMMA.1688.F32.TF32 R4, R8.reuse, R80, R240 ;  /* 0x000000500804723c */ /* 0x042ff400000810f0 */
        /* <DEDUP_REMOVED lines=93> */
[C---:B----4-:R-:W-:Y:S06]  /*116050*/  HMMA.1688.F32.TF32 R60, R8.reuse, R64, R60 ;  /* 0x00000040083c723c */ /* 0x050fec000008103c */
[----:B--2---:R-:W-:-:S15]  /*116060*/  HMMA.1688.F32.TF32 R4, R8, R68, R4 ;  /* 0x000000440804723c */ /* 0x004fde0000081004 */
[----:B------:R-:W-:-:S08]  /*116070*/  NOP ;  /* 0x0000000000007918 */ /* 0x000fd00000000000 */
[----:B------:R-:W-:Y:S04]  /*116080*/  STL.64 [R1+0xc30], R4 ;  /* 0x000c300401007387 */ /* 0x000fe80000100a00 */
[----:B------:R-:W-:Y:S04]  /*116090*/  STL.64 [R1+0xc38], R6 ;  /* 0x000c380601007387 */ /* 0x000fe80000100a00 */
[----:B------:R1:W-:Y:S04]  /*1160a0*/  STL.64 [R1+0xc40], R60 ;  /* 0x000c403c01007387 */ /* 0x0003e80000100a00 */
[----:B------:R-:W-:Y:S01]  /*1160b0*/  STL.64 [R1+0xc48], R62 ;  /* 0x000c483e01007387 */ /* 0x000fe20000100a00 */
[----:B------:R-:W-:Y:S01]  /*1160c0*/  HMMA.1688.F32.TF32 R152, R8, R48, R152 ;  /* 0x000000300898723c */ /* 0x000fe20000081098 */
[----:B------:R-:W-:Y:S01]  /*1160d0*/  MOV R23, R112 ;  /* 0x0000007000177202 */ /* 0x000fe20000000f00 */
[----:B------:R-:W-:-:S02]  /*1160e0*/  IMAD.MOV.U32 R22, RZ, RZ, R113 ;  /* 0x000000ffff167224 */ /* 0x000fc400078e0071 */
[----:B------:R-:W-:Y:S02]  /*1160f0*/  IMAD.MOV.U32 R51, RZ, RZ, R196 ;  /* 0x000000ffff337224 */ /* 0x000fe400078e00c4 */
[----:B------:R-:W-:Y:S02]  /*116100*/  IMAD.MOV.U32 R50, RZ, RZ, R197 ;  /* 0x000000ffff327224 */ /* 0x000fe400078e00c5 */
[----:B------:R-:W-:Y:S02]  /*116110*/  IMAD.MOV.U32 R19, RZ, RZ, R172 ;  /* 0x000000ffff137224 */ /* 0x000fe400078e00ac */
[----:B------:R-:W-:Y:S02]  /*116120*/  IMAD.MOV.U32 R18, RZ, RZ, R173 ;  /* 0x000000ffff127224 */ /* 0x000fe400078e00ad */
[----:B------:R-:W-:Y:S01]  /*116130*/  IMAD.MOV.U32 R47, RZ, RZ, R204 ;  /* 0x000000ffff2f7224 */ /* 0x000fe200078e00cc */
[----:B------:R-:W-:Y:S02]  /*116140*/  MOV R46, R205 ;  /* 0x000000cd002e7202 */ /* 0x000fe40000000f00 */
[----:B------:R-:W-:Y:S01]  /*116150*/  LOP3.LUT R179, R252, 0x20, RZ, 0x3c, !PT ;  /* 0x00000020fcb37812 */ /* 0x000fe200078e3cff */
[----:B-1----:R-:W2:Y:S04]  /*116160*/  LDL.LU.64 R60, [R1+0x8448] ;  /* 0x00844800013c7983 */ /* 0x002ea80000300a00 */
[----:B------:R-:W-:Y:S04]  /*116170*/  LDS R4, [R252+UR12+0x86080] ;  /* 0x0860800cfc047984 */ /* 0x000fe80008000800 */
[----:B------:R-:W-:Y:S04]  /*116180*/  LDS R6, [R252+UR12+0x86480] ;  /* 0x0864800cfc067984 */ /* 0x000fe80008000800 */
[----:B------:R-:W-:Y:S04]  /*116190*/  LDS R5, [R179+UR12+0x86080] ;  /* 0x0860800cb3057984 */ /* 0x000fe80008000800 */
[----:B------:R-:W1:Y:S01]  /*1161a0*/  LDS R7, [R179+UR12+0x86480] ;  /* 0x0864800cb3077984 */ /* 0x000e620008000800 */
[----:B--2---:R-:W-:-:S15]  /*1161b0*/  HMMA.1688.F32.TF32 R56, R8, R60, R56 ;  /* 0x0000003c0838723c */ /* 0x004fde0000081038 */
[----:B------:R-:W-:-:S08]  /*1161c0*/  NOP ;  /* 0x0000000000007918 */ /* 0x000fd00000000000 */
[----:B------:R2:W-:Y:S04]  /*1161d0*/  STL.64 [R1+0xc50], R56 ;  /* 0x000c503801007387 */ /* 0x0005e80000100a00 */
[----:B------:R-:W-:Y:S04]  /*1161e0*/  STL.64 [R1+0xc58], R58 ;  /* 0x000c583a01007387 */ /* 0x000fe80000100a00 */
[----:B--2---:R-:W2:Y:S02]  /*1161f0*/  LDL.LU.64 R56, [R1+0x8440] ;  /* 0x0084400001387983 */ /* 0x004ea40000300a00 */
        /* <DEDUP_REMOVED lines=10> */
[----:B------:R-:W3:Y:S02]  /*1162a0*/  LDL.LU.64 R248, [R1+0x8428] ;  /* 0x0084280001f87983 */ /* 0x000ee40000300a00 */
[----:B---3--:R-:W-:-:S15]  /*1162b0*/  HMMA.1688.F32.TF32 R160, R8, R248, R160 ;  /* 0x000000f808a0723c */ /* 0x008fde00000810a0 */
[----:B------:R-:W-:-:S08]  /*1162c0*/  NOP ;  /* 0x0000000000007918 */ /* 0x000fd00000000000 */
[----:B------:R-:W-:Y:S04]  /*1162d0*/  STL.64 [R1+0xc80], R160 ;  /* 0x000c80a001007387 */ /* 0x000fe80000100a00 */
[----:B------:R3:W-:Y:S04]  /*1162e0*/  STL.64 [R1+0xc88], R162 ;  /* 0x000c88a201007387 */ /* 0x0007e80000100a00 */
[----:B------:R-:W-:Y:S04]  /*1162f0*/  STL.64 [R1+0xc90], R152 ;  /* 0x000c909801007387 */ /* 0x000fe80000100a00 */
[----:B------:R4:W-:Y:S01]  /*116300*/  STL.64 [R1+0xc98], R154 ;  /* 0x000c989a01007387 */ /* 0x0009e20000100a00 */
[C---:B---3--:R-:W-:Y:S06]  /*116310*/  HMMA.1688.F32.TF32 R160, R8.reuse, R44, R144 ;  /* 0x0000002c08a0723c */ /* 0x048fec0000081090 */
[C---:B----4-:R-:W-:Y:S06]  /*116320*/  HMMA.1688.F32.TF32 R152, R8.reuse, R40, R136 ;  /* 0x000000280898723c */ /* 0x050fec0000081088 */
        /* <DEDUP_REMOVED lines=17> */
[----:B------:R-:W-:-:S15]  /*116440*/  HMMA.1688.F32.TF32 R112, R8, R204, R212 ;  /* 0x000000cc0870723c */ /* 0x000fde00000810d4 */
[----:B------:R-:W-:-:S02]  /*116450*/  NOP ;  /* 0x0000000000007918 */ /* 0x000fc40000000000 */
[----:B------:R-:W-:Y:S04]  /*116460*/  STL.64 [R1+0xd50], R120 ;  /* 0x000d507801007387 */ /* 0x000fe80000100a00 */
[----:B------:R-:W-:Y:S04]  /*116470*/  STL.64 [R1+0xd58], R122 ;  /* 0x000d587a01007387 */ /* 0x000fe80000100a00 */
[----:B------:R-:W-:Y:S04]  /*116480*/  STL.64 [R1+0xd60], R112 ;  /* 0x000d607001007387 */ /* 0x000fe80000100a00 */
[----:B------:R3:W-:Y:S02]  /*116490*/  STL.64 [R1+0xd68], R114 ;  /* 0x000d687201007387 */ /* 0x0007e40000100a00 */
[----:B---3--:R-:W-:-:S15]  /*1164a0*/  HMMA.1688.F32.TF32 R112, R8, R196, R220 ;  /* 0x000000c40870723c */ /* 0x008fde00000810dc */
[----:B------:R-:W-:-:S08]  /*1164b0*/  NOP ;  /* 0x0000000000007918 */ /* 0x000fd00000000000 */
[----:B------:R-:W-:Y:S04]  /*1164c0*/  STL.64 [R1+0xd70], R112 ;  /* 0x000d707001007387 */ /* 0x000fe80000100a00 */
[----:B------:R3:W-:Y:S02]  /*1164d0*/  STL.64 [R1+0xd78], R114 ;  /* 0x000d787201007387 */ /* 0x0007e40000100a00 */
[----:B---3--:R-:W-:-:S15]  /*1164e0*/  HMMA.1688.F32.TF32 R112, R8, R188, R240 ;  /* 0x000000bc0870723c */ /* 0x008fde00000810f0 */
[----:B------:R-:W-:-:S08]  /*1164f0*/  NOP ;  /* 0x0000000000007918 */ /* 0x000fd00000000000 */
        /* <DEDUP_REMOVED lines=27> */
[----:B------:R-:W2:Y:S04]  /*1166b0*/  LDL.64 R136, [R1+0x2a0] ;  /* 0x0002a00001887983 */ /* 0x000ea80000100a00 */
[----:B------:R-:W2:Y:S04]  /*1166c0*/  LDL.64 R120, [R1+0x290] ;  /* 0x0002900001787983 */ /* 0x000ea80000100a00 */
[----:B------:R-:W2:Y:S04]  /*1166d0*/  LDL.LU R156, [R1+0x1230] ;  /* 0x00123000019c7983 */ /* 0x000ea80000300800 */
[----:B------:R-:W2:Y:S04]  /*1166e0*/  LDL.LU R157, [R1+0x1234] ;  /* 0x00123400019d7983 */ /* 0x000ea80000300800 */
[----:B------:R-:W2:Y:S04]  /*1166f0*/  LDL.LU R158, [R1+0x1238] ;  /* 0x00123800019e7983 */ /* 0x000ea80000300800 */
[----:B------:R-:W2:Y:S04]  /*116700*/  LDL.LU R159, [R1+0x123c] ;  /* 0x00123c00019f7983 */ /* 0x000ea80000300800 */
[----:B------:R-:W2:Y:S04]  /*116710*/  LDL.64 R164, [R1+0x280] ;  /* 0x0002800001a47983 */ /* 0x000ea80000100a00 */
[----:B------:R-:W2:Y:S04]  /*116720*/  LDL.64 R180, [R1+0x270] ;  /* 0x0002700001b47983 */ /* 0x000ea80000100a00 */
[----:B---3--:R-:W3:Y:S04]  /*116730*/  LDL.LU R112, [R1+0x1210] ;  /* 0x0012100001707983 */ /* 0x008ee80000300800 */
[----:B------:R-:W3:Y:S04]  /*116740*/  LDL.LU R113, [R1+0x1214] ;  /* 0x0012140001717983 */ /* 0x000ee80000300800 */
[----:B----4-:R-:W3:Y:S01]  /*116750*/  LDL.LU R114, [R1+0x1218] ;  /* 0x0012180001727983 */ /* 0x010ee20000300800 */
[----:B------:R-:W-:-:S03]  /*116760*/  MOV R55, R188 ;  /* 0x000000bc00377202 */ /* 0x000fc60000000f00 */
[----:B------:R-:W3:Y:S01]  /*116770*/  LDL.LU R115, [R1+0x121c] ;  /* 0x00121c0001737983 */ /* 0x000ee20000300800 */
        /* <DEDUP_REMOVED lines=18> */
[C---:B------:R-:W-:Y:S06]  /*1168a0*/  HMMA.1688.F32.TF32 R144, R8.reuse, R136, R144 ;  /* 0x000000880890723c */ /* 0x040fec0000081090 */
[C---:B------:R-:W-:Y:S06]  /*1168b0*/  HMMA.1688.F32.TF32 R128, R8.reuse, R120, R128 ;  /* 0x000000780880723c */ /* 0x040fec0000081080 */
[C---:B------:R-:W-:Y:S06]  /*1168c0*/  HMMA.1688.F32.TF32 R156, R8.reuse, R164, R156 ;  /* 0x000000a4089c723c */ /* 0x040fec000008109c */
[----:B------:R-:W-:Y:S01]  /*1168d0*/  HMMA.1688.F32.TF32 R172, R8, R180, R172 ;  /* 0x000000b408ac723c */ /* 0x000fe200000810ac */
[----:B------:R-:W-:Y:S01]  /*1168e0*/  IMAD.MOV.U32 R59, RZ, RZ, R152 ;  /* 0x000000ffff3b7224 */ /* 0x000fe200078e0098 */
[----:B------:R-:W-:Y:S01]  /*1168f0*/  MOV R58, R153 ;  /* 0x00000099003a7202 */ /* 0x000fe20000000f00 */
[----:B------:R-:W-:-:S02]  /*116900*/  IMAD.MOV.U32 R63, RZ, RZ, R136 ;  /* 0x000000ffff3f7224 */ /* 0x000fc400078e0088 */
[----:B------:R-:W-:Y:S01]  /*116910*/  IMAD.MOV.U32 R62, RZ, RZ, R137 ;  /* 0x000000ffff3e7224 */ /* 0x000fe200078e0089 */
[----:B------:R2:W-:Y:S04]  /*116920*/  STL.64 [R1+0xd90], R160 ;  /* 0x000d90a001007387 */ /* 0x0005e80000100a00 */
[----:B------:R-:W-:Y:S01]  /*116930*/  STL.64 [R1+0xd98], R162 ;  /* 0x000d98a201007387 */ /* 0x000fe20000100a00 */
[----:B------:R-:W-:Y:S01]  /*116940*/  MOV R67, R120 ;  /* 0x0000007800437202 */ /* 0x000fe20000000f00 */
[----:B------:R-:W-:Y:S02]  /*116950*/  IMAD.MOV.U32 R66, RZ, RZ, R121 ;  /* 0x000000ffff427224 */ /* 0x000fe400078e0079 */
[----:B--2---:R-:W2:Y:S04]  /*116960*/  LDL.LU.64 R160, [R1+0x8420] ;  /* 0x0084200001a07983 */ /* 0x004ea80000300a00 */
[----:B------:R-:W2:Y:S04]  /*116970*/  LDL.LU.64 R152, [R1+0x8418] ;  /* 0x0084180001987983 */ /* 0x000ea80000300a00 */
[----:B------:R1:W-:Y:S04]  /*116980*/  STL.64 [R1+0xda0], R144 ;  /* 0x000da09001007387 */ /* 0x0003e80000100a00 */
[----:B------:R-:W-:Y:S01]  /*116990*/  STL.64 [R1+0xda8], R146 ;  /* 0x000da89201007387 */ /* 0x000fe20000100a00 */
[----:B------:R-:W-:Y:S01]  /*1169a0*/  IMAD.MOV.U32 R71, RZ, RZ, R164 ;  /* 0x000000ffff477224 */ /* 0x000fe200078e00a4 */
[----:B------:R-:W-:-:S02]  /*1169b0*/  MOV R70, R165 ;  /* 0x000000a500467202 */ /* 0x000fc40000000f00 */
[----:B-1----:R-:W2:Y:S04]  /*1169c0*/  LDL.LU.64 R144, [R1+0x8410] ;  /* 0x0084100001907983 */ /* 0x002ea80000300a00 */
[----:B------:R-:W2:Y:S04]  /*1169d0*/  LDL.LU.64 R136, [R1+0x8408] ;  /* 0x0084080001887983 */ /* 0x000ea80000300a00 */
[----:B------:R1:W-:Y:S04]  /*1169e0*/  STL.64 [R1+0xdb0], R128 ;  /* 0x000db08001007387 */ /* 0x0003e80000100a00 */
[----:B------:R-:W-:Y:S01]  /*1169f0*/  STL.64 [R1+0xdb8], R130 ;  /* 0x000db88201007387 */ /* 0x000fe20000100a00 */
[----:B------:R-:W-:-:S02]  /*116a00*/  IMAD.MOV.U32 R75, RZ, RZ, R180 ;  /* 0x000000ffff4b7224 */ /* 0x000fc400078e00b4 */
[----:B------:R-:W-:Y:S01]  /*116a10*/  IMAD.MOV.U32 R74, RZ, RZ, R181 ;  /* 0x000000ffff4a7224 */ /* 0x000fe200078e00b5 */
[----:B-1----:R-:W2:Y:S04]  /*116a20*/  LDL.LU.64 R128, [R1+0x8400] ;  /* 0x0084000001807983 */ /* 0x002ea80000300a00 */
[----:B------:R-:W2:Y:S04]  /*116a30*/  LDL.LU.64 R120, [R1+0x83f8] ;  /* 0x0083f80001787983 */ /* 0x000ea80000300a00 */
[----:B------:R1:W-:Y:S04]  /*116a40*/  STL.64 [R1+0xdc0], R156 ;  /* 0x000dc09c01007387 */ /* 0x0003e80000100a00 */
[----:B------:R-:W-:Y:S04]  /*116a50*/  STL.64 [R1+0xdc8], R158 ;  /* 0x000dc89e01007387 */ /* 0x000fe80000100a00 */
[----:B-1----:R-:W2:Y:S04]  /*116a60*/  LDL.LU.64 R156, [R1+0x83f0] ;  /* 0x0083f000019c7983 */ /* 0x002ea80000300a00 */
[----:B------:R-:W2:Y:S04]  /*116a70*/  LDL.LU.64 R164, [R1+0x83e8] ;  /* 0x0083e80001a47983 */ /* 0x000ea80000300a00 */
[----:B------:R1:W-:Y:S04]  /*116a80*/  STL.64 [R1+0xdd0], R172 ;  /* 0x000dd0ac01007387 */ /* 0x0003e80000100a00 */
[----:B------:R-:W-:Y:S04]  /*116a90*/  STL.64 [R1+0xdd8], R174 ;  /* 0x000dd8ae01007387 */ /* 0x000fe80000100a00 */
[----:B-1----:R-:W4:Y:S04]  /*116aa0*/  LDL.LU.64 R172, [R1+0x83e0] ;  /* 0x0083e00001ac7983 */ /* 0x002f280000300a00 */
[----:B------:R-:W3:Y:S02]  /*116ab0*/  LDL.LU.64 R180, [R1+0x83d8] ;  /* 0x0083d80001b47983 */ /* 0x000ee40000300a00 */
[----:B---3--:R-:W-:-:S15]  /*116ac0*/  HMMA.1688.F32.TF32 R112, R8, R180, R112 ;  /* 0x000000b40870723c */ /* 0x008fde0000081070 */
[----:B------:R-:W-:-:S08]  /*116ad0*/  NOP ;  /* 0x0000000000007918 */ /* 0x000fd00000000000 */
[----:B------:R-:W-:Y:S04]  /*116ae0*/  STL.64 [R1+0xde0], R112 ;  /* 0x000de07001007387 */ /* 0x000fe80000100a00 */
[----:B------:R4:W-:Y:S02]  /*116af0*/  STL.64 [R1+0xde8], R114 ;  /* 0x000de87201007387 */ /* 0x0009e40000100a00 */
[----:B----4-:R-:W-:-:S15]  /*116b00*/  HMMA.1688.F32.TF32 R112, R8, R172, R188 ;  /* 0x000000ac0870723c */ /* 0x010fde00000810bc */
[----:B------:R-:W-:-:S08]  /*116b10*/  NOP ;  /* 0x0000000000007918 */ /* 0x000fd00000000000 */
[----:B------:R-:W-:Y:S04]  /*116b20*/  STL.64 [R1+0xdf0], R112 ;  /* 0x000df07001007387 */ /* 0x000fe80000100a00 */
[----:B------:R2:W-:Y:S02]  /*116b30*/  STL.64 [R1+0xdf8], R114 ;  /* 0x000df87201007387 */ /* 0x0005e40000100a00 */
[----:B--2---:R-:W-:-:S15]  /*116b40*/  HMMA.1688.F32.TF32 R112, R8, R164, R196 ;  /* 0x000000a40870723c */ /* 0x004fde00000810c4 */
[----:B------:R-:W-:-:S08]  /*116b50*/  NOP ;  /* 0x0000000000007918 */ /* 0x000fd00000000000 */
[----:B------:R-:W-:Y:S04]  /*116b60*/  STL.64 [R1+0xe00], R112 ;  /* 0x000e007001007387 */ /* 0x000fe80000100a00 */
[----:B------:R1:W-:Y:S02]  /*116b70*/  STL.64 [R1+0xe08], R114 ;  /* 0x000e087201007387 */ /* 0x0003e40000100a00 */
[----:B-1----:R-:W-:-:S15]  /*116b80*/  HMMA.1688.F32.TF32 R112, R8, R156, R204 ;  /* 0x0000009c0870723c */ /* 0x002fde00000810cc */
[----:B------:R-:W-:-:S08]  /*116b90*/  NOP ;  /* 0x0000000000007918 */ /* 0x000fd00000000000 */
[----:B------:R-:W-:Y:S04]  /*116ba0*/  STL.64 [R1+0xe10], R112 ;  /* 0x000e107001007387 */ /* 0x000fe80000100a00 */
[----:B------:R1:W-:Y:S02]  /*116bb0*/  STL.64 [R1+0xe18], R114 ;  /* 0x000e187201007387 */ /* 0x0003e40000100a00 */
[C---:B-1----:R-:W-:Y:S06]  /*116bc0*/  HMMA.1688.F32.TF32 R112, R8.reuse, R120, R212 ;  /* 0x000000780870723c */ /* 0x042fec00000810d4 */
[----:B------:R1:W-:Y:S02]  /*116bd0*/  STL.64 [R1+0x82b0], R120 ;  /* 0x0082b07801007387 */ /* 0x0003e40000100a00 */
[----:B-1----:R-:W-:-:S15]  /*116be0*/  HMMA.1688.F32.TF32 R120, R8, R128, R220 ;  /* 0x000000800878723c */ /* 0x002fde00000810dc */
[----:B------:R-:W-:Y:S04]  /*116bf0*/  STL.64 [R1+0xe20], R112 ;  /* 0x000e207001007387 */ /* 0x000fe80000100a00 */
[----:B------:R1:W-:Y:S02]  /*116c00*/  STL.64 [R1+0xe28], R114 ;  /* 0x000e287201007387 */ /* 0x0003e40000100a00 */
[----:B-1----:R-:W-:Y:S02]  /*116c10*/  HMMA.1688.F32.TF32 R112, R8, R20, R240 ;  /* 0x000000140870723c */ /* 0x002fe400000810f0 */
[----:B------:R-:W-:Y:S04]  /*116c20*/  STL.64 [R1+0x82b8], R128 ;  /* 0x0082b88001007387 */ /* 0x000fe80000100a00 */
[----:B------:R-:W-:Y:S04]  /*116c30*/  STL.64 [R1+0xe30], R120 ;  /* 0x000e307801007387 */ /* 0x000fe80000100a00 */
[----:B------:R-:W-:Y:S04]  /*116c40*/  STL.64 [R1+0xe38], R122 ;  /* 0x000e387a01007387 */ /* 0x000fe80000100a00 */
[----:B------:R-:W2:Y:S01]  /*116c50*/  LDL.LU R212, [R1+0x7d0] ;  /* 0x0007d00001d47983 */ /* 0x000ea20000300800 */
[----:B------:R-:W-:Y:S01]  /*116c60*/  MOV R79, R180 ;  /* 0x000000b4004f7202 */ /* 0x000fe20000000f00 */
[----:B------:R-:W-:-:S02]  /*116c70*/  IMAD.MOV.U32 R78, RZ, RZ, R181 ;  /* 0x000000ffff4e7224 */ /* 0x000fc400078e00b5 */
[----:B------:R-:W-:Y:S02]  /*116c80*/  IMAD.MOV.U32 R87, RZ, RZ, R164 ;  /* 0x000000ffff577224 */ /* 0x000fe400078e00a4 */
[----:B------:R-:W-:-:S03]  /*116c90*/  IMAD.MOV.U32 R86, RZ, RZ, R165 ;  /* 0x000000ffff567224 */ /* 0x000fc600078e00a5 */
        /* <DEDUP_REMOVED lines=57> */
[----:B------:R-:W-:Y:S01]  /*117030*/  STL.64 [R1+0x82c0], R20 ;  /* 0x0082c01401007387 */ /* 0x000fe20000100a00 */
[C---:B--2---:R-:W-:Y:S06]  /*117040*/  HMMA.1688.F32.TF32 R112, R8.reuse, R136, R112 ;  /* 0x000000880870723c */ /* 0x044fec0000081070 */
[----:B----4-:R-:W-:-:S15]  /*117050*/  HMMA.1688.F32.TF32 R240, R8, R144, R240 ;  /* 0x0000009008f0723c */ /* 0x010fde00000810f0 */
[----:B------:R-:W-:-:S02]  /*117060*/  NOP ;  /* 0x0000000000007918 */ /* 0x000fc40000000000 */
[----:B------:R1:W-:Y:S04]  /*117070*/  STL.64 [R1+0xe50], R112 ;  /* 0x000e507001007387 */ /* 0x0003e80000100a00 */
[----:B------:R-:W-:Y:S04]  /*117080*/  STL.64 [R1+0xe58], R114 ;  /* 0x000e587201007387 */ /* 0x000fe80000100a00 */
[----:B-1----:R-:W2:Y:S04]  /*117090*/  LDL.LU.64 R112, [R1+0x83d0] ;  /* 0x0083d00001707983 */ /* 0x002ea80000300a00 */
[----:B------:R1:W-:Y:S04]  /*1170a0*/  STL.64 [R1+0x82c8], R136 ;  /* 0x0082c88801007387 */ /* 0x0003e80000100a00 */
[----:B-1----:R-:W4:Y:S04]  /*1170b0*/  LDL.LU R136, [R1+0x1040] ;  /* 0x0010400001887983 */ /* 0x002f280000300800 */
[----:B------:R-:W4:Y:S04]  /*1170c0*/  LDL.LU R137, [R1+0x1044] ;  /* 0x0010440001897983 */ /* 0x000f280000300800 */
[----:B------:R-:W4:Y:S04]  /*1170d0*/  LDL.LU R138, [R1+0x1048] ;  /* 0x00104800018a7983 */ /* 0x000f280000300800 */
[----:B------:R-:W4:Y:S04]  /*1170e0*/  LDL.LU R139, [R1+0x104c] ;  /* 0x00104c00018b7983 */ /* 0x000f280000300800 */
[----:B------:R1:W-:Y:S04]  /*1170f0*/  STL.64 [R1+0xe60], R240 ;  /* 0x000e60f001007387 */ /* 0x0003e80000100a00 */
[----:B------:R-:W-:Y:S04]  /*117100*/  STL.64 [R1+0xe68], R242 ;  /* 0x000e68f201007387 */ /* 0x000fe80000100a00 */
[----:B-1----:R-:W2:Y:S04]  /*117110*/  LDL.LU.64 R240, [R1+0x83c8] ;  /* 0x0083c80001f07983 */ /* 0x002ea80000300a00 */
[----:B------:R1:W-:Y:S04]  /*117120*/  STL.64 [R1+0x82d0], R144 ;  /* 0x0082d09001007387 */ /* 0x0003e80000100a00 */
[----:B-1----:R-:W2:Y:S04]  /*117130*/  LDL.LU R144, [R1+0x1050] ;  /* 0x0010500001907983 */ /* 0x002ea80000300800 */
[----:B------:R-:W2:Y:S04]  /*117140*/  LDL.LU R145, [R1+0x1054] ;  /* 0x0010540001917983 */ /* 0x000ea80000300800 */
[----:B------:R-:W2:Y:S04]  /*117150*/  LDL.LU R146, [R1+0x1058] ;  /* 0x0010580001927983 */ /* 0x000ea80000300800 */
[----:B------:R-:W2:Y:S01]  /*117160*/  LDL.LU R147, [R1+0x105c] ;  /* 0x00105c0001937983 */ /* 0x000ea20000300800 */
[C---:B---3--:R-:W-:Y:S03]  /*117170*/  HMMA.1688.F32.TF32 R128, R8.reuse, R168, R128 ;  /* 0x000000a80880723c */ /* 0x048fe60000081080 */
[----:B------:R-:W-:Y:S03]  /*117180*/  STL.64 [R1+0x82d8], R152 ;  /* 0x0082d89801007387 */ /* 0x000fe60000100a00 */
[C---:B----4-:R-:W-:Y:S06]  /*117190*/  HMMA.1688.F32.TF32 R136, R8.reuse, R160, R136 ;  /* 0x000000a00888723c */ /* 0x050fec0000081088 */
[----:B--2---:R-:W-:-:S15]  /*1171a0*/  HMMA.1688.F32.TF32 R144, R8, R152, R144 ;  /* 0x000000980890723c */ /* 0x004fde0000081090 */
[----:B------:R-:W-:-:S08]  /*1171b0*/  NOP ;  /* 0x0000000000007918 */ /* 0x000fd00000000000 */
        /* <DEDUP_REMOVED lines=13> */
[----:B------:R1:W-:Y:S04]  /*117290*/  STL.64 [R1+0x12f8], R130 ;  /* 0x0012f88201007387 */ /* 0x0003e80000100a00 */
[----:B------:R-:W-:Y:S04]  /*1172a0*/  STL.64 [R1+0x82f8], R184 ;  /* 0x0082f8b801007387 */ /* 0x000fe80000100a00 */
        /* <DEDUP_REMOVED lines=30> */
[----:B--2---:R-:W-:-:S15]  /*117490*/  HMMA.1688.F32.TF32 R120, R4, R232, R220 ;  /* 0x000000e80478723c */ /* 0x004fde00000810dc */
[----:B------:R-:W-:-:S02]  /*1174a0*/  NOP ;  /* 0x0000000000007918 */ /* 0x000fc40000000000 */
[----:B------:R1:W-:Y:S04]  /*1174b0*/  STL.64 [R1+0x11f0], R128 ;  /* 0x0011f08001007387 */ /* 0x0003e80000100a00 */
[----:B------:R2:W-:Y:S04]  /*1174c0*/  STL.64 [R1+0x11f8], R130 ;  /* 0x0011f88201007387 */ /* 0x0005e80000100a00 */
[----:B------:R-:W3:Y:S04]  /*1174d0*/  LDL.LU R188, [R1+0x750] ;  /* 0x0007500001bc7983 */ /* 0x000ee80000300800 */
        /* <DEDUP_REMOVED lines=46> */
[----:B------:R-:W-:Y:S01]  /*1177c0*/  STL.64 [R1+0x8338], R228 ;  /* 0x008338e401007387 */ /* 0x000fe20000100a00 */
        /* <DEDUP_REMOVED lines=8> */
[C---:B---3--:R-:W-:Y:S06]  /*117850*/  HMMA.1688.F32.TF32 R136, R4.reuse, R228, R128 ;  /* 0x000000e40488723c */ /* 0x048fec0000081080 */
        /* <DEDUP_REMOVED lines=8> */
[----:B------:R4:W-:Y:S02]  /*1178e0*/  STL.64 [R1+0x1178], R122 ;  /* 0x0011787a01007387 */ /* 0x0009e40000100a00 */
[----:B----4-:R-:W-:-:S15]  /*1178f0*/  HMMA.1688.F32.TF32 R120, R4, R140, R164 ;  /* 0x0000008c0478723c */ /* 0x010fde00000810a4 */
        /* <DEDUP_REMOVED lines=12> */
[----:B------:R-:W-:-:S15]  /*1179c0*/  HMMA.1688.F32.TF32 R116, R4, R24, R196 ;  /* 0x000000180474723c */ /* 0x000fde00000810c4 */
[----:B------:R-:W-:-:S02]  /*1179d0*/  NOP ;  /* 0x0000000000007918 */ /* 0x000fc40000000000 */
        /* <DEDUP_REMOVED lines=8> */
[----:B------:R1:W-:Y:S02]  /*117a60*/  STL.64 [R1+0x8358], R8 ;  /* 0x0083580801007387 */ /* 0x0003e40000100a00 */
[----:B-1----:R-:W-:-:S15]  /*117a70*/  HMMA.1688.F32.TF32 R8, R4, R108, R220 ;  /* 0x0000006c0408723c */ /* 0x002fde00000810dc */
[----:B------:R-:W-:Y:S04]  /*117a80*/  STL.64 [R1+0x10b0], R12 ;  /* 0x0010b00c01007387 */ /* 0x000fe80000100a00 */
[----:B------:R1:W-:Y:S02]  /*117a90*/  STL.64 [R1+0x10b8], R14 ;  /* 0x0010b80e01007387 */ /* 0x0003e40000100a00 */
[----:B-1----:R-:W-:Y:S06]  /*117aa0*/  HMMA.1688.F32.TF32 R12, R4, R244, R212 ;  /* 0x000000f4040c723c */ /* 0x002fec00000810d4 */
[----:B------:R-:W-:Y:S01]  /*117ab0*/  STL.64 [R1+0x8368], R244 ;  /* 0x008368f401007387 */ /* 0x000fe20000100a00 */
[----:B------:R-:W-:-:S02]  /*117ac0*/  IMAD.MOV.U32 R214, RZ, RZ, R240 ;  /* 0x000000ffffd67224 */ /* 0x000fc400078e00f0 */
[----:B------:R-:W-:-:S14]  /*117ad0*/  IMAD.MOV.U32 R215, RZ, RZ, R241 ;  /* 0x000000ffffd77224 */ /* 0x000fdc00078e00f1 */
[----:B------:R-:W-:Y:S04]  /*117ae0*/  STL.64 [R1+0x1090], R12 ;  /* 0x0010900c01007387 */ /* 0x000fe80000100a00 */
[----:B------:R-:W-:Y:S04]  /*117af0*/  STL.64 [R1+0x1098], R14 ;  /* 0x0010980e01007387 */ /* 0x000fe80000100a00 */
[----:B------:R-:W2:Y:S04]  /*117b00*/  LDL.LU R212, [R1+0x680] ;  /* 0x0006800001d47983 */ /* 0x000ea80000300800 */
[----:B------:R-:W-:Y:S04]  /*117b10*/  STL.64 [R1+0x1070], R8 ;  /* 0x0010700801007387 */ /* 0x000fe80000100a00 */
[----:B------:R1:W-:Y:S04]  /*117b20*/  STL.64 [R1+0x1078], R10 ;  /* 0x0010780a01007387 */ /* 0x0003e80000100a00 */
[----:B------:R-:W2:Y:S04]  /*117b30*/  LDL.LU R213, [R1+0x684] ;  /* 0x0006840001d57983 */ /* 0x000ea80000300800 */
[----:B------:R-:W3:Y:S04]  /*117b40*/  LDL.LU R240, [R1+0x83c0] ;  /* 0x0083c00001f07983 */ /* 0x000ee80000300800 */
[----:B------:R-:W4:Y:S04]  /*117b50*/  LDL.LU R241, [R1+0x83bc] ;  /* 0x0083bc0001f17983 */ /* 0x000f280000300800 */
[----:B------:R-:W2:Y:S04]  /*117b60*/  LDL.LU R204, [R1+0x690] ;  /* 0x0006900001cc7983 */ /* 0x000ea80000300800 */
[----:B------:R-:W2:Y:S04]  /*117b70*/  LDL.LU R205, [R1+0x694] ;  /* 0x0006940001cd7983 */ /* 0x000ea80000300800 */
[----:B------:R-:W2:Y:S04]  /*117b80*/  LDL.LU R206, [R1+0x698] ;  /* 0x0006980001ce7983 */ /* 0x000ea80000300800 */
[----:B------:R-:W2:Y:S01]  /*117b90*/  LDL.LU R207, [R1+0x69c] ;  /* 0x00069c0001cf7983 */ /* 0x000ea20000300800 */
[----:B---3--:R-:W-:Y:S01]  /*117ba0*/  MOV R196, R240 ;  /* 0x000000f000c47202 */ /* 0x008fe20000000f00 */
[----:B----4-:R-:W-:-:S02]  /*117bb0*/  IMAD.MOV.U32 R197, RZ, RZ, R241 ;  /* 0x000000ffffc57224 */ /* 0x010fc400078e00f1 */
[----:B------:R-:W3:Y:S04]  /*117bc0*/  LDL.LU R240, [R1+0x83b8] ;  /* 0x0083b80001f07983 */ /* 0x000ee80000300800 */
[----:B------:R-:W4:Y:S04]  /*117bd0*/  LDL.LU R241, [R1+0x83b4] ;  /* 0x0083b40001f17983 */ /* 0x000f280000300800 */
[----:B------:R-:W2:Y:S04]  /*117be0*/  LDL.LU R198, [R1+0x6a8] ;  /* 0x0006a80001c67983 */ /* 0x000ea80000300800 */
[----:B------:R-:W2:Y:S04]  /*117bf0*/  LDL.LU R199, [R1+0x6ac] ;  /* 0x0006ac0001c77983 */ /* 0x000ea80000300800 */
[----:B------:R-:W2:Y:S04]  /*117c00*/  LDL.LU R180, [R1+0x6c0] ;  /* 0x0006c00001b47983 */ /* 0x000ea80000300800 */
[----:B------:R-:W2:Y:S01]  /*117c10*/  LDL.LU R181, [R1+0x6c4] ;  /* 0x0006c40001b57983 */ /* 0x000ea20000300800 */
[----:B---3--:R-:W-:Y:S01]  /*117c20*/  IMAD.MOV.U32 R182, RZ, RZ, R240 ;  /* 0x000000ffffb67224 */ /* 0x008fe200078e00f0 */
[----:B----4-:R-:W-:-:S02]  /*117c30*/  MOV R183, R241 ;  /* 0x000000f100b77202 */ /* 0x010fc40000000f00 */
[----:B------:R-:W3:Y:S04]  /*117c40*/  LDL.LU R240, [R1+0x83b0] ;  /* 0x0083b00001f07983 */ /* 0x000ee80000300800 */
[----:B------:R-:W4:Y:S04]  /*117c50*/  LDL.LU R241, [R1+0x83ac] ;  /* 0x0083ac0001f17983 */ /* 0x000f280000300800 */
[----:B------:R-:W2:Y:S04]  /*117c60*/  LDL.LU R172, [R1+0x6d0] ;  /* 0x0006d00001ac7983 */ /* 0x000ea80000300800 */
[----:B------:R-:W2:Y:S04]  /*117c70*/  LDL.LU R173, [R1+0x6d4] ;  /* 0x0006d40001ad7983 */ /* 0x000ea80000300800 */
[----:B------:R-:W2:Y:S04]  /*117c80*/  LDL.LU R174, [R1+0x6d8] ;  /* 0x0006d80001ae7983 */ /* 0x000ea80000300800 */
[----:B------:R-:W2:Y:S04]  /*117c90*/  LDL.LU R175, [R1+0x6dc] ;  /* 0x0006dc0001af7983 */ /* 0x000ea80000300800 */
[----:B------:R-:W2:Y:S01]  /*117ca0*/  LDL.LU R164, [R1+0x6e0] ;  /* 0x0006e00001a47983 */ /* 0x000ea20000300800 */
[----:B------:R-:W-:-:S02]  /*117cb0*/  IMAD.MOV.U32 R39, RZ, RZ, R124 ;  /* 0x000000ffff277224 */ /* 0x000fc400078e007c */
[----:B------:R-:W-:Y:S02]  /*117cc0*/  IMAD.MOV.U32 R38, RZ, RZ, R125 ;  /* 0x000000ffff267224 */ /* 0x000fe400078e007d */
[----:B------:R-:W-:Y:S01]  /*117cd0*/  IMAD.MOV.U32 R35, RZ, RZ, R132 ;  /* 0x000000ffff237224 */ /* 0x000fe200078e0084 */
[----:B------:R-:W-:Y:S02]  /*117ce0*/  MOV R34, R133 ;  /* 0x0000008500227202 */ /* 0x000fe40000000f00 */
[----:B------:R-:W-:Y:S01]  /*117cf0*/  MOV R31, R140 ;  /* 0x0000008c001f7202 */ /* 0x000fe20000000f00 */
[----:B------:R-:W-:Y:S02]  /*117d00*/  IMAD.MOV.U32 R30, RZ, RZ, R141 ;  /* 0x000000ffff1e7224 */ /* 0x000fe400078e008d */
[----:B---3--:R-:W-:Y:S02]  /*117d10*/  IMAD.MOV.U32 R166, RZ, RZ, R240 ;  /* 0x000000ffffa67224 */ /* 0x008fe400078e00f0 */
[----:B----4-:R-:W-:-:S02]  /*117d20*/  IMAD.MOV.U32 R165, RZ, RZ, R241 ;  /* 0x000000ffffa57224 */ /* 0x010fc400078e00f1 */
[----:B------:R-:W3:Y:S04]  /*117d30*/  LDL.LU R241, [R1+0x83a8] ;  /* 0x0083a80001f17983 */ /* 0x000ee80000300800 */
[----:B------:R-:W3:Y:S04]  /*117d40*/  LDL.LU R240, [R1+0x83a4] ;  /* 0x0083a40001f07983 */ /* 0x000ee80000300800 */
[----:B------:R-:W2:Y:S04]  /*117d50*/  LDL.LU R167, [R1+0x6ec] ;  /* 0x0006ec0001a77983 */ /* 0x000ea80000300800 */
[----:B------:R-:W4:Y:S04]  /*117d60*/  LDL.LU R148, [R1+0x700] ;  /* 0x0007000001947983 */ /* 0x000f280000300800 */
[----:B------:R-:W4:Y:S04]  /*117d70*/  LDL.LU R149, [R1+0x704] ;  /* 0x0007040001957983 */ /* 0x000f280000300800 */
[----:B------:R-:W4:Y:S04]  /*117d80*/  LDL.LU R150, [R1+0x708] ;  /* 0x0007080001967983 */ /* 0x000f280000300800 */
[----:B------:R-:W4:Y:S04]  /*117d90*/  LDL.LU R151, [R1+0x70c] ;  /* 0x00070c0001977983 */ /* 0x000f280000300800 */
        /* <DEDUP_REMOVED lines=55> */
[----:B------:R-:W-:Y:S01]  /*118110*/  STL.64 [R1+0x8378], R104 ;  /* 0x0083786801007387 */ /* 0x000fe20000100a00 */
[C---:B-1----:R-:W-:Y:S06]  /*118120*/  HMMA.1688.F32.TF32 R8, R4.reuse, R104, R152 ;  /* 0x000000680408723c */ /* 0x042fec0000081098 */
[----:B----4-:R-:W-:-:S15]  /*118130*/  HMMA.1688.F32.TF32 R12, R4, R100, R144 ;  /* 0x00000064040c723c */ /* 0x010fde0000081090 */
[----:B------:R-:W-:-:S02]  /*118140*/  NOP ;  /* 0x0000000000007918 */ /* 0x000fc40000000000 */
[----:B------:R-:W-:Y:S04]  /*118150*/  STL.64 [R1+0x1050], R8 ;  /* 0x0010500801007387 */ /* 0x000fe80000100a00 */
[----:B------:R2:W-:Y:S02]  /*118160*/  STL.64 [R1+0x1058], R10 ;  /* 0x0010580a01007387 */ /* 0x0005e40000100a00 */
[C---:B--2---:R-:W-:Y:S02]  /*118170*/  HMMA.1688.F32.TF32 R8, R4.reuse, R96, R136 ;  /* 0x000000600408723c */ /* 0x044fe40000081088 */
[----:B------:R-:W-:Y:S04]  /*118180*/  STL.64 [R1+0x8380], R100 ;  /* 0x0083806401007387 */ /* 0x000fe80000100a00 */
[----:B------:R-:W-:Y:S04]  /*118190*/  STL.64 [R1+0x1030], R12 ;  /* 0x0010300c01007387 */ /* 0x000fe80000100a00 */
[----:B------:R3:W-:Y:S04]  /*1181a0*/  STL.64 [R1+0x1038], R14 ;  /* 0x0010380e01007387 */ /* 0x0007e80000100a00 */
[----:B------:R-:W-:Y:S01]  /*1181b0*/  STL.64 [R1+0x8388], R96 ;  /* 0x0083886001007387 */ /* 0x000fe20000100a00 */
[C---:B---3--:R-:W-:Y:S08]  /*1181c0*/  HMMA.1688.F32.TF32 R12, R4.reuse, R92, R128 ;  /* 0x0000005c040c723c */ /* 0x048ff00000081080 */
        /* <DEDUP_REMOVED lines=10> */
[C---:B-1----:R-:W-:Y:S06]  /*118270*/  HMMA.1688.F32.TF32 R8, R4.reuse, R80, R124 ;  /* 0x000000500408723c */ /* 0x042fec000008107c */
[C---:B------:R-:W-:Y:S06]  /*118280*/  HMMA.1688.F32.TF32 R24, R4.reuse, R76, R24 ;  /* 0x0000004c0418723c */ /* 0x040fec0000081018 */
[----:B------:R-:W-:Y:S04]  /*118290*/  STL.64 [R1+0xfc0], R12 ;  /* 0x000fc00c01007387 */ /* 0x000fe80000100a00 */
[----:B------:R1:W-:Y:S02]  /*1182a0*/  STL.64 [R1+0xfc8], R14 ;  /* 0x000fc80e01007387 */ /* 0x0003e40000100a00 */
[C---:B-1----:R-:W-:Y:S05]  /*1182b0*/  HMMA.1688.F32.TF32 R12, R4.reuse, R72, R132 ;  /* 0x00000048040c723c */ /* 0x042fea0000081084 */
[----:B------:R-:W-:Y:S04]  /*1182c0*/  STL.64 [R1+0xfa0], R8 ;  /* 0x000fa00801007387 */ /* 0x000fe80000100a00 */
[----:B------:R1:W-:Y:S02]  /*1182d0*/  STL.64 [R1+0xfa8], R10 ;  /* 0x000fa80a01007387 */ /* 0x0003e40000100a00 */
[----:B-1----:R-:W-:Y:S02]  /*1182e0*/  HMMA.1688.F32.TF32 R8, R4, R68, R240 ;  /* 0x000000440408723c */ /* 0x002fe400000810f0 */
[----:B------:R-:W-:Y:S04]  /*1182f0*/  STL.64 [R1+0xf90], R24 ;  /* 0x000f901801007387 */ /* 0x000fe80000100a00 */
[----:B------:R-:W-:Y:S06]  /*118300*/  STL.64 [R1+0xf98], R26 ;  /* 0x000f981a01007387 */ /* 0x000fec0000100a00 */
[----:B------:R-:W-:Y:S04]  /*118310*/  STL.64 [R1+0xf70], R12 ;  /* 0x000f700c01007387 */ /* 0x000fe80000100a00 */
[----:B------:R1:W-:Y:S01]  /*118320*/  STL.64 [R1+0xf78], R14 ;  /* 0x000f780e01007387 */ /* 0x0003e20000100a00 */
[----:B------:R-:W-:Y:S01]  /*118330*/  IMAD.MOV.U32 R121, RZ, RZ, R90 ;  /* 0x000000ffff797224 */ /* 0x000fe200078e005a */
[----:B------:R-:W-:Y:S01]  /*118340*/  MOV R120, R91 ;  /* 0x0000005b00787202 */ /* 0x000fe20000000f00 */
[----:B------:R-:W-:Y:S01]  /*118350*/  IMAD.MOV.U32 R92, RZ, RZ, R19 ;  /* 0x000000ffff5c7224 */ /* 0x000fe200078e0013 */
[----:B------:R-:W-:-:S02]  /*118360*/  MOV R93, R18 ;  /* 0x00000012005d7202 */ /* 0x000fc40000000f00 */
[----:B------:R-:W-:Y:S01]  /*118370*/  MOV R100, R23 ;  /* 0x0000001700647202 */ /* 0x000fe20000000f00 */
[----:B------:R-:W-:Y:S02]  /*118380*/  IMAD.MOV.U32 R101, RZ, RZ, R22 ;  /* 0x000000ffff657224 */ /* 0x000fe400078e0016 */
[----:B------:R-:W-:Y:S02]  /*118390*/  IMAD.MOV.U32 R108, RZ, RZ, R47 ;  /* 0x000000ffff6c7224 */ /* 0x000fe400078e002f */
[----:B------:R-:W-:Y:S01]  /*1183a0*/  IMAD.MOV.U32 R109, RZ, RZ, R46 ;  /* 0x000000ffff6d7224 */ /* 0x000fe200078e002e */
[----:B------:R-:W-:Y:S01]  /*1183b0*/  MOV R224, R55 ;  /* 0x0000003700e07202 */ /* 0x000fe20000000f00 */
[----:B------:R-:W-:Y:S02]  /*1183c0*/  IMAD.MOV.U32 R225, RZ, RZ, R54 ;  /* 0x000000ffffe17224 */ /* 0x000fe400078e0036 */
[----:B------:R-:W-:Y:S01]  /*1183d0*/  IMAD.MOV.U32 R232, RZ, RZ, R59 ;  /* 0x000000ffffe87224 */ /* 0x000fe200078e003b */
[----:B-1----:R-:W-:Y:S01]  /*1183e0*/  HMMA.1688.F32.TF32 R12, R4, R64, R140 ;  /* 0x00000040040c723c */ /* 0x002fe2000008108c */
[----:B------:R-:W-:-:S02]  /*1183f0*/  IMAD.MOV.U32 R233, RZ, RZ, R58 ;  /* 0x000000ffffe97224 */ /* 0x000fc400078e003a */
[----:B------:R-:W-:Y:S01]  /*118400*/  IMAD.MOV.U32 R16, RZ, RZ, R63 ;  /* 0x000000ffff107224 */ /* 0x000fe200078e003f */
[----:B------:R-:W-:Y:S02]  /*118410*/  MOV R17, R62 ;  /* 0x0000003e00117202 */ /* 0x000fe40000000f00 */
[----:B------:R-:W-:Y:S01]  /*118420*/  MOV R208, R67 ;  /* 0x0000004300d07202 */ /* 0x000fe20000000f00 */
[----:B------:R-:W-:Y:S02]  /*118430*/  IMAD.MOV.U32 R209, RZ, RZ, R66 ;  /* 0x000000ffffd17224 */ /* 0x000fe400078e0042 */
[----:B------:R-:W-:Y:S01]  /*118440*/  IMAD.MOV.U32 R192, RZ, RZ, R71 ;  /* 0x000000ffffc07224 */ /* 0x000fe200078e0047 */
[----:B------:R-:W-:Y:S04]  /*118450*/  STL.64 [R1+0xf50], R8 ;  /* 0x000f500801007387 */ /* 0x000fe80000100a00 */
[----:B------:R1:W-:Y:S01]  /*118460*/  STL.64 [R1+0xf58], R10 ;  /* 0x000f580a01007387 */ /* 0x0003e20000100a00 */
[----:B------:R-:W-:-:S02]  /*118470*/  IMAD.MOV.U32 R193, RZ, RZ, R70 ;  /* 0x000000ffffc17224 */ /* 0x000fc400078e0046 */
        /* <DEDUP_REMOVED lines=8> */
[----:B------:R-:W-:Y:S04]  /*118500*/  LDS R240, [R3+UR12+0x86080] ;  /* 0x0860800c03f07984 */ /* 0x000fe80008000800 */
[----:B------:R-:W-:Y:S01]  /*118510*/  LDS R242, [R3+UR12+0x86480] ;  /* 0x0864800c03f27984 */ /* 0x000fe20008000800 */
[C---:B-1----:R-:W-:Y:S06]  /*118520*/  HMMA.1688.F32.TF32 R8, R4.reuse, R60, R148 ;  /* 0x0000003c0408723c */ /* 0x042fec0000081094 */
[C---:B------:R-:W-:Y:S01]  /*118530*/  HMMA.1688.F32.TF32 R24, R4.reuse, R56, R156 ;  /* 0x000000380418723c */ /* 0x040fe2000008109c */
[----:B------:R-:W-:Y:S04]  /*118540*/  LDS R241, [R113+UR12+0x86080] ;  /* 0x0860800c71f17984 */ /* 0x000fe80008000800 */
[----:B------:R-:W-:Y:S04]  /*118550*/  STL.64 [R1+0xf30], R12 ;  /* 0x000f300c01007387 */ /* 0x000fe80000100a00 */
[----:B------:R1:W-:Y:S04]  /*118560*/  STL.64 [R1+0xf38], R14 ;  /* 0x000f380e01007387 */ /* 0x0003e80000100a00 */
[----:B------:R-:W2:Y:S01]  /*118570*/  LDS R243, [R113+UR12+0x86480] ;  /* 0x0864800c71f37984 */ /* 0x000ea20008000800 */
        /* <DEDUP_REMOVED lines=21> */
[----:B-1----:R-:W-:Y:S10]  /*1186d0*/  HMMA.1688.F32.TF32 R8, R4, R28, R220 ;  /* 0x0000001c0408723c */ /* 0x002ff400000810dc */
[----:B------:R1:W-:Y:S04]  /*1186e0*/  STL.64 [R1+0x16a0], R24 ;  /* 0x0016a01801007387 */ /* 0x0003e80000100a00 */
[----:B------:R3:W-:Y:S04]  /*1186f0*/  STL.64 [R1+0x16a8], R26 ;  /* 0x0016a81a01007387 */ /* 0x0007e80000100a00 */
        /* <DEDUP_REMOVED lines=122> */
[C---:B---3--:R-:W-:Y:S06]  /*118ea0*/  HMMA.1688.F32.TF32 R100, R4.reuse, R100, R96 ;  /* 0x000000640464723c */ /* 0x048fec0000081060 */
[C---:B----4-:R-:W-:Y:S06]  /*118eb0*/  HMMA.1688.F32.TF32 R92, R4.reuse, R92, R88 ;  /* 0x0000005c045c723c */ /* 0x050fec0000081058 */
[C---:B--2---:R-:W-:Y:S06]  /*118ec0*/  HMMA.1688.F32.TF32 R8, R4.reuse, R8, R244 ;  /* 0x000000080408723c */ /* 0x044fec00000810f4 */
[C---:B------:R-:W-:Y:S06]  /*118ed0*/  HMMA.1688.F32.TF32 R224, R4.reuse, R224, R12 ;  /* 0x000000e004e0723c */ /* 0x040fec000008100c */
[C---:B------:R-:W-:Y:S01]  /*118ee0*/  HMMA.1688.F32.TF32 R108, R4.reuse, R108, R104 ;  /* 0x0000006c046c723c */ /* 0x040fe20000081068 */
[----:B------:R-:W2:Y:S05]  /*118ef0*/  LDL.LU.64 R88, [R1+0x8398] ;  /* 0x0083980001587983 */ /* 0x000eaa0000300a00 */
        /* <DEDUP_REMOVED lines=9> */
[----:B------:R-:W-:Y:S01]  /*118f90*/  IMAD.MOV.U32 R223, RZ, RZ, R112 ;  /* 0x000000ffffdf7224 */ /* 0x000fe200078e0070 */
[----:B------:R-:W-:Y:S04]  /*118fa0*/  LDS R247, [R113+UR12+0x86c00] ;  /* 0x086c000c71f77984 */ /* 0x000fe80008000800 */
[----:B------:R-:W-:Y:S04]  /*118fb0*/  LDS R246, [R3+UR12+0x86c00] ;  /* 0x086c000c03f67984 */ /* 0x000fe80008000800 */
[----:B------:R1:W-:Y:S04]  /*118fc0*/  STL.64 [R1+0x1670], R92 ;  /* 0x0016705c01007387 */ /* 0x0003e80000100a00 */
[----:B------:R-:W-:Y:S04]  /*118fd0*/  STL.64 [R1+0x1678], R94 ;  /* 0x0016785e01007387 */ /* 0x000fe80000100a00 */
[----:B-1----:R-:W3:Y:S04]  /*118fe0*/  LDL.LU.64 R92, [R1+0x8390] ;  /* 0x00839000015c7983 */ /* 0x002ee80000300a00 */
[----:B------:R-:W4:Y:S04]  /*118ff0*/  LDL.LU.64 R96, [R1+0x8388] ;  /* 0x0083880001607983 */ /* 0x000f280000300a00 */
[----:B------:R1:W-:Y:S04]  /*119000*/  STL.64 [R1+0x1660], R100 ;  /* 0x0016606401007387 */ /* 0x0003e80000100a00 */
[----:B------:R-:W-:Y:S04]  /*119010*/  STL.64 [R1+0x1668], R102 ;  /* 0x0016686601007387 */ /* 0x000fe80000100a00 */
[----:B-1----:R-:W2:Y:S04]  /*119020*/  LDL.LU.64 R100, [R1+0x8380] ;  /* 0x0083800001647983 */ /* 0x002ea80000300a00 */
[----:B------:R-:W3:Y:S04]  /*119030*/  LDL.LU.64 R104, [R1+0x8378] ;  /* 0x0083780001687983 */ /* 0x000ee80000300a00 */
[----:B------:R1:W-:Y:S04]  /*119040*/  STL.64 [R1+0x1650], R108 ;  /* 0x0016506c01007387 */ /* 0x0003e80000100a00 */
[----:B------:R-:W-:Y:S04]  /*119050*/  STL.64 [R1+0x1658], R110 ;  /* 0x0016586e01007387 */ /* 0x000fe80000100a00 */
[----:B-1----:R-:W4:Y:S04]  /*119060*/  LDL.LU.64 R108, [R1+0x8370] ;  /* 0x00837000016c7983 */ /* 0x002f280000300a00 */
[----:B------:R-:W2:Y:S04]  /*119070*/  LDL.LU.64 R244, [R1+0x8368] ;  /* 0x0083680001f47983 */ /* 0x000ea80000300a00 */
[----:B------:R-:W-:Y:S04]  /*119080*/  STL.64 [R1+0x1640], R8 ;  /* 0x0016400801007387 */ /* 0x000fe80000100a00 */
[----:B------:R1:W-:Y:S04]  /*119090*/  STL.64 [R1+0x1648], R10 ;  /* 0x0016480a01007387 */ /* 0x0003e80000100a00 */
[----:B-1----:R-:W3:Y:S04]  /*1190a0*/  LDL.LU.64 R10, [R1+0x8360] ;  /* 0x00836000010a7983 */ /* 0x002ee80000300a00 */
[----:B------:R-:W4:Y:S04]  /*1190b0*/  LDL.LU.64 R8, [R1+0x8358] ;  /* 0x0083580001087983 */ /* 0x000f280000300a00 */
[----:B------:R-:W2:Y:S04]  /*1190c0*/  LDL.LU.64 R14, [R1+0x8350] ;  /* 0x00835000010e7983 */ /* 0x000ea80000300a00 */
[----:B------:R-:W3:Y:S04]  /*1190d0*/  LDL.LU.64 R12, [R1+0x8348] ;  /* 0x00834800010c7983 */ /* 0x000ee80000300a00 */
[----:B------:R1:W-:Y:S04]  /*1190e0*/  STL.64 [R1+0x1630], R224 ;  /* 0x001630e001007387 */ /* 0x0003e80000100a00 */
[----:B------:R-:W-:Y:S04]  /*1190f0*/  STL.64 [R1+0x1638], R226 ;  /* 0x001638e201007387 */ /* 0x000fe80000100a00 */
[----:B-1----:R-:W4:Y:S04]  /*119100*/  LDL.LU.64 R224, [R1+0x8340] ;  /* 0x0083400001e07983 */ /* 0x002f280000300a00 */
[----:B------:R-:W4:Y:S04]  /*119110*/  LDL.LU.64 R228, [R1+0x8338] ;  /* 0x0083380001e47983 */ /* 0x000f280000300a00 */
[----:B------:R1:W-:Y:S04]  /*119120*/  STL.64 [R1+0x1620], R232 ;  /* 0x001620e801007387 */ /* 0x0003e80000100a00 */
[----:B------:R-:W-:Y:S04]  /*119130*/  STL.64 [R1+0x1628], R234 ;  /* 0x001628ea01007387 */ /* 0x000fe80000100a00 */
[----:B-1----:R-:W4:Y:S04]  /*119140*/  LDL.LU.64 R232, [R1+0x8330] ;  /* 0x0083300001e87983 */ /* 0x002f280000300a00 */
        /* <DEDUP_REMOVED lines=30> */
[----:B------:R4:W-:Y:S04]  /*119330*/  STL.64 [R1+0x15a8], R122 ;  /* 0x0015a87a01007387 */ /* 0x0009e80000100a00 */
[----:B-1----:R-:W4:Y:S01]  /*119340*/  LDL.LU.64 R120, [R1+0x82b0] ;  /* 0x0082b00001787983 */ /* 0x002f220000300a00 */
[C---:B---3--:R-:W-:Y:S06]  /*119350*/  HMMA.1688.F32.TF32 R216, R240.reuse, R216, R212 ;  /* 0x000000d8f0d8723c */ /* 0x048fec00000810d4 */
[C---:B--2---:R-:W-:Y:S06]  /*119360*/  HMMA.1688.F32.TF32 R200, R240.reuse, R200, R196 ;  /* 0x000000c8f0c8723c */ /* 0x044fec00000810c4 */
[----:B----4-:R-:W-:Y:S06]  /*119370*/  HMMA.1688.F32.TF32 R184, R240, R184, R180 ;  /* 0x000000b8f0b8723c */ /* 0x010fec00000810b4 */
[C---:B------:R-:W-:Y:S06]  /*119380*/  HMMA.1688.F32.TF32 R152, R4.reuse, R152, R148 ;  /* 0x000000980498723c */ /* 0x040fec0000081094 */
[C---:B------:R-:W-:Y:S06]  /*119390*/  HMMA.1688.F32.TF32 R136, R4.reuse, R136, R132 ;  /* 0x000000880488723c */ /* 0x040fec0000081084 */
[C---:B------:R-:W-:Y:S06]  /*1193a0*/  HMMA.1688.F32.TF32 R128, R4.reuse, R128, R124 ;  /* 0x000000800480723c */ /* 0x040fec000008107c */
[C---:B------:R-:W-:Y:S06]  /*1193b0*/  HMMA.1688.F32.TF32 R20, R4.reuse, R20, R24 ;  /* 0x000000140414723c */ /* 0x040fec0000081018 */
[C---:B------:R-:W-:Y:S01]  /*1193c0*/  HMMA.1688.F32.TF32 R120, R4.reuse, R120, R116 ;  /* 0x000000780478723c */ /* 0x040fe20000081074 */
[----:B------:R-:W2:Y:S04]  /*1193d0*/  LDL.LU.64 R118, [R1+0x82a8] ;  /* 0x0082a80001767983 */ /* 0x000ea80000300a00 */
[----:B------:R-:W2:Y:S01]  /*1193e0*/  LDL.LU.64 R116, [R1+0x82a0] ;  /* 0x0082a00001747983 */ /* 0x000ea20000300a00 */
[C---:B------:R-:W-:Y:S06]  /*1193f0*/  HMMA.1688.F32.TF32 R144, R4.reuse, R144, R140 ;  /* 0x000000900490723c */ /* 0x040fec000008108c */
[C---:B------:R-:W-:Y:S11]  /*119400*/  HMMA.1688.F32.TF32 R160, R4.reuse, R160, R156 ;  /* 0x000000a004a0723c */ /* 0x040ff6000008109c */
[----:B------:R-:W-:Y:S04]  /*119410*/  STL.64 [R1+0x1590], R120 ;  /* 0x0015907801007387 */ /* 0x000fe80000100a00 */
[----:B------:R1:W-:Y:S04]  /*119420*/  STL.64 [R1+0x1598], R122 ;  /* 0x0015987a01007387 */ /* 0x0003e80000100a00 */
[----:B-1----:R-:W3:Y:S04]  /*119430*/  LDL.LU.64 R122, [R1+0x8298] ;  /* 0x00829800017a7983 */ /* 0x002ee80000300a00 */
[----:B------:R-:W3:Y:S04]  /*119440*/  LDL.LU.64 R120, [R1+0x8290] ;  /* 0x0082900001787983 */ /* 0x000ee80000300a00 */
[----:B------:R-:W4:Y:S04]  /*119450*/  LDL.LU.64 R126, [R1+0x8288] ;  /* 0x00828800017e7983 */ /* 0x000f280000300a00 */
[----:B------:R-:W4:Y:S04]  /*119460*/  LDL.LU.64 R124, [R1+0x8280] ;  /* 0x00828000017c7983 */ /* 0x000f280000300a00 */
[----:B------:R-:W-:Y:S04]  /*119470*/  STL.64 [R1+0x13a0], R128 ;  /* 0x0013a08001007387 */ /* 0x000fe80000100a00 */
[----:B------:R1:W-:Y:S04]  /*119480*/  STL.64 [R1+0x13a8], R130 ;  /* 0x0013a88201007387 */ /* 0x0003e80000100a00 */
[----:B-1----:R-:W2:Y:S04]  /*119490*/  LDL.LU.64 R130, [R1+0x8278] ;  /* 0x0082780001827983 */ /* 0x002ea80000300a00 */
[----:B------:R-:W2:Y:S04]  /*1194a0*/  LDL.LU.64 R128, [R1+0x8270] ;  /* 0x0082700001807983 */ /* 0x000ea80000300a00 */
[----:B------:R-:W3:Y:S04]  /*1194b0*/  LDL.LU.64 R26, [R1+0x8268] ;  /* 0x00826800011a7983 */ /* 0x000ee80000300a00 */
[----:B------:R-:W3:Y:S04]  /*1194c0*/  LDL.LU.64 R24, [R1+0x8260] ;  /* 0x0082600001187983 */ /* 0x000ee80000300a00 */
[----:B------:R-:W-:Y:S04]  /*1194d0*/  STL.64 [R1+0x1390], R20 ;  /* 0x0013901401007387 */ /* 0x000fe80000100a00 */
[----:B------:R1:W-:Y:S01]  /*1194e0*/  STL.64 [R1+0x1398], R22 ;  /* 0x0013981601007387 */ /* 0x0003e20000100a00 */
[----:B------:R-:W-:Y:S03]  /*1194f0*/  HMMA.1688.F32.TF32 R4, R4, R168, R164 ;  /* 0x000000a80404723c */ /* 0x000fe600000810a4 */
[----:B-1----:R-:W4:Y:S04]  /*119500*/  LDL.LU.64 R22, [R1+0x8258] ;  /* 0x0082580001167983 */ /* 0x002f280000300a00 */
[----:B------:R-:W4:Y:S04]  /*119510*/  LDL.LU.64 R20, [R1+0x8250] ;  /* 0x0082500001147983 */ /* 0x000f280000300a00 */
[----:B------:R-:W2:Y:S04]  /*119520*/  LDL.LU.64 R134, [R1+0x8248] ;  /* 0x0082480001867983 */ /* 0x000ea80000300a00 */
[----:B------:R-:W2:Y:S04]  /*119530*/  LDL.LU.64 R132, [R1+0x8240] ;  /* 0x0082400001847983 */ /* 0x000ea80000300a00 */
[----:B------:R-:W-:Y:S04]  /*119540*/  STL.64 [R1+0x1370], R136 ;  /* 0x0013708801007387 */ /* 0x000fe80000100a00 */
[----:B------:R1:W-:Y:S01]  /*119550*/  STL.64 [R1+0x1378], R138 ;  /* 0x0013788a01007387 */ /* 0x0003e20000100a00 */
[C---:B------:R-:W-:Y:S03]  /*119560*/  HMMA.1688.F32.TF32 R176, R240.reuse, R176, R172 ;  /* 0x000000b0f0b0723c */ /* 0x040fe600000810ac */
[----:B-1----:R-:W3:Y:S04]  /*119570*/  LDL.LU.64 R138, [R1+0x8238] ;  /* 0x00823800018a7983 */ /* 0x002ee80000300a00 */
[----:B------:R-:W3:Y:S04]  /*119580*/  LDL.LU.64 R136, [R1+0x8230] ;  /* 0x0082300001887983 */ /* 0x000ee80000300a00 */
[----:B------:R-:W4:Y:S04]  /*119590*/  LDL.LU.64 R142, [R1+0x8228] ;  /* 0x00822800018e7983 */ /* 0x000f280000300a00 */
[----:B------:R-:W4:Y:S04]  /*1195a0*/  LDL.LU.64 R140, [R1+0x8220] ;  /* 0x00822000018c7983 */ /* 0x000f280000300a00 */
[----:B------:R-:W-:Y:S04]  /*1195b0*/  STL.64 [R1+0x1350], R144 ;  /* 0x0013509001007387 */ /* 0x000fe80000100a00 */
[----:B------:R1:W-:Y:S01]  /*1195c0*/  STL.64 [R1+0x1358], R146 ;  /* 0x0013589201007387 */ /* 0x0003e20000100a00 */
[C---:B------:R-:W-:Y:S03]  /*1195d0*/  HMMA.1688.F32.TF32 R192, R240.reuse, R192, R188 ;  /* 0x000000c0f0c0723c */ /* 0x040fe600000810bc */
[----:B-1----:R-:W2:Y:S04]  /*1195e0*/  LDL.LU.64 R146, [R1+0x8218] ;  /* 0x0082180001927983 */ /* 0x002ea80000300a00 */
[----:B------:R-:W2:Y:S04]  /*1195f0*/  LDL.LU.64 R144, [R1+0x8210] ;  /* 0x0082100001907983 */ /* 0x000ea80000300a00 */
[----:B------:R-:W3:Y:S04]  /*119600*/  LDL.LU.64 R150, [R1+0x8208] ;  /* 0x0082080001967983 */ /* 0x000ee80000300a00 */
[----:B------:R-:W3:Y:S04]  /*119610*/  LDL.LU.64 R148, [R1+0x8200] ;  /* 0x0082000001947983 */ /* 0x000ee80000300a00 */
[----:B------:R-:W-:Y:S04]  /*119620*/  STL.64 [R1+0x1330], R152 ;  /* 0x0013309801007387 */ /* 0x000fe80000100a00 */
[----:B------:R1:W-:Y:S04]  /*119630*/  STL.64 [R1+0x1338], R154 ;  /* 0x0013389a01007387 */ /* 0x0003e80000100a00 */
        /* <DEDUP_REMOVED lines=11> */
[----:B------:R-:W2:Y:S04]  /*1196f0*/  LDL.LU.64 R170, [R1+0x81b8] ;  /* 0x0081b80001aa7983 */ /* 0x000ea80000300a00 */
[----:B------:R-:W2:Y:S04]  /*119700*/  LDL.LU.64 R168, [R1+0x81b0] ;  /* 0x0081b00001a87983 */ /* 0x000ea80000300a00 */
[----:B------:R-:W-:Y:S04]  /*119710*/  STL.64 [R1+0xe90], R4 ;  /* 0x000e900401007387 */ /* 0x000fe80000100a00 */
[----:B------:R-:W-:Y:S04]  /*119720*/  STL.64 [R1+0xe98], R6 ;  /* 0x000e980601007387 */ /* 0x000fe80000100a00 */
        /* <DEDUP_REMOVED lines=42> */
[----:B------:R-:W4:Y:S01]  /*1199d0*/  LDL.LU.64 R16, [R1+0x80d0] ;  /* 0x0080d00001107983 */ /* 0x000f220000300a00 */
[----:B------:R-:W-:Y:S01]  /*1199e0*/  MOV R4, R15 ;  /* 0x0000000f00047202 */ /* 0x000fe20000000f00 */
[----:B------:R-:W-:-:S02]  /*1199f0*/  IMAD.MOV.U32 R5, RZ, RZ, R14 ;  /* 0x000000ffff057224 */ /* 0x000fc400078e000e */
[----:B------:R-:W2:Y:S01]  /*119a00*/  LDL.LU.64 R14, [R1+0x80c8] ;  /* 0x0080c800010e7983 */ /* 0x000ea20000300a00 */
[----:B----4-:R-:W-:Y:S03]  /*119a10*/  HMMA.1688.F32.TF32 R16, R240, R12, R16 ;  /* 0x0000000cf010723c */ /* 0x010fe60000081010 */
[----:B------:R-:W2:-:S15]  /*119a20*/  LDL.LU.64 R12, [R1+0x80c0] ;  /* 0x0080c000010c7983 */ /* 0x000e9e0000300a00 */
[----:B------:R-:W-:-:S05]  /*119a30*/  NOP ;  /* 0x0000000000007918 */ /* 0x000fca0000000000 */
[----:B------:R-:W-:Y:S04]  /*119a40*/  STL.64 [R1+0x710], R16 ;  /* 0x0007101001007387 */ /* 0x000fe80000100a00 */
[----:B------:R-:W-:Y:S04]  /*119a50*/  STL.64 [R1+0x718], R18 ;  /* 0x0007181201007387 */ /* 0x000fe80000100a00 */
[----:B------:R-:W4:Y:S01]  /*119a60*/  LDL.LU.64 R238, [R1+0x80b8] ;  /* 0x0080b80001ee7983 */ /* 0x000f220000300a00 */
[----:B--2---:R-:W-:Y:S03]  /*119a70*/  HMMA.1688.F32.TF32 R12, R240, R236, R12 ;  /* 0x000000ecf00c723c */ /* 0x004fe6000008100c */
[----:B------:R-:W4:-:S15]  /*119a80*/  LDL.LU.64 R236, [R1+0x80b0] ;  /* 0x0080b00001ec7983 */ /* 0x000f1e0000300a00 */
[----:B------:R-:W-:-:S05]  /*119a90*/  NOP ;  /* 0x0000000000007918 */ /* 0x000fca0000000000 */
[----:B------:R-:W-:Y:S04]  /*119aa0*/  STL.64 [R1+0x700], R12 ;  /* 0x0007000c01007387 */ /* 0x000fe80000100a00 */
[----:B------:R-:W-:Y:S04]  /*119ab0*/  STL.64 [R1+0x708], R14 ;  /* 0x0007080e01007387 */ /* 0x000fe80000100a00 */
        /* <DEDUP_REMOVED lines=10> */
[----:B------:R1:W-:Y:S04]  /*119b60*/  STL.64 [R1+0x6e0], R232 ;  /* 0x0006e0e801007387 */ /* 0x0003e80000100a00 */
[----:B------:R-:W-:Y:S04]  /*119b70*/  STL.64 [R1+0x6e8], R234 ;  /* 0x0006e8ea01007387 */ /* 0x000fe80000100a00 */
[----:B------:R-:W2:Y:S01]  /*119b80*/  LDL.LU.64 R226, [R1+0x8088] ;  /* 0x0080880001e27983 */ /* 0x000ea20000300a00 */
[----:B----4-:R-:W-:Y:S03]  /*119b90*/  HMMA.1688.F32.TF32 R228, R240, R224, R228 ;  /* 0x000000e0f0e4723c */ /* 0x010fe600000810e4 */
[----:B------:R-:W2:Y:S01]  /*119ba0*/  LDL.LU.64 R224, [R1+0x8080] ;  /* 0x0080800001e07983 */ /* 0x000ea20000300a00 */
[----:B-1----:R-:W-:Y:S01]  /*119bb0*/  IMAD.MOV.U32 R232, RZ, RZ, R31 ;  /* 0x000000ffffe87224 */ /* 0x002fe200078e001f */
[----:B------:R-:W-:-:S02]  /*119bc0*/  MOV R233, R30 ;  /* 0x0000001e00e97202 */ /* 0x000fc40000000f00 */
[----:B------:R-:W-:Y:S01]  /*119bd0*/  MOV R236, R35 ;  /* 0x0000002300ec7202 */ /* 0x000fe20000000f00 */
[----:B------:R-:W-:Y:S02]  /*119be0*/  IMAD.MOV.U32 R237, RZ, RZ, R34 ;  /* 0x000000ffffed7224 */ /* 0x000fe400078e0022 */
[----:B------:R-:W-:Y:S02]  /*119bf0*/  IMAD.MOV.U32 R12, RZ, RZ, R39 ;  /* 0x000000ffff0c7224 */ /* 0x000fe400078e0027 */
[----:B------:R-:W-:Y:S01]  /*119c00*/  IMAD.MOV.U32 R13, RZ, RZ, R38 ;  /* 0x000000ffff0d7224 */ /* 0x000fe200078e0026 */
[C---:B---3--:R-:W-:Y:S06]  /*119c10*/  HMMA.1688.F32.TF32 R220, R240.reuse, R232, R220 ;  /* 0x000000e8f0dc723c */ /* 0x048fec00000810dc */
[C---:B------:R-:W-:Y:S04]  /*119c20*/  HMMA.1688.F32.TF32 R216, R240.reuse, R236, R216 ;  /* 0x000000ecf0d8723c */ /* 0x040fe800000810d8 */
[----:B------:R1:W-:Y:S02]  /*119c30*/  STL.64 [R1+0x6d0], R228 ;  /* 0x0006d0e401007387 */ /* 0x0003e40000100a00 */
[----:B------:R-:W-:Y:S01]  /*119c40*/  HMMA.1688.F32.TF32 R12, R240, R12, R212 ;  /* 0x0000000cf00c723c */ /* 0x000fe200000810d4 */
[----:B------:R-:W-:Y:S01]  /*119c50*/  IMAD.MOV.U32 R16, RZ, RZ, R43 ;  /* 0x000000ffff107224 */ /* 0x000fe200078e002b */
[----:B------:R-:W-:-:S04]  /*119c60*/  MOV R17, R42 ;  /* 0x0000002a00117202 */ /* 0x000fc80000000f00 */
[C---:B------:R-:W-:Y:S01]  /*119c70*/  HMMA.1688.F32.TF32 R4, R240.reuse, R4, R204 ;  /* 0x00000004f004723c */ /* 0x040fe200000810cc */
[----:B------:R-:W-:Y:S04]  /*119c80*/  LDSM.16.M88.4 R232, [R2+UR13+0x3e180] ;  /* 0x03e1800d02e8783b */ /* 0x000fe80008000200 */
[----:B------:R-:W-:Y:S01]  /*119c90*/  LDSM.16.M88.4 R236, [R2+UR13+0x3f180] ;  /* 0x03f1800d02ec783b */ /* 0x000fe20008000200 */
[----:B-1----:R-:W-:Y:S02]  /*119ca0*/  IMAD.MOV.U32 R228, RZ, RZ, R11 ;  /* 0x000000ffffe47224 */ /* 0x002fe400078e000b */
[----:B------:R-:W-:Y:S01]  /*119cb0*/  IMAD.MOV.U32 R229, RZ, RZ, R10 ;  /* 0x000000ffffe57224 */ /* 0x000fe200078e000a */
[----:B------:R-:W-:Y:S01]  /*119cc0*/  STL.64 [R1+0x6d8], R230 ;  /* 0x0006d8e601007387 */ /* 0x000fe20000100a00 */
[C---:B------:R-:W-:Y:S03]  /*119cd0*/  HMMA.1688.F32.TF32 R16, R240.reuse, R16, R208 ;  /* 0x00000010f010723c */ /* 0x040fe600000810d0 */
[----:B------:R-:W-:Y:S04]  /*119ce0*/  LDSM.16.M88.4 R204, [R2+UR13+0x37180] ;  /* 0x0371800d02cc783b */ /* 0x000fe80008000200 */
[----:B------:R-:W-:Y:S04]  /*119cf0*/  LDSM.16.M88.4 R208, [R2+UR13+0x38180] ;  /* 0x0381800d02d0783b */ /* 0x000fe80008000200 */
[----:B------:R-:W-:Y:S01]  /*119d00*/  LDSM.16.M88.4 R212, [R2+UR13+0x39180] ;  /* 0x0391800d02d4783b */ /* 0x000fe20008000200 */
[----:B--2---:R-:W-:Y:S03]  /*119d10*/  HMMA.1688.F32.TF32 R224, R240, R228, R224 ;  /* 0x000000e4f0e0723c */ /* 0x004fe600000810e0 */
[----:B------:R-:W-:-:S15]  /*119d20*/  LDSM.16.M88.4 R228, [R2+UR13+0x3d180] ;  /* 0x03d1800d02e4783b */ /* 0x000fde0008000200 */
[----:B------:R-:W-:-:S05]  /*119d30*/  NOP ;  /* 0x0000000000007918 */ /* 0x000fca0000000000 */
        /* <DEDUP_REMOVED lines=8> */
[----:B------:R-:W-:Y:S04]  /*119dc0*/  LDSM.16.M88.4 R216, [R2+UR13+0x3a180] ;  /* 0x03a1800d02d8783b */ /* 0x000fe80008000200 */
[----:B------:R-:W-:Y:S04]  /*119dd0*/  LDSM.16.M88.4 R220, [R2+UR13+0x3b180] ;  /* 0x03b1800d02dc783b */ /* 0x000fe80008000200 */
[----:B------:R-:W-:Y:S01]  /*119de0*/  LDSM.16.M88.4 R224, [R2+UR13+0x3c180] ;  /* 0x03c1800d02e0783b */ /* 0x000fe20008000200 */
[C---:B-1----:R-:W-:Y:S06]  /*119df0*/  HMMA.1688.F32.TF32 R12, R240.reuse, R8, R200 ;  /* 0x00000008f00c723c */ /* 0x042fec00000810c8 */
[C---:B------:R-:W-:Y:S01]  /*119e00*/  HMMA.1688.F32.TF32 R8, R240.reuse, R244, R196 ;  /* 0x000000f4f008723c */ /* 0x040fe200000810c4 */
[----:B------:R-:W-:Y:S04]  /*119e10*/  STL.64 [R1+0x680], R16 ;  /* 0x0006801001007387 */ /* 0x000fe80000100a00 */
[----:B------:R-:W-:Y:S04]  /*119e20*/  STL.64 [R1+0x688], R18 ;  /* 0x0006881201007387 */ /* 0x000fe80000100a00 */
[----:B------:R-:W-:Y:S04]  /*119e30*/  STL.64 [R1+0x670], R4 ;  /* 0x0006700401007387 */ /* 0x000fe80000100a00 */
[----:B------:R1:W-:Y:S04]  /*119e40*/  STL.64 [R1+0x678], R6 ;  /* 0x0006780601007387 */ /* 0x0003e80000100a00 */
[----:B------:R-:W-:Y:S04]  /*119e50*/  LDS R245, [R113+UR12+0x86800] ;  /* 0x0868000c71f57984 */ /* 0x000fe80008000800 */
[----:B------:R-:W-:Y:S04]  /*119e60*/  LDS R244, [R3+UR12+0x86800] ;  /* 0x0868000c03f47984 */ /* 0x000fe80008000800 */
[----:B------:R-:W-:Y:S04]  /*119e70*/  LDSM.16.M88.4 R16, [R2+UR13+0x8180] ;  /* 0x0081800d0210783b */ /* 0x000fe80008000200 */
[----:B------:R-:W-:Y:S04]  /*119e80*/  LDSM.16.M88.4 R112, [R2+UR13+0x20180] ;  /* 0x0201800d0270783b */ /* 0x000fe80008000200 */
[----:B------:R-:W-:Y:S04]  /*119e90*/  LDSM.16.M88.4 R196, [R2+UR13+0x35180] ;  /* 0x0351800d02c4783b */ /* 0x000fe80008000200 */
[----:B------:R-:W-:Y:S01]  /*119ea0*/  LDSM.16.M88.4 R200, [R2+UR13+0x36180] ;  /* 0x0361800d02c8783b */ /* 0x000fe20008000200 */
[C---:B-1----:R-:W-:Y:S03]  /*119eb0*/  HMMA.1688.F32.TF32 R4, R240.reuse, R108, R192 ;  /* 0x0000006cf004723c */ /* 0x042fe600000810c0 */
        /* <DEDUP_REMOVED lines=8> */
[----:B------:R-:W-:Y:S04]  /*119f40*/  LDSM.16.M88.4 R100, [R2+UR13+0x1d180] ;  /* 0x01d1800d0264783b */ /* 0x000fe80008000200 */
[----:B------:R-:W-:Y:S04]  /*119f50*/  STL.64 [R1+0x640], R4 ;  /* 0x0006400401007387 */ /* 0x000fe80000100a00 */
[----:B------:R1:W-:Y:S04]  /*119f60*/  STL.64 [R1+0x648], R6 ;  /* 0x0006480601007387 */ /* 0x0003e80000100a00 */
        /* <DEDUP_REMOVED lines=91> */
[----:B------:R-:W-:Y:S04]  /*11a520*/  LDSM.16.M88.4 R124, [R2+UR13+0x23180] ;  /* 0x0231800d027c783b */ /* 0x000fe80008000200 */
[----:B------:R-:W-:Y:S04]  /*11a530*/  STL.64 [R1+0x4f0], R12 ;  /* 0x0004f00c01007387 */ /* 0x000fe80000100a00 */
[----:B------:R-:W-:Y:S04]  /*11a540*/  STL.64 [R1+0x4f8], R14 ;  /* 0x0004f80e01007387 */ /* 0x000fe80000100a00 */
[----:B------:R-:W-:Y:S04]  /*11a550*/  STL.64 [R1+0x4d0], R8 ;  /* 0x0004d00801007387 */ /* 0x000fe80000100a00 */
[----:B------:R-:W-:Y:S04]  /*11a560*/  STL.64 [R1+0x4d8], R10 ;  /* 0x0004d80a01007387 */ /* 0x000fe80000100a00 */
[----:B------:R-:W2:Y:S04]  /*11a570*/  LDSM.16.M88.4 R8, [R2+UR13+0x180] ;  /* 0x0001800d0208783b */ /* 0x000ea80008000200 */
[----:B------:R-:W3:Y:S01]  /*11a580*/  LDSM.16.M88.4 R12, [R2+UR13+0x1180] ;  /* 0x0011800d020c783b */ /* 0x000ee20008000200 */
[----:B-1----:R-:W-:Y:S03]  /*11a590*/  HMMA.1688.F32.TF32 R4, R240, R28, R116 ;  /* 0x0000001cf004723c */ /* 0x002fe60000081074 */
[----:B------:R-:W-:Y:S04]  /*11a5a0*/  LDSM.16.M88.4 R28, [R2+UR13+0xb180] ;  /* 0x00b1800d021c783b */ /* 0x000fe80008000200 */
[----:B------:R-:W-:-:S15]  /*11a5b0*/  LDSM.16.M88.4 R116, [R2+UR13+0x21180] ;  /* 0x0211800d0274783b */ /* 0x000fde0008000200 */
[----:B------:R-:W-:-:S01]  /*11a5c0*/  NOP ;  /* 0x0000000000007918 */ /* 0x000fc20000000000 */
[----:B------:R-:W-:Y:S04]  /*11a5d0*/  STL.64 [R1+0x4c0], R4 ;  /* 0x0004c00401007387 */ /* 0x000fe80000100a00 */
[----:B------:R-:W-:Y:S04]  /*11a5e0*/  STL.64 [R1+0x4c8], R6 ;  /* 0x0004c80601007387 */ /* 0x000fe80000100a00 */
[----:B------:R-:W1:Y:S04]  /*11a5f0*/  LDSM.16.M88.4 R4, [R2+UR13+0x2180] ;  /* 0x0021800d0204783b */ /* 0x000e680008000200 */
[----:B--2---:R-:W-:Y:S04]  /*11a600*/  STL.64 [R1+0x3b0], R8 ;  /* 0x0003b00801007387 */ /* 0x004fe80000100a00 */
[----:B------:R-:W-:Y:S04]  /*11a610*/  STL.64 [R1+0x3b8], R10 ;  /* 0x0003b80a01007387 */ /* 0x000fe80000100a00 */
[----:B------:R-:W2:Y:S04]  /*11a620*/  LDSM.16.M88.4 R8, [R2+UR13+0x3180] ;  /* 0x0031800d0208783b */ /* 0x000ea80008000200 */
[----:B---3--:R-:W-:Y:S04]  /*11a630*/  STL.64 [R1+0x3a0], R12 ;  /* 0x0003a00c01007387 */ /* 0x008fe80000100a00 */
[----:B------:R-:W-:Y:S04]  /*11a640*/  STL.64 [R1+0x3a8], R14 ;  /* 0x0003a80e01007387 */ /* 0x000fe80000100a00 */
[----:B------:R-:W3:Y:S04]  /*11a650*/  LDSM.16.M88.4 R12, [R2+UR13+0x4180] ;  /* 0x0041800d020c783b */ /* 0x000ee80008000200 */
[----:B-1----:R-:W-:Y:S04]  /*11a660*/  STL.64 [R1+0x390], R4 ;  /* 0x0003900401007387 */ /* 0x002fe80000100a00 */
[----:B------:R-:W-:Y:S04]  /*11a670*/  STL.64 [R1+0x398], R6 ;  /* 0x0003980601007387 */ /* 0x000fe80000100a00 */
[----:B------:R-:W1:Y:S04]  /*11a680*/  LDSM.16.M88.4 R4, [R2+UR13+0x5180] ;  /* 0x0051800d0204783b */ /* 0x000e680008000200 */
[----:B--2---:R-:W-:Y:S04]  /*11a690*/  STL.64 [R1+0x380], R8 ;  /* 0x0003800801007387 */ /* 0x004fe80000100a00 */
[----:B------:R-:W-:Y:S04]  /*11a6a0*/  STL.64 [R1+0x388], R10 ;  /* 0x0003880a01007387 */ /* 0x000fe80000100a00 */
[----:B---3--:R-:W-:Y:S04]  /*11a6b0*/  STL.64 [R1+0x370], R12 ;  /* 0x0003700c01007387 */ /* 0x008fe80000100a00 */
[----:B------:R-:W-:Y:S04]  /*11a6c0*/  STL.64 [R1+0x378], R14 ;  /* 0x0003780e01007387 */ /* 0x000fe80000100a00 */
[----:B------:R-:W2:Y:S04]  /*11a6d0*/  LDSM.16.M88.4 R8, [R2+UR13+0x6180] ;  /* 0x0061800d0208783b */ /* 0x000ea80008000200 */
[----:B------:R-:W3:Y:S04]  /*11a6e0*/  LDSM.16.M88.4 R12, [R2+UR13+0x7180] ;  /* 0x0071800d020c783b */ /* 0x000ee80008000200 */
        /* <DEDUP_REMOVED lines=120> */
[----:B-1----:R-:W3:Y:S04]  /*11ae70*/  LDL.LU R208, [R1+0x2a0] ;  /* 0x0002a00001d07983 */ /* 0x002ee80000300800 */
[----:B--2---:R-:W2:Y:S04]  /*11ae80*/  LDL.LU R209, [R1+0x2a4] ;  /* 0x0002a40001d17983 */ /* 0x004ea80000300800 */
[----:B----4-:R-:W4:Y:S04]  /*11ae90*/  LDL R210, [R1+0x2a8] ;  /* 0x0002a80001d27983 */ /* 0x010f280000100800 */
[----:B---3--:R-:W4:Y:S04]  /*11aea0*/  LDL R211, [R1+0x2ac] ;  /* 0x0002ac0001d37983 */ /* 0x008f280000100800 */
        /* <DEDUP_REMOVED lines=10> */
[----:B------:R-:W4:Y:S04]  /*11af50*/  LDL.LU R204, [R1+0x2c0] ;  /* 0x0002c00001cc7983 */ /* 0x000f280000300800 */
[----:B------:R-:W4:Y:S04]  /*11af60*/  LDL.LU R205, [R1+0x2c4] ;  /* 0x0002c40001cd7983 */ /* 0x000f280000300800 */
[----:B------:R1:W-:Y:S04]  /*11af70*/  STL [R1+0x87f8], R46 ;  /* 0x0087f82e01007387 */ /* 0x0003e80000100800 */
[----:B------:R1:W-:Y:S04]  /*11af80*/  STL [R1+0x87f4], R47 ;  /* 0x0087f42f01007387 */ /* 0x0003e80000100800 */
[----:B------:R-:W4:Y:S04]  /*11af90*/  LDL.LU R44, [R1+0x990] ;  /* 0x00099000012c7983 */ /* 0x000f280000300800 */
[----:B------:R-:W4:Y:S04]  /*11afa0*/  LDL.LU R45, [R1+0x994] ;  /* 0x00099400012d7983 */ /* 0x000f280000300800 */
[----:B-1----:R-:W4:Y:S04]  /*11afb0*/  LDL.LU R46, [R1+0x998] ;  /* 0x00099800012e7983 */ /* 0x002f280000300800 */
[----:B------:R-:W4:Y:S04]  /*11afc0*/  LDL.LU R47, [R1+0x99c] ;  /* 0x00099c00012f7983 */ /* 0x000f280000300800 */
[----:B------:R-:W-:Y:S04]  /*11afd0*/  STL [R1+0x87ec], R50 ;  /* 0x0087ec3201007387 */ /* 0x000fe80000100800 */
[----:B------:R-:W-:Y:S04]  /*11afe0*/  STL [R1+0x87e8], R51 ;  /* 0x0087e83301007387 */ /* 0x000fe80000100800 */
[----:B------:R-:W2:Y:S04]  /*11aff0*/  LDL.LU R48, [R1+0x2d0] ;  /* 0x0002d00001307983 */ /* 0x000ea80000300800 */
[----:B------:R-:W2:Y:S04]  /*11b000*/  LDL.LU R49, [R1+0x2d4] ;  /* 0x0002d40001317983 */ /* 0x000ea80000300800 */
[----:B------:R1:W-:Y:S04]  /*11b010*/  STL [R1+0x87d4], R55 ;  /* 0x0087d43701007387 */ /* 0x0003e80000100800 */
[----:B------:R-:W2:Y:S04]  /*11b020*/  LDL.LU R52, [R1+0x9a0] ;  /* 0x0009a00001347983 */ /* 0x000ea80000300800 */
[----:B------:R-:W2:Y:S04]  /*11b030*/  LDL.LU R53, [R1+0x9a4] ;  /* 0x0009a40001357983 */ /* 0x000ea80000300800 */
[----:B------:R-:W2:Y:S04]  /*11b040*/  LDL.LU R54, [R1+0x9a8] ;  /* 0x0009a80001367983 */ /* 0x000ea80000300800 */
[----:B-1----:R-:W2:Y:S04]  /*11b050*/  LDL.LU R55, [R1+0x9ac] ;  /* 0x0009ac0001377983 */ /* 0x002ea80000300800 */
[----:B------:R1:W-:Y:S04]  /*11b060*/  STL [R1+0x87b4], R59 ;  /* 0x0087b43b01007387 */ /* 0x0003e80000100800 */
[----:B------:R-:W3:Y:S04]  /*11b070*/  LDL.LU R56, [R1+0x9b0] ;  /* 0x0009b00001387983 */ /* 0x000ee80000300800 */
[----:B------:R-:W3:Y:S04]  /*11b080*/  LDL.LU R57, [R1+0x9b4] ;  /* 0x0009b40001397983 */ /* 0x000ee80000300800 */
[----:B------:R-:W3:Y:S04]  /*11b090*/  LDL.LU R58, [R1+0x9b8] ;  /* 0x0009b800013a7983 */ /* 0x000ee80000300800 */
[----:B-1----:R-:W3:Y:S04]  /*11b0a0*/  LDL.LU R59, [R1+0x9bc] ;  /* 0x0009bc00013b7983 */ /* 0x002ee80000300800 */
[----:B------:R-:W-:Y:S04]  /*11b0b0*/  STL [R1+0x879c], R63 ;  /* 0x00879c3f01007387 */ /* 0x000fe80000100800 */
[----:B------:R-:W4:Y:S04]  /*11b0c0*/  LDL.LU R60, [R1+0x2f0] ;  /* 0x0002f000013c7983 */ /* 0x000f280000300800 */
[----:B------:R-:W4:Y:S04]  /*11b0d0*/  LDL.LU R61, [R1+0x2f4] ;  /* 0x0002f400013d7983 */ /* 0x000f280000300800 */
[----:B------:R1:W-:Y:S04]  /*11b0e0*/  STL [R1+0x8778], R67 ;  /* 0x0087784301007387 */ /* 0x0003e80000100800 */
[----:B------:R-:W4:Y:S04]  /*11b0f0*/  LDL.LU R64, [R1+0x9c0] ;  /* 0x0009c00001407983 */ /* 0x000f280000300800 */
[----:B------:R-:W4:Y:S04]  /*11b100*/  LDL.LU R65, [R1+0x9c4] ;  /* 0x0009c40001417983 */ /* 0x000f280000300800 */
[----:B------:R-:W4:Y:S04]  /*11b110*/  LDL.LU R66, [R1+0x9c8] ;  /* 0x0009c80001427983 */ /* 0x000f280000300800 */
[----:B-1----:R-:W4:Y:S04]  /*11b120*/  LDL.LU R67, [R1+0x9cc] ;  /* 0x0009cc0001437983 */ /* 0x002f280000300800 */
        /* <DEDUP_REMOVED lines=86> */
[----:B------:R-:W3:Y:S01]  /*11b690*/  LDL.LU.64 R216, [R1+0x2e0] ;  /* 0x0002e00001d87983 */ /* 0x000ee20000300a00 */
[C---:B----4-:R-:W-:Y:S03]  /*11b6a0*/  HMMA.1688.F32.TF32 R40, R240.reuse, R60, R64 ;  /* 0x0000003cf028723c */ /* 0x050fe60000081040 */
[----:B-1----:R-:W4:Y:S03]  /*11b6b0*/  LDL.LU.64 R218, [R1+0x2e8] ;  /* 0x0002e80001da7983 */ /* 0x002f260000300a00 */
[C---:B--2---:R-:W-:Y:S01]  /*11b6c0*/  HMMA.1688.F32.TF32 R4, R240.reuse, R48, R52 ;  /* 0x00000030f004723c */ /* 0x044fe20000081034 */
        /* <DEDUP_REMOVED lines=12> */
[----:B------:R1:W-:Y:S02]  /*11b790*/  STL.64 [R1+0x4b8], R42 ;  /* 0x0004b82a01007387 */ /* 0x0003e40000100a00 */
[C---:B-1----:R-:W-:Y:S06]  /*11b7a0*/  HMMA.1688.F32.TF32 R40, R240.reuse, R204, R44 ;  /* 0x000000ccf028723c */ /* 0x042fec000008102c */
[----:B---3--:R-:W-:-:S15]  /*11b7b0*/  HMMA.1688.F32.TF32 R8, R240, R216, R56 ;  /* 0x000000d8f008723c */ /* 0x008fde0000081038 */
[----:B------:R-:W-:-:S08]  /*11b7c0*/  NOP ;  /* 0x0000000000007918 */ /* 0x000fd00000000000 */
[----:B------:R-:W-:Y:S04]  /*11b7d0*/  STL.64 [R1+0x4a0], R8 ;  /* 0x0004a00801007387 */ /* 0x000fe80000100a00 */
[----:B------:R1:W-:Y:S04]  /*11b7e0*/  STL.64 [R1+0x4a8], R10 ;  /* 0x0004a80a01007387 */ /* 0x0003e80000100a00 */
[----:B------:R-:W-:Y:S04]  /*11b7f0*/  STL.64 [R1+0x490], R4 ;  /* 0x0004900401007387 */ /* 0x000fe80000100a00 */
[----:B------:R2:W-:Y:S01]  /*11b800*/  STL.64 [R1+0x498], R6 ;  /* 0x0004980601007387 */ /* 0x0005e20000100a00 */
[C---:B-1----:R-:W-:Y:S03]  /*11b810*/  HMMA.1688.F32.TF32 R8, R240.reuse, R24, R68 ;  /* 0x00000018f008723c */ /* 0x042fe60000081044 */
[----:B------:R-:W-:Y:S04]  /*11b820*/  STL.64 [R1+0x480], R40 ;  /* 0x0004802801007387 */ /* 0x000fe80000100a00 */
[----:B------:R-:W-:Y:S01]  /*11b830*/  STL.64 [R1+0x488], R42 ;  /* 0x0004882a01007387 */ /* 0x000fe20000100a00 */
[----:B--2---:R-:W-:-:S15]  /*11b840*/  HMMA.1688.F32.TF32 R4, R240, R208, R132 ;  /* 0x000000d0f004723c */ /* 0x004fde0000081084 */
[----:B------:R-:W-:-:S08]  /*11b850*/  NOP ;  /* 0x0000000000007918 */ /* 0x000fd00000000000 */
[----:B------:R1:W-:Y:S01]  /*11b860*/  STL.64 [R1+0x460], R4 ;  /* 0x0004600401007387 */ /* 0x0003e20000100a00 */
[----:B------:R-:W-:-:S03]  /*11b870*/  MOV R135, R7 ;  /* 0x0000000700877202 */ /* 0x000fc60000000f00 */
[----:B------:R-:W-:Y:S04]  /*11b880*/  STL.64 [R1+0x470], R8 ;  /* 0x0004700801007387 */ /* 0x000fe80000100a00 */
[----:B------:R-:W-:Y:S04]  /*11b890*/  STL.64 [R1+0x478], R10 ;  /* 0x0004780a01007387 */ /* 0x000fe80000100a00 */
[----:B------:R2:W-:Y:S04]  /*11b8a0*/  STL [R1+0x468], R6 ;  /* 0x0004680601007387 */ /* 0x0005e80000100800 */
[----:B------:R-:W3:Y:S04]  /*11b8b0*/  LDL.LU R204, [R1+0x880] ;  /* 0x0008800001cc7983 */ /* 0x000ee80000300800 */
[----:B------:R-:W3:Y:S04]  /*11b8c0*/  LDL.LU R205, [R1+0x884] ;  /* 0x0008840001cd7983 */ /* 0x000ee80000300800 */
[----:B------:R-:W3:Y:S04]  /*11b8d0*/  LDL.LU R206, [R1+0x888] ;  /* 0x0008880001ce7983 */ /* 0x000ee80000300800 */
[----:B------:R-:W3:Y:S04]  /*11b8e0*/  LDL.LU R207, [R1+0x88c] ;  /* 0x00088c0001cf7983 */ /* 0x000ee80000300800 */
        /* <DEDUP_REMOVED lines=107> */
[----:B------:R1:W-:Y:S01]  /*11bfa0*/  STL [R1+0x9208], R135 ;  /* 0x0092088701007387 */ /* 0x0003e20000100800 */
[C---:B----4-:R-:W-:Y:S06]  /*11bfb0*/  HMMA.1688.F32.TF32 R4, R240.reuse, R200, R4 ;  /* 0x000000c8f004723c */ /* 0x050fec0000081004 */
[C---:B---3--:R-:W-:Y:S06]  /*11bfc0*/  HMMA.1688.F32.TF32 R72, R240.reuse, R72, R76 ;  /* 0x00000048f048723c */ /* 0x048fec000008104c */
[C---:B--2---:R-:W-:Y:S06]  /*11bfd0*/  HMMA.1688.F32.TF32 R80, R240.reuse, R80, R84 ;  /* 0x00000050f050723c */ /* 0x044fec0000081054 */
[C---:B------:R-:W-:Y:S06]  /*11bfe0*/  HMMA.1688.F32.TF32 R88, R240.reuse, R88, R92 ;  /* 0x00000058f058723c */ /* 0x040fec000008105c */
[C---:B------:R-:W-:Y:S06]  /*11bff0*/  HMMA.1688.F32.TF32 R104, R240.reuse, R104, R108 ;  /* 0x00000068f068723c */ /* 0x040fec000008106c */
[C---:B------:R-:W-:Y:S06]  /*11c000*/  HMMA.1688.F32.TF32 R144, R240.reuse, R144, R148 ;  /* 0x00000090f090723c */ /* 0x040fec0000081094 */
[C---:B------:R-:W-:Y:S06]  /*11c010*/  HMMA.1688.F32.TF32 R152, R240.reuse, R152, R156 ;  /* 0x00000098f098723c */ /* 0x040fec000008109c */
[----:B-1----:R-:W-:-:S15]  /*11c020*/  HMMA.1688.F32.TF32 R132, R240, R136, R140 ;  /* 0x00000088f084723c */ /* 0x002fde000008108c */
[----:B------:R-:W-:-:S02]  /*11c030*/  NOP ;  /* 0x0000000000007918 */ /* 0x000fc40000000000 */
[----:B------:R-:W-:Y:S04]  /*11c040*/  STL.64 [R1+0x450], R152 ;  /* 0x0004509801007387 */ /* 0x000fe80000100a00 */
[----:B------:R-:W-:Y:S01]  /*11c050*/  STL.64 [R1+0x458], R154 ;  /* 0x0004589a01007387 */ /* 0x000fe20000100a00 */
[C---:B------:R-:W-:Y:S03]  /*11c060*/  HMMA.1688.F32.TF32 R96, R240.reuse, R96, R100 ;  /* 0x00000060f060723c */ /* 0x040fe60000081064 */
[----:B------:R-:W-:Y:S04]  /*11c070*/  STL.64 [R1+0x4e0], R132 ;  /* 0x0004e08401007387 */ /* 0x000fe80000100a00 */
[----:B------:R-:W-:Y:S04]  /*11c080*/  STL.64 [R1+0x440], R144 ;  /* 0x0004409001007387 */ /* 0x000fe80000100a00 */
[----:B------:R-:W-:Y:S01]  /*11c090*/  STL.64 [R1+0x448], R146 ;  /* 0x0004489201007387 */ /* 0x000fe20000100a00 */
[C---:B------:R-:W-:Y:S03]  /*11c0a0*/  HMMA.1688.F32.TF32 R8, R240.reuse, R8, R40 ;  /* 0x00000008f008723c */ /* 0x040fe60000081028 */
[----:B------:R-:W-:Y:S03]  /*11c0b0*/  STL [R1+0x4e8], R134 ;  /* 0x0004e88601007387 */ /* 0x000fe60000100800 */
[----:B------:R-:W-:Y:S01]  /*11c0c0*/  HMMA.1688.F32.TF32 R40, R240, R192, R196 ;  /* 0x000000c0f028723c */ /* 0x000fe200000810c4 */
[----:B------:R1:W-:Y:S04]  /*11c0d0*/  STL [R1+0x920c], R135 ;  /* 0x00920c8701007387 */ /* 0x0003e80000100800 */
[----:B------:R-:W-:Y:S04]  /*11c0e0*/  STL.64 [R1+0x510], R104 ;  /* 0x0005106801007387 */ /* 0x000fe80000100a00 */
[----:B------:R-:W-:Y:S04]  /*11c0f0*/  STL.64 [R1+0x518], R106 ;  /* 0x0005186a01007387 */ /* 0x000fe80000100a00 */
[----:B------:R-:W-:Y:S04]  /*11c100*/  STL.64 [R1+0x540], R96 ;  /* 0x0005406001007387 */ /* 0x000fe80000100a00 */
[----:B------:R-:W-:Y:S01]  /*11c110*/  STL.64 [R1+0x548], R98 ;  /* 0x0005486201007387 */ /* 0x000fe20000100a00 */
[----:B-1----:R-:W-:-:S03]  /*11c120*/  IMAD.MOV.U32 R135, RZ, RZ, R11 ;  /* 0x000000ffff877224 */ /* 0x002fc600078e000b */
[----:B------:R-:W-:Y:S04]  /*11c130*/  STL.64 [R1+0x790], R88 ;  /* 0x0007905801007387 */ /* 0x000fe80000100a00 */
[----:B------:R-:W-:Y:S04]  /*11c140*/  STL.64 [R1+0x798], R90 ;  /* 0x0007985a01007387 */ /* 0x000fe80000100a00 */
[----:B------:R-:W-:Y:S04]  /*11c150*/  STL.64 [R1+0x7b0], R80 ;  /* 0x0007b05001007387 */ /* 0x000fe80000100a00 */
[----:B------:R-:W-:Y:S04]  /*11c160*/  STL.64 [R1+0x7b8], R82 ;  /* 0x0007b85201007387 */ /* 0x000fe80000100a00 */
[----:B------:R-:W-:Y:S04]  /*11c170*/  STL.64 [R1+0x7f0], R8 ;  /* 0x0007f00801007387 */ /* 0x000fe80000100a00 */
[----:B------:R-:W-:Y:S04]  /*11c180*/  STL.64 [R1+0x7d0], R72 ;  /* 0x0007d04801007387 */ /* 0x000fe80000100a00 */
[----:B------:R-:W-:Y:S04]  /*11c190*/  STL.64 [R1+0x7d8], R74 ;  /* 0x0007d84a01007387 */ /* 0x000fe80000100a00 */
[----:B------:R1:W-:Y:S01]  /*11c1a0*/  STL [R1+0x7f8], R10 ;  /* 0x0007f80a01007387 */ /* 0x0003e20000100800 */
[----:B------:R-:W-:Y:S01]  /*11c1b0*/  MOV R59, R46 ;  /* 0x0000002e003b7202 */ /* 0x000fe20000000f00 */
[----:B------:R-:W-:-:S02]  /*11c1c0*/  IMAD.MOV.U32 R58, RZ, RZ, R47 ;  /* 0x000000ffff3a7224 */ /* 0x000fc400078e002f */
        /* <DEDUP_REMOVED lines=8> */
[----:B------:R1:W-:Y:S04]  /*11c250*/  STL.64 [R1+0x858], R10 ;  /* 0x0008580a01007387 */ /* 0x0003e80000100a00 */
[----:B------:R-:W-:Y:S04]  /*11c260*/  STL.64 [R1+0x870], R4 ;  /* 0x0008700401007387 */ /* 0x000fe80000100a00 */
[----:B------:R2:W-:Y:S01]  /*11c270*/  STL.64 [R1+0x878], R6 ;  /* 0x0008780601007387 */ /* 0x0005e20000100a00 */
[C---:B-1----:R-:W-:Y:S03]  /*11c280*/  HMMA.1688.F32.TF32 R8, R240.reuse, R64, R112 ;  /* 0x00000040f008723c */ /* 0x042fe60000081070 */
[----:B------:R-:W-:Y:S04]  /*11c290*/  STL.64 [R1+0x890], R40 ;  /* 0x0008902801007387 */ /* 0x000fe80000100a00 */
[----:B------:R-:W-:Y:S01]  /*11c2a0*/  STL.64 [R1+0x898], R42 ;  /* 0x0008982a01007387 */ /* 0x000fe20000100a00 */
[----:B--2---:R-:W-:Y:S01]  /*11c2b0*/  HMMA.1688.F32.TF32 R4, R240, R56, R60 ;  /* 0x00000038f004723c */ /* 0x004fe2000008103c */
[----:B------:R-:W-:-:S02]  /*11c2c0*/  IMAD.MOV.U32 R2, RZ, RZ, R219 ;  /* 0x000000ffff027224 */ /* 0x000fc400078e00db */
[----:B------:R-:W-:Y:S04]  /*11c2d0*/  LDS R240, [R3+UR12+0x86880] ;  /* 0x0868800c03f07984 */ /* 0x000fe80008000800 */
[----:B------:R-:W-:Y:S08]  /*11c2e0*/  LDS R242, [R3+UR12+0x86c80] ;  /* 0x086c800c03f27984 */ /* 0x000ff00008000800 */
[----:B------:R-:W-:Y:S04]  /*11c2f0*/  STL.64 [R1+0x8c0], R8 ;  /* 0x0008c00801007387 */ /* 0x000fe80000100a00 */
[----:B------:R1:W-:Y:S04]  /*11c300*/  STL.64 [R1+0x8c8], R10 ;  /* 0x0008c80a01007387 */ /* 0x0003e80000100a00 */
[----:B------:R-:W-:Y:S01]  /*11c310*/  STL [R1+0x8b0], R4 ;  /* 0x0008b00401007387 */ /* 0x000fe20000100800 */
[----:B------:R-:W-:Y:S01]  /*11c320*/  MOV R248, R6 ;  /* 0x0000000600f87202 */ /* 0x000fe20000000f00 */
[----:B------:R-:W-:-:S02]  /*11c330*/  IMAD.MOV.U32 R63, RZ, RZ, R7 ;  /* 0x000000ffff3f7224 */ /* 0x000fc400078e0007 */
[----:B------:R-:W-:Y:S01]  /*11c340*/  IMAD.MOV.U32 R249, RZ, RZ, R5 ;  /* 0x000000fffff97224 */ /* 0x000fe200078e0005 */
[----:B-1----:R-:W-:Y:S07]  /*11c350*/  HMMA.1688.F32.TF32 R8, R244, R54, R204 ;  /* 0x00000036f408723c */ /* 0x002fee00000810cc */
[----:B------:R-:W-:Y:S01]  /*11c360*/  IMAD.MOV.U32 R207, RZ, RZ, R54 ;  /* 0x000000ffffcf7224 */ /* 0x000fe200078e0036 */
[----:B------:R-:W-:Y:S01]  /*11c370*/  MOV R206, R55 ;  /* 0x0000003700ce7202 */ /* 0x000fe20000000f00 */
[----:B------:R-:W-:Y:S01]  /*11c380*/  IMAD.MOV.U32 R55, RZ, RZ, R26 ;  /* 0x000000ffff377224 */ /* 0x000fe200078e001a */
[----:B------:R-:W-:-:S13]  /*11c390*/  MOV R54, R27 ;  /* 0x0000001b00367202 */ /* 0x000fda0000000f00 */
[----:B------:R1:W-:Y:S01]  /*11c3a0*/  STL.64 [R1+0xae0], R8 ;  /* 0x000ae00801007387 */ /* 0x0003e20000100a00 */
[----:B------:R-:W-:Y:S02]  /*11c3b0*/  IMAD.MOV.U32 R7, RZ, RZ, R10 ;  /* 0x000000ffff077224 */ /* 0x000fe400078e000a */
[----:B------:R-:W-:Y:S02]  /*11c3c0*/  IMAD.MOV.U32 R6, RZ, RZ, R11 ;  /* 0x000000ffff067224 */ /* 0x000fe400078e000b */
[----:B-1----:R-:W-:-:S15]  /*11c3d0*/  HMMA.1688.F32.TF32 R8, R244, R46, R48 ;  /* 0x0000002ef408723c */ /* 0x002fde0000081030 */
[----:B------:R-:W-:-:S08]  /*11c3e0*/  NOP ;  /* 0x0000000000007918 */ /* 0x000fd00000000000 */
[----:B------:R-:W-:Y:S04]  /*11c3f0*/  STL.64 [R1+0xad0], R8 ;  /* 0x000ad00801007387 */ /* 0x000fe80000100a00 */
[----:B------:R1:W-:Y:S02]  /*11c400*/  STL.64 [R1+0xad8], R10 ;  /* 0x000ad80a01007387 */ /* 0x0003e40000100a00 */
[----:B-1----:R-:W-:-:S15]  /*11c410*/  HMMA.1688.F32.TF32 R8, R244, R26, R68 ;  /* 0x0000001af408723c */ /* 0x002fde0000081044 */
[----:B------:R-:W-:-:S08]  /*11c420*/  NOP ;  /* 0x0000000000007918 */ /* 0x000fd00000000000 */
[----:B------:R-:W-:Y:S01]  /*11c430*/  STL.64 [R1+0xac0], R8 ;  /* 0x000ac00801007387 */ /* 0x000fe20000100a00 */
[----:B------:R-:W-:Y:S02]  /*11c440*/  IMAD.MOV.U32 R229, RZ, RZ, R10 ;  /* 0x000000ffffe57224 */ /* 0x000fe400078e000a */
[----:B------:R-:W-:Y:S01]  /*11c450*/  IMAD.MOV.U32 R224, RZ, RZ, R11 ;  /* 0x000000ffffe07224 */ /* 0x000fe200078e000b */
[----:B------:R-:W2:Y:S04]  /*11c460*/  LDL R130, [R1+0x198] ;  /* 0x0001980001827983 */ /* 0x000ea80000100800 */
[----:B------:R-:W2:Y:S04]  /*11c470*/  LDL R131, [R1+0x19c] ;  /* 0x00019c0001837983 */ /* 0x000ea80000100800 */
[----:B------:R-:W2:Y:S04]  /*11c480*/  LDL.LU R184, [R1+0xa50] ;  /* 0x000a500001b87983 */ /* 0x000ea80000300800 */
[----:B------:R-:W2:Y:S04]  /*11c490*/  LDL.LU R185, [R1+0xa54] ;  /* 0x000a540001b97983 */ /* 0x000ea80000300800 */
[----:B------:R-:W2:Y:S04]  /*11c4a0*/  LDL.LU R186, [R1+0xa58] ;  /* 0x000a580001ba7983 */ /* 0x000ea80000300800 */
[----:B------:R-:W2:Y:S04]  /*11c4b0*/  LDL.LU R187, [R1+0xa5c] ;  /* 0x000a5c0001bb7983 */ /* 0x000ea80000300800 */
[----:B------:R-:W3:Y:S04]  /*11c4c0*/  LDL R190, [R1+0x1a8] ;  /* 0x0001a80001be7983 */ /* 0x000ee80000100800 */
[----:B------:R-:W3:Y:S04]  /*11c4d0*/  LDL R191, [R1+0x1ac] ;  /* 0x0001ac0001bf7983 */ /* 0x000ee80000100800 */
        /* <DEDUP_REMOVED lines=8> */
[----:B------:R-:W2:Y:S04]  /*11c560*/  LDL.64 R202, [R1+0x408] ;  /* 0x0004080001ca7983 */ /* 0x000ea80000100a00 */
[----:B------:R-:W3:Y:S04]  /*11c570*/  LDL.LU R68, [R1+0xa00] ;  /* 0x000a000001447983 */ /* 0x000ee80000300800 */
[----:B------:R-:W3:Y:S04]  /*11c580*/  LDL.LU R69, [R1+0xa04] ;  /* 0x000a040001457983 */ /* 0x000ee80000300800 */
[----:B------:R-:W3:Y:S04]  /*11c590*/  LDL.LU R70, [R1+0xa08] ;  /* 0x000a080001467983 */ /* 0x000ee80000300800 */
[----:B------:R-:W3:Y:S04]  /*11c5a0*/  LDL.LU R71, [R1+0xa0c] ;  /* 0x000a0c0001477983 */ /* 0x000ee80000300800 */
[----:B------:R-:W3:Y:S04]  /*11c5b0*/  LDL.64 R122, [R1+0x3f8] ;  /* 0x0003f800017a7983 */ /* 0x000ee80000100a00 */
[----:B------:R-:W4:Y:S04]  /*11c5c0*/  LDL.LU R48, [R1+0xa10] ;  /* 0x000a100001307983 */ /* 0x000f280000300800 */
[----:B------:R-:W4:Y:S04]  /*11c5d0*/  LDL.LU R49, [R1+0xa14] ;  /* 0x000a140001317983 */ /* 0x000f280000300800 */
[----:B------:R-:W4:Y:S04]  /*11c5e0*/  LDL.LU R50, [R1+0xa18] ;  /* 0x000a180001327983 */ /* 0x000f280000300800 */
[----:B------:R-:W4:Y:S04]  /*11c5f0*/  LDL.LU R51, [R1+0xa1c] ;  /* 0x000a1c0001337983 */ /* 0x000f280000300800 */
[----:B------:R-:W4:Y:S04]  /*11c600*/  LDL.LU.64 R26, [R1+0x3e8] ;  /* 0x0003e800011a7983 */ /* 0x000f280000300a00 */
[----:B------:R-:W4:Y:S04]  /*11c610*/  LDL R74, [R1+0x3d8] ;  /* 0x0003d800014a7983 */ /* 0x000f280000100800 */
[----:B------:R-:W4:Y:S04]  /*11c620*/  LDL R75, [R1+0x3dc] ;  /* 0x0003dc00014b7983 */ /* 0x000f280000100800 */
        /* <DEDUP_REMOVED lines=19> */
[----:B--2---:R-:W-:Y:S07]  /*11c760*/  HMMA.1688.F32.TF32 R80, R244, R202, R64 ;  /* 0x000000caf450723c */ /* 0x004fee0000081040 */
[----:B------:R-:W-:Y:S01]  /*11c770*/  IMAD.MOV.U32 R66, RZ, RZ, R203 ;  /* 0x000000ffff427224 */ /* 0x000fe200078e00cb */
[----:B------:R-:W-:-:S15]  /*11c780*/  MOV R67, R202 ;  /* 0x000000ca00437202 */ /* 0x000fde0000000f00 */
[----:B------:R-:W-:-:S01]  /*11c790*/  NOP ;  /* 0x0000000000007918 */ /* 0x000fc20000000000 */
[----:B------:R-:W-:Y:S01]  /*11c7a0*/  IMAD.MOV.U32 R203, RZ, RZ, R80 ;  /* 0x000000ffffcb7224 */ /* 0x000fe200078e0050 */
[----:B------:R-:W-:Y:S01]  /*11c7b0*/  MOV R11, R81 ;  /* 0x00000051000b7202 */ /* 0x000fe20000000f00 */
[----:B------:R-:W-:Y:S02]  /*11c7c0*/  IMAD.MOV.U32 R10, RZ, RZ, R82 ;  /* 0x000000ffff0a7224 */ /* 0x000fe400078e0052 */
[----:B------:R-:W-:Y:S02]  /*11c7d0*/  IMAD.MOV.U32 R0, RZ, RZ, R83 ;  /* 0x000000ffff007224 */ /* 0x000fe400078e0053 */
[C---:B---3--:R-:W-:Y:S07]  /*11c7e0*/  HMMA.1688.F32.TF32 R80, R244.reuse, R122, R68 ;  /* 0x0000007af450723c */ /* 0x048fee0000081044 */
[----:B------:R-:W-:Y:S01]  /*11c7f0*/  IMAD.MOV.U32 R70, RZ, RZ, R123 ;  /* 0x000000ffff467224 */ /* 0x000fe200078e007b */
[----:B------:R-:W-:Y:S01]  /*11c800*/  MOV R71, R122 ;  /* 0x0000007a00477202 */ /* 0x000fe20000000f00 */
[----:B----4-:R-:W-:Y:S06]  /*11c810*/  HMMA.1688.F32.TF32 R48, R244, R26, R48 ;  /* 0x0000001af430723c */ /* 0x010fec0000081030 */
[----:B------:R-:W-:Y:S01]  /*11c820*/  IMAD.MOV.U32 R182, RZ, RZ, R26 ;  /* 0x000000ffffb67224 */ /* 0x000fe200078e001a */
[----:B------:R-:W-:-:S07]  /*11c830*/  MOV R123, R27 ;  /* 0x0000001b007b7202 */ /* 0x000fce0000000f00 */
[----:B------:R-:W-:Y:S04]  /*11c840*/  STL.64 [R1+0xaa0], R80 ;  /* 0x000aa05001007387 */ /* 0x000fe80000100a00 */
[----:B------:R-:W-:Y:S05]  /*11c850*/  STL.64 [R1+0xaa8], R82 ;  /* 0x000aa85201007387 */ /* 0x000fea0000100a00 */
[----:B------:R-:W-:Y:S04]  /*11c860*/  STL.64 [R1+0xa90], R48 ;  /* 0x000a903001007387 */ /* 0x000fe80000100a00 */
[----:B------:R1:W-:Y:S04]  /*11c870*/  STL.64 [R1+0xa98], R50 ;  /* 0x000a983201007387 */ /* 0x0003e80000100a00 */
[----:B------:R-:W2:Y:S04]  /*11c880*/  LDL.LU R24, [R1+0xb10] ;  /* 0x000b100001187983 */ /* 0x000ea80000300800 */
[----:B------:R-:W2:Y:S04]  /*11c890*/  LDL.LU R25, [R1+0xb14] ;  /* 0x000b140001197983 */ /* 0x000ea80000300800 */
[----:B------:R-:W2:Y:S04]  /*11c8a0*/  LDL.LU R26, [R1+0xb18] ;  /* 0x000b1800011a7983 */ /* 0x000ea80000300800 */
[----:B------:R-:W2:Y:S04]  /*11c8b0*/  LDL.LU R27, [R1+0xb1c] ;  /* 0x000b1c00011b7983 */ /* 0x000ea80000300800 */
[----:B-1----:R-:W2:Y:S01]  /*11c8c0*/  LDL.LU.64 R50, [R1+0x168] ;  /* 0x0001680001327983 */ /* 0x002ea20000300a00 */
[C---:B------:R-:W-:Y:S06]  /*11c8d0*/  HMMA.1688.F32.TF32 R76, R244.reuse, R74, R76 ;  /* 0x0000004af44c723c */ /* 0x040fec000008104c */
[----:B------:R-:W-:Y:S07]  /*11c8e0*/  HMMA.1688.F32.TF32 R72, R244, R42, R192 ;  /* 0x0000002af448723c */ /* 0x000fee00000810c0 */
[----:B------:R-:W-:-:S02]  /*11c8f0*/  IMAD.MOV.U32 R195, RZ, RZ, R42 ;  /* 0x000000ffffc37224 */ /* 0x000fc400078e002a */
[----:B------:R-:W-:Y:S02]  /*11c900*/  IMAD.MOV.U32 R194, RZ, RZ, R43 ;  /* 0x000000ffffc27224 */ /* 0x000fe400078e002b */
[C---:B------:R-:W-:Y:S06]  /*11c910*/  HMMA.1688.F32.TF32 R40, R244.reuse, R130, R184 ;  /* 0x00000082f428723c */ /* 0x040fec00000810b8 */
[----:B------:R-:W-:Y:S04]  /*11c920*/  STL.64 [R1+0xa80], R76 ;  /* 0x000a804c01007387 */ /* 0x000fe80000100a00 */
[----:B------:R-:W-:Y:S04]  /*11c930*/  STL.64 [R1+0xa88], R78 ;  /* 0x000a884e01007387 */ /* 0x000fe80000100a00 */
[----:B------:R-:W-:Y:S04]  /*11c940*/  STL.64 [R1+0xa70], R72 ;  /* 0x000a704801007387 */ /* 0x000fe80000100a00 */
[----:B------:R1:W-:Y:S05]  /*11c950*/  STL.64 [R1+0xa78], R74 ;  /* 0x000a784a01007387 */ /* 0x0003ea0000100a00 */
[----:B------:R-:W-:Y:S01]  /*11c960*/  STL.64 [R1+0xa50], R40 ;  /* 0x000a502801007387 */ /* 0x000fe20000100a00 */
[----:B------:R-:W-:Y:S01]  /*11c970*/  MOV R4, R43 ;  /* 0x0000002b00047202 */ /* 0x000fe20000000f00 */
[----:B-1----:R-:W-:-:S15]  /*11c980*/  HMMA.1688.F32.TF32 R72, R244, R190, R196 ;  /* 0x000000bef448723c */ /* 0x002fde00000810c4 */
[----:B------:R-:W-:-:S08]  /*11c990*/  NOP ;  /* 0x0000000000007918 */ /* 0x000fd00000000000 */
[----:B------:R-:W-:Y:S04]  /*11c9a0*/  STL.64 [R1+0xa60], R72 ;  /* 0x000a604801007387 */ /* 0x000fe80000100a00 */
[----:B------:R-:W-:Y:S04]  /*11c9b0*/  STL.64 [R1+0xa68], R74 ;  /* 0x000a684a01007387 */ /* 0x000fe80000100a00 */
[----:B------:R1:W-:Y:S02]  /*11c9c0*/  STL [R1+0xa58], R42 ;  /* 0x000a582a01007387 */ /* 0x0003e40000100800 */
[----:B-1----:R-:W-:Y:S07]  /*11c9d0*/  HMMA.1688.F32.TF32 R40, R244, R46, R116 ;  /* 0x0000002ef428723c */ /* 0x002fee0000081074 */
[----:B------:R-:W-:-:S02]  /*11c9e0*/  IMAD.MOV.U32 R118, RZ, RZ, R46 ;  /* 0x000000ffff767224 */ /* 0x000fc400078e002e */
[----:B------:R-:W-:-:S14]  /*11c9f0*/  IMAD.MOV.U32 R119, RZ, RZ, R47 ;  /* 0x000000ffff777224 */ /* 0x000fdc00078e002f */
[----:B------:R-:W-:Y:S04]  /*11ca00*/  STL.64 [R1+0xa40], R40 ;  /* 0x000a402801007387 */ /* 0x000fe80000100a00 */
[----:B------:R1:W-:Y:S04]  /*11ca10*/  STL.64 [R1+0xa48], R42 ;  /* 0x000a482a01007387 */ /* 0x0003e80000100a00 */
[----:B------:R-:W3:Y:S04]  /*11ca20*/  LDL.LU R44, [R1+0xb20] ;  /* 0x000b2000012c7983 */ /* 0x000ee80000300800 */
[----:B------:R-:W3:Y:S04]  /*11ca30*/  LDL.LU R45, [R1+0xb24] ;  /* 0x000b2400012d7983 */ /* 0x000ee80000300800 */
[----:B------:R-:W3:Y:S04]  /*11ca40*/  LDL.LU R46, [R1+0xb28] ;  /* 0x000b2800012e7983 */ /* 0x000ee80000300800 */
[----:B------:R-:W3:Y:S04]  /*11ca50*/  LDL.LU R47, [R1+0xb2c] ;  /* 0x000b2c00012f7983 */ /* 0x000ee80000300800 */
[----:B------:R-:W3:Y:S01]  /*11ca60*/  LDL.LU.64 R190, [R1+0x158] ;  /* 0x0001580001be7983 */ /* 0x000ee20000300a00 */
[----:B-1----:R-:W-:Y:S06]  /*11ca70*/  HMMA.1688.F32.TF32 R40, R244, R114, R124 ;  /* 0x00000072f428723c */ /* 0x002fec000008107c */
[----:B------:R-:W-:Y:S01]  /*11ca80*/  MOV R187, R114 ;  /* 0x0000007200bb7202 */ /* 0x000fe20000000f00 */
[----:B------:R-:W-:Y:S01]  /*11ca90*/  IMAD.MOV.U32 R183, RZ, RZ, R115 ;  /* 0x000000ffffb77224 */ /* 0x000fe200078e0073 */
[----:B------:R-:W4:Y:S04]  /*11caa0*/  LDL R126, [R1+0x148] ;  /* 0x00014800017e7983 */ /* 0x000f280000100800 */
[----:B------:R-:W4:Y:S04]  /*11cab0*/  LDL R127, [R1+0x14c] ;  /* 0x00014c00017f7983 */ /* 0x000f280000100800 */
[----:B------:R-:W4:Y:S04]  /*11cac0*/  LDL.LU R128, [R1+0xb30] ;  /* 0x000b300001807983 */ /* 0x000f280000300800 */
[----:B------:R-:W4:Y:S04]  /*11cad0*/  LDL.LU R129, [R1+0xb34] ;  /* 0x000b340001817983 */ /* 0x000f280000300800 */
[----:B------:R-:W4:Y:S04]  /*11cae0*/  LDL.LU R130, [R1+0xb38] ;  /* 0x000b380001827983 */ /* 0x000f280000300800 */
[----:B------:R-:W4:Y:S01]  /*11caf0*/  LDL.LU R131, [R1+0xb3c] ;  /* 0x000b3c0001837983 */ /* 0x000f220000300800 */
[----:B------:R-:W-:Y:S01]  /*11cb00*/  IMAD.MOV.U32 R5, RZ, RZ, R40 ;  /* 0x000000ffff057224 */ /* 0x000fe200078e0028 */
[----:B------:R-:W-:Y:S01]  /*11cb10*/  MOV R8, R41 ;  /* 0x0000002900087202 */ /* 0x000fe20000000f00 */
[----:B------:R-:W-:-:S02]  /*11cb20*/  IMAD.MOV.U32 R199, RZ, RZ, R42 ;  /* 0x000000ffffc77224 */ /* 0x000fc400078e002a */
[----:B------:R-:W-:Y:S01]  /*11cb30*/  IMAD.MOV.U32 R198, RZ, RZ, R43 ;  /* 0x000000ffffc67224 */ /* 0x000fe200078e002b */
[----:B------:R-:W-:Y:S04]  /*11cb40*/  STL.64 [R1+0x8eb0], R4 ;  /* 0x008eb00401007387 */ /* 0x000fe80000100a00 */
[----:B------:R3:W-:Y:S01]  /*11cb50*/  STL.64 [R1+0x8eb8], R6 ;  /* 0x008eb80601007387 */ /* 0x0007e20000100a00 */
[----:B--2---:R-:W-:Y:S07]  /*11cb60*/  HMMA.1688.F32.TF32 R40, R244, R50, R24 ;  /* 0x00000032f428723c */ /* 0x004fee0000081018 */
[----:B------:R-:W-:Y:S01]  /*11cb70*/  MOV R27, R50 ;  /* 0x00000032001b7202 */ /* 0x000fe20000000f00 */
[----:B------:R-:W-:Y:S01]  /*11cb80*/  IMAD.MOV.U32 R26, RZ, RZ, R51 ;  /* 0x000000ffff1a7224 */ /* 0x000fe200078e0033 */
        /* <DEDUP_REMOVED lines=8> */
[----:B------:R-:W-:-:S03]  /*11cc10*/  IMAD.MOV.U32 R9, RZ, RZ, R40 ;  /* 0x000000ffff097224 */ /* 0x000fc600078e0028 */
[----:B------:R-:W-:Y:S04]  /*11cc20*/  STL.64 [R1+0x9160], R24 ;  /* 0x0091601801007387 */ /* 0x000fe80000100a00 */
[----:B------:R-:W-:Y:S04]  /*11cc30*/  STL.64 [R1+0x8ec8], R10 ;  /* 0x008ec80a01007387 */ /* 0x000fe80000100a00 */
[----:B------:R-:W-:Y:S04]  /*11cc40*/  STL.64 [R1+0x8ec0], R8 ;  /* 0x008ec00801007387 */ /* 0x000fe80000100a00 */
[----:B------:R-:W2:Y:S04]  /*11cc50*/  LDL.LU R188, [R1+0xb50] ;  /* 0x000b500001bc7983 */ /* 0x000ea80000300800 */
[----:B------:R-:W2:Y:S01]  /*11cc60*/  LDL.LU R189, [R1+0xb54] ;  /* 0x000b540001bd7983 */ /* 0x000ea20000300800 */
[----:B---3--:R-:W-:Y:S07]  /*11cc70*/  HMMA.1688.F32.TF32 R4, R244, R190, R44 ;  /* 0x000000bef404723c */ /* 0x008fee000008102c */
[----:B------:R-:W-:Y:S01]  /*11cc80*/  MOV R46, R190 ;  /* 0x000000be002e7202 */ /* 0x000fe20000000f00 */
[----:B------:R-:W-:Y:S01]  /*11cc90*/  IMAD.MOV.U32 R47, RZ, RZ, R191 ;  /* 0x000000ffff2f7224 */ /* 0x000fe200078e00bf */
[----:B------:R-:W3:Y:S04]  /*11cca0*/  LDL.LU R190, [R1+0xb58] ;  /* 0x000b580001be7983 */ /* 0x000ee80000300800 */
[----:B------:R-:W3:Y:S04]  /*11ccb0*/  LDL.LU R191, [R1+0xb5c] ;  /* 0x000b5c0001bf7983 */ /* 0x000ee80000300800 */
[----:B------:R-:W3:Y:S07]  /*11ccc0*/  LDL.LU.64 R74, [R1+0x128] ;  /* 0x00012800014a7983 */ /* 0x000eee0000300a00 */
[----:B------:R-:W-:Y:S01]  /*11ccd0*/  IMAD.MOV.U32 R31, RZ, RZ, R4 ;  /* 0x000000ffff1f7224 */ /* 0x000fe200078e0004 */
[----:B------:R-:W-:Y:S01]  /*11cce0*/  MOV R30, R5 ;  /* 0x00000005001e7202 */ /* 0x000fe20000000f00 */
[----:B------:R-:W-:-:S02]  /*11ccf0*/  IMAD.MOV.U32 R23, RZ, RZ, R6 ;  /* 0x000000ffff177224 */ /* 0x000fc400078e0006 */
[----:B------:R-:W-:Y:S02]  /*11cd00*/  IMAD.MOV.U32 R22, RZ, RZ, R7 ;  /* 0x000000ffff167224 */ /* 0x000fe400078e0007 */
[----:B----4-:R-:W-:Y:S03]  /*11cd10*/  HMMA.1688.F32.TF32 R4, R244, R126, R128 ;  /* 0x0000007ef404723c */ /* 0x010fe60000081080 */
[----:B------:R-:W-:Y:S04]  /*11cd20*/  STL.64 [R1+0x8d68], R22 ;  /* 0x008d681601007387 */ /* 0x000fe80000100a00 */
[----:B------:R-:W-:Y:S04]  /*11cd30*/  STL.64 [R1+0x8d60], R20 ;  /* 0x008d601401007387 */ /* 0x000fe80000100a00 */
[----:B------:R-:W-:Y:S04]  /*11cd40*/  STL.64 [R1+0x8d48], R30 ;  /* 0x008d481e01007387 */ /* 0x000fe80000100a00 */
[----:B------:R-:W-:Y:S04]  /*11cd50*/  STL.64 [R1+0x8d40], R28 ;  /* 0x008d401c01007387 */ /* 0x000fe80000100a00 */
        /* <DEDUP_REMOVED lines=8> */
[----:B------:R-:W-:Y:S01]  /*11cde0*/  IMAD.MOV.U32 R18, RZ, RZ, R5 ;  /* 0x000000ffff127224 */ /* 0x000fe200078e0005 */
[----:B------:R-:W-:-:S03]  /*11cdf0*/  MOV R19, R4 ;  /* 0x0000000400137202 */ /* 0x000fc60000000f00 */
[----:B------:R-:W-:Y:S04]  /*11ce00*/  STL.64 [R1+0x8d88], R14 ;  /* 0x008d880e01007387 */ /* 0x000fe80000100a00 */
[----:B------:R-:W-:Y:S04]  /*11ce10*/  STL.64 [R1+0x8d80], R12 ;  /* 0x008d800c01007387 */ /* 0x000fe80000100a00 */
[----:B------:R-:W-:Y:S04]  /*11ce20*/  STL.64 [R1+0x8d78], R18 ;  /* 0x008d781201007387 */ /* 0x000fe80000100a00 */
[----:B------:R-:W-:Y:S01]  /*11ce30*/  STL.64 [R1+0x8d70], R16 ;  /* 0x008d701001007387 */ /* 0x000fe20000100a00 */
[----:B--2---:R-:W-:Y:S03]  /*11ce40*/  HMMA.1688.F32.TF32 R4, R244, R50, R112 ;  /* 0x00000032f404723c */ /* 0x004fe60000081070 */
[----:B------:R-:W2:Y:S04]  /*11ce50*/  LDL.LU R112, [R1+0xb70] ;  /* 0x000b700001707983 */ /* 0x000ea80000300800 */
[----:B------:R-:W2:Y:S04]  /*11ce60*/  LDL.LU R113, [R1+0xb74] ;  /* 0x000b740001717983 */ /* 0x000ea80000300800 */
[----:B------:R-:W2:Y:S04]  /*11ce70*/  LDL.LU R114, [R1+0xb78] ;  /* 0x000b780001727983 */ /* 0x000ea80000300800 */
[----:B------:R-:W2:Y:S04]  /*11ce80*/  LDL.LU R115, [R1+0xb7c] ;  /* 0x000b7c0001737983 */ /* 0x000ea80000300800 */
[----:B------:R-:W2:Y:S05]  /*11ce90*/  LDL.LU.64 R50, [R1+0x108] ;  /* 0x0001080001327983 */ /* 0x000eaa0000300a00 */
[----:B------:R-:W-:Y:S01]  /*11cea0*/  IMAD.MOV.U32 R40, RZ, RZ, R4 ;  /* 0x000000ffff287224 */ /* 0x000fe200078e0004 */
[----:B------:R-:W-:Y:S01]  /*11ceb0*/  MOV R44, R6 ;  /* 0x00000006002c7202 */ /* 0x000fe20000000f00 */
[----:B------:R-:W-:-:S02]  /*11cec0*/  IMAD.MOV.U32 R41, RZ, RZ, R5 ;  /* 0x000000ffff297224 */ /* 0x000fc400078e0005 */
[----:B------:R-:W-:-:S05]  /*11ced0*/  IMAD.MOV.U32 R45, RZ, RZ, R7 ;  /* 0x000000ffff2d7224 */ /* 0x000fca00078e0007 */
[----:B------:R-:W-:Y:S04]  /*11cee0*/  STL.64 [R1+0x9030], R44 ;  /* 0x0090302c01007387 */ /* 0x000fe80000100a00 */
        /* <DEDUP_REMOVED lines=11> */
[----:B------:R-:W-:Y:S01]  /*11cfa0*/  IMAD.MOV.U32 R191, RZ, RZ, R74 ;  /* 0x000000ffffbf7224 */ /* 0x000fe200078e004a */
[----:B------:R-:W-:Y:S02]  /*11cfb0*/  MOV R190, R75 ;  /* 0x0000004b00be7202 */ /* 0x000fe40000000f00 */
[----:B------:R-:W3:Y:S04]  /*11cfc0*/  LDL.LU.64 R74, [R1+0xf8] ;  /* 0x0000f800014a7983 */ /* 0x000ee80000300a00 */
[----:B------:R-:W-:-:S15]  /*11cfd0*/  STL.64 [R1+0x8d98], R34 ;  /* 0x008d982201007387 */ /* 0x000fde0000100a00 */
[----:B------:R-:W-:-:S01]  /*11cfe0*/  NOP ;  /* 0x0000000000007918 */ /* 0x000fc20000000000 */
[----:B------:R-:W-:Y:S01]  /*11cff0*/  IMAD.MOV.U32 R107, RZ, RZ, R4 ;  /* 0x000000ffff6b7224 */ /* 0x000fe200078e0004 */
[----:B------:R-:W-:Y:S01]  /*11d000*/  MOV R106, R5 ;  /* 0x00000005006a7202 */ /* 0x000fe20000000f00 */
[----:B------:R-:W-:Y:S02]  /*11d010*/  IMAD.MOV.U32 R103, RZ, RZ, R6 ;  /* 0x000000ffff677224 */ /* 0x000fe400078e0006 */
[----:B------:R-:W-:Y:S01]  /*11d020*/  IMAD.MOV.U32 R102, RZ, RZ, R7 ;  /* 0x000000ffff667224 */ /* 0x000fe200078e0007 */
[----:B------:R-:W-:Y:S04]  /*11d030*/  STL.64 [R1+0x8d90], R32 ;  /* 0x008d902001007387 */ /* 0x000fe80000100a00 */
[----:B------:R-:W-:Y:S04]  /*11d040*/  STL.64 [R1+0x8d58], R38 ;  /* 0x008d582601007387 */ /* 0x000fe80000100a00 */
[----:B------:R-:W-:Y:S04]  /*11d050*/  STL.64 [R1+0x8d50], R36 ;  /* 0x008d502401007387 */ /* 0x000fe80000100a00 */
[----:B------:R-:W4:Y:S04]  /*11d060*/  LDL.LU R80, [R1+0xb90] ;  /* 0x000b900001507983 */ /* 0x000f280000300800 */
[----:B------:R-:W4:Y:S04]  /*11d070*/  LDL.LU R81, [R1+0xb94] ;  /* 0x000b940001517983 */ /* 0x000f280000300800 */
[----:B------:R-:W4:Y:S04]  /*11d080*/  LDL.LU R82, [R1+0xb98] ;  /* 0x000b980001527983 */ /* 0x000f280000300800 */
[----:B------:R-:W4:Y:S04]  /*11d090*/  LDL.LU R83, [R1+0xb9c] ;  /* 0x000b9c0001537983 */ /* 0x000f280000300800 */
[----:B------:R-:W4:Y:S04]  /*11d0a0*/  LDL R126, [R1+0xd8] ;  /* 0x0000d800017e7983 */ /* 0x000f280000100800 */
[----:B------:R-:W4:Y:S04]  /*11d0b0*/  LDL R127, [R1+0xdc] ;  /* 0x0000dc00017f7983 */ /* 0x000f280000100800 */
[----:B------:R-:W4:Y:S04]  /*11d0c0*/  LDL.LU R128, [R1+0xba0] ;  /* 0x000ba00001807983 */ /* 0x000f280000300800 */
[----:B------:R-:W4:Y:S04]  /*11d0d0*/  LDL.LU R129, [R1+0xba4] ;  /* 0x000ba40001817983 */ /* 0x000f280000300800 */
[----:B------:R-:W4:Y:S04]  /*11d0e0*/  LDL.LU R130, [R1+0xba8] ;  /* 0x000ba80001827983 */ /* 0x000f280000300800 */
[----:B------:R-:W4:Y:S01]  /*11d0f0*/  LDL.LU R131, [R1+0xbac] ;  /* 0x000bac0001837983 */ /* 0x000f220000300800 */
[----:B--2---:R-:W-:Y:S06]  /*11d100*/  HMMA.1688.F32.TF32 R4, R244, R50, R112 ;  /* 0x00000032f404723c */ /* 0x004fec0000081070 */
[----:B------:R-:W-:Y:S01]  /*11d110*/  MOV R122, R50 ;  /* 0x00000032007a7202 */ /* 0x000fe20000000f00 */
[----:B------:R-:W-:-:S15]  /*11d120*/  IMAD.MOV.U32 R115, RZ, RZ, R51 ;  /* 0x000000ffff737224 */ /* 0x000fde00078e0033 */
[----:B------:R-:W-:-:S02]  /*11d130*/  NOP ;  /* 0x0000000000007918 */ /* 0x000fc40000000000 */
[----:B------:R-:W-:Y:S01]  /*11d140*/  IMAD.MOV.U32 R48, RZ, RZ, R4 ;  /* 0x000000ffff307224 */ /* 0x000fe200078e0004 */
[----:B------:R-:W-:Y:S01]  /*11d150*/  MOV R49, R5 ;  /* 0x0000000500317202 */ /* 0x000fe20000000f00 */
[----:B------:R3:W-:Y:S04]  /*11d160*/  STL.64 [R1+0x9c8], R6 ;  /* 0x0009c80601007387 */ /* 0x0007e80000100a00 */
[----:B------:R-:W-:Y:S04]  /*11d170*/  STL.64 [R1+0x9018], R48 ;  /* 0x0090183001007387 */ /* 0x000fe80000100a00 */
[----:B------:R-:W4:Y:S04]  /*11d180*/  LDL.LU R50, [R1+0xe8] ;  /* 0x0000e80001327983 */ /* 0x000f280000300800 */
[----:B------:R-:W4:Y:S04]  /*11d190*/  LDL.LU R51, [R1+0xec] ;  /* 0x0000ec0001337983 */ /* 0x000f280000300800 */
[----:B------:R-:W2:Y:S04]  /*11d1a0*/  LDL.LU R92, [R1+0xbb0] ;  /* 0x000bb000015c7983 */ /* 0x000ea80000300800 */
[----:B------:R-:W2:Y:S04]  /*11d1b0*/  LDL.LU R93, [R1+0xbb4] ;  /* 0x000bb400015d7983 */ /* 0x000ea80000300800 */
[----:B------:R-:W2:Y:S04]  /*11d1c0*/  LDL.LU R94, [R1+0xbb8] ;  /* 0x000bb800015e7983 */ /* 0x000ea80000300800 */
[----:B------:R-:W2:Y:S04]  /*11d1d0*/  LDL.LU R95, [R1+0xbbc] ;  /* 0x000bbc00015f7983 */ /* 0x000ea80000300800 */
[----:B------:R-:W2:Y:S01]  /*11d1e0*/  LDL.LU.64 R90, [R1+0xc8] ;  /* 0x0000c800015a7983 */ /* 0x000ea20000300a00 */
[----:B---3--:R-:W-:Y:S06]  /*11d1f0*/  HMMA.1688.F32.TF32 R4, R244, R74, R76 ;  /* 0x0000004af404723c */ /* 0x008fec000008104c */
[----:B------:R-:W-:-:S02]  /*11d200*/  IMAD.MOV.U32 R114, RZ, RZ, R74 ;  /* 0x000000ffff727224 */ /* 0x000fc400078e004a */
[----:B------:R-:W-:-:S15]  /*11d210*/  IMAD.MOV.U32 R62, RZ, RZ, R75 ;  /* 0x000000ffff3e7224 */ /* 0x000fde00078e004b */
[----:B------:R4:W-:Y:S01]  /*11d220*/  STL.64 [R1+0x9b8], R6 ;  /* 0x0009b80601007387 */ /* 0x0009e20000100a00 */
[----:B------:R-:W-:Y:S01]  /*11d230*/  MOV R52, R4 ;  /* 0x0000000400347202 */ /* 0x000fe20000000f00 */
[----:B------:R-:W-:Y:S02]  /*11d240*/  IMAD.MOV.U32 R53, RZ, RZ, R5 ;  /* 0x000000ffff357224 */ /* 0x000fe400078e0005 */
[----:B------:R-:W3:Y:S04]  /*11d250*/  LDL.LU R76, [R1+0xbc0] ;  /* 0x000bc000014c7983 */ /* 0x000ee80000300800 */
[----:B------:R-:W3:Y:S04]  /*11d260*/  LDL.LU R77, [R1+0xbc4] ;  /* 0x000bc400014d7983 */ /* 0x000ee80000300800 */
[----:B------:R-:W3:Y:S04]  /*11d270*/  LDL.LU R78, [R1+0xbc8] ;  /* 0x000bc800014e7983 */ /* 0x000ee80000300800 */
[----:B------:R-:W3:Y:S04]  /*11d280*/  LDL.LU R79, [R1+0xbcc] ;  /* 0x000bcc00014f7983 */ /* 0x000ee80000300800 */
[----:B------:R-:W3:Y:S04]  /*11d290*/  LDL.LU.64 R74, [R1+0xb8] ;  /* 0x0000b800014a7983 */ /* 0x000ee80000300a00 */
[----:B------:R-:W-:Y:S01]  /*11d2a0*/  STL.64 [R1+0x9130], R52 ;  /* 0x0091303401007387 */ /* 0x000fe20000100a00 */
[----:B----4-:R-:W-:-:S15]  /*11d2b0*/  HMMA.1688.F32.TF32 R4, R244, R50, R80 ;  /* 0x00000032f404723c */ /* 0x010fde0000081050 */
[----:B------:R-:W-:-:S08]  /*11d2c0*/  NOP ;  /* 0x0000000000007918 */ /* 0x000fd00000000000 */
[----:B------:R1:W-:Y:S04]  /*11d2d0*/  STL.64 [R1+0x9a8], R6 ;  /* 0x0009a80601007387 */ /* 0x0003e80000100a00 */
[----:B------:R-:W4:Y:S04]  /*11d2e0*/  LDL.LU R84, [R1+0xbd0] ;  /* 0x000bd00001547983 */ /* 0x000f280000300800 */
[----:B------:R-:W4:Y:S04]  /*11d2f0*/  LDL.LU R85, [R1+0xbd4] ;  /* 0x000bd40001557983 */ /* 0x000f280000300800 */
[----:B------:R-:W4:Y:S04]  /*11d300*/  LDL.LU R86, [R1+0xbd8] ;  /* 0x000bd80001567983 */ /* 0x000f280000300800 */
[----:B------:R-:W4:Y:S04]  /*11d310*/  LDL.LU R87, [R1+0xbdc] ;  /* 0x000bdc0001577983 */ /* 0x000f280000300800 */
[----:B------:R-:W4:Y:S01]  /*11d320*/  LDL.LU.64 R82, [R1+0xa8] ;  /* 0x0000a80001527983 */ /* 0x000f220000300a00 */
[----:B------:R-:W-:Y:S01]  /*11d330*/  IMAD.MOV.U32 R56, RZ, RZ, R4 ;  /* 0x000000ffff387224 */ /* 0x000fe200078e0004 */
[----:B------:R-:W-:-:S02]  /*11d340*/  MOV R57, R5 ;  /* 0x0000000500397202 */ /* 0x000fc40000000f00 */
[----:B-1----:R-:W-:Y:S03]  /*11d350*/  HMMA.1688.F32.TF32 R4, R244, R126, R128 ;  /* 0x0000007ef404723c */ /* 0x002fe60000081080 */
[----:B------:R-:W-:Y:S04]  /*11d360*/  STL.64 [R1+0x9138], R56 ;  /* 0x0091383801007387 */ /* 0x000fe80000100a00 */
[----:B------:R-:W4:Y:S04]  /*11d370*/  LDL.LU R128, [R1+0xbe0] ;  /* 0x000be00001807983 */ /* 0x000f280000300800 */
[----:B------:R-:W4:Y:S04]  /*11d380*/  LDL.LU R129, [R1+0xbe4] ;  /* 0x000be40001817983 */ /* 0x000f280000300800 */
[----:B------:R-:W4:Y:S04]  /*11d390*/  LDL.LU R130, [R1+0xbe8] ;  /* 0x000be80001827983 */ /* 0x000f280000300800 */
[----:B------:R-:W4:Y:S04]  /*11d3a0*/  LDL.LU R131, [R1+0xbec] ;  /* 0x000bec0001837983 */ /* 0x000f280000300800 */
[----:B------:R-:W4:Y:S01]  /*11d3b0*/  LDL.LU.64 R126, [R1+0x98] ;  /* 0x00009800017e7983 */ /* 0x000f220000300a00 */
[----:B------:R-:W-:Y:S01]  /*11d3c0*/  IMAD.MOV.U32 R60, RZ, RZ, R4 ;  /* 0x000000ffff3c7224 */ /* 0x000fe200078e0004 */
[----:B------:R-:W-:Y:S01]  /*11d3d0*/  MOV R64, R6 ;  /* 0x0000000600407202 */ /* 0x000fe20000000f00 */
[----:B------:R-:W-:-:S02]  /*11d3e0*/  IMAD.MOV.U32 R61, RZ, RZ, R5 ;  /* 0x000000ffff3d7224 */ /* 0x000fc400078e0005 */
[----:B------:R-:W-:Y:S02]  /*11d3f0*/  IMAD.MOV.U32 R65, RZ, RZ, R7 ;  /* 0x000000ffff417224 */ /* 0x000fe400078e0007 */
[----:B--2---:R-:W-:Y:S03]  /*11d400*/  HMMA.1688.F32.TF32 R4, R244, R90, R92 ;  /* 0x0000005af404723c */ /* 0x004fe6000008105c */
[----:B------:R-:W-:-:S15]  /*11d410*/  STL.64 [R1+0x9140], R64 ;  /* 0x0091404001007387 */ /* 0x000fde0000100a00 */
[----:B------:R-:W-:-:S05]  /*11d420*/  NOP ;  /* 0x0000000000007918 */ /* 0x000fca0000000000 */
[----:B------:R3:W-:Y:S01]  /*11d430*/  STL.64 [R1+0x988], R6 ;  /* 0x0009880601007387 */ /* 0x0007e20000100a00 */
[----:B------:R-:W-:Y:S02]  /*11d440*/  IMAD.MOV.U32 R68, RZ, RZ, R4 ;  /* 0x000000ffff447224 */ /* 0x000fe400078e0004 */
[----:B------:R-:W-:Y:S01]  /*11d450*/  IMAD.MOV.U32 R69, RZ, RZ, R5 ;  /* 0x000000ffff457224 */ /* 0x000fe200078e0005 */
[----:B------:R-:W2:Y:S04]  /*11d460*/  LDL.LU R144, [R1+0xbf0] ;  /* 0x000bf00001907983 */ /* 0x000ea80000300800 */
[----:B------:R-:W2:Y:S04]  /*11d470*/  LDL.LU R145, [R1+0xbf4] ;  /* 0x000bf40001917983 */ /* 0x000ea80000300800 */
[----:B------:R-:W2:Y:S04]  /*11d480*/  LDL.LU R146, [R1+0xbf8] ;  /* 0x000bf80001927983 */ /* 0x000ea80000300800 */
[----:B------:R-:W2:Y:S04]  /*11d490*/  LDL.LU R147, [R1+0xbfc] ;  /* 0x000bfc0001937983 */ /* 0x000ea80000300800 */
[----:B------:R-:W2:Y:S04]  /*11d4a0*/  LDL.LU.64 R110, [R1+0x88] ;  /* 0x00008800016e7983 */ /* 0x000ea80000300a00 */
[----:B------:R-:W-:Y:S04]  /*11d4b0*/  STL.64 [R1+0x9148], R68 ;  /* 0x0091484401007387 */ /* 0x000fe80000100a00 */
[----:B------:R-:W2:Y:S04]  /*11d4c0*/  LDL.LU R148, [R1+0xc00] ;  /* 0x000c000001947983 */ /* 0x000ea80000300800 */
[----:B------:R-:W2:Y:S04]  /*11d4d0*/  LDL.LU R149, [R1+0xc04] ;  /* 0x000c040001957983 */ /* 0x000ea80000300800 */
[----:B------:R-:W2:Y:S04]  /*11d4e0*/  LDL.LU R150, [R1+0xc08] ;  /* 0x000c080001967983 */ /* 0x000ea80000300800 */
[----:B------:R-:W2:Y:S04]  /*11d4f0*/  LDL.LU R151, [R1+0xc0c] ;  /* 0x000c0c0001977983 */ /* 0x000ea80000300800 */
[----:B------:R-:W2:Y:S01]  /*11d500*/  LDL.LU.64 R142, [R1+0x78] ;  /* 0x00007800018e7983 */ /* 0x000ea20000300a00 */
        /* <DEDUP_REMOVED lines=13> */
[----:B------:R-:W3:Y:S05]  /*11d5e0*/  LDL.LU R128, [R1+0xc10] ;  /* 0x000c100001807983 */ /* 0x000eea0000300800 */
[----:B------:R-:W-:Y:S01]  /*11d5f0*/  MOV R45, R126 ;  /* 0x0000007e002d7202 */ /* 0x000fe20000000f00 */
[----:B------:R-:W-:Y:S01]  /*11d600*/  IMAD.MOV.U32 R44, RZ, RZ, R127 ;  /* 0x000000ffff2c7224 */ /* 0x000fe200078e007f */
[----:B------:R-:W3:Y:S04]  /*11d610*/  LDL.LU R129, [R1+0xc14] ;  /* 0x000c140001817983 */ /* 0x000ee80000300800 */
[----:B------:R-:W3:Y:S04]  /*11d620*/  LDL.LU R130, [R1+0xc18] ;  /* 0x000c180001827983 */ /* 0x000ee80000300800 */
[----:B------:R-:W3:Y:S04]  /*11d630*/  LDL.LU R131, [R1+0xc1c] ;  /* 0x000c1c0001837983 */ /* 0x000ee80000300800 */
[----:B------:R-:W3:Y:S04]  /*11d640*/  LDL.LU.64 R126, [R1+0x68] ;  /* 0x00006800017e7983 */ /* 0x000ee80000300a00 */
        /* <DEDUP_REMOVED lines=9> */
[----:B--2---:R-:W-:Y:S01]  /*11d6e0*/  HMMA.1688.F32.TF32 R4, R244, R110, R144 ;  /* 0x0000006ef404723c */ /* 0x004fe20000081090 */
[----:B------:R-:W-:Y:S01]  /*11d6f0*/  IMAD.MOV.U32 R202, RZ, RZ, R43 ;  /* 0x000000ffffca7224 */ /* 0x000fe200078e002b */
[----:B------:R-:W-:Y:S01]  /*11d700*/  MOV R49, R74 ;  /* 0x0000004a00317202 */ /* 0x000fe20000000f00 */
[----:B------:R-:W-:Y:S01]  /*11d710*/  IMAD.MOV.U32 R48, RZ, RZ, R75 ;  /* 0x000000ffff307224 */ /* 0x000fe200078e004b */
[----:B------:R-:W2:Y:S02]  /*11d720*/  LDL.LU R144, [R1+0xc30] ;  /* 0x000c300001907983 */ /* 0x000ea40000300800 */
[----:B------:R-:W-:Y:S01]  /*11d730*/  MOV R65, R110 ;  /* 0x0000006e00417202 */ /* 0x000fe20000000f00 */
[----:B------:R-:W-:Y:S01]  /*11d740*/  IMAD.MOV.U32 R64, RZ, RZ, R111 ;  /* 0x000000ffff407224 */ /* 0x000fe200078e006f */
[----:B------:R-:W2:Y:S04]  /*11d750*/  LDL.LU R145, [R1+0xc34] ;  /* 0x000c340001917983 */ /* 0x000ea80000300800 */
[----:B------:R-:W2:Y:S04]  /*11d760*/  LDL.LU R146, [R1+0xc38] ;  /* 0x000c380001927983 */ /* 0x000ea80000300800 */
[----:B------:R-:W2:Y:S04]  /*11d770*/  LDL.LU R147, [R1+0xc3c] ;  /* 0x000c3c0001937983 */ /* 0x000ea80000300800 */
[----:B------:R-:W2:Y:S04]  /*11d780*/  LDL.LU.64 R110, [R1+0x48] ;  /* 0x00004800016e7983 */ /* 0x000ea80000300a00 */
[----:B------:R-:W-:Y:S01]  /*11d790*/  IMAD.MOV.U32 R75, RZ, RZ, R4 ;  /* 0x000000ffff4b7224 */ /* 0x000fe200078e0004 */
[----:B------:R-:W-:Y:S01]  /*11d7a0*/  MOV R74, R5 ;  /* 0x00000005004a7202 */ /* 0x000fe20000000f00 */
[----:B------:R-:W-:-:S02]  /*11d7b0*/  IMAD.MOV.U32 R43, RZ, RZ, R6 ;  /* 0x000000ffff2b7224 */ /* 0x000fc400078e0006 */
[----:B------:R-:W-:Y:S02]  /*11d7c0*/  IMAD.MOV.U32 R42, RZ, RZ, R7 ;  /* 0x000000ffff2a7224 */ /* 0x000fe400078e0007 */
[----:B------:R-:W-:Y:S01]  /*11d7d0*/  HMMA.1688.F32.TF32 R4, R244, R142, R148 ;  /* 0x0000008ef404723c */ /* 0x000fe20000081094 */
[----:B------:R-:W-:Y:S01]  /*11d7e0*/  MOV R57, R82 ;  /* 0x0000005200397202 */ /* 0x000fe20000000f00 */
[----:B------:R-:W-:Y:S01]  /*11d7f0*/  IMAD.MOV.U32 R56, RZ, RZ, R83 ;  /* 0x000000ffff387224 */ /* 0x000fe200078e0053 */
[----:B------:R-:W-:Y:S04]  /*11d800*/  STL.64 [R1+0x8dd8], R42 ;  /* 0x008dd82a01007387 */ /* 0x000fe80000100a00 */
[----:B------:R1:W-:-:S15]  /*11d810*/  STL.64 [R1+0x8dd0], R40 ;  /* 0x008dd02801007387 */ /* 0x0003de0000100a00 */
[----:B------:R-:W-:-:S02]  /*11d820*/  NOP ;  /* 0x0000000000007918 */ /* 0x000fc40000000000 */
[----:B------:R-:W-:Y:S01]  /*11d830*/  IMAD.MOV.U32 R83, RZ, RZ, R4 ;  /* 0x000000ffff537224 */ /* 0x000fe200078e0004 */
[----:B------:R-:W-:Y:S01]  /*11d840*/  MOV R82, R5 ;  /* 0x0000000500527202 */ /* 0x000fe20000000f00 */
[----:B------:R-:W-:Y:S02]  /*11d850*/  IMAD.MOV.U32 R79, RZ, RZ, R6 ;  /* 0x000000ffff4f7224 */ /* 0x000fe400078e0006 */
[----:B------:R-:W-:Y:S01]  /*11d860*/  IMAD.MOV.U32 R78, RZ, RZ, R7 ;  /* 0x000000ffff4e7224 */ /* 0x000fe200078e0007 */
[----:B------:R-:W-:Y:S04]  /*11d870*/  STL.64 [R1+0x8db8], R74 ;  /* 0x008db84a01007387 */ /* 0x000fe80000100a00 */
[----:B------:R-:W-:Y:S04]  /*11d880*/  STL.64 [R1+0x8db0], R72 ;  /* 0x008db04801007387 */ /* 0x000fe80000100a00 */
[----:B------:R-:W-:Y:S04]  /*11d890*/  STL.64 [R1+0x8df8], R78 ;  /* 0x008df84e01007387 */ /* 0x000fe80000100a00 */
[----:B------:R-:W-:Y:S04]  /*11d8a0*/  STL.64 [R1+0x8df0], R76 ;  /* 0x008df04c01007387 */ /* 0x000fe80000100a00 */
[----:B------:R-:W-:Y:S04]  /*11d8b0*/  STL.64 [R1+0x8de8], R82 ;  /* 0x008de85201007387 */ /* 0x000fe80000100a00 */
[----:B------:R-:W-:Y:S01]  /*11d8c0*/  STL.64 [R1+0x8de0], R80 ;  /* 0x008de05001007387 */ /* 0x000fe20000100a00 */
[----:B-1----:R-:W-:Y:S01]  /*11d8d0*/  MOV R40, R142 ;  /* 0x0000008e00287202 */ /* 0x002fe20000000f00 */
[----:B------:R-:W-:Y:S01]  /*11d8e0*/  IMAD.MOV.U32 R37, RZ, RZ, R143 ;  /* 0x000000ffff257224 */ /* 0x000fe200078e008f */
[----:B---3--:R-:W-:Y:S06]  /*11d8f0*/  HMMA.1688.F32.TF32 R4, R244, R126, R128 ;  /* 0x0000007ef404723c */ /* 0x008fec0000081080 */
[----:B------:R-:W-:Y:S01]  /*11d900*/  MOV R68, R126 ;  /* 0x0000007e00447202 */ /* 0x000fe20000000f00 */
[----:B------:R-:W-:-:S15]  /*11d910*/  IMAD.MOV.U32 R41, RZ, RZ, R127 ;  /* 0x000000ffff297224 */ /* 0x000fde00078e007f */
[----:B------:R-:W-:-:S01]  /*11d920*/  NOP ;  /* 0x0000000000007918 */ /* 0x000fc20000000000 */
[----:B------:R-:W-:Y:S04]  /*11d930*/  STL.64 [R1+0x920], R4 ;  /* 0x0009200401007387 */ /* 0x000fe80000100a00 */
[----:B------:R4:W-:Y:S04]  /*11d940*/  STL.64 [R1+0x928], R6 ;  /* 0x0009280601007387 */ /* 0x0009e80000100a00 */
[----:B------:R-:W3:Y:S04]  /*11d950*/  LDL.LU R128, [R1+0xc40] ;  /* 0x000c400001807983 */ /* 0x000ee80000300800 */
[----:B------:R-:W3:Y:S01]  /*11d960*/  LDL.LU R129, [R1+0xc44] ;  /* 0x000c440001817983 */ /* 0x000ee20000300800 */
[----:B----4-:R-:W-:Y:S03]  /*11d970*/  HMMA.1688.F32.TF32 R4, R244, R98, R136 ;  /* 0x00000062f404723c */ /* 0x010fe60000081088 */
[----:B------:R-:W3:Y:S04]  /*11d980*/  LDL.LU R130, [R1+0xc48] ;  /* 0x000c480001827983 */ /* 0x000ee80000300800 */
[----:B------:R-:W3:Y:S04]  /*11d990*/  LDL.LU R131, [R1+0xc4c] ;  /* 0x000c4c0001837983 */ /* 0x000ee80000300800 */
[----:B------:R-:W3:-:S12]  /*11d9a0*/  LDL.LU.64 R126, [R1+0x38] ;  /* 0x00003800017e7983 */ /* 0x000ed80000300a00 */
[----:B------:R2:W-:Y:S04]  /*11d9b0*/  STL [R1+0x910], R4 ;  /* 0x0009100401007387 */ /* 0x0005e80000100800 */
[----:B------:R-:W4:Y:S04]  /*11d9c0*/  LDL.LU R140, [R1+0xc50] ;  /* 0x000c5000018c7983 */ /* 0x000f280000300800 */
[----:B------:R-:W4:Y:S04]  /*11d9d0*/  LDL.LU R141, [R1+0xc54] ;  /* 0x000c5400018d7983 */ /* 0x000f280000300800 */
[----:B------:R-:W4:Y:S04]  /*11d9e0*/  LDL.LU R142, [R1+0xc58] ;  /* 0x000c5800018e7983 */ /* 0x000f280000300800 */
[----:B------:R-:W4:Y:S04]  /*11d9f0*/  LDL.LU R143, [R1+0xc5c] ;  /* 0x000c5c00018f7983 */ /* 0x000f280000300800 */
[----:B------:R-:W4:Y:S01]  /*11da00*/  LDL.LU.64 R138, [R1+0x28] ;  /* 0x00002800018a7983 */ /* 0x000f220000300a00 */
[----:B------:R-:W-:Y:S01]  /*11da10*/  IMAD.MOV.U32 R97, RZ, RZ, R6 ;  /* 0x000000ffff617224 */ /* 0x000fe200078e0006 */
[----:B------:R-:W-:-:S04]  /*11da20*/  MOV R100, R7 ;  /* 0x0000000700647202 */ /* 0x000fc80000000f00 */
[----:B------:R-:W-:Y:S04]  /*11da30*/  STL [R1+0x8cc8], R97 ;  /* 0x008cc86101007387 */ /* 0x000fe80000100800 */
[----:B------:R-:W-:Y:S01]  /*11da40*/  STL [R1+0x8cc4], R100 ;  /* 0x008cc46401007387 */ /* 0x000fe20000100800 */
[----:B------:R-:W-:-:S03]  /*11da50*/  IMAD.MOV.U32 R96, RZ, RZ, R5 ;  /* 0x000000ffff607224 */ /* 0x000fc600078e0005 */
[----:B------:R-:W4:Y:S01]  /*11da60*/  LDL.LU R164, [R1+0xc60] ;  /* 0x000c600001a47983 */ /* 0x000f220000300800 */
[----:B--2---:R-:W-:Y:S03]  /*11da70*/  HMMA.1688.F32.TF32 R4, R244, R110, R144 ;  /* 0x0000006ef404723c */ /* 0x004fe60000081090 */
[----:B------:R-:W2:Y:S04]  /*11da80*/  LDL.LU R165, [R1+0xc64] ;  /* 0x000c640001a57983 */ /* 0x000ea80000300800 */
[----:B------:R-:W2:Y:S04]  /*11da90*/  LDL.LU R166, [R1+0xc68] ;  /* 0x000c680001a67983 */ /* 0x000ea80000300800 */
[----:B------:R-:W2:Y:S04]  /*11daa0*/  LDL.LU R167, [R1+0xc6c] ;  /* 0x000c6c0001a77983 */ /* 0x000ea80000300800 */
[----:B------:R-:W2:Y:S09]  /*11dab0*/  LDL.LU.64 R162, [R1+0x18] ;  /* 0x0000180001a27983 */ /* 0x000eb20000300a00 */
[----:B------:R-:W-:Y:S01]  /*11dac0*/  IMAD.MOV.U32 R112, RZ, RZ, R5 ;  /* 0x000000ffff707224 */ /* 0x000fe200078e0005 */
[----:B------:R-:W-:-:S04]  /*11dad0*/  MOV R109, R4 ;  /* 0x00000004006d7202 */ /* 0x000fc80000000f00 */
[----:B------:R1:W-:Y:S04]  /*11dae0*/  STL [R1+0x8cc0], R112 ;  /* 0x008cc07001007387 */ /* 0x0003e80000100800 */
[----:B------:R1:W-:Y:S04]  /*11daf0*/  STL [R1+0x8cbc], R109 ;  /* 0x008cbc6d01007387 */ /* 0x0003e80000100800 */
[----:B------:R-:W2:Y:S04]  /*11db00*/  LDL.LU R156, [R1+0xc70] ;  /* 0x000c7000019c7983 */ /* 0x000ea80000300800 */
[----:B------:R-:W2:Y:S04]  /*11db10*/  LDL.LU R157, [R1+0xc74] ;  /* 0x000c7400019d7983 */ /* 0x000ea80000300800 */
[----:B------:R-:W2:Y:S04]  /*11db20*/  LDL.LU R158, [R1+0xc78] ;  /* 0x000c7800019e7983 */ /* 0x000ea80000300800 */
[----:B------:R-:W2:Y:S04]  /*11db30*/  LDL.LU R159, [R1+0xc7c] ;  /* 0x000c7c00019f7983 */ /* 0x000ea80000300800 */
[----:B------:R-:W2:Y:S01]  /*11db40*/  LDL.LU.64 R146, [R1+0x8] ;  /* 0x0000080001927983 */ /* 0x000ea20000300a00 */
[----:B------:R-:W-:Y:S01]  /*11db50*/  IMAD.MOV.U32 R113, RZ, RZ, R6 ;  /* 0x000000ffff717224 */ /* 0x000fe200078e0006 */
[----:B------:R-:W-:-:S02]  /*11db60*/  MOV R116, R7 ;  /* 0x0000000700747202 */ /* 0x000fc40000000f00 */
[----:B---3--:R-:W-:-:S15]  /*11db70*/  HMMA.1688.F32.TF32 R4, R244, R126, R128 ;  /* 0x0000007ef404723c */ /* 0x008fde0000081080 */
[----:B------:R-:W-:-:S09]  /*11db80*/  NOP ;  /* 0x0000000000007918 */ /* 0x000fd20000000000 */
[----:B------:R-:W-:Y:S01]  /*11db90*/  MOV R125, R4 ;  /* 0x00000004007d7202 */ /* 0x000fe20000000f00 */
[----:B------:R-:W-:Y:S01]  /*11dba0*/  IMAD.MOV.U32 R128, RZ, RZ, R5 ;  /* 0x000000ffff807224 */ /* 0x000fe200078e0005 */
[----:B------:R-:W-:Y:S01]  /*11dbb0*/  MOV R132, R7 ;  /* 0x0000000700847202 */ /* 0x000fe20000000f00 */
[----:B------:R-:W-:Y:S02]  /*11dbc0*/  IMAD.MOV.U32 R129, RZ, RZ, R6 ;  /* 0x000000ffff817224 */ /* 0x000fe400078e0006 */
[----:B----4-:R-:W-:Y:S03]  /*11dbd0*/  HMMA.1688.F32.TF32 R4, R244, R138, R140 ;  /* 0x0000008af404723c */ /* 0x010fe6000008108c */
[----:B------:R-:W-:-:S15]  /*11dbe0*/  STL.64 [R1+0x8f40], R128 ;  /* 0x008f408001007387 */ /* 0x000fde0000100a00 */
[----:B------:R-:W-:-:S06]  /*11dbf0*/  NOP ;  /* 0x0000000000007918 */ /* 0x000fcc0000000000 */
[----:B------:R-:W-:Y:S01]  /*11dc00*/  IMAD.MOV.U32 R134, RZ, RZ, R5 ;  /* 0x000000ffff867224 */ /* 0x000fe200078e0005 */
[----:B------:R-:W-:-:S04]  /*11dc10*/  MOV R133, R4 ;  /* 0x0000000400857202 */ /* 0x000fc80000000f00 */
[----:B------:R-:W-:Y:S04]  /*11dc20*/  STL [R1+0x91b8], R134 ;  /* 0x0091b88601007387 */ /* 0x000fe80000100800 */
[----:B------:R-:W-:Y:S04]  /*11dc30*/  STL.64 [R1+0x91b0], R132 ;  /* 0x0091b08401007387 */ /* 0x000fe80000100a00 */
        /* <DEDUP_REMOVED lines=10> */
[----:B------:R-:W3:Y:S01]  /*11dce0*/  LDL.LU.64 R142, [R1+0x368] ;  /* 0x00036800018e7983 */ /* 0x000ee20000300a00 */
[----:B------:R-:W-:Y:S01]  /*11dcf0*/  IMAD.MOV.U32 R136, RZ, RZ, R6 ;  /* 0x000000ffff887224 */ /* 0x000fe200078e0006 */
[----:B------:R-:W-:-:S02]  /*11dd00*/  MOV R137, R7 ;  /* 0x0000000700897202 */ /* 0x000fc40000000f00 */
[----:B--2---:R-:W-:Y:S01]  /*11dd10*/  HMMA.1688.F32.TF32 R4, R244, R162, R164 ;  /* 0x000000a2f404723c */ /* 0x004fe200000810a4 */
[----:B------:R-:W-:Y:S02]  /*11dd20*/  IMAD.MOV.U32 R32, RZ, RZ, R146 ;  /* 0x000000ffff207224 */ /* 0x000fe400078e0092 */
[----:B------:R-:W-:-:S15]  /*11dd30*/  IMAD.MOV.U32 R29, RZ, RZ, R147 ;  /* 0x000000ffff1d7224 */ /* 0x000fde00078e0093 */
[----:B------:R-:W-:-:S06]  /*11dd40*/  NOP ;  /* 0x0000000000007918 */ /* 0x000fcc0000000000 */
[----:B------:R-:W-:Y:S01]  /*11dd50*/  MOV R117, R4 ;  /* 0x0000000400757202 */ /* 0x000fe20000000f00 */
[----:B------:R-:W-:Y:S01]  /*11dd60*/  IMAD.MOV.U32 R120, RZ, RZ, R5 ;  /* 0x000000ffff787224 */ /* 0x000fe200078e0005 */
[----:B------:R-:W-:Y:S01]  /*11dd70*/  MOV R124, R7 ;  /* 0x00000007007c7202 */ /* 0x000fe20000000f00 */
[----:B------:R-:W-:Y:S02]  /*11dd80*/  IMAD.MOV.U32 R121, RZ, RZ, R6 ;  /* 0x000000ffff797224 */ /* 0x000fe400078e0006 */
[----:B------:R-:W-:Y:S04]  /*11dd90*/  STL.64 [R1+0x9020], R116 ;  /* 0x0090207401007387 */ /* 0x000fe80000100a00 */
[----:B------:R-:W-:Y:S04]  /*11dda0*/  STL.64 [R1+0x8ed8], R124 ;  /* 0x008ed87c01007387 */ /* 0x000fe80000100a00 */
[----:B------:R-:W-:Y:S01]  /*11ddb0*/  STL.64 [R1+0x8ed0], R120 ;  /* 0x008ed07801007387 */ /* 0x000fe20000100a00 */
[----:B------:R-:W-:Y:S03]  /*11ddc0*/  HMMA.1688.F32.TF32 R4, R244, R146, R156 ;  /* 0x00000092f404723c */ /* 0x000fe6000008109c */
[----:B------:R-:W2:Y:S04]  /*11ddd0*/  LDL.LU R18, [R1+0x348] ;  /* 0x0003480001127983 */ /* 0x000ea80000300800 */
[----:B------:R-:W2:Y:S04]  /*11dde0*/  LDL.LU R19, [R1+0x34c] ;  /* 0x00034c0001137983 */ /* 0x000ea80000300800 */
[----:B------:R-:W2:Y:S04]  /*11ddf0*/  LDL.LU R144, [R1+0xcf0] ;  /* 0x000cf00001907983 */ /* 0x000ea80000300800 */
[----:B------:R-:W2:Y:S04]  /*11de00*/  LDL.LU R145, [R1+0xcf4] ;  /* 0x000cf40001917983 */ /* 0x000ea80000300800 */
[----:B------:R-:W2:Y:S04]  /*11de10*/  LDL.LU R146, [R1+0xcf8] ;  /* 0x000cf80001927983 */ /* 0x000ea80000300800 */
[----:B------:R-:W2:Y:S01]  /*11de20*/  LDL.LU R147, [R1+0xcfc] ;  /* 0x000cfc0001937983 */ /* 0x000ea20000300800 */
[----:B------:R-:W-:Y:S01]  /*11de30*/  IMAD.MOV.U32 R53, RZ, RZ, R90 ;  /* 0x000000ffff357224 */ /* 0x000fe200078e005a */
[----:B------:R-:W-:Y:S01]  /*11de40*/  MOV R52, R91 ;  /* 0x0000005b00347202 */ /* 0x000fe20000000f00 */
[----:B------:R-:W-:Y:S01]  /*11de50*/  IMAD.MOV.U32 R90, RZ, RZ, R5 ;  /* 0x000000ffff5a7224 */ /* 0x000fe200078e0005 */
[----:B------:R-:W-:Y:S01]  /*11de60*/  MOV R91, R4 ;  /* 0x00000004005b7202 */ /* 0x000fe20000000f00 */
[----:B------:R-:W-:Y:S01]  /*11de70*/  IMAD.MOV.U32 R87, RZ, RZ, R6 ;  /* 0x000000ffff577224 */ /* 0x000fe200078e0006 */
[----:B------:R-:W-:-:S05]  /*11de80*/  MOV R86, R7 ;  /* 0x0000000700567202 */ /* 0x000fca0000000f00 */
[----:B------:R2:W-:Y:S04]  /*11de90*/  STL.64 [R1+0x8e18], R86 ;  /* 0x008e185601007387 */ /* 0x0005e80000100a00 */
[----:B------:R-:W-:Y:S04]  /*11dea0*/  STL.64 [R1+0x8e10], R84 ;  /* 0x008e105401007387 */ /* 0x000fe80000100a00 */
[----:B------:R-:W-:Y:S04]  /*11deb0*/  STL.64 [R1+0x8e08], R90 ;  /* 0x008e085a01007387 */ /* 0x000fe80000100a00 */
[----:B------:R-:W-:Y:S04]  /*11dec0*/  STL.64 [R1+0x8e00], R88 ;  /* 0x008e005801007387 */ /* 0x000fe80000100a00 */
[----:B------:R-:W-:Y:S01]  /*11ded0*/  STL.64 [R1+0x8e28], R106 ;  /* 0x008e286a01007387 */ /* 0x000fe20000100a00 */
[----:B------:R-:W-:-:S02]  /*11dee0*/  IMAD.MOV.U32 R21, RZ, RZ, R126 ;  /* 0x000000ffff157224 */ /* 0x000fc400078e007e */
[----:B------:R-:W-:Y:S01]  /*11def0*/  IMAD.MOV.U32 R20, RZ, RZ, R127 ;  /* 0x000000ffff147224 */ /* 0x000fe200078e007f */
[----:B----4-:R-:W-:-:S15]  /*11df00*/  HMMA.1688.F32.TF32 R4, R244, R250, R152 ;  /* 0x000000faf404723c */ /* 0x010fde0000081098 */
[----:B------:R-:W-:-:S09]  /*11df10*/  NOP ;  /* 0x0000000000007918 */ /* 0x000fd20000000000 */
[----:B------:R-:W-:Y:S01]  /*11df20*/  IMAD.MOV.U32 R101, RZ, RZ, R4 ;  /* 0x000000ffff657224 */ /* 0x000fe200078e0004 */
[----:B------:R-:W-:Y:S01]  /*11df30*/  MOV R105, R6 ;  /* 0x0000000600697202 */ /* 0x000fe20000000f00 */
[----:B------:R-:W-:Y:S02]  /*11df40*/  IMAD.MOV.U32 R104, RZ, RZ, R5 ;  /* 0x000000ffff687224 */ /* 0x000fe400078e0005 */
[----:B------:R-:W-:Y:S02]  /*11df50*/  IMAD.MOV.U32 R108, RZ, RZ, R7 ;  /* 0x000000ffff6c7224 */ /* 0x000fe400078e0007 */
[----:B---3--:R-:W-:Y:S01]  /*11df60*/  HMMA.1688.F32.TF32 R4, R244, R142, R148 ;  /* 0x0000008ef404723c */ /* 0x008fe20000081094 */
[----:B------:R-:W-:Y:S05]  /*11df70*/  STL.64 [R1+0x8e20], R104 ;  /* 0x008e206801007387 */ /* 0x000fea0000100a00 */
[----:B------:R-:W-:Y:S01]  /*11df80*/  IMAD.MOV.U32 R13, RZ, RZ, R142 ;  /* 0x000000ffff0d7224 */ /* 0x000fe200078e008e */
[----:B------:R-:W-:Y:S01]  /*11df90*/  MOV R12, R143 ;  /* 0x0000008f000c7202 */ /* 0x000fe20000000f00 */
[----:B------:R-:W3:Y:S04]  /*11dfa0*/  LDL.LU R140, [R1+0xd00] ;  /* 0x000d0000018c7983 */ /* 0x000ee80000300800 */
[----:B------:R-:W3:Y:S04]  /*11dfb0*/  LDL.LU R141, [R1+0xd04] ;  /* 0x000d0400018d7983 */ /* 0x000ee80000300800 */
[----:B------:R-:W3:Y:S04]  /*11dfc0*/  LDL.LU R142, [R1+0xd08] ;  /* 0x000d0800018e7983 */ /* 0x000ee80000300800 */
[----:B------:R-:W3:Y:S04]  /*11dfd0*/  LDL.LU R143, [R1+0xd0c] ;  /* 0x000d0c00018f7983 */ /* 0x000ee80000300800 */
[----:B-1----:R-:W-:-:S05]  /*11dfe0*/  MOV R112, R6 ;  /* 0x0000000600707202 */ /* 0x002fca0000000f00 */
[----:B------:R-:W-:Y:S04]  /*11dff0*/  STL.64 [R1+0x9028], R112 ;  /* 0x0090287001007387 */ /* 0x000fe80000100a00 */
[----:B------:R-:W4:Y:S04]  /*11e000*/  LDL.LU R126, [R1+0x308] ;  /* 0x00030800017e7983 */ /* 0x000f280000300800 */
[----:B------:R-:W4:Y:S04]  /*11e010*/  LDL.LU R127, [R1+0x30c] ;  /* 0x00030c00017f7983 */ /* 0x000f280000300800 */
[----:B------:R-:W3:Y:S04]  /*11e020*/  LDL.LU R152, [R1+0xd10] ;  /* 0x000d100001987983 */ /* 0x000ee80000300800 */
[----:B------:R-:W3:Y:S04]  /*11e030*/  LDL.LU R153, [R1+0xd14] ;  /* 0x000d140001997983 */ /* 0x000ee80000300800 */
[----:B------:R-:W3:Y:S04]  /*11e040*/  LDL.LU R154, [R1+0xd18] ;  /* 0x000d1800019a7983 */ /* 0x000ee80000300800 */
[----:B------:R-:W3:Y:S04]  /*11e050*/  LDL.LU R155, [R1+0xd1c] ;  /* 0x000d1c00019b7983 */ /* 0x000ee80000300800 */
[----:B------:R-:W3:Y:S01]  /*11e060*/  LDL.LU.64 R150, [R1+0x338] ;  /* 0x0003380001967983 */ /* 0x000ee20000300a00 */
[----:B------:R-:W-:-:S03]  /*11e070*/  IMAD.MOV.U32 R100, RZ, RZ, R5 ;  /* 0x000000ffff647224 */ /* 0x000fc600078e0005 */
[----:B------:R-:W-:Y:S04]  /*11e080*/  STL.64 [R1+0x8e38], R102 ;  /* 0x008e386601007387 */ /* 0x000fe80000100a00 */
[----:B------:R-:W-:Y:S04]  /*11e090*/  STL.64 [R1+0x8e30], R100 ;  /* 0x008e306401007387 */ /* 0x000fe80000100a00 */
[----:B------:R-:W3:Y:S04]  /*11e0a0*/  LDL.LU R10, [R1+0x2f8] ;  /* 0x0002f800010a7983 */ /* 0x000ee80000300800 */
[----:B------:R-:W3:Y:S04]  /*11e0b0*/  LDL.LU R11, [R1+0x2fc] ;  /* 0x0002fc00010b7983 */ /* 0x000ee80000300800 */
[----:B------:R-:W3:Y:S04]  /*11e0c0*/  LDL.LU R172, [R1+0xd20] ;  /* 0x000d200001ac7983 */ /* 0x000ee80000300800 */
[----:B------:R-:W3:Y:S04]  /*11e0d0*/  LDL.LU R173, [R1+0xd24] ;  /* 0x000d240001ad7983 */ /* 0x000ee80000300800 */
[----:B------:R-:W3:Y:S04]  /*11e0e0*/  LDL.LU R174, [R1+0xd28] ;  /* 0x000d280001ae7983 */ /* 0x000ee80000300800 */
[----:B------:R-:W3:Y:S04]  /*11e0f0*/  LDL.LU R175, [R1+0xd2c] ;  /* 0x000d2c0001af7983 */ /* 0x000ee80000300800 */
[----:B------:R-:W3:Y:S01]  /*11e100*/  LDL.LU.64 R170, [R1+0x328] ;  /* 0x0003280001aa7983 */ /* 0x000ee20000300a00 */
[----:B------:R-:W-:-:S02]  /*11e110*/  IMAD.MOV.U32 R97, RZ, RZ, R4 ;  /* 0x000000ffff617224 */ /* 0x000fc400078e0004 */
[----:B------:R-:W-:Y:S01]  /*11e120*/  IMAD.MOV.U32 R109, RZ, RZ, R7 ;  /* 0x000000ffff6d7224 */ /* 0x000fe200078e0007 */
[----:B------:R-:W3:Y:S01]  /*11e130*/  LDL.LU R164, [R1+0xd30] ;  /* 0x000d300001a47983 */ /* 0x000ee20000300800 */
[----:B--2---:R-:W-:Y:S01]  /*11e140*/  HMMA.1688.F32.TF32 R4, R244, R130, R144 ;  /* 0x00000082f404723c */ /* 0x004fe20000081090 */
[----:B------:R-:W-:Y:S02]  /*11e150*/  IMAD.MOV.U32 R17, RZ, RZ, R162 ;  /* 0x000000ffff117224 */ /* 0x000fe400078e00a2 */
[----:B------:R-:W2:Y:S01]  /*11e160*/  LDL.LU R165, [R1+0xd34] ;  /* 0x000d340001a57983 */ /* 0x000ea20000300800 */
[----:B------:R-:W-:-:S03]  /*11e170*/  IMAD.MOV.U32 R16, RZ, RZ, R163 ;  /* 0x000000ffff107224 */ /* 0x000fc600078e00a3 */
[----:B------:R-:W2:Y:S04]  /*11e180*/  LDL.LU R166, [R1+0xd38] ;  /* 0x000d380001a67983 */ /* 0x000ea80000300800 */
[----:B------:R-:W2:Y:S04]  /*11e190*/  LDL.LU R167, [R1+0xd3c] ;  /* 0x000d3c0001a77983 */ /* 0x000ea80000300800 */
[----:B------:R-:W2:Y:S01]  /*11e1a0*/  LDL.LU.64 R162, [R1+0x318] ;  /* 0x0003180001a27983 */ /* 0x000ea20000300a00 */
[----:B------:R-:W-:Y:S01]  /*11e1b0*/  IMAD.MOV.U32 R36, RZ, RZ, R98 ;  /* 0x000000ffff247224 */ /* 0x000fe200078e0062 */
[----:B------:R-:W-:-:S07]  /*11e1c0*/  MOV R33, R99 ;  /* 0x0000006300217202 */ /* 0x000fce0000000f00 */
[----:B------:R-:W-:Y:S02]  /*11e1d0*/  IMAD.MOV.U32 R95, RZ, RZ, R6 ;  /* 0x000000ffff5f7224 */ /* 0x000fe400078e0006 */
[----:B------:R-:W-:Y:S01]  /*11e1e0*/  IMAD.MOV.U32 R94, RZ, RZ, R7 ;  /* 0x000000ffff5e7224 */ /* 0x000fe200078e0007 */
[----:B------:R-:W-:Y:S01]  /*11e1f0*/  MOV R98, R5 ;  /* 0x0000000500627202 */ /* 0x000fe20000000f00 */
[----:B------:R-:W-:-:S03]  /*11e200*/  IMAD.MOV.U32 R99, RZ, RZ, R4 ;  /* 0x000000ffff637224 */ /* 0x000fc600078e0004 */
        /* <DEDUP_REMOVED lines=19> */
[----:B----4-:R-:W-:Y:S04]  /*11e340*/  STL.64 [R1+0x9178], R126 ;  /* 0x0091787e01007387 */ /* 0x010fe80000100a00 */
[----:B------:R-:W4:Y:S04]  /*11e350*/  LDL.LU R38, [R1+0x2c8] ;  /* 0x0002c80001267983 */ /* 0x000f280000300800 */
[----:B------:R-:W4:Y:S04]  /*11e360*/  LDL.LU R39, [R1+0x2cc] ;  /* 0x0002cc0001277983 */ /* 0x000f280000300800 */
[----:B------:R-:W4:Y:S04]  /*11e370*/  LDL.LU R212, [R1+0xd70] ;  /* 0x000d700001d47983 */ /* 0x000f280000300800 */
[----:B------:R-:W4:Y:S04]  /*11e380*/  LDL.LU R213, [R1+0xd74] ;  /* 0x000d740001d57983 */ /* 0x000f280000300800 */
[----:B------:R-:W4:Y:S04]  /*11e390*/  LDL.LU R214, [R1+0xd78] ;  /* 0x000d780001d67983 */ /* 0x000f280000300800 */
[----:B------:R-:W4:Y:S01]  /*11e3a0*/  LDL.LU R215, [R1+0xd7c] ;  /* 0x000d7c0001d77983 */ /* 0x000f220000300800 */
[C---:B---3--:R-:W-:Y:S03]  /*11e3b0*/  HMMA.1688.F32.TF32 R76, R244.reuse, R150, R152 ;  /* 0x00000096f44c723c */ /* 0x048fe60000081098 */
[----:B------:R-:W3:Y:S03]  /*11e3c0*/  LDL.LU R30, [R1+0x2b8] ;  /* 0x0002b800011e7983 */ /* 0x000ee60000300800 */
[----:B------:R-:W-:Y:S01]  /*11e3d0*/  HMMA.1688.F32.TF32 R4, R244, R18, R140 ;  /* 0x00000012f404723c */ /* 0x000fe2000008108c */
[----:B------:R-:W3:-:S15]  /*11e3e0*/  LDL.LU R31, [R1+0x2bc] ;  /* 0x0002bc00011f7983 */ /* 0x000ede0000300800 */
[----:B------:R-:W-:-:S02]  /*11e3f0*/  NOP ;  /* 0x0000000000007918 */ /* 0x000fc40000000000 */
[----:B------:R-:W-:Y:S01]  /*11e400*/  MOV R148, R76 ;  /* 0x0000004c00947202 */ /* 0x000fe20000000f00 */
[----:B------:R-:W-:Y:S01]  /*11e410*/  IMAD.MOV.U32 R149, RZ, RZ, R77 ;  /* 0x000000ffff957224 */ /* 0x000fe200078e004d */
[----:B------:R-:W-:Y:S01]  /*11e420*/  MOV R153, R79 ;  /* 0x0000004f00997202 */ /* 0x000fe20000000f00 */
[----:B------:R-:W-:Y:S02]  /*11e430*/  IMAD.MOV.U32 R152, RZ, RZ, R78 ;  /* 0x000000ffff987224 */ /* 0x000fe400078e004e */
[----:B------:R-:W-:-:S15]  /*11e440*/  HMMA.1688.F32.TF32 R76, R244, R170, R172 ;  /* 0x000000aaf44c723c */ /* 0x000fde00000810ac */
[----:B------:R-:W-:-:S09]  /*11e450*/  NOP ;  /* 0x0000000000007918 */ /* 0x000fd20000000000 */
[----:B------:R-:W-:Y:S01]  /*11e460*/  MOV R179, R76 ;  /* 0x0000004c00b37202 */ /* 0x000fe20000000f00 */
[----:B------:R-:W-:Y:S01]  /*11e470*/  IMAD.MOV.U32 R178, RZ, RZ, R77 ;  /* 0x000000ffffb27224 */ /* 0x000fe200078e004d */
[----:B------:R-:W-:Y:S01]  /*11e480*/  MOV R174, R79 ;  /* 0x0000004f00ae7202 */ /* 0x000fe20000000f00 */
[----:B------:R-:W-:Y:S02]  /*11e490*/  IMAD.MOV.U32 R175, RZ, RZ, R78 ;  /* 0x000000ffffaf7224 */ /* 0x000fe400078e004e */
        /* <DEDUP_REMOVED lines=16> */
[----:B------:R-:W2:Y:S04]  /*11e5a0*/  LDL.LU R220, [R1+0xd80] ;  /* 0x000d800001dc7983 */ /* 0x000ea80000300800 */
[----:B------:R-:W2:Y:S04]  /*11e5b0*/  LDL.LU R221, [R1+0xd84] ;  /* 0x000d840001dd7983 */ /* 0x000ea80000300800 */
[----:B------:R-:W2:Y:S04]  /*11e5c0*/  LDL.LU R222, [R1+0xd88] ;  /* 0x000d880001de7983 */ /* 0x000ea80000300800 */
[----:B------:R-:W2:Y:S01]  /*11e5d0*/  LDL.LU R223, [R1+0xd8c] ;  /* 0x000d8c0001df7983 */ /* 0x000ea20000300800 */
[----:B------:R-:W-:Y:S01]  /*11e5e0*/  MOV R145, R7 ;  /* 0x0000000700917202 */ /* 0x000fe20000000f00 */
[----:B------:R-:W-:-:S02]  /*11e5f0*/  IMAD.MOV.U32 R7, RZ, RZ, R150 ;  /* 0x000000ffff077224 */ /* 0x000fc400078e0096 */
[----:B------:R-:W-:Y:S01]  /*11e600*/  IMAD.MOV.U32 R6, RZ, RZ, R151 ;  /* 0x000000ffff067224 */ /* 0x000fe200078e0097 */
[----:B------:R-:W-:Y:S06]  /*11e610*/  STL.64 [R1+0x91e8], R10 ;  /* 0x0091e80a01007387 */ /* 0x000fec0000100a00 */
[----:B------:R-:W-:Y:S02]  /*11e620*/  IMAD.MOV.U32 R151, RZ, RZ, R78 ;  /* 0x000000ffff977224 */ /* 0x000fe400078e004e */
[----:B------:R-:W-:Y:S01]  /*11e630*/  IMAD.MOV.U32 R150, RZ, RZ, R79 ;  /* 0x000000ffff967224 */ /* 0x000fe200078e004f */
[----:B------:R-:W-:Y:S01]  /*11e640*/  MOV R154, R77 ;  /* 0x0000004d009a7202 */ /* 0x000fe20000000f00 */
[----:B------:R-:W-:-:S03]  /*11e650*/  IMAD.MOV.U32 R155, RZ, RZ, R76 ;  /* 0x000000ffff9b7224 */ /* 0x000fc600078e004c */
[----:B------:R-:W-:Y:S01]  /*11e660*/  STL.64 [R1+0x8e68], R150 ;  /* 0x008e689601007387 */ /* 0x000fe20000100a00 */
[----:B------:R-:W-:Y:S03]  /*11e670*/  HMMA.1688.F32.TF32 R76, R244, R218, R232 ;  /* 0x000000daf44c723c */ /* 0x000fe600000810e8 */
[----:B------:R-:W-:Y:S03]  /*11e680*/  STL.64 [R1+0x8e60], R148 ;  /* 0x008e609401007387 */ /* 0x000fe60000100a00 */
[----:B------:R-:W-:Y:S01]  /*11e690*/  MOV R24, R218 ;  /* 0x000000da00187202 */ /* 0x000fe20000000f00 */
[----:B------:R-:W-:Y:S04]  /*11e6a0*/  STL.64 [R1+0x8c58], R154 ;  /* 0x008c589a01007387 */ /* 0x000fe80000100a00 */
[----:B------:R-:W-:Y:S04]  /*11e6b0*/  STL.64 [R1+0x8c50], R152 ;  /* 0x008c509801007387 */ /* 0x000fe80000100a00 */
[----:B------:R-:W3:Y:S04]  /*11e6c0*/  LDL.LU R216, [R1+0xd90] ;  /* 0x000d900001d87983 */ /* 0x000ee80000300800 */
[----:B------:R-:W3:Y:S04]  /*11e6d0*/  LDL.LU R217, [R1+0xd94] ;  /* 0x000d940001d97983 */ /* 0x000ee80000300800 */
[----:B------:R-:W3:Y:S04]  /*11e6e0*/  LDL.LU R218, [R1+0xd98] ;  /* 0x000d980001da7983 */ /* 0x000ee80000300800 */
[----:B------:R-:W3:Y:S01]  /*11e6f0*/  LDL.LU R219, [R1+0xd9c] ;  /* 0x000d9c0001db7983 */ /* 0x000ee20000300800 */
[----:B------:R-:W-:-:S02]  /*11e700*/  IMAD.MOV.U32 R168, RZ, RZ, R78 ;  /* 0x000000ffffa87224 */ /* 0x000fc400078e004e */
[----:B------:R-:W-:Y:S01]  /*11e710*/  IMAD.MOV.U32 R169, RZ, RZ, R79 ;  /* 0x000000ffffa97224 */ /* 0x000fe200078e004f */
[----:B------:R-:W-:Y:S01]  /*11e720*/  MOV R165, R77 ;  /* 0x0000004d00a57202 */ /* 0x000fe20000000f00 */
[----:B------:R-:W-:Y:S01]  /*11e730*/  IMAD.MOV.U32 R164, RZ, RZ, R76 ;  /* 0x000000ffffa47224 */ /* 0x000fe200078e004c */
[----:B------:R-:W-:Y:S04]  /*11e740*/  STL.64 [R1+0x8e88], R170 ;  /* 0x008e88aa01007387 */ /* 0x000fe80000100a00 */
[----:B------:R-:W-:Y:S04]  /*11e750*/  STL.64 [R1+0x8e80], R168 ;  /* 0x008e80a801007387 */ /* 0x000fe80000100a00 */
[----:B------:R1:W-:Y:S04]  /*11e760*/  STL.64 [R1+0x8e78], R166 ;  /* 0x008e78a601007387 */ /* 0x0003e80000100a00 */
[----:B------:R-:W-:Y:S04]  /*11e770*/  STL.64 [R1+0x8e70], R164 ;  /* 0x008e70a401007387 */ /* 0x000fe80000100a00 */
[----:B------:R-:W-:Y:S04]  /*11e780*/  STL.64 [R1+0x91d8], R86 ;  /* 0x0091d85601007387 */ /* 0x000fe80000100a00 */
[----:B-1----:R-:W3:Y:S04]  /*11e790*/  LDL.LU R166, [R1+0x298] ;  /* 0x0002980001a67983 */ /* 0x002ee80000300800 */
[----:B------:R-:W3:Y:S01]  /*11e7a0*/  LDL.LU R167, [R1+0x29c] ;  /* 0x00029c0001a77983 */ /* 0x000ee20000300800 */
[----:B----4-:R-:W-:Y:S03]  /*11e7b0*/  HMMA.1688.F32.TF32 R76, R244, R86, R212 ;  /* 0x00000056f44c723c */ /* 0x010fe600000810d4 */
[----:B------:R-:W4:Y:S04]  /*11e7c0*/  LDL.LU R212, [R1+0xda0] ;  /* 0x000da00001d47983 */ /* 0x000f280000300800 */
[----:B------:R-:W4:Y:S04]  /*11e7d0*/  LDL.LU R213, [R1+0xda4] ;  /* 0x000da40001d57983 */ /* 0x000f280000300800 */
[----:B------:R-:W4:Y:S04]  /*11e7e0*/  LDL.LU R214, [R1+0xda8] ;  /* 0x000da80001d67983 */ /* 0x000f280000300800 */
[----:B------:R-:W4:Y:S09]  /*11e7f0*/  LDL.LU R215, [R1+0xdac] ;  /* 0x000dac0001d77983 */ /* 0x000f320000300800 */
[----:B------:R-:W-:Y:S01]  /*11e800*/  MOV R147, R76 ;  /* 0x0000004c00937202 */ /* 0x000fe20000000f00 */
        /* <DEDUP_REMOVED lines=9> */
[----:B------:R-:W-:Y:S04]  /*11e8a0*/  STL.64 [R1+0x8ea8], R142 ;  /* 0x008ea88e01007387 */ /* 0x000fe80000100a00 */
[----:B------:R-:W-:Y:S04]  /*11e8b0*/  STL.64 [R1+0x8ea0], R140 ;  /* 0x008ea08c01007387 */ /* 0x000fe80000100a00 */
[----:B------:R-:W-:Y:S04]  /*11e8c0*/  STL.64 [R1+0x8e98], R146 ;  /* 0x008e989201007387 */ /* 0x000fe80000100a00 */
[----:B------:R-:W-:Y:S04]  /*11e8d0*/  STL.64 [R1+0x8e90], R144 ;  /* 0x008e909001007387 */ /* 0x000fe80000100a00 */
[----:B------:R-:W-:Y:S01]  /*11e8e0*/  STL.64 [R1+0x91d0], R38 ;  /* 0x0091d02601007387 */ /* 0x000fe20000100a00 */
[----:B--2---:R-:W-:-:S15]  /*11e8f0*/  HMMA.1688.F32.TF32 R76, R244, R38, R220 ;  /* 0x00000026f44c723c */ /* 0x004fde00000810dc */
[----:B------:R-:W-:-:S09]  /*11e900*/  NOP ;  /* 0x0000000000007918 */ /* 0x000fd20000000000 */
[----:B------:R-:W-:Y:S01]  /*11e910*/  IMAD.MOV.U32 R139, RZ, RZ, R76 ;  /* 0x000000ffff8b7224 */ /* 0x000fe200078e004c */
[----:B------:R-:W-:Y:S01]  /*11e920*/  MOV R111, R78 ;  /* 0x0000004e006f7202 */ /* 0x000fe20000000f00 */
[----:B------:R-:W-:Y:S02]  /*11e930*/  IMAD.MOV.U32 R138, RZ, RZ, R77 ;  /* 0x000000ffff8a7224 */ /* 0x000fe400078e004d */
[----:B------:R-:W-:-:S05]  /*11e940*/  IMAD.MOV.U32 R110, RZ, RZ, R79 ;  /* 0x000000ffff6e7224 */ /* 0x000fca00078e004f */
[----:B------:R-:W-:Y:S04]  /*11e950*/  STL.64 [R1+0x8ef8], R110 ;  /* 0x008ef86e01007387 */ /* 0x000fe80000100a00 */
[----:B------:R-:W-:Y:S01]  /*11e960*/  STL.64 [R1+0x8ef0], R108 ;  /* 0x008ef06c01007387 */ /* 0x000fe20000100a00 */
[----:B---3--:R-:W-:Y:S03]  /*11e970*/  HMMA.1688.F32.TF32 R76, R244, R30, R216 ;  /* 0x0000001ef44c723c */ /* 0x008fe600000810d8 */
[----:B------:R-:W-:Y:S04]  /*11e980*/  STL.64 [R1+0x8ee8], R138 ;  /* 0x008ee88a01007387 */ /* 0x000fe80000100a00 */
[----:B------:R-:W-:Y:S04]  /*11e990*/  STL.64 [R1+0x8ee0], R136 ;  /* 0x008ee08801007387 */ /* 0x000fe80000100a00 */
[----:B------:R-:W2:Y:S04]  /*11e9a0*/  LDL.LU R216, [R1+0xdb0] ;  /* 0x000db00001d87983 */ /* 0x000ea80000300800 */
[----:B------:R-:W2:Y:S04]  /*11e9b0*/  LDL.LU R217, [R1+0xdb4] ;  /* 0x000db40001d97983 */ /* 0x000ea80000300800 */
[----:B------:R-:W2:Y:S04]  /*11e9c0*/  LDL.LU R218, [R1+0xdb8] ;  /* 0x000db80001da7983 */ /* 0x000ea80000300800 */
[----:B------:R-:W2:Y:S01]  /*11e9d0*/  LDL.LU R219, [R1+0xdbc] ;  /* 0x000dbc0001db7983 */ /* 0x000ea20000300800 */
[----:B------:R-:W-:-:S03]  /*11e9e0*/  IMAD.MOV.U32 R172, RZ, RZ, R76 ;  /* 0x000000ffffac7224 */ /* 0x000fc600078e004c */
[----:B------:R-:W-:Y:S01]  /*11e9f0*/  STL.64 [R1+0x91c8], R30 ;  /* 0x0091c81e01007387 */ /* 0x000fe20000100a00 */
[----:B------:R-:W-:Y:S01]  /*11ea00*/  MOV R173, R77 ;  /* 0x0000004d00ad7202 */ /* 0x000fe20000000f00 */
[----:B------:R-:W-:Y:S02]  /*11ea10*/  IMAD.MOV.U32 R176, RZ, RZ, R78 ;  /* 0x000000ffffb07224 */ /* 0x000fe400078e004e */
[----:B------:R-:W3:Y:S01]  /*11ea20*/  LDL.LU R102, [R1+0x288] ;  /* 0x0002880001667983 */ /* 0x000ee20000300800 */
[----:B------:R-:W-:-:S03]  /*11ea30*/  IMAD.MOV.U32 R177, RZ, RZ, R79 ;  /* 0x000000ffffb17224 */ /* 0x000fc600078e004f */
[----:B------:R-:W3:Y:S04]  /*11ea40*/  LDL.LU R103, [R1+0x28c] ;  /* 0x00028c0001677983 */ /* 0x000ee80000300800 */
[----:B------:R-:W3:Y:S04]  /*11ea50*/  LDL.LU R78, [R1+0x278] ;  /* 0x00027800014e7983 */ /* 0x000ee80000300800 */
[----:B------:R-:W3:Y:S04]  /*11ea60*/  LDL.LU R79, [R1+0x27c] ;  /* 0x00027c00014f7983 */ /* 0x000ee80000300800 */
[----:B------:R-:W-:Y:S04]  /*11ea70*/  STL [R1+0x8bf4], R172 ;  /* 0x008bf4ac01007387 */ /* 0x000fe80000100800 */
[----:B------:R-:W-:Y:S04]  /*11ea80*/  STL [R1+0x8bf0], R173 ;  /* 0x008bf0ad01007387 */ /* 0x000fe80000100800 */
[----:B------:R-:W-:Y:S04]  /*11ea90*/  STL [R1+0x8bec], R176 ;  /* 0x008becb001007387 */ /* 0x000fe80000100800 */
[----:B------:R-:W-:Y:S04]  /*11eaa0*/  STL [R1+0x8be8], R177 ;  /* 0x008be8b101007387 */ /* 0x000fe80000100800 */
[----:B------:R-:W3:Y:S04]  /*11eab0*/  LDL.LU R42, [R1+0x268] ;  /* 0x00026800012a7983 */ /* 0x000ee80000300800 */
[----:B------:R-:W3:Y:S01]  /*11eac0*/  LDL.LU R43, [R1+0x26c] ;  /* 0x00026c00012b7983 */ /* 0x000ee20000300800 */
[----:B----4-:R-:W-:Y:S03]  /*11ead0*/  HMMA.1688.F32.TF32 R80, R244, R210, R212 ;  /* 0x000000d2f450723c */ /* 0x010fe600000810d4 */
        /* <DEDUP_REMOVED lines=33> */
[----:B------:R-:W-:Y:S02]  /*11ecf0*/  IMAD.MOV.U32 R238, RZ, RZ, R81 ;  /* 0x000000ffffee7224 */ /* 0x000fe400078e0051 */
[----:B------:R-:W-:-:S05]  /*11ed00*/  IMAD.MOV.U32 R234, RZ, RZ, R83 ;  /* 0x000000ffffea7224 */ /* 0x000fca00078e0053 */
[----:B------:R-:W-:Y:S04]  /*11ed10*/  STL [R1+0x8c0c], R234 ;  /* 0x008c0cea01007387 */ /* 0x000fe80000100800 */
[----:B------:R-:W-:Y:S04]  /*11ed20*/  STL [R1+0x8c08], R235 ;  /* 0x008c08eb01007387 */ /* 0x000fe80000100800 */
[----:B------:R-:W-:Y:S04]  /*11ed30*/  STL [R1+0x8c04], R238 ;  /* 0x008c04ee01007387 */ /* 0x000fe80000100800 */
[----:B------:R-:W-:Y:S04]  /*11ed40*/  STL [R1+0x8c00], R239 ;  /* 0x008c00ef01007387 */ /* 0x000fe80000100800 */
[----:B---3--:R-:W-:Y:S04]  /*11ed50*/  STL.64 [R1+0x91a8], R102 ;  /* 0x0091a86601007387 */ /* 0x008fe80000100a00 */
[----:B------:R1:W-:Y:S01]  /*11ed60*/  STL.64 [R1+0x91a0], R78 ;  /* 0x0091a04e01007387 */ /* 0x0003e20000100a00 */
[----:B----4-:R-:W-:-:S15]  /*11ed70*/  HMMA.1688.F32.TF32 R80, R244, R102, R212 ;  /* 0x00000066f450723c */ /* 0x010fde00000810d4 */
        /* <DEDUP_REMOVED lines=8> */
[----:B------:R-:W-:Y:S01]  /*11ee00*/  IMAD.MOV.U32 R205, RZ, RZ, R81 ;  /* 0x000000ffffcd7224 */ /* 0x000fe200078e0051 */
[----:B------:R-:W-:Y:S01]  /*11ee10*/  MOV R209, R83 ;  /* 0x0000005300d17202 */ /* 0x000fe20000000f00 */
[----:B------:R-:W-:-:S03]  /*11ee20*/  IMAD.MOV.U32 R208, RZ, RZ, R82 ;  /* 0x000000ffffd07224 */ /* 0x000fc600078e0052 */
[----:B------:R-:W-:Y:S04]  /*11ee30*/  STL.64 [R1+0x9128], R204 ;  /* 0x009128cc01007387 */ /* 0x000fe80000100a00 */
[----:B------:R-:W-:Y:S04]  /*11ee40*/  STL.64 [R1+0x9070], R208 ;  /* 0x009070d001007387 */ /* 0x000fe80000100a00 */
[----:B------:R-:W2:Y:S01]  /*11ee50*/  LDL.LU R22, [R1+0x238] ;  /* 0x0002380001167983 */ /* 0x000ea20000300800 */
[----:B-1----:R-:W-:Y:S03]  /*11ee60*/  HMMA.1688.F32.TF32 R76, R244, R42, R88 ;  /* 0x0000002af44c723c */ /* 0x002fe60000081058 */
[----:B------:R-:W2:Y:S04]  /*11ee70*/  LDL.LU R23, [R1+0x23c] ;  /* 0x00023c0001177983 */ /* 0x000ea80000300800 */
        /* <DEDUP_REMOVED lines=9> */
[----:B------:R-:W-:Y:S01]  /*11ef10*/  IMAD.MOV.U32 R189, RZ, RZ, R77 ;  /* 0x000000ffffbd7224 */ /* 0x000fe200078e004d */
[----:B------:R-:W-:Y:S01]  /*11ef20*/  STL.64 [R1+0x9198], R42 ;  /* 0x0091982a01007387 */ /* 0x000fe20000100a00 */
[----:B------:R-:W-:Y:S03]  /*11ef30*/  HMMA.1688.F32.TF32 R76, R244, R34, R220 ;  /* 0x00000022f44c723c */ /* 0x000fe600000810dc */
[----:B------:R-:W-:Y:S04]  /*11ef40*/  STL.64 [R1+0x8f50], R192 ;  /* 0x008f50c001007387 */ /* 0x000fe80000100a00 */
[----:B------:R-:W-:Y:S04]  /*11ef50*/  STL.64 [R1+0x8f48], R188 ;  /* 0x008f48bc01007387 */ /* 0x000fe80000100a00 */
[----:B------:R-:W3:Y:S04]  /*11ef60*/  LDL.LU R170, [R1+0x218] ;  /* 0x0002180001aa7983 */ /* 0x000ee80000300800 */
[----:B------:R-:W3:Y:S04]  /*11ef70*/  LDL.LU R171, [R1+0x21c] ;  /* 0x00021c0001ab7983 */ /* 0x000ee80000300800 */
[----:B------:R-:W2:Y:S04]  /*11ef80*/  LDL.LU R124, [R1+0xe10] ;  /* 0x000e1000017c7983 */ /* 0x000ea80000300800 */
[----:B------:R-:W2:Y:S04]  /*11ef90*/  LDL.LU R125, [R1+0xe14] ;  /* 0x000e1400017d7983 */ /* 0x000ea80000300800 */
[----:B------:R-:W2:Y:S04]  /*11efa0*/  LDL.LU R126, [R1+0xe18] ;  /* 0x000e1800017e7983 */ /* 0x000ea80000300800 */
[----:B------:R-:W2:Y:S01]  /*11efb0*/  LDL.LU R127, [R1+0xe1c] ;  /* 0x000e1c00017f7983 */ /* 0x000ea20000300800 */
[----:B------:R-:W-:Y:S01]  /*11efc0*/  LOP3.LUT R186, R252, 0x60, RZ, 0x3c, !PT ;  /* 0x00000060fcba7812 */ /* 0x000fe200078e3cff */
[----:B------:R-:W-:-:S02]  /*11efd0*/  IMAD.MOV.U32 R184, RZ, RZ, R78 ;  /* 0x000000ffffb87224 */ /* 0x000fc400078e004e */
[----:B------:R-:W-:Y:S01]  /*11efe0*/  IMAD.MOV.U32 R185, RZ, RZ, R79 ;  /* 0x000000ffffb97224 */ /* 0x000fe200078e004f */
[----:B------:R-:W-:Y:S04]  /*11eff0*/  STL.64 [R1+0x9190], R34 ;  /* 0x0091902201007387 */ /* 0x000fe80000100a00 */
[----:B------:R-:W-:Y:S04]  /*11f000*/  STL [R1+0x8f60], R186 ;  /* 0x008f60ba01007387 */ /* 0x000fe80000100800 */
[----:B------:R-:W-:Y:S04]  /*11f010*/  STL.64 [R1+0x8f58], R184 ;  /* 0x008f58b801007387 */ /* 0x000fe80000100a00 */
        /* <DEDUP_REMOVED lines=14> */
[----:B------:R-:W-:Y:S04]  /*11f100*/  STL.64 [R1+0x9188], R14 ;  /* 0x0091880e01007387 */ /* 0x000fe80000100a00 */
[----:B------:R-:W-:Y:S01]  /*11f110*/  STL.64 [R1+0x8f18], R198 ;  /* 0x008f18c601007387 */ /* 0x000fe20000100a00 */
[----:B------:R-:W-:Y:S02]  /*11f120*/  IMAD.MOV.U32 R5, RZ, RZ, R162 ;  /* 0x000000ffff057224 */ /* 0x000fe400078e00a2 */
[----:B------:R-:W-:Y:S01]  /*11f130*/  IMAD.MOV.U32 R4, RZ, RZ, R163 ;  /* 0x000000ffff047224 */ /* 0x000fe200078e00a3 */
[----:B------:R-:W-:Y:S04]  /*11f140*/  LDS R241, [R186+UR12+0x86880] ;  /* 0x0868800cbaf17984 */ /* 0x000fe80008000800 */
[----:B------:R-:W1:Y:S01]  /*11f150*/  LDS R243, [R186+UR12+0x86c80] ;  /* 0x086c800cbaf37984 */ /* 0x000e620008000800 */
[----:B----4-:R-:W-:-:S15]  /*11f160*/  HMMA.1688.F32.TF32 R76, R244, R14, R80 ;  /* 0x0000000ef44c723c */ /* 0x010fde0000081050 */
[----:B------:R-:W-:-:S09]  /*11f170*/  NOP ;  /* 0x0000000000007918 */ /* 0x000fd20000000000 */
[----:B------:R-:W-:Y:S01]  /*11f180*/  MOV R176, R76 ;  /* 0x0000004c00b07202 */ /* 0x000fe20000000f00 */
[----:B------:R-:W-:Y:S01]  /*11f190*/  IMAD.MOV.U32 R177, RZ, RZ, R77 ;  /* 0x000000ffffb17224 */ /* 0x000fe200078e004d */
[----:B------:R-:W-:Y:S01]  /*11f1a0*/  MOV R196, R79 ;  /* 0x0000004f00c47202 */ /* 0x000fe20000000f00 */
[----:B------:R-:W-:Y:S02]  /*11f1b0*/  IMAD.MOV.U32 R197, RZ, RZ, R78 ;  /* 0x000000ffffc57224 */ /* 0x000fe400078e004e */
[----:B--2---:R-:W-:Y:S03]  /*11f1c0*/  HMMA.1688.F32.TF32 R76, R244, R22, R124 ;  /* 0x00000016f44c723c */ /* 0x004fe6000008107c */
[----:B------:R-:W-:Y:S04]  /*11f1d0*/  STL.64 [R1+0x8f10], R196 ;  /* 0x008f10c401007387 */ /* 0x000fe80000100a00 */
[----:B------:R-:W-:Y:S04]  /*11f1e0*/  STL.64 [R1+0x8f08], R178 ;  /* 0x008f08b201007387 */ /* 0x000fe80000100a00 */
[----:B------:R-:W-:Y:S04]  /*11f1f0*/  STL.64 [R1+0x8f00], R176 ;  /* 0x008f00b001007387 */ /* 0x000fe80000100a00 */
[----:B------:R-:W2:Y:S04]  /*11f200*/  LDL.LU R106, [R1+0x1e8] ;  /* 0x0001e800016a7983 */ /* 0x000ea80000300800 */
[----:B------:R-:W2:Y:S04]  /*11f210*/  LDL.LU R107, [R1+0x1ec] ;  /* 0x0001ec00016b7983 */ /* 0x000ea80000300800 */
[----:B------:R-:W4:Y:S04]  /*11f220*/  LDL.LU R90, [R1+0x1d8] ;  /* 0x0001d800015a7983 */ /* 0x000f280000300800 */
[----:B------:R-:W4:Y:S01]  /*11f230*/  LDL.LU R91, [R1+0x1dc] ;  /* 0x0001dc00015b7983 */ /* 0x000f220000300800 */
[----:B------:R-:W-:Y:S01]  /*11f240*/  MOV R172, R78 ;  /* 0x0000004e00ac7202 */ /* 0x000fe20000000f00 */
[----:B------:R-:W-:-:S02]  /*11f250*/  IMAD.MOV.U32 R173, RZ, RZ, R79 ;  /* 0x000000ffffad7224 */ /* 0x000fc400078e004f */
[----:B------:R-:W4:Y:S01]  /*11f260*/  LDL.LU R154, [R1+0x1b8] ;  /* 0x0001b800019a7983 */ /* 0x000f220000300800 */
[----:B------:R-:W-:-:S03]  /*11f270*/  IMAD.MOV.U32 R201, RZ, RZ, R76 ;  /* 0x000000ffffc97224 */ /* 0x000fc600078e004c */
[----:B------:R-:W4:Y:S01]  /*11f280*/  LDL.LU R155, [R1+0x1bc] ;  /* 0x0001bc00019b7983 */ /* 0x000f220000300800 */
[----:B------:R-:W-:-:S03]  /*11f290*/  IMAD.MOV.U32 R200, RZ, RZ, R77 ;  /* 0x000000ffffc87224 */ /* 0x000fc600078e004d */
[----:B------:R-:W4:Y:S04]  /*11f2a0*/  LDL.LU R82, [R1+0x1c8] ;  /* 0x0001c80001527983 */ /* 0x000f280000300800 */
[----:B------:R-:W4:Y:S04]  /*11f2b0*/  LDL.LU R83, [R1+0x1cc] ;  /* 0x0001cc0001537983 */ /* 0x000f280000300800 */
[----:B------:R-:W-:Y:S04]  /*11f2c0*/  STL.64 [R1+0x91e0], R22 ;  /* 0x0091e01601007387 */ /* 0x000fe80000100a00 */
[----:B------:R-:W-:Y:S01]  /*11f2d0*/  STL.64 [R1+0x8f38], R174 ;  /* 0x008f38ae01007387 */ /* 0x000fe20000100a00 */
[----:B---3--:R-:W-:Y:S03]  /*11f2e0*/  HMMA.1688.F32.TF32 R76, R244, R142, R92 ;  /* 0x0000008ef44c723c */ /* 0x008fe6000008105c */
[----:B------:R-:W-:Y:S04]  /*11f2f0*/  STL.64 [R1+0x8f30], R172 ;  /* 0x008f30ac01007387 */ /* 0x000fe80000100a00 */
[----:B------:R-:W-:Y:S04]  /*11f300*/  STL.64 [R1+0x8f28], R202 ;  /* 0x008f28ca01007387 */ /* 0x000fe80000100a00 */
[----:B------:R-:W-:Y:S04]  /*11f310*/  STL.64 [R1+0x8f20], R200 ;  /* 0x008f20c801007387 */ /* 0x000fe80000100a00 */
[----:B------:R-:W-:Y:S04]  /*11f320*/  STL.64 [R1+0x91f0], R142 ;  /* 0x0091f08e01007387 */ /* 0x000fe80000100a00 */
        /* <DEDUP_REMOVED lines=32> */
[----:B------:R-:W1:Y:S01]  /*11f530*/  LDL.LU R127, [R1+0x78c] ;  /* 0x00078c00017f7983 */ /* 0x000e620000300800 */
        /* <DEDUP_REMOVED lines=13> */
[----:B------:R-:W-:Y:S01]  /*11f610*/  MOV R195, R26 ;  /* 0x0000001a00c37202 */ /* 0x000fe20000000f00 */
[----:B------:R-:W-:Y:S01]  /*11f620*/  IMAD.MOV.U32 R194, RZ, RZ, R27 ;  /* 0x000000ffffc27224 */ /* 0x000fe200078e001b */
[----:B---3--:R-:W-:-:S15]  /*11f630*/  HMMA.1688.F32.TF32 R76, R244, R150, R164 ;  /* 0x00000096f44c723c */ /* 0x008fde00000810a4 */
[----:B------:R-:W-:-:S09]  /*11f640*/  NOP ;  /* 0x0000000000007918 */ /* 0x000fd20000000000 */
[----:B------:R-:W-:Y:S01]  /*11f650*/  MOV R231, R76 ;  /* 0x0000004c00e77202 */ /* 0x000fe20000000f00 */
[----:B------:R-:W-:Y:S01]  /*11f660*/  IMAD.MOV.U32 R230, RZ, RZ, R77 ;  /* 0x000000ffffe67224 */ /* 0x000fe200078e004d */
[----:B------:R-:W-:Y:S01]  /*11f670*/  MOV R226, R79 ;  /* 0x0000004f00e27202 */ /* 0x000fe20000000f00 */
[----:B------:R-:W-:Y:S02]  /*11f680*/  IMAD.MOV.U32 R227, RZ, RZ, R78 ;  /* 0x000000ffffe37224 */ /* 0x000fe400078e004e */
[C---:B--2---:R-:W-:Y:S06]  /*11f690*/  HMMA.1688.F32.TF32 R76, R244.reuse, R98, R220 ;  /* 0x00000062f44c723c */ /* 0x044fec00000810dc */
[----:B----4-:R-:W-:-:S15]  /*11f6a0*/  HMMA.1688.F32.TF32 R100, R244, R106, R136 ;  /* 0x0000006af464723c */ /* 0x010fde0000081088 */
[----:B------:R-:W-:-:S03]  /*11f6b0*/  NOP ;  /* 0x0000000000007918 */ /* 0x000fc60000000000 */
[----:B------:R-:W-:Y:S01]  /*11f6c0*/  IMAD.MOV.U32 R223, RZ, RZ, R76 ;  /* 0x000000ffffdf7224 */ /* 0x000fe200078e004c */
[----:B------:R-:W-:Y:S01]  /*11f6d0*/  MOV R219, R78 ;  /* 0x0000004e00db7202 */ /* 0x000fe20000000f00 */
[----:B------:R-:W-:Y:S02]  /*11f6e0*/  IMAD.MOV.U32 R222, RZ, RZ, R77 ;  /* 0x000000ffffde7224 */ /* 0x000fe400078e004d */
[----:B------:R-:W-:Y:S02]  /*11f6f0*/  IMAD.MOV.U32 R218, RZ, RZ, R79 ;  /* 0x000000ffffda7224 */ /* 0x000fe400078e004f */
[----:B------:R-:W-:Y:S03]  /*11f700*/  HMMA.1688.F32.TF32 R76, R244, R90, R108 ;  /* 0x0000005af44c723c */ /* 0x000fe6000008106c */
[----:B------:R-:W-:Y:S04]  /*11f710*/  STL.64 [R1+0x8f90], R218 ;  /* 0x008f90da01007387 */ /* 0x000fe80000100a00 */
[----:B------:R-:W-:Y:S04]  /*11f720*/  STL.64 [R1+0x8f88], R216 ;  /* 0x008f88d801007387 */ /* 0x000fe80000100a00 */
[----:B------:R-:W-:Y:S04]  /*11f730*/  STL.64 [R1+0xb10], R100 ;  /* 0x000b106401007387 */ /* 0x000fe80000100a00 */
[----:B------:R-:W-:Y:S08]  /*11f740*/  STL.64 [R1+0xb18], R102 ;  /* 0x000b186601007387 */ /* 0x000ff00000100a00 */
[----:B------:R2:W-:Y:S01]  /*11f750*/  STL.64 [R1+0xb00], R76 ;  /* 0x000b004c01007387 */ /* 0x0005e20000100a00 */
[----:B------:R-:W-:Y:S01]  /*11f760*/  IMAD.MOV.U32 R220, RZ, RZ, R78 ;  /* 0x000000ffffdc7224 */ /* 0x000fe200078e004e */
[----:B------:R-:W-:-:S02]  /*11f770*/  MOV R221, R79 ;  /* 0x0000004f00dd7202 */ /* 0x000fc40000000f00 */
[----:B--2---:R-:W-:Y:S02]  /*11f780*/  HMMA.1688.F32.TF32 R76, R244, R82, R144 ;  /* 0x00000052f44c723c */ /* 0x004fe40000081090 */
[----:B------:R-:W-:Y:S04]  /*11f790*/  STL [R1+0x8b7c], R220 ;  /* 0x008b7cdc01007387 */ /* 0x000fe80000100800 */
[----:B------:R-:W-:-:S15]  /*11f7a0*/  STL [R1+0x8b78], R221 ;  /* 0x008b78dd01007387 */ /* 0x000fde0000100800 */
[----:B------:R-:W-:-:S02]  /*11f7b0*/  NOP ;  /* 0x0000000000007918 */ /* 0x000fc40000000000 */
[----:B------:R2:W-:Y:S01]  /*11f7c0*/  STL.64 [R1+0xaf0], R76 ;  /* 0x000af04c01007387 */ /* 0x0005e20000100a00 */
[----:B------:R-:W-:Y:S02]  /*11f7d0*/  IMAD.MOV.U32 R215, RZ, RZ, R78 ;  /* 0x000000ffffd77224 */ /* 0x000fe400078e004e */
[----:B------:R-:W-:Y:S02]  /*11f7e0*/  IMAD.MOV.U32 R214, RZ, RZ, R79 ;  /* 0x000000ffffd67224 */ /* 0x000fe400078e004f */
[----:B--2---:R-:W-:Y:S01]  /*11f7f0*/  HMMA.1688.F32.TF32 R76, R244, R154, R84 ;  /* 0x0000009af44c723c */ /* 0x004fe20000081054 */
[----:B------:R-:W-:Y:S04]  /*11f800*/  STL.64 [R1+0x9180], R82 ;  /* 0x0091805201007387 */ /* 0x000fe80000100a00 */
[----:B------:R-:W-:Y:S04]  /*11f810*/  STL.64 [R1+0x8fa0], R214 ;  /* 0x008fa0d601007387 */ /* 0x000fe80000100a00 */
[----:B------:R-:W-:-:S14]  /*11f820*/  STL.64 [R1+0x8f98], R212 ;  /* 0x008f98d401007387 */ /* 0x000fdc0000100a00 */
[----:B------:R1:W-:Y:S01]  /*11f830*/  STL.64 [R1+0x8f8], R78 ;  /* 0x0008f84e01007387 */ /* 0x0003e20000100a00 */
[----:B------:R-:W-:Y:S01]  /*11f840*/  MOV R220, R76 ;  /* 0x0000004c00dc7202 */ /* 0x000fe20000000f00 */
[----:B------:R-:W-:Y:S02]  /*11f850*/  IMAD.MOV.U32 R221, RZ, RZ, R77 ;  /* 0x000000ffffdd7224 */ /* 0x000fe400078e004d */
[----:B-1----:R-:W-:Y:S01]  /*11f860*/  HMMA.1688.F32.TF32 R76, R240, R94, R124 ;  /* 0x0000005ef04c723c */ /* 0x002fe2000008107c */
[----:B------:R-:W-:Y:S04]  /*11f870*/  STL.64 [R1+0x9170], R154 ;  /* 0x0091709a01007387 */ /* 0x000fe80000100a00 */
[----:B------:R1:W-:Y:S04]  /*11f880*/  STL.64 [R1+0x8fb0], R222 ;  /* 0x008fb0de01007387 */ /* 0x0003e80000100a00 */
[----:B------:R-:W-:-:S14]  /*11f890*/  STL.64 [R1+0x8fa8], R220 ;  /* 0x008fa8dc01007387 */ /* 0x000fdc0000100a00 */
[----:B------:R2:W-:Y:S04]  /*11f8a0*/  STL [R1+0x8e4], R77 ;  /* 0x0008e44d01007387 */ /* 0x0005e80000100800 */
[----:B------:R3:W-:Y:S04]  /*11f8b0*/  STL [R1+0x8e8], R78 ;  /* 0x0008e84e01007387 */ /* 0x0007e80000100800 */
        /* <DEDUP_REMOVED lines=37> */
[----:B------:R-:W4:Y:S01]  /*11fb10*/  LDL.LU R190, [R1+0x728] ;  /* 0x0007280001be7983 */ /* 0x000f220000300800 */
[----:B-1----:R-:W-:-:S03]  /*11fb20*/  IMAD.MOV.U32 R222, RZ, RZ, R187 ;  /* 0x000000ffffde7224 */ /* 0x002fc600078e00bb */
        /* <DEDUP_REMOVED lines=27> */
[----:B------:R-:W-:Y:S01]  /*11fce0*/  IMAD.MOV.U32 R228, RZ, RZ, R79 ;  /* 0x000000ffffe47224 */ /* 0x000fe200078e004f */
[----:B------:R-:W-:Y:S02]  /*11fcf0*/  MOV R198, R71 ;  /* 0x0000004700c67202 */ /* 0x000fe40000000f00 */
[----:B--2---:R-:W2:Y:S01]  /*11fd00*/  LDL.LU R77, [R1+0x704] ;  /* 0x00070400014d7983 */ /* 0x004ea20000300800 */
[----:B------:R-:W-:-:S03]  /*11fd10*/  IMAD.MOV.U32 R199, RZ, RZ, R70 ;  /* 0x000000ffffc77224 */ /* 0x000fc600078e0046 */
[----:B---3--:R-:W2:Y:S04]  /*11fd20*/  LDL.LU R78, [R1+0x708] ;  /* 0x00070800014e7983 */ /* 0x008ea80000300800 */
[----:B------:R-:W2:Y:S04]  /*11fd30*/  LDL.LU R79, [R1+0x70c] ;  /* 0x00070c00014f7983 */ /* 0x000ea80000300800 */
[----:B------:R-:W2:Y:S01]  /*11fd40*/  LDL.LU.64 R70, [R1+0x1a8] ;  /* 0x0001a80001467983 */ /* 0x000ea20000300a00 */
[----:B------:R-:W-:Y:S01]  /*11fd50*/  IMAD.MOV.U32 R174, RZ, RZ, R67 ;  /* 0x000000ffffae7224 */ /* 0x000fe200078e0043 */
[----:B------:R-:W-:-:S02]  /*11fd60*/  MOV R175, R66 ;  /* 0x0000004200af7202 */ /* 0x000fc40000000f00 */
[----:B------:R-:W3:Y:S01]  /*11fd70*/  LDL.LU.64 R66, [R1+0x198] ;  /* 0x0001980001427983 */ /* 0x000ee20000300a00 */
[----:B------:R-:W-:Y:S02]  /*11fd80*/  IMAD.MOV.U32 R158, RZ, RZ, R59 ;  /* 0x000000ffff9e7224 */ /* 0x000fe400078e003b */
[----:B------:R-:W-:Y:S01]  /*11fd90*/  IMAD.MOV.U32 R159, RZ, RZ, R58 ;  /* 0x000000ffff9f7224 */ /* 0x000fe200078e003a */
[----:B------:R-:W-:Y:S01]  /*11fda0*/  MOV R142, R55 ;  /* 0x00000037008e7202 */ /* 0x000fe20000000f00 */
[----:B------:R-:W3:Y:S01]  /*11fdb0*/  LDL.LU.64 R58, [R1+0x148] ;  /* 0x00014800013a7983 */ /* 0x000ee20000300a00 */
[----:B------:R-:W-:-:S03]  /*11fdc0*/  IMAD.MOV.U32 R143, RZ, RZ, R54 ;  /* 0x000000ffff8f7224 */ /* 0x000fc600078e0036 */
[----:B------:R-:W3:Y:S04]  /*11fdd0*/  LDL.LU.64 R54, [R1+0x138] ;  /* 0x0001380001367983 */ /* 0x000ee80000300a00 */
[----:B------:R-:W-:Y:S04]  /*11fde0*/  STL.64 [R1+0x8fd0], R230 ;  /* 0x008fd0e601007387 */ /* 0x000fe80000100a00 */
[----:B------:R-:W-:Y:S04]  /*11fdf0*/  STL.64 [R1+0x8fc8], R228 ;  /* 0x008fc8e401007387 */ /* 0x000fe80000100a00 */
[----:B------:R-:W-:Y:S04]  /*11fe00*/  STL.64 [R1+0x8fc0], R226 ;  /* 0x008fc0e201007387 */ /* 0x000fe80000100a00 */
[----:B------:R-:W-:Y:S04]  /*11fe10*/  STL.64 [R1+0x8fb8], R224 ;  /* 0x008fb8e001007387 */ /* 0x000fe80000100a00 */
[----:B------:R-:W-:Y:S01]  /*11fe20*/  STL.64 [R1+0x8fe0], R238 ;  /* 0x008fe0ee01007387 */ /* 0x000fe20000100a00 */
[----:B------:R-:W-:Y:S01]  /*11fe30*/  IMAD.MOV.U32 R223, RZ, RZ, R183 ;  /* 0x000000ffffdf7224 */ /* 0x000fe200078e00b7 */
[----:B----4-:R-:W-:-:S15]  /*11fe40*/  HMMA.1688.F32.TF32 R80, R240, R158, R216 ;  /* 0x0000009ef050723c */ /* 0x010fde00000810d8 */
[----:B------:R-:W-:-:S09]  /*11fe50*/  NOP ;  /* 0x0000000000007918 */ /* 0x000fd20000000000 */
[----:B------:R-:W-:Y:S01]  /*11fe60*/  IMAD.MOV.U32 R232, RZ, RZ, R80 ;  /* 0x000000ffffe87224 */ /* 0x000fe200078e0050 */
[----:B------:R-:W-:Y:S01]  /*11fe70*/  MOV R233, R81 ;  /* 0x0000005100e97202 */ /* 0x000fe20000000f00 */
[----:B------:R-:W-:Y:S02]  /*11fe80*/  IMAD.MOV.U32 R236, RZ, RZ, R82 ;  /* 0x000000ffffec7224 */ /* 0x000fe400078e0052 */
[----:B------:R-:W-:Y:S02]  /*11fe90*/  IMAD.MOV.U32 R237, RZ, RZ, R83 ;  /* 0x000000ffffed7224 */ /* 0x000fe400078e0053 */
[C---:B------:R-:W-:Y:S03]  /*11fea0*/  HMMA.1688.F32.TF32 R80, R240.reuse, R142, R168 ;  /* 0x0000008ef050723c */ /* 0x040fe600000810a8 */
[----:B------:R-:W-:Y:S04]  /*11feb0*/  STL.64 [R1+0x8fd8], R236 ;  /* 0x008fd8ec01007387 */ /* 0x000fe80000100a00 */
[----:B------:R-:W-:Y:S01]  /*11fec0*/  STL [R1+0x8b6c], R232 ;  /* 0x008b6ce801007387 */ /* 0x000fe20000100800 */
[C---:B------:R-:W-:Y:S03]  /*11fed0*/  HMMA.1688.F32.TF32 R152, R240.reuse, R174, R200 ;  /* 0x000000aef098723c */ /* 0x040fe600000810c8 */
[----:B------:R1:W-:Y:S04]  /*11fee0*/  STL.64 [R1+0x8ff0], R234 ;  /* 0x008ff0ea01007387 */ /* 0x0003e80000100a00 */
[----:B------:R-:W-:Y:S01]  /*11fef0*/  STL [R1+0x8fe8], R233 ;  /* 0x008fe8e901007387 */ /* 0x000fe20000100800 */
[----:B------:R-:W-:Y:S01]  /*11ff00*/  HMMA.1688.F32.TF32 R140, R240, R198, R176 ;  /* 0x000000c6f08c723c */ /* 0x000fe200000810b0 */
[----:B-1----:R-:W-:Y:S01]  /*11ff10*/  MOV R234, R182 ;  /* 0x000000b600ea7202 */ /* 0x002fe20000000f00 */
[----:B------:R-:W-:-:S05]  /*11ff20*/  IMAD.MOV.U32 R235, RZ, RZ, R123 ;  /* 0x000000ffffeb7224 */ /* 0x000fca00078e007b */
[----:B------:R-:W-:Y:S04]  /*11ff30*/  STL.64 [R1+0x8a0], R80 ;  /* 0x0008a05001007387 */ /* 0x000fe80000100a00 */
[----:B------:R1:W-:Y:S02]  /*11ff40*/  STL.64 [R1+0x8a8], R82 ;  /* 0x0008a85201007387 */ /* 0x0003e40000100a00 */
[C---:B-1----:R-:W-:Y:S02]  /*11ff50*/  HMMA.1688.F32.TF32 R80, R240.reuse, R234, R184 ;  /* 0x000000eaf050723c */ /* 0x042fe400000810b8 */
[----:B------:R-:W-:Y:S04]  /*11ff60*/  STL.64 [R1+0x880], R152 ;  /* 0x0008809801007387 */ /* 0x000fe80000100a00 */
[----:B------:R-:W-:Y:S04]  /*11ff70*/  STL.64 [R1+0x888], R154 ;  /* 0x0008889a01007387 */ /* 0x000fe80000100a00 */
[----:B------:R-:W-:Y:S04]  /*11ff80*/  STL.64 [R1+0x9168], R234 ;  /* 0x009168ea01007387 */ /* 0x000fe80000100a00 */
[----:B------:R-:W-:Y:S04]  /*11ff90*/  STL.64 [R1+0x860], R140 ;  /* 0x0008608c01007387 */ /* 0x000fe80000100a00 */
[----:B------:R1:W-:Y:S05]  /*11ffa0*/  STL.64 [R1+0x868], R142 ;  /* 0x0008688e01007387 */ /* 0x0003ea0000100a00 */
[----:B------:R-:W-:Y:S04]  /*11ffb0*/  STL.64 [R1+0x840], R80 ;  /* 0x0008405001007387 */ /* 0x000fe80000100a00 */
[----:B------:R4:W-:Y:S01]  /*11ffc0*/  STL.64 [R1+0x848], R82 ;  /* 0x0008485201007387 */ /* 0x0009e20000100a00 */
[C---:B-1----:R-:W-:Y:S06]  /*11ffd0*/  HMMA.1688.F32.TF32 R140, R240.reuse, R26, R188 ;  /* 0x0000001af08c723c */ /* 0x042fec00000810bc */
[C---:B----4-:R-:W-:Y:S06]  /*11ffe0*/  HMMA.1688.F32.TF32 R80, R240.reuse, R210, R204 ;  /* 0x000000d2f050723c */ /* 0x050fec00000810cc */
[C---:B--2---:R-:W-:Y:S11]  /*11fff0*/  HMMA.1688.F32.TF32 R76, R240.reuse, R70, R76 ;  /* 0x00000046f04c723c */ /* 0x044ff6000008104c */
[----:B------:R-:W-:Y:S04]  /*120000*/  STL.64 [R1+0x820], R140 ;  /* 0x0008208c01007387 */ /* 0x000fe80000100a00 */
[----:B------:R-:W-:Y:S03]  /*120010*/  STL.64 [R1+0x828], R142 ;  /* 0x0008288e01007387 */ /* 0x000fe60000100a00 */
[----:B------:R-:W-:Y:S01]  /*120020*/  IMAD.MOV.U32 R183, RZ, RZ, R82 ;  /* 0x000000ffffb77224 */ /* 0x000fe200078e0052 */
[----:B------:R-:W-:Y:S01]  /*120030*/  MOV R182, R83 ;  /* 0x0000005300b67202 */ /* 0x000fe20000000f00 */
[----:B------:R3:W-:Y:S04]  /*120040*/  STL.64 [R1+0x800], R80 ;  /* 0x0008005001007387 */ /* 0x0007e80000100a00 */
[----:B------:R-:W-:Y:S04]  /*120050*/  STL.64 [R1+0x9158], R210 ;  /* 0x009158d201007387 */ /* 0x000fe80000100a00 */
[----:B------:R-:W-:Y:S04]  /*120060*/  STL [R1+0x8b58], R183 ;  /* 0x008b58b701007387 */ /* 0x000fe80000100800 */
[----:B------:R-:W-:Y:S01]  /*120070*/  STL [R1+0x9000], R182 ;  /* 0x009000b601007387 */ /* 0x000fe20000100800 */
[C---:B---3--:R-:W-:Y:S03]  /*120080*/  HMMA.1688.F32.TF32 R80, R240.reuse, R66, R100 ;  /* 0x00000042f050723c */ /* 0x048fe60000081064 */
[----:B------:R-:W-:Y:S04]  /*120090*/  STL.64 [R1+0x8ff8], R180 ;  /* 0x008ff8b401007387 */ /* 0x000fe80000100a00 */
[----:B------:R-:W-:Y:S04]  /*1200a0*/  STL.64 [R1+0x9150], R70 ;  /* 0x0091504601007387 */ /* 0x000fe80000100a00 */
[----:B------:R-:W-:Y:S04]  /*1200b0*/  STL.64 [R1+0x7e0], R76 ;  /* 0x0007e04c01007387 */ /* 0x000fe80000100a00 */
[----:B------:R1:W-:Y:S02]  /*1200c0*/  STL.64 [R1+0x7e8], R78 ;  /* 0x0007e84e01007387 */ /* 0x0003e40000100a00 */
[C---:B-1----:R-:W-:Y:S06]  /*1200d0*/  HMMA.1688.F32.TF32 R76, R240.reuse, R118, R164 ;  /* 0x00000076f04c723c */ /* 0x042fec00000810a4 */
[----:B------:R-:W-:Y:S04]  /*1200e0*/  STL.64 [R1+0x7c0], R80 ;  /* 0x0007c05001007387 */ /* 0x000fe80000100a00 */
[----:B------:R1:W-:Y:S01]  /*1200f0*/  STL.64 [R1+0x7c8], R82 ;  /* 0x0007c85201007387 */ /* 0x0003e20000100a00 */
[C---:B------:R-:W-:Y:S06]  /*120100*/  HMMA.1688.F32.TF32 R100, R240.reuse, R222, R136 ;  /* 0x000000def064723c */ /* 0x040fec0000081088 */
[C---:B-1----:R-:W-:Y:S06]  /*120110*/  HMMA.1688.F32.TF32 R80, R240.reuse, R194, R108 ;  /* 0x000000c2f050723c */ /* 0x042fec000008106c */
[----:B------:R-:W-:Y:S04]  /*120120*/  STL.64 [R1+0x7a0], R76 ;  /* 0x0007a04c01007387 */ /* 0x000fe80000100a00 */
[----:B------:R1:W-:Y:S02]  /*120130*/  STL.64 [R1+0x7a8], R78 ;  /* 0x0007a84e01007387 */ /* 0x0003e40000100a00 */
[C---:B-1----:R-:W-:Y:S05]  /*120140*/  HMMA.1688.F32.TF32 R76, R240.reuse, R46, R144 ;  /* 0x0000002ef04c723c */ /* 0x042fea0000081090 */
[----:B------:R-:W-:Y:S04]  /*120150*/  STL.64 [R1+0x780], R100 ;  /* 0x0007806401007387 */ /* 0x000fe80000100a00 */
[----:B------:R-:W-:Y:S01]  /*120160*/  STL.64 [R1+0x788], R102 ;  /* 0x0007886601007387 */ /* 0x000fe20000100a00 */
[C---:B------:R-:W-:Y:S03]  /*120170*/  HMMA.1688.F32.TF32 R84, R240.reuse, R58, R84 ;  /* 0x0000003af054723c */ /* 0x040fe60000081054 */
[----:B------:R-:W-:Y:S04]  /*120180*/  STL.64 [R1+0x770], R80 ;  /* 0x0007705001007387 */ /* 0x000fe80000100a00 */
[----:B------:R1:W-:Y:S06]  /*120190*/  STL.64 [R1+0x778], R82 ;  /* 0x0007785201007387 */ /* 0x0003ec0000100a00 */
[----:B------:R-:W-:Y:S01]  /*1201a0*/  STL.64 [R1+0x760], R76 ;  /* 0x0007604c01007387 */ /* 0x000fe20000100a00 */
[C---:B-1----:R-:W-:Y:S03]  /*1201b0*/  HMMA.1688.F32.TF32 R80, R240.reuse, R54, R124 ;  /* 0x00000036f050723c */ /* 0x042fe6000008107c */
[----:B------:R1:W-:Y:S03]  /*1201c0*/  STL.64 [R1+0x768], R78 ;  /* 0x0007684e01007387 */ /* 0x0003e60000100a00 */
[----:B-1----:R-:W-:Y:S03]  /*1201d0*/  HMMA.1688.F32.TF32 R76, R240, R162, R92 ;  /* 0x000000a2f04c723c */ /* 0x002fe6000008105c */
[----:B------:R1:W-:Y:S04]  /*1201e0*/  STL.64 [R1+0x750], R84 ;  /* 0x0007505401007387 */ /* 0x0003e80000100a00 */
[----:B------:R2:W-:Y:S01]  /*1201f0*/  STL.64 [R1+0x758], R86 ;  /* 0x0007585601007387 */ /* 0x0005e20000100a00 */
[----:B------:R-:W-:-:S09]  /*120200*/  IMAD.MOV.U32 R191, RZ, RZ, R16 ;  /* 0x000000ffffbf7224 */ /* 0x000fd200078e0010 */
[----:B------:R-:W-:Y:S01]  /*120210*/  STL.64 [R1+0x740], R80 ;  /* 0x0007405001007387 */ /* 0x000fe20000100a00 */
[----:B------:R-:W-:-:S03]  /*120220*/  MOV R190, R17 ;  /* 0x0000001100be7202 */ /* 0x000fc60000000f00 */
[----:B------:R3:W-:Y:S01]  /*120230*/  STL.64 [R1+0x748], R82 ;  /* 0x0007485201007387 */ /* 0x0007e20000100a00 */
[----:B------:R-:W-:Y:S02]  /*120240*/  IMAD.MOV.U32 R199, RZ, RZ, R8 ;  /* 0x000000ffffc77224 */ /* 0x000fe400078e0008 */
[----:B------:R-:W-:Y:S01]  /*120250*/  IMAD.MOV.U32 R198, RZ, RZ, R9 ;  /* 0x000000ffffc67224 */ /* 0x000fe200078e0009 */
        /* <DEDUP_REMOVED lines=17> */
[----:B------:R-:W2:Y:S01]  /*120370*/  LDL.LU R167, [R1+0x5ac] ;  /* 0x0005ac0001a77983 */ /* 0x000ea20000300800 */
[----:B------:R-:W-:-:S03]  /*120380*/  IMAD.MOV.U32 R182, RZ, RZ, R40 ;  /* 0x000000ffffb67224 */ /* 0x000fc600078e0028 */
[----:B------:R-:W2:Y:S01]  /*120390*/  LDL.LU R100, [R1+0x5b0] ;  /* 0x0005b00001647983 */ /* 0x000ea20000300800 */
[----:B------:R-:W-:-:S03]  /*1203a0*/  IMAD.MOV.U32 R239, RZ, RZ, R41 ;  /* 0x000000ffffef7224 */ /* 0x000fc600078e0029 */
[----:B------:R-:W2:Y:S04]  /*1203b0*/  LDL.LU R101, [R1+0x5b4] ;  /* 0x0005b40001657983 */ /* 0x000ea80000300800 */
[----:B------:R-:W2:Y:S04]  /*1203c0*/  LDL.LU R102, [R1+0x5b8] ;  /* 0x0005b80001667983 */ /* 0x000ea80000300800 */
[----:B------:R-:W2:Y:S01]  /*1203d0*/  LDL.LU R103, [R1+0x5bc] ;  /* 0x0005bc0001677983 */ /* 0x000ea20000300800 */
[----:B------:R-:W-:-:S03]  /*1203e0*/  MOV R202, R32 ;  /* 0x0000002000ca7202 */ /* 0x000fc60000000f00 */
        /* <DEDUP_REMOVED lines=44> */
[----:B---3--:R-:W3:Y:S04]  /*1206b0*/  LDL.LU.64 R82, [R1+0xd8] ;  /* 0x0000d80001527983 */ /* 0x008ee80000300a00 */
[----:B------:R-:W3:Y:S04]  /*1206c0*/  LDL.LU R168, [R1+0x620] ;  /* 0x0006200001a87983 */ /* 0x000ee80000300800 */
[----:B------:R-:W3:Y:S04]  /*1206d0*/  LDL.LU R169, [R1+0x624] ;  /* 0x0006240001a97983 */ /* 0x000ee80000300800 */
[----:B------:R-:W3:Y:S04]  /*1206e0*/  LDL.LU R170, [R1+0x628] ;  /* 0x0006280001aa7983 */ /* 0x000ee80000300800 */
[----:B------:R-:W3:Y:S01]  /*1206f0*/  LDL.LU R171, [R1+0x62c] ;  /* 0x00062c0001ab7983 */ /* 0x000ee20000300800 */
[----:B------:R-:W-:-:S02]  /*120700*/  IMAD.MOV.U32 R159, RZ, RZ, R20 ;  /* 0x000000ffff9f7224 */ /* 0x000fc400078e0014 */
[----:B------:R-:W-:Y:S01]  /*120710*/  IMAD.MOV.U32 R158, RZ, RZ, R21 ;  /* 0x000000ffff9e7224 */ /* 0x000fe200078e0015 */
[----:B------:R-:W3:Y:S04]  /*120720*/  LDL.LU R20, [R1+0x600] ;  /* 0x0006000001147983 */ /* 0x000ee80000300800 */
[----:B------:R-:W3:Y:S04]  /*120730*/  LDL.LU R21, [R1+0x604] ;  /* 0x0006040001157983 */ /* 0x000ee80000300800 */
[----:B------:R-:W3:Y:S04]  /*120740*/  LDL.LU R22, [R1+0x608] ;  /* 0x0006080001167983 */ /* 0x000ee80000300800 */
[----:B------:R-:W3:Y:S04]  /*120750*/  LDL.LU R23, [R1+0x60c] ;  /* 0x00060c0001177983 */ /* 0x000ee80000300800 */
[----:B----4-:R-:W4:Y:S04]  /*120760*/  LDL.LU R76, [R1+0x5c0] ;  /* 0x0005c000014c7983 */ /* 0x010f280000300800 */
[----:B------:R-:W4:Y:S04]  /*120770*/  LDL.LU R77, [R1+0x5c4] ;  /* 0x0005c400014d7983 */ /* 0x000f280000300800 */
[----:B------:R-:W4:Y:S04]  /*120780*/  LDL.LU R78, [R1+0x5c8] ;  /* 0x0005c800014e7983 */ /* 0x000f280000300800 */
[----:B------:R-:W4:Y:S01]  /*120790*/  LDL.LU R79, [R1+0x5cc] ;  /* 0x0005cc00014f7983 */ /* 0x000f220000300800 */
[----:B------:R-:W-:Y:S01]  /*1207a0*/  IMAD.MOV.U32 R226, RZ, RZ, R36 ;  /* 0x000000ffffe27224 */ /* 0x000fe200078e0024 */
[----:B------:R-:W-:-:S02]  /*1207b0*/  MOV R183, R37 ;  /* 0x0000002500b77202 */ /* 0x000fc40000000f00 */
        /* <DEDUP_REMOVED lines=15> */
[----:B------:R-:W-:-:S02]  /*1208b0*/  MOV R238, R68 ;  /* 0x0000004400ee7202 */ /* 0x000fc40000000f00 */
[----:B------:R-:W-:Y:S01]  /*1208c0*/  MOV R123, R115 ;  /* 0x00000073007b7202 */ /* 0x000fe20000000f00 */
[----:B------:R-:W-:Y:S01]  /*1208d0*/  IMAD.MOV.U32 R115, RZ, RZ, R62 ;  /* 0x000000ffff737224 */ /* 0x000fe200078e003e */
[----:B------:R-:W-:Y:S01]  /*1208e0*/  MOV R231, R52 ;  /* 0x0000003400e77202 */ /* 0x000fe20000000f00 */
[----:B------:R-:W-:Y:S02]  /*1208f0*/  IMAD.MOV.U32 R230, RZ, RZ, R53 ;  /* 0x000000ffffe67224 */ /* 0x000fe400078e0035 */
[----:B------:R-:W-:Y:S02]  /*120900*/  IMAD.MOV.U32 R218, RZ, RZ, R49 ;  /* 0x000000ffffda7224 */ /* 0x000fe400078e0031 */
        /* <DEDUP_REMOVED lines=10> */
[----:B--2---:R-:W-:Y:S07]  /*1209b0*/  HMMA.1688.F32.TF32 R68, R240, R210, R4 ;  /* 0x000000d2f044723c */ /* 0x004fee0000081004 */
[----:B------:R-:W-:Y:S01]  /*1209c0*/  MOV R5, R210 ;  /* 0x000000d200057202 */ /* 0x000fe20000000f00 */
[----:B------:R-:W-:-:S02]  /*1209d0*/  IMAD.MOV.U32 R4, RZ, RZ, R211 ;  /* 0x000000ffff047224 */ /* 0x000fc400078e00d3 */
[----:B------:R-:W-:-:S13]  /*1209e0*/  HMMA.1688.F32.TF32 R208, R240, R122, R232 ;  /* 0x0000007af0d0723c */ /* 0x000fda00000810e8 */
[----:B------:R-:W-:Y:S04]  /*1209f0*/  STL.64 [R1+0x720], R68 ;  /* 0x0007204401007387 */ /* 0x000fe80000100a00 */
[----:B------:R1:W-:Y:S02]  /*120a00*/  STL.64 [R1+0x728], R70 ;  /* 0x0007284601007387 */ /* 0x0003e40000100a00 */
[C---:B-1----:R-:W-:Y:S04]  /*120a10*/  HMMA.1688.F32.TF32 R68, R240.reuse, R114, R152 ;  /* 0x00000072f044723c */ /* 0x042fe80000081098 */
[----:B------:R-:W-:Y:S04]  /*120a20*/  STL.64 [R1+0x710], R208 ;  /* 0x000710d001007387 */ /* 0x000fe80000100a00 */
[----:B------:R-:W-:Y:S01]  /*120a30*/  STL.64 [R1+0x718], R210 ;  /* 0x000718d201007387 */ /* 0x000fe20000100a00 */
[C---:B------:R-:W-:Y:S03]  /*120a40*/  HMMA.1688.F32.TF32 R152, R240.reuse, R50, R204 ;  /* 0x00000032f098723c */ /* 0x040fe600000810cc */
[----:B------:R-:W2:Y:S11]  /*120a50*/  LDL.LU.64 R206, [R1+0x2a8] ;  /* 0x0002a80001ce7983 */ /* 0x000eb60000300a00 */
[----:B------:R-:W-:Y:S04]  /*120a60*/  STL.64 [R1+0x700], R68 ;  /* 0x0007004401007387 */ /* 0x000fe80000100a00 */
[----:B------:R3:W-:Y:S02]  /*120a70*/  STL.64 [R1+0x708], R70 ;  /* 0x0007084601007387 */ /* 0x0007e40000100a00 */
[C---:B---3--:R-:W-:Y:S03]  /*120a80*/  HMMA.1688.F32.TF32 R68, R240.reuse, R82, R244 ;  /* 0x00000052f044723c */ /* 0x048fe600000810f4 */
[----:B------:R-:W-:Y:S04]  /*120a90*/  STL.64 [R1+0x6f0], R152 ;  /* 0x0006f09801007387 */ /* 0x000fe80000100a00 */
[----:B------:R-:W-:Y:S01]  /*120aa0*/  STL.64 [R1+0x6f8], R154 ;  /* 0x0006f89a01007387 */ /* 0x000fe20000100a00 */
[----:B------:R-:W-:Y:S01]  /*120ab0*/  HMMA.1688.F32.TF32 R140, R240, R218, R140 ;  /* 0x000000daf08c723c */ /* 0x000fe2000008108c */
[----:B------:R-:W-:Y:S01]  /*120ac0*/  IMAD.MOV.U32 R6, RZ, RZ, R82 ;  /* 0x000000ffff067224 */ /* 0x000fe200078e0052 */
[----:B------:R-:W-:Y:S01]  /*120ad0*/  MOV R2, R83 ;  /* 0x0000005300027202 */ /* 0x000fe20000000f00 */
[----:B------:R-:W-:-:S02]  /*120ae0*/  IMAD.MOV.U32 R235, RZ, RZ, R135 ;  /* 0x000000ffffeb7224 */ /* 0x000fc400078e0087 */
[----:B------:R-:W-:Y:S01]  /*120af0*/  IMAD.MOV.U32 R146, RZ, RZ, R24 ;  /* 0x000000ffff927224 */ /* 0x000fe200078e0018 */
[----:B------:R-:W-:Y:S01]  /*120b00*/  LOP3.LUT R62, R252, 0x20, RZ, 0x3c, !PT ;  /* 0x00000020fc3e7812 */ /* 0x000fe200078e3cff */
[----:B------:R-:W-:Y:S04]  /*120b10*/  LDS R244, [R252+UR12+0x86800] ;  /* 0x0868000cfcf47984 */ /* 0x000fe80008000800 */
[----:B------:R-:W-:Y:S04]  /*120b20*/  LDS R246, [R252+UR12+0x86c00] ;  /* 0x086c000cfcf67984 */ /* 0x000fe80008000800 */
[----:B------:R-:W-:Y:S04]  /*120b30*/  STL.64 [R1+0x6e0], R68 ;  /* 0x0006e04401007387 */ /* 0x000fe80000100a00 */
[----:B------:R1:W-:Y:S01]  /*120b40*/  STL.64 [R1+0x6e8], R70 ;  /* 0x0006e84601007387 */ /* 0x0003e20000100a00 */
[C---:B------:R-:W-:Y:S03]  /*120b50*/  HMMA.1688.F32.TF32 R80, R240.reuse, R178, R20 ;  /* 0x000000b2f050723c */ /* 0x040fe60000081014 */
[----:B------:R-:W-:Y:S04]  /*120b60*/  LDS R245, [R62+UR12+0x86800] ;  /* 0x0868000c3ef57984 */ /* 0x000fe80008000800 */
[----:B------:R-:W3:Y:S01]  /*120b70*/  LDS R247, [R62+UR12+0x86c00] ;  /* 0x086c000c3ef77984 */ /* 0x000ee20008000800 */
        /* <DEDUP_REMOVED lines=8> */
[----:B------:R-:W-:Y:S04]  /*120c00*/  STL.64 [R1+0x6c8], R142 ;  /* 0x0006c88e01007387 */ /* 0x000fe80000100a00 */
[----:B------:R-:W-:Y:S01]  /*120c10*/  STL.64 [R1+0x6b0], R80 ;  /* 0x0006b05001007387 */ /* 0x000fe20000100a00 */
[C---:B----4-:R-:W-:Y:S03]  /*120c20*/  HMMA.1688.F32.TF32 R32, R240.reuse, R238, R76 ;  /* 0x000000eef020723c */ /* 0x050fe6000008104c */
        /* <DEDUP_REMOVED lines=8> */
[----:B----4-:R-:W-:Y:S01]  /*120cb0*/  HMMA.1688.F32.TF32 R12, R240, R214, R164 ;  /* 0x000000d6f00c723c */ /* 0x010fe200000810a4 */
[----:B------:R-:W-:Y:S04]  /*120cc0*/  STL.64 [R1+0x670], R32 ;  /* 0x0006702001007387 */ /* 0x000fe80000100a00 */
[----:B------:R-:W-:-:S12]  /*120cd0*/  STL.64 [R1+0x678], R34 ;  /* 0x0006782201007387 */ /* 0x000fd80000100a00 */
[----:B------:R-:W-:Y:S04]  /*120ce0*/  STL.64 [R1+0x660], R20 ;  /* 0x0006601401007387 */ /* 0x000fe80000100a00 */
[----:B------:R1:W-:Y:S04]  /*120cf0*/  STL.64 [R1+0x668], R22 ;  /* 0x0006681601007387 */ /* 0x0003e80000100a00 */
[----:B------:R-:W-:Y:S04]  /*120d00*/  STL.64 [R1+0x650], R12 ;  /* 0x0006500c01007387 */ /* 0x000fe80000100a00 */
[----:B------:R4:W-:Y:S01]  /*120d10*/  STL.64 [R1+0x658], R14 ;  /* 0x0006580e01007387 */ /* 0x0009e20000100a00 */
[C---:B-1----:R-:W-:Y:S06]  /*120d20*/  HMMA.1688.F32.TF32 R20, R240.reuse, R158, R28 ;  /* 0x0000009ef014723c */ /* 0x042fec000008101c */
[C---:B----4-:R-:W-:Y:S06]  /*120d30*/  HMMA.1688.F32.TF32 R12, R240.reuse, R186, R36 ;  /* 0x000000baf00c723c */ /* 0x050fec0000081024 */
[C---:B------:R-:W-:Y:S11]  /*120d40*/  HMMA.1688.F32.TF32 R28, R240.reuse, R190, R84 ;  /* 0x000000bef01c723c */ /* 0x040ff60000081054 */
[----:B------:R-:W-:Y:S04]  /*120d50*/  STL.64 [R1+0x640], R20 ;  /* 0x0006401401007387 */ /* 0x000fe80000100a00 */
[----:B------:R1:W-:Y:S04]  /*120d60*/  STL.64 [R1+0x648], R22 ;  /* 0x0006481601007387 */ /* 0x0003e80000100a00 */
[----:B------:R-:W-:Y:S04]  /*120d70*/  STL.64 [R1+0x630], R12 ;  /* 0x0006300c01007387 */ /* 0x000fe80000100a00 */
[----:B------:R4:W-:Y:S01]  /*120d80*/  STL.64 [R1+0x638], R14 ;  /* 0x0006380e01007387 */ /* 0x0009e20000100a00 */
[C---:B-1----:R-:W-:Y:S06]  /*120d90*/  HMMA.1688.F32.TF32 R20, R240.reuse, R202, R8 ;  /* 0x000000caf014723c */ /* 0x042fec0000081008 */
[C---:B------:R-:W-:Y:S06]  /*120da0*/  HMMA.1688.F32.TF32 R8, R240.reuse, R94, R16 ;  /* 0x0000005ef008723c */ /* 0x040fec0000081010 */
[----:B----4-:R-:W-:Y:S01]  /*120db0*/  HMMA.1688.F32.TF32 R12, R240, R250, R124 ;  /* 0x000000faf00c723c */ /* 0x010fe2000008107c */
[----:B------:R1:W-:Y:S04]  /*120dc0*/  STL.64 [R1+0x620], R28 ;  /* 0x0006201c01007387 */ /* 0x0003e80000100a00 */
[----:B------:R4:W-:Y:S06]  /*120dd0*/  STL.64 [R1+0x628], R30 ;  /* 0x0006281e01007387 */ /* 0x0009ec0000100a00 */
[----:B------:R3:W-:Y:S04]  /*120de0*/  STL.64 [R1+0x610], R20 ;  /* 0x0006101401007387 */ /* 0x0007e80000100a00 */
[----:B------:R3:W-:Y:S04]  /*120df0*/  STL.64 [R1+0x618], R22 ;  /* 0x0006181601007387 */ /* 0x0007e80000100a00 */
        /* <DEDUP_REMOVED lines=27> */
[----:B----4-:R-:W-:-:S03]  /*120fb0*/  IMAD.MOV.U32 R43, RZ, RZ, R135 ;  /* 0x000000ffff2b7224 */ /* 0x010fc600078e0087 */
[----:B------:R-:W2:Y:S04]  /*120fc0*/  LDL.LU R135, [R1+0x9208] ;  /* 0x0092080001877983 */ /* 0x000ea80000300800 */
[----:B------:R-:W4:Y:S04]  /*120fd0*/  LDL.LU R164, [R1+0x470] ;  /* 0x0004700001a47983 */ /* 0x000f280000300800 */
[----:B------:R-:W4:Y:S04]  /*120fe0*/  LDL.LU R165, [R1+0x474] ;  /* 0x0004740001a57983 */ /* 0x000f280000300800 */
[----:B------:R-:W4:Y:S04]  /*120ff0*/  LDL.LU R166, [R1+0x478] ;  /* 0x0004780001a67983 */ /* 0x000f280000300800 */
[----:B------:R-:W4:Y:S04]  /*121000*/  LDL.LU R167, [R1+0x47c] ;  /* 0x00047c0001a77983 */ /* 0x000f280000300800 */
        /* <DEDUP_REMOVED lines=57> */
[----:B------:R-:W-:Y:S04]  /*1213a0*/  STL.64 [R1+0x5e0], R16 ;  /* 0x0005e01001007387 */ /* 0x000fe80000100a00 */
[----:B------:R1:W-:Y:S04]  /*1213b0*/  STL.64 [R1+0x5e8], R18 ;  /* 0x0005e81201007387 */ /* 0x0003e80000100a00 */
[----:B-1----:R-:W3:Y:S01]  /*1213c0*/  LDL.LU.64 R18, [R1+0x9200] ;  /* 0x0092000001127983 */ /* 0x002ee20000300a00 */
[C---:B----4-:R-:W-:Y:S06]  /*1213d0*/  HMMA.1688.F32.TF32 R168, R240.reuse, R174, R168 ;  /* 0x000000aef0a8723c */ /* 0x050fec00000810a8 */
[C---:B--2---:R-:W-:Y:S06]  /*1213e0*/  HMMA.1688.F32.TF32 R140, R240.reuse, R198, R140 ;  /* 0x000000c6f08c723c */ /* 0x044fec000008108c */
[C---:B------:R-:W-:Y:S06]  /*1213f0*/  HMMA.1688.F32.TF32 R8, R240.reuse, R110, R8 ;  /* 0x0000006ef008723c */ /* 0x040fec0000081008 */
[----:B---3--:R-:W-:-:S15]  /*121400*/  HMMA.1688.F32.TF32 R124, R240, R18, R124 ;  /* 0x00000012f07c723c */ /* 0x008fde000008107c */
        /* <DEDUP_REMOVED lines=10> */
[----:B------:R-:W-:Y:S04]  /*1214b0*/  STL.64 [R1+0x5b0], R140 ;  /* 0x0005b08c01007387 */ /* 0x000fe80000100a00 */
[----:B------:R1:W-:Y:S04]  /*1214c0*/  STL.64 [R1+0x5b8], R142 ;  /* 0x0005b88e01007387 */ /* 0x0003e80000100a00 */
[----:B-1----:R-:W4:Y:S04]  /*1214d0*/  LDL.LU.64 R142, [R1+0x91f0] ;  /* 0x0091f000018e7983 */ /* 0x002f280000300a00 */
[----:B------:R-:W-:Y:S04]  /*1214e0*/  STL.64 [R1+0x5a0], R8 ;  /* 0x0005a00801007387 */ /* 0x000fe80000100a00 */
[----:B------:R1:W-:Y:S04]  /*1214f0*/  STL.64 [R1+0x5a8], R10 ;  /* 0x0005a80a01007387 */ /* 0x0003e80000100a00 */
[----:B-1----:R-:W3:Y:S01]  /*121500*/  LDL.LU.64 R10, [R1+0x91e8] ;  /* 0x0091e800010a7983 */ /* 0x002ee20000300a00 */
[C---:B------:R-:W-:Y:S06]  /*121510*/  HMMA.1688.F32.TF32 R84, R240.reuse, R146, R84 ;  /* 0x00000092f054723c */ /* 0x040fec0000081054 */
[----:B---3--:R-:W-:-:S15]  /*121520*/  HMMA.1688.F32.TF32 R20, R240, R10, R20 ;  /* 0x0000000af014723c */ /* 0x008fde0000081014 */
[----:B------:R-:W-:-:S08]  /*121530*/  NOP ;  /* 0x0000000000007918 */ /* 0x000fd00000000000 */
[----:B------:R-:W-:Y:S04]  /*121540*/  STL.64 [R1+0x590], R20 ;  /* 0x0005901401007387 */ /* 0x000fe80000100a00 */
[----:B------:R1:W-:Y:S04]  /*121550*/  STL.64 [R1+0x598], R22 ;  /* 0x0005981601007387 */ /* 0x0003e80000100a00 */
[----:B-1----:R-:W3:Y:S04]  /*121560*/  LDL.LU.64 R22, [R1+0x91e0] ;  /* 0x0091e00001167983 */ /* 0x002ee80000300a00 */
        /* <DEDUP_REMOVED lines=12> */
[----:B-1----:R-:W2:Y:S01]  /*121630*/  LDL.LU.64 R30, [R1+0x91c8] ;  /* 0x0091c800011e7983 */ /* 0x002ea20000300a00 */
[C---:B------:R-:W-:Y:S06]  /*121640*/  HMMA.1688.F32.TF32 R132, R240.reuse, R206, R132 ;  /* 0x000000cef084723c */ /* 0x040fec0000081084 */
[----:B--2---:R-:W-:-:S15]  /*121650*/  HMMA.1688.F32.TF32 R164, R240, R30, R164 ;  /* 0x0000001ef0a4723c */ /* 0x004fde00000810a4 */
[----:B------:R-:W-:-:S08]  /*121660*/  NOP ;  /* 0x0000000000007918 */ /* 0x000fd00000000000 */
[----:B------:R-:W-:Y:S04]  /*121670*/  STL.64 [R1+0x520], R164 ;  /* 0x000520a401007387 */ /* 0x000fe80000100a00 */
[----:B------:R1:W-:Y:S04]  /*121680*/  STL.64 [R1+0x528], R166 ;  /* 0x000528a601007387 */ /* 0x0003e80000100a00 */
[----:B-1----:R-:W2:Y:S04]  /*121690*/  LDL.LU.64 R166, [R1+0x91c0] ;  /* 0x0091c00001a67983 */ /* 0x002ea80000300a00 */
[----:B------:R-:W-:Y:S04]  /*1216a0*/  STL [R1+0x4f4], R133 ;  /* 0x0004f48501007387 */ /* 0x000fe80000100800 */
[----:B------:R1:W-:Y:S02]  /*1216b0*/  STL.64 [R1+0x4f8], R134 ;  /* 0x0004f88601007387 */ /* 0x0003e40000100a00 */
[----:B-1----:R-:W-:-:S02]  /*1216c0*/  MOV R135, R132 ;  /* 0x0000008400877202 */ /* 0x002fc40000000f00 */
[----:B------:R-:W4:Y:S04]  /*1216d0*/  LDL.LU R134, [R1+0x91b8] ;  /* 0x0091b80001867983 */ /* 0x000f280000300800 */
[----:B------:R-:W3:Y:S01]  /*1216e0*/  LDL.LU.64 R132, [R1+0x91b0] ;  /* 0x0091b00001847983 */ /* 0x000ee20000300a00 */
[C---:B--2---:R-:W-:Y:S03]  /*1216f0*/  HMMA.1688.F32.TF32 R100, R240.reuse, R166, R100 ;  /* 0x000000a6f064723c */ /* 0x044fe60000081064 */
[----:B----4-:R-:W-:Y:S04]  /*121700*/  STL.64 [R1+0x9010], R134 ;  /* 0x0090108601007387 */ /* 0x010fe80000100a00 */
[----:B---3--:R1:W-:Y:S04]  /*121710*/  STL.64 [R1+0x9008], R132 ;  /* 0x0090088401007387 */ /* 0x0083e80000100a00 */
[----:B-1----:R-:W2:Y:S04]  /*121720*/  LDL.LU R132, [R1+0x790] ;  /* 0x0007900001847983 */ /* 0x002ea80000300800 */
[----:B------:R-:W2:Y:S04]  /*121730*/  LDL.LU R133, [R1+0x794] ;  /* 0x0007940001857983 */ /* 0x000ea80000300800 */
[----:B------:R-:W2:Y:S04]  /*121740*/  LDL.LU R134, [R1+0x798] ;  /* 0x0007980001867983 */ /* 0x000ea80000300800 */
[----:B------:R-:W2:Y:S04]  /*121750*/  LDL.LU R135, [R1+0x79c] ;  /* 0x00079c0001877983 */ /* 0x000ea80000300800 */
[----:B------:R-:W-:Y:S04]  /*121760*/  STL.64 [R1+0x4b0], R100 ;  /* 0x0004b06401007387 */ /* 0x000fe80000100a00 */
[----:B------:R1:W-:Y:S04]  /*121770*/  STL.64 [R1+0x4b8], R102 ;  /* 0x0004b86601007387 */ /* 0x0003e80000100a00 */
[----:B-1----:R-:W3:Y:S02]  /*121780*/  LDL.LU.64 R102, [R1+0x91a8] ;  /* 0x0091a80001667983 */ /* 0x002ee40000300a00 */
[----:B---3--:R-:W-:-:S15]  /*121790*/  HMMA.1688.F32.TF32 R76, R240, R102, R76 ;  /* 0x00000066f04c723c */ /* 0x008fde000008104c */
[----:B------:R-:W-:-:S08]  /*1217a0*/  NOP ;  /* 0x0000000000007918 */ /* 0x000fd00000000000 */
        /* <DEDUP_REMOVED lines=27> */
[----:B------:R-:W-:Y:S11]  /*121960*/  STL.64 [R1+0x9120], R170 ;  /* 0x009120aa01007387 */ /* 0x000ff60000100a00 */
        /* <DEDUP_REMOVED lines=9> */
[----:B------:R-:W-:Y:S04]  /*121a00*/  STL.64 [R1+0x4d8], R134 ;  /* 0x0004d88601007387 */ /* 0x000fe80000100a00 */
[----:B------:R-:W2:Y:S04]  /*121a10*/  LDL.LU R80, [R1+0x870] ;  /* 0x0008700001507983 */ /* 0x000ea80000300800 */
[----:B------:R-:W-:Y:S04]  /*121a20*/  STL.64 [R1+0x4e0], R68 ;  /* 0x0004e04401007387 */ /* 0x000fe80000100a00 */
[----:B------:R1:W-:Y:S04]  /*121a30*/  STL.64 [R1+0x4e8], R70 ;  /* 0x0004e84601007387 */ /* 0x0003e80000100a00 */
[----:B------:R-:W2:Y:S04]  /*121a40*/  LDL.LU R81, [R1+0x874] ;  /* 0x0008740001517983 */ /* 0x000ea80000300800 */
[----:B------:R-:W2:Y:S04]  /*121a50*/  LDL.LU R82, [R1+0x878] ;  /* 0x0008780001527983 */ /* 0x000ea80000300800 */
[----:B------:R-:W2:Y:S01]  /*121a60*/  LDL.LU R83, [R1+0x87c] ;  /* 0x00087c0001537983 */ /* 0x000ea20000300800 */
[----:B-1----:R-:W-:Y:S03]  /*121a70*/  HMMA.1688.F32.TF32 R68, R240, R106, R124 ;  /* 0x0000006af044723c */ /* 0x002fe6000008107c */
[----:B------:R1:W-:Y:S04]  /*121a80*/  STL.64 [R1+0x9110], R98 ;  /* 0x0091106201007387 */ /* 0x0003e80000100a00 */
        /* <DEDUP_REMOVED lines=19> */
[----:B-1----:R-:W3:Y:S04]  /*121bc0*/  LDL.LU R98, [R1+0x14b8] ;  /* 0x0014b80001627983 */ /* 0x002ee80000300800 */
[----:B------:R-:W3:Y:S04]  /*121bd0*/  LDL.LU R99, [R1+0x14bc] ;  /* 0x0014bc0001637983 */ /* 0x000ee80000300800 */
[----:B------:R-:W3:Y:S04]  /*121be0*/  LDL.LU.64 R150, [R1+0x408] ;  /* 0x0004080001967983 */ /* 0x000ee80000300a00 */
[----:B----4-:R-:W4:Y:S04]  /*121bf0*/  LDL.LU.64 R70, [R1+0x3f8] ;  /* 0x0003f80001467983 */ /* 0x010f280000300a00 */
[----:B------:R-:W4:Y:S04]  /*121c00*/  LDL.LU R208, [R1+0x1470] ;  /* 0x0014700001d07983 */ /* 0x000f280000300800 */
[----:B------:R-:W4:Y:S04]  /*121c10*/  LDL.LU R209, [R1+0x1474] ;  /* 0x0014740001d17983 */ /* 0x000f280000300800 */
[----:B------:R-:W4:Y:S04]  /*121c20*/  LDL.LU R210, [R1+0x1478] ;  /* 0x0014780001d27983 */ /* 0x000f280000300800 */
[----:B------:R-:W4:Y:S04]  /*121c30*/  LDL.LU R211, [R1+0x147c] ;  /* 0x00147c0001d37983 */ /* 0x000f280000300800 */
[----:B------:R1:W-:Y:S04]  /*121c40*/  STL.64 [R1+0x9108], R106 ;  /* 0x0091086a01007387 */ /* 0x0003e80000100a00 */
[----:B-1----:R-:W4:Y:S01]  /*121c50*/  LDL.LU.64 R106, [R1+0x418] ;  /* 0x00041800016a7983 */ /* 0x002f220000300a00 */
[----:B--2---:R-:W-:-:S15]  /*121c60*/  HMMA.1688.F32.TF32 R80, R240, R90, R80 ;  /* 0x0000005af050723c */ /* 0x004fde0000081050 */
[----:B------:R-:W-:-:S08]  /*121c70*/  NOP ;  /* 0x0000000000007918 */ /* 0x000fd00000000000 */
[----:B------:R-:W-:Y:S04]  /*121c80*/  STL.64 [R1+0x510], R80 ;  /* 0x0005105001007387 */ /* 0x000fe80000100a00 */
[----:B------:R1:W-:Y:S04]  /*121c90*/  STL.64 [R1+0x518], R82 ;  /* 0x0005185201007387 */ /* 0x0003e80000100a00 */
[----:B-1----:R-:W3:Y:S04]  /*121ca0*/  LDL.LU.64 R82, [R1+0x9180] ;  /* 0x0091800001527983 */ /* 0x002ee80000300a00 */
        /* <DEDUP_REMOVED lines=19> */
[----:B-1----:R-:W3:Y:S01]  /*121de0*/  LDL.LU.64 R154, [R1+0x9170] ;  /* 0x00917000019a7983 */ /* 0x002ee20000300a00 */
[----:B------:R-:W-:Y:S01]  /*121df0*/  IMAD.MOV.U32 R233, RZ, RZ, R249 ;  /* 0x000000ffffe97224 */ /* 0x000fe200078e00f9 */
[----:B------:R-:W-:Y:S01]  /*121e00*/  MOV R235, R63 ;  /* 0x0000003f00eb7202 */ /* 0x000fe20000000f00 */
[----:B------:R-:W-:-:S07]  /*121e10*/  IMAD.MOV.U32 R234, RZ, RZ, R248 ;  /* 0x000000ffffea7224 */ /* 0x000fce00078e00f8 */
[----:B---3--:R-:W-:Y:S01]  /*121e20*/  HMMA.1688.F32.TF32 R240, R240, R154, R232 ;  /* 0x0000009af0f0723c */ /* 0x008fe200000810e8 */
[----:B------:R-:W3:-:S15]  /*121e30*/  LDL.LU.64 R234, [R1+0x9168] ;  /* 0x0091680001ea7983 */ /* 0x000ede0000300a00 */
[----:B------:R-:W-:-:S07]  /*121e40*/  NOP ;  /* 0x0000000000007918 */ /* 0x000fce0000000000 */
[----:B------:R1:W-:Y:S04]  /*121e50*/  STL.64 [R1+0x548], R242 ;  /* 0x000548f201007387 */ /* 0x0003e80000100a00 */
[----:B-1----:R-:W2:Y:S04]  /*121e60*/  LDL.LU.64 R242, [R1+0x438] ;  /* 0x0004380001f27983 */ /* 0x002ea80000300a00 */
[----:B------:R1:W-:Y:S04]  /*121e70*/  STL.64 [R1+0x90f0], R154 ;  /* 0x0090f09a01007387 */ /* 0x0003e80000100a00 */
[----:B------:R-:W2:Y:S04]  /*121e80*/  LDL.LU R152, [R1+0x1500] ;  /* 0x0015000001987983 */ /* 0x000ea80000300800 */
[----:B------:R-:W2:Y:S04]  /*121e90*/  LDL.LU R153, [R1+0x1504] ;  /* 0x0015040001997983 */ /* 0x000ea80000300800 */
[----:B-1----:R-:W2:Y:S04]  /*121ea0*/  LDL.LU R154, [R1+0x1508] ;  /* 0x00150800019a7983 */ /* 0x002ea80000300800 */
[----:B------:R-:W2:Y:S01]  /*121eb0*/  LDL.LU R155, [R1+0x150c] ;  /* 0x00150c00019b7983 */ /* 0x000ea20000300800 */
[----:B----4-:R-:W-:Y:S01]  /*121ec0*/  HMMA.1688.F32.TF32 R80, R244, R134, R80 ;  /* 0x00000086f450723c */ /* 0x010fe20000081050 */
[----:B------:R-:W-:-:S02]  /*121ed0*/  IMAD.MOV.U32 R249, RZ, RZ, R241 ;  /* 0x000000fffff97224 */ /* 0x000fc400078e00f1 */
[----:B------:R-:W-:-:S03]  /*121ee0*/  IMAD.MOV.U32 R248, RZ, RZ, R240 ;  /* 0x000000fffff87224 */ /* 0x000fc600078e00f0 */
[----:B------:R-:W-:Y:S04]  /*121ef0*/  STL [R1+0x8a14], R249 ;  /* 0x008a14f901007387 */ /* 0x000fe80000100800 */
[----:B------:R-:W-:Y:S01]  /*121f00*/  STL [R1+0x8a10], R248 ;  /* 0x008a10f801007387 */ /* 0x000fe20000100800 */
[----:B------:R-:W-:Y:S01]  /*121f10*/  MOV R36, R70 ;  /* 0x0000004600247202 */ /* 0x000fe20000000f00 */
[----:B------:R-:W-:Y:S01]  /*121f20*/  IMAD.MOV.U32 R33, RZ, RZ, R71 ;  /* 0x000000ffff217224 */ /* 0x000fe200078e0047 */
[----:B--2---:R-:W-:-:S15]  /*121f30*/  HMMA.1688.F32.TF32 R152, R244, R242, R152 ;  /* 0x000000f2f498723c */ /* 0x004fde0000081098 */
[----:B------:R-:W-:-:S08]  /*121f40*/  NOP ;  /* 0x0000000000007918 */ /* 0x000fd00000000000 */
[----:B------:R-:W-:Y:S04]  /*121f50*/  STL.64 [R1+0x790], R152 ;  /* 0x0007909801007387 */ /* 0x000fe80000100a00 */
[----:B------:R-:W-:Y:S04]  /*121f60*/  STL.64 [R1+0x798], R154 ;  /* 0x0007989a01007387 */ /* 0x000fe80000100a00 */
[----:B------:R-:W-:Y:S04]  /*121f70*/  STL.64 [R1+0x7b0], R80 ;  /* 0x0007b05001007387 */ /* 0x000fe80000100a00 */
[----:B------:R1:W-:Y:S02]  /*121f80*/  STL.64 [R1+0x7b8], R82 ;  /* 0x0007b85201007387 */ /* 0x0003e40000100a00 */
[----:B-1----:R-:W-:-:S15]  /*121f90*/  HMMA.1688.F32.TF32 R80, R244, R106, R88 ;  /* 0x0000006af450723c */ /* 0x002fde0000081058 */
[----:B------:R-:W-:-:S08]  /*121fa0*/  NOP ;  /* 0x0000000000007918 */ /* 0x000fd00000000000 */
[----:B------:R-:W-:Y:S01]  /*121fb0*/  STL [R1+0x7d0], R80 ;  /* 0x0007d05001007387 */ /* 0x000fe20000100800 */
[----:B------:R-:W-:Y:S01]  /*121fc0*/  IMAD.MOV.U32 R249, RZ, RZ, R81 ;  /* 0x000000fffff97224 */ /* 0x000fe200078e0051 */
[----:B------:R-:W-:Y:S02]  /*121fd0*/  MOV R248, R82 ;  /* 0x0000005200f87202 */ /* 0x000fe40000000f00 */
[----:B------:R1:W-:Y:S02]  /*121fe0*/  STL [R1+0x7dc], R83 ;  /* 0x0007dc5301007387 */ /* 0x0003e40000100800 */
[----:B-1----:R-:W-:-:S15]  /*121ff0*/  HMMA.1688.F32.TF32 R80, R244, R150, R96 ;  /* 0x00000096f450723c */ /* 0x002fde0000081060 */
[----:B------:R-:W-:-:S08]  /*122000*/  NOP ;  /* 0x0000000000007918 */ /* 0x000fd00000000000 */
[----:B------:R-:W-:Y:S04]  /*122010*/  STL.64 [R1+0x7f0], R80 ;  /* 0x0007f05001007387 */ /* 0x000fe80000100a00 */
[----:B------:R1:W-:Y:S02]  /*122020*/  STL.64 [R1+0x7f8], R82 ;  /* 0x0007f85201007387 */ /* 0x0003e40000100a00 */
[C---:B-1----:R-:W-:Y:S06]  /*122030*/  HMMA.1688.F32.TF32 R80, R244.reuse, R70, R168 ;  /* 0x00000046f450723c */ /* 0x042fec00000810a8 */
[----:B---3--:R-:W-:-:S15]  /*122040*/  HMMA.1688.F32.TF32 R68, R244, R234, R208 ;  /* 0x000000eaf444723c */ /* 0x008fde00000810d0 */
[----:B------:R-:W-:-:S02]  /*122050*/  NOP ;  /* 0x0000000000007918 */ /* 0x000fc40000000000 */
        /* <DEDUP_REMOVED lines=21> */
[----:B------:R-:W4:Y:S01]  /*1221b0*/  LDL.LU R69, [R1+0x1454] ;  /* 0x0014540001457983 */ /* 0x000f220000300800 */
[----:B------:R-:W-:-:S03]  /*1221c0*/  MOV R16, R242 ;  /* 0x000000f200107202 */ /* 0x000fc60000000f00 */
[----:B---3--:R-:W4:Y:S01]  /*1221d0*/  LDL.LU R70, [R1+0x1458] ;  /* 0x0014580001467983 */ /* 0x008f220000300800 */
[----:B------:R-:W-:-:S03]  /*1221e0*/  IMAD.MOV.U32 R13, RZ, RZ, R243 ;  /* 0x000000ffff0d7224 */ /* 0x000fc600078e00f3 */
[----:B------:R-:W4:Y:S04]  /*1221f0*/  LDL.LU R71, [R1+0x145c] ;  /* 0x00145c0001477983 */ /* 0x000f280000300800 */
        /* <DEDUP_REMOVED lines=25> */
[----:B------:R1:W-:Y:S01]  /*122390*/  STL.64 [R1+0x9098], R234 ;  /* 0x009098ea01007387 */ /* 0x0003e20000100a00 */
[----:B------:R-:W-:-:S03]  /*1223a0*/  IMAD.MOV.U32 R135, RZ, RZ, R2 ;  /* 0x000000ffff877224 */ /* 0x000fc600078e0002 */
[----:B------:R-:W3:Y:S01]  /*1223b0*/  LDL.LU R232, [R1+0x1420] ;  /* 0x0014200001e87983 */ /* 0x000ee20000300800 */
[----:B------:R-:W-:-:S03]  /*1223c0*/  IMAD.MOV.U32 R12, RZ, RZ, R26 ;  /* 0x000000ffff0c7224 */ /* 0x000fc600078e001a */
[----:B------:R-:W3:Y:S01]  /*1223d0*/  LDL.LU R233, [R1+0x1424] ;  /* 0x0014240001e97983 */ /* 0x000ee20000300800 */
[----:B------:R-:W-:-:S03]  /*1223e0*/  MOV R2, R27 ;  /* 0x0000001b00027202 */ /* 0x000fc60000000f00 */
[----:B-1----:R-:W3:Y:S04]  /*1223f0*/  LDL.LU R234, [R1+0x1428] ;  /* 0x0014280001ea7983 */ /* 0x002ee80000300800 */
[----:B------:R-:W3:Y:S04]  /*122400*/  LDL.LU R235, [R1+0x142c] ;  /* 0x00142c0001eb7983 */ /* 0x000ee80000300800 */
[----:B------:R-:W3:Y:S01]  /*122410*/  LDL.LU.64 R24, [R1+0x9160] ;  /* 0x0091600001187983 */ /* 0x000ee20000300a00 */
[----:B--2---:R-:W-:-:S15]  /*122420*/  HMMA.1688.F32.TF32 R208, R244, R26, R208 ;  /* 0x0000001af4d0723c */ /* 0x004fde00000810d0 */
[----:B------:R-:W-:-:S08]  /*122430*/  NOP ;  /* 0x0000000000007918 */ /* 0x000fd00000000000 */
[----:B------:R-:W-:Y:S01]  /*122440*/  STL.64 [R1+0x850], R208 ;  /* 0x000850d001007387 */ /* 0x000fe20000100a00 */
[----:B------:R-:W-:Y:S02]  /*122450*/  IMAD.MOV.U32 R26, RZ, RZ, R210 ;  /* 0x000000ffff1a7224 */ /* 0x000fe400078e00d2 */
[----:B------:R-:W-:Y:S02]  /*122460*/  IMAD.MOV.U32 R27, RZ, RZ, R211 ;  /* 0x000000ffff1b7224 */ /* 0x000fe400078e00d3 */
[----:B------:R-:W4:Y:S04]  /*122470*/  LDL.LU.64 R210, [R1+0x9158] ;  /* 0x0091580001d27983 */ /* 0x000f280000300a00 */
[----:B------:R-:W-:Y:S04]  /*122480*/  STL [R1+0x89d4], R26 ;  /* 0x0089d41a01007387 */ /* 0x000fe80000100800 */
[----:B------:R-:W-:Y:S01]  /*122490*/  STL [R1+0x89d0], R27 ;  /* 0x0089d01b01007387 */ /* 0x000fe20000100800 */
[----:B----4-:R-:W-:-:S15]  /*1224a0*/  HMMA.1688.F32.TF32 R68, R244, R210, R68 ;  /* 0x000000d2f444723c */ /* 0x010fde0000081044 */
[----:B------:R-:W-:-:S08]  /*1224b0*/  NOP ;  /* 0x0000000000007918 */ /* 0x000fd00000000000 */
[----:B------:R-:W-:Y:S04]  /*1224c0*/  STL.64 [R1+0x870], R68 ;  /* 0x0008704401007387 */ /* 0x000fe80000100a00 */
[----:B------:R1:W-:Y:S04]  /*1224d0*/  STL.64 [R1+0x878], R70 ;  /* 0x0008784601007387 */ /* 0x0003e80000100a00 */
[----:B-1----:R-:W3:Y:S04]  /*1224e0*/  LDL.LU.64 R70, [R1+0x9150] ;  /* 0x0091500001467983 */ /* 0x002ee80000300a00 */
[----:B------:R3:W-:Y:S01]  /*1224f0*/  STL.64 [R1+0x9080], R210 ;  /* 0x009080d201007387 */ /* 0x0007e20000100a00 */
[C---:B------:R-:W-:Y:S06]  /*122500*/  HMMA.1688.F32.TF32 R152, R244.reuse, R66, R152 ;  /* 0x00000042f498723c */ /* 0x040fec0000081098 */
[----:B---3--:R-:W-:-:S15]  /*122510*/  HMMA.1688.F32.TF32 R208, R244, R70, R232 ;  /* 0x00000046f4d0723c */ /* 0x008fde00000810e8 */
[----:B------:R-:W-:-:S08]  /*122520*/  NOP ;  /* 0x0000000000007918 */ /* 0x000fd00000000000 */
[----:B------:R-:W-:Y:S04]  /*122530*/  STL.64 [R1+0x890], R208 ;  /* 0x000890d001007387 */ /* 0x000fe80000100a00 */
[----:B------:R-:W-:Y:S04]  /*122540*/  STL.64 [R1+0x898], R210 ;  /* 0x000898d201007387 */ /* 0x000fe80000100a00 */
[----:B------:R-:W2:Y:S04]  /*122550*/  LDL.LU.64 R68, [R1+0x9148] ;  /* 0x0091480001447983 */ /* 0x000ea80000300a00 */
[----:B------:R-:W-:Y:S04]  /*122560*/  STL.64 [R1+0x8b0], R152 ;  /* 0x0008b09801007387 */ /* 0x000fe80000100a00 */
[----:B------:R1:W-:Y:S04]  /*122570*/  STL.64 [R1+0x8b8], R154 ;  /* 0x0008b89a01007387 */ /* 0x0003e80000100a00 */
[----:B------:R-:W3:Y:S04]  /*122580*/  LDL.LU.64 R64, [R1+0x9140] ;  /* 0x0091400001407983 */ /* 0x000ee80000300a00 */
[----:B------:R4:W-:Y:S01]  /*122590*/  STL.64 [R1+0x9078], R118 ;  /* 0x0090787601007387 */ /* 0x0009e20000100a00 */
[C---:B-1----:R-:W-:Y:S06]  /*1225a0*/  HMMA.1688.F32.TF32 R152, R244.reuse, R118, R240 ;  /* 0x00000076f498723c */ /* 0x042fec00000810f0 */
[C---:B----4-:R-:W-:Y:S06]  /*1225b0*/  HMMA.1688.F32.TF32 R116, R244.reuse, R222, R80 ;  /* 0x000000def474723c */ /* 0x050fec0000081050 */
[C---:B------:R-:W-:Y:S11]  /*1225c0*/  HMMA.1688.F32.TF32 R80, R244.reuse, R194, R88 ;  /* 0x000000c2f450723c */ /* 0x040ff60000081058 */
[----:B------:R-:W-:Y:S04]  /*1225d0*/  STL.64 [R1+0xd00], R152 ;  /* 0x000d009801007387 */ /* 0x000fe80000100a00 */
[----:B------:R-:W-:Y:S01]  /*1225e0*/  STL.64 [R1+0xd08], R154 ;  /* 0x000d089a01007387 */ /* 0x000fe20000100a00 */
[C---:B------:R-:W-:Y:S03]  /*1225f0*/  HMMA.1688.F32.TF32 R88, R244.reuse, R46, R104 ;  /* 0x0000002ef458723c */ /* 0x040fe60000081068 */
        /* <DEDUP_REMOVED lines=10> */
[----:B------:R-:W4:Y:S09]  /*1226a0*/  LDL.LU.64 R56, [R1+0x9138] ;  /* 0x0091380001387983 */ /* 0x000f320000300a00 */
[----:B------:R-:W-:Y:S01]  /*1226b0*/  STL [R1+0xd80], R80 ;  /* 0x000d805001007387 */ /* 0x000fe20000100800 */
[----:B------:R-:W-:Y:S01]  /*1226c0*/  MOV R26, R81 ;  /* 0x00000051001a7202 */ /* 0x000fe20000000f00 */
[----:B------:R-:W-:-:S02]  /*1226d0*/  IMAD.MOV.U32 R27, RZ, RZ, R82 ;  /* 0x000000ffff1b7224 */ /* 0x000fc400078e0052 */
[----:B------:R1:W-:Y:S02]  /*1226e0*/  STL [R1+0xd8c], R83 ;  /* 0x000d8c5301007387 */ /* 0x0003e40000100800 */
[----:B-1----:R-:W-:Y:S02]  /*1226f0*/  HMMA.1688.F32.TF32 R80, R244, R54, R148 ;  /* 0x00000036f450723c */ /* 0x002fe40000081094 */
[----:B------:R-:W-:Y:S04]  /*122700*/  STL [R1+0x89dc], R27 ;  /* 0x0089dc1b01007387 */ /* 0x000fe80000100800 */
[----:B------:R-:W-:-:S15]  /*122710*/  STL [R1+0x89d8], R26 ;  /* 0x0089d81a01007387 */ /* 0x000fde0000100800 */
[----:B------:R-:W-:-:S02]  /*122720*/  NOP ;  /* 0x0000000000007918 */ /* 0x000fc40000000000 */
[----:B------:R-:W-:Y:S04]  /*122730*/  STL.64 [R1+0xda0], R80 ;  /* 0x000da05001007387 */ /* 0x000fe80000100a00 */
[----:B------:R1:W-:Y:S04]  /*122740*/  STL.64 [R1+0xda8], R82 ;  /* 0x000da85201007387 */ /* 0x0003e80000100a00 */
[----:B------:R-:W2:Y:S01]  /*122750*/  LDL.LU.64 R52, [R1+0x9130] ;  /* 0x0091300001347983 */ /* 0x000ea20000300a00 */
[----:B-1----:R-:W-:-:S15]  /*122760*/  HMMA.1688.F32.TF32 R80, R244, R162, R168 ;  /* 0x000000a2f450723c */ /* 0x002fde00000810a8 */
[----:B------:R-:W-:-:S08]  /*122770*/  NOP ;  /* 0x0000000000007918 */ /* 0x000fd00000000000 */
[----:B------:R1:W-:Y:S04]  /*122780*/  STL.64 [R1+0xdc0], R80 ;  /* 0x000dc05001007387 */ /* 0x0003e80000100a00 */
[----:B------:R-:W3:Y:S04]  /*122790*/  LDL.LU R148, [R1+0xf60] ;  /* 0x000f600001947983 */ /* 0x000ee80000300800 */
[----:B------:R-:W3:Y:S04]  /*1227a0*/  LDL.LU R149, [R1+0xf64] ;  /* 0x000f640001957983 */ /* 0x000ee80000300800 */
[----:B------:R-:W3:Y:S04]  /*1227b0*/  LDL.LU R150, [R1+0xf68] ;  /* 0x000f680001967983 */ /* 0x000ee80000300800 */
[----:B------:R-:W3:Y:S04]  /*1227c0*/  LDL.LU R151, [R1+0xf6c] ;  /* 0x000f6c0001977983 */ /* 0x000ee80000300800 */
[----:B------:R-:W4:Y:S04]  /*1227d0*/  LDL.LU R104, [R1+0xf20] ;  /* 0x000f200001687983 */ /* 0x000f280000300800 */
[----:B------:R-:W4:Y:S01]  /*1227e0*/  LDL.LU R105, [R1+0xf24] ;  /* 0x000f240001697983 */ /* 0x000f220000300800 */
[----:B------:R-:W-:-:S03]  /*1227f0*/  IMAD.MOV.U32 R27, RZ, RZ, R82 ;  /* 0x000000ffff1b7224 */ /* 0x000fc600078e0052 */
[----:B------:R-:W4:Y:S01]  /*122800*/  LDL.LU R106, [R1+0xf28] ;  /* 0x000f2800016a7983 */ /* 0x000f220000300800 */
[----:B------:R-:W-:-:S03]  /*122810*/  IMAD.MOV.U32 R26, RZ, RZ, R83 ;  /* 0x000000ffff1a7224 */ /* 0x000fc600078e0053 */
[----:B------:R-:W4:Y:S04]  /*122820*/  LDL.LU R107, [R1+0xf2c] ;  /* 0x000f2c00016b7983 */ /* 0x000f280000300800 */
[----:B-1----:R-:W2:Y:S04]  /*122830*/  LDL.LU R80, [R1+0xee0] ;  /* 0x000ee00001507983 */ /* 0x002ea80000300800 */
        /* <DEDUP_REMOVED lines=44> */
[----:B------:R-:W2:Y:S04]  /*122b00*/  LDL.LU R160, [R1+0x10a0] ;  /* 0x0010a00001a07983 */ /* 0x000ea80000300800 */
[----:B------:R-:W2:Y:S04]  /*122b10*/  LDL.LU R161, [R1+0x10a4] ;  /* 0x0010a40001a17983 */ /* 0x000ea80000300800 */
[----:B-1----:R-:W2:Y:S04]  /*122b20*/  LDL.LU R162, [R1+0x10a8] ;  /* 0x0010a80001a27983 */ /* 0x002ea80000300800 */
[----:B------:R-:W2:Y:S04]  /*122b30*/  LDL.LU R163, [R1+0x10ac] ;  /* 0x0010ac0001a37983 */ /* 0x000ea80000300800 */
[----:B------:R1:W-:Y:S02]  /*122b40*/  STL.64 [R1+0x9040], R26 ;  /* 0x0090401a01007387 */ /* 0x0003e40000100a00 */
[----:B-1----:R-:W-:Y:S01]  /*122b50*/  MOV R26, R5 ;  /* 0x00000005001a7202 */ /* 0x002fe20000000f00 */
[----:B------:R-:W-:Y:S01]  /*122b60*/  IMAD.MOV.U32 R27, RZ, RZ, R4 ;  /* 0x000000ffff1b7224 */ /* 0x000fe200078e0004 */
[----:B------:R-:W-:Y:S04]  /*122b70*/  STL.64 [R1+0x9038], R24 ;  /* 0x0090381801007387 */ /* 0x000fe80000100a00 */
[----:B------:R3:W-:Y:S01]  /*122b80*/  STL.64 [R1+0x9058], R26 ;  /* 0x0090581a01007387 */ /* 0x0007e20000100a00 */
[----:B------:R-:W-:-:S02]  /*122b90*/  IMAD.MOV.U32 R20, RZ, RZ, R134 ;  /* 0x000000ffff147224 */ /* 0x000fc400078e0086 */
[----:B------:R-:W-:Y:S02]  /*122ba0*/  IMAD.MOV.U32 R134, RZ, RZ, R6 ;  /* 0x000000ffff867224 */ /* 0x000fe400078e0006 */
[----:B------:R-:W-:Y:S02]  /*122bb0*/  IMAD.MOV.U32 R9, RZ, RZ, R54 ;  /* 0x000000ffff097224 */ /* 0x000fe400078e0036 */
[----:B------:R-:W-:Y:S01]  /*122bc0*/  IMAD.MOV.U32 R7, RZ, RZ, R58 ;  /* 0x000000ffff077224 */ /* 0x000fe200078e003a */
[C---:B--2---:R-:W-:Y:S06]  /*122bd0*/  HMMA.1688.F32.TF32 R160, R244.reuse, R26, R160 ;  /* 0x0000001af4a0723c */ /* 0x044fec00000810a0 */
[----:B---3--:R-:W-:-:S15]  /*122be0*/  HMMA.1688.F32.TF32 R24, R244, R122, R192 ;  /* 0x0000007af418723c */ /* 0x008fde00000810c0 */
[----:B------:R-:W-:-:S02]  /*122bf0*/  NOP ;  /* 0x0000000000007918 */ /* 0x000fc40000000000 */
[----:B------:R-:W-:Y:S04]  /*122c00*/  STL.64 [R1+0xde0], R160 ;  /* 0x000de0a001007387 */ /* 0x000fe80000100a00 */
[----:B------:R-:W-:Y:S04]  /*122c10*/  STL.64 [R1+0xde8], R162 ;  /* 0x000de8a201007387 */ /* 0x000fe80000100a00 */
[----:B------:R1:W-:Y:S04]  /*122c20*/  STL.64 [R1+0x9048], R122 ;  /* 0x0090487a01007387 */ /* 0x0003e80000100a00 */
[----:B------:R-:W-:Y:S04]  /*122c30*/  STL.64 [R1+0xe00], R24 ;  /* 0x000e001801007387 */ /* 0x000fe80000100a00 */
[----:B------:R4:W-:Y:S01]  /*122c40*/  STL.64 [R1+0xe08], R26 ;  /* 0x000e081a01007387 */ /* 0x0009e20000100a00 */
[C---:B-1----:R-:W-:Y:S06]  /*122c50*/  HMMA.1688.F32.TF32 R120, R244.reuse, R114, R220 ;  /* 0x00000072f478723c */ /* 0x042fec00000810dc */
[----:B----4-:R-:W-:Y:S01]  /*122c60*/  HMMA.1688.F32.TF32 R24, R244, R50, R116 ;  /* 0x00000032f418723c */ /* 0x010fe20000081074 */
[----:B------:R-:W-:-:S15]  /*122c70*/  STL.64 [R1+0x9060], R114 ;  /* 0x0090607201007387 */ /* 0x000fde0000100a00 */
[----:B------:R-:W-:-:S01]  /*122c80*/  NOP ;  /* 0x0000000000007918 */ /* 0x000fc20000000000 */
        /* <DEDUP_REMOVED lines=12> */
[----:B------:R-:W-:Y:S01]  /*122d50*/  STL.64 [R1+0xe80], R24 ;  /* 0x000e801801007387 */ /* 0x000fe20000100a00 */
[C---:B-1----:R-:W-:Y:S03]  /*122d60*/  HMMA.1688.F32.TF32 R48, R244.reuse, R218, R152 ;  /* 0x000000daf430723c */ /* 0x042fe60000081098 */
[----:B------:R1:W-:Y:S03]  /*122d70*/  STL.64 [R1+0xe88], R26 ;  /* 0x000e881a01007387 */ /* 0x0003e60000100a00 */
[----:B-1----:R-:W-:Y:S01]  /*122d80*/  HMMA.1688.F32.TF32 R24, R244, R178, R240 ;  /* 0x000000b2f418723c */ /* 0x002fe200000810f0 */
[----:B------:R-:W-:Y:S01]  /*122d90*/  STL.64 [R1+0x90b8], R218 ;  /* 0x0090b8da01007387 */ /* 0x000fe20000100a00 */
[----:B------:R-:W-:Y:S01]  /*122da0*/  MOV R40, R70 ;  /* 0x0000004600287202 */ /* 0x000fe20000000f00 */
[----:B------:R-:W-:-:S02]  /*122db0*/  IMAD.MOV.U32 R37, RZ, RZ, R71 ;  /* 0x000000ffff257224 */ /* 0x000fc400078e0047 */
[----:B------:R-:W-:Y:S01]  /*122dc0*/  IMAD.MOV.U32 R44, RZ, RZ, R66 ;  /* 0x000000ffff2c7224 */ /* 0x000fe200078e0042 */
[----:B------:R-:W-:Y:S11]  /*122dd0*/  LDS R241, [R62+UR12+0x86880] ;  /* 0x0868800c3ef17984 */ /* 0x000ff60008000800 */
[----:B------:R-:W-:Y:S04]  /*122de0*/  STL.64 [R1+0xea0], R48 ;  /* 0x000ea03001007387 */ /* 0x000fe80000100a00 */
[----:B------:R1:W-:Y:S04]  /*122df0*/  STL.64 [R1+0xea8], R50 ;  /* 0x000ea83201007387 */ /* 0x0003e80000100a00 */
[----:B------:R-:W-:Y:S04]  /*122e00*/  STL.64 [R1+0x90c0], R178 ;  /* 0x0090c0b201007387 */ /* 0x000fe80000100a00 */
[----:B------:R-:W-:Y:S01]  /*122e10*/  LDS R243, [R62+UR12+0x86c80] ;  /* 0x086c800c3ef37984 */ /* 0x000fe20008000800 */
[----:B-1----:R-:W-:Y:S03]  /*122e20*/  HMMA.1688.F32.TF32 R48, R244, R138, R80 ;  /* 0x0000008af430723c */ /* 0x002fe60000081050 */
[----:B------:R-:W-:Y:S04]  /*122e30*/  STL.64 [R1+0xec0], R24 ;  /* 0x000ec01801007387 */ /* 0x000fe80000100a00 */
[----:B------:R1:W-:Y:S01]  /*122e40*/  STL.64 [R1+0xec8], R26 ;  /* 0x000ec81a01007387 */ /* 0x0003e20000100a00 */
[----:B------:R-:W-:Y:S01]  /*122e50*/  IMAD.MOV.U32 R5, RZ, RZ, R206 ;  /* 0x000000ffff057224 */ /* 0x000fe200078e00ce */
[----:B------:R-:W-:-:S02]  /*122e60*/  MOV R4, R207 ;  /* 0x000000cf00047202 */ /* 0x000fc40000000f00 */
[----:B------:R-:W-:Y:S04]  /*122e70*/  LDS R240, [R252+UR12+0x86880] ;  /* 0x0868800cfcf07984 */ /* 0x000fe80008000800 */
[----:B------:R-:W2:Y:S01]  /*122e80*/  LDS R242, [R252+UR12+0x86c80] ;  /* 0x086c800cfcf27984 */ /* 0x000ea20008000800 */
[C---:B-1----:R-:W-:Y:S03]  /*122e90*/  HMMA.1688.F32.TF32 R24, R244.reuse, R74, R88 ;  /* 0x0000004af418723c */ /* 0x042fe60000081058 */
[----:B------:R-:W-:Y:S04]  /*122ea0*/  STL.64 [R1+0x90c8], R138 ;  /* 0x0090c88a01007387 */ /* 0x000fe80000100a00 */
[----:B------:R-:W-:Y:S04]  /*122eb0*/  STL.64 [R1+0xee0], R48 ;  /* 0x000ee03001007387 */ /* 0x000fe80000100a00 */
[----:B------:R1:W-:Y:S04]  /*122ec0*/  STL.64 [R1+0xee8], R50 ;  /* 0x000ee83201007387 */ /* 0x0003e80000100a00 */
[----:B------:R-:W-:Y:S01]  /*122ed0*/  STL.64 [R1+0x90d0], R74 ;  /* 0x0090d04a01007387 */ /* 0x000fe20000100a00 */
[C---:B-1----:R-:W-:Y:S07]  /*122ee0*/  HMMA.1688.F32.TF32 R48, R244.reuse, R182, R104 ;  /* 0x000000b6f430723c */ /* 0x042fee0000081068 */
[----:B------:R-:W-:Y:S04]  /*122ef0*/  STL.64 [R1+0xf00], R24 ;  /* 0x000f001801007387 */ /* 0x000fe80000100a00 */
[----:B------:R1:W-:Y:S02]  /*122f00*/  STL.64 [R1+0xf08], R26 ;  /* 0x000f081a01007387 */ /* 0x0003e40000100a00 */
[C---:B-1----:R-:W-:Y:S02]  /*122f10*/  HMMA.1688.F32.TF32 R24, R244.reuse, R238, R96 ;  /* 0x000000eef418723c */ /* 0x042fe40000081060 */
[----:B------:R-:W-:Y:S08]  /*122f20*/  STL.64 [R1+0x90d8], R182 ;  /* 0x0090d8b601007387 */ /* 0x000ff00000100a00 */
[----:B------:R-:W-:Y:S04]  /*122f30*/  STL.64 [R1+0xf20], R48 ;  /* 0x000f203001007387 */ /* 0x000fe80000100a00 */
[----:B------:R1:W-:Y:S04]  /*122f40*/  STL.64 [R1+0xf28], R50 ;  /* 0x000f283201007387 */ /* 0x0003e80000100a00 */
[----:B------:R-:W-:Y:S01]  /*122f50*/  STL.64 [R1+0x90e0], R238 ;  /* 0x0090e0ee01007387 */ /* 0x000fe20000100a00 */
[C---:B-1----:R-:W-:Y:S04]  /*122f60*/  HMMA.1688.F32.TF32 R48, R244.reuse, R226, R148 ;  /* 0x000000e2f430723c */ /* 0x042fe80000081094 */
[----:B------:R-:W-:Y:S04]  /*122f70*/  STL.64 [R1+0xf40], R24 ;  /* 0x000f401801007387 */ /* 0x000fe80000100a00 */
[----:B------:R1:W-:Y:S02]  /*122f80*/  STL.64 [R1+0xf48], R26 ;  /* 0x000f481a01007387 */ /* 0x0003e40000100a00 */
[----:B-1----:R-:W-:Y:S02]  /*122f90*/  HMMA.1688.F32.TF32 R24, R244, R214, R168 ;  /* 0x000000d6f418723c */ /* 0x002fe400000810a8 */
[----:B------:R-:W-:Y:S11]  /*122fa0*/  STL.64 [R1+0x90e8], R226 ;  /* 0x0090e8e201007387 */ /* 0x000ff60000100a00 */
[----:B------:R-:W-:Y:S04]  /*122fb0*/  STL.64 [R1+0xf60], R48 ;  /* 0x000f603001007387 */ /* 0x000fe80000100a00 */
[----:B------:R-:W-:Y:S06]  /*122fc0*/  STL.64 [R1+0xf68], R50 ;  /* 0x000f683201007387 */ /* 0x000fec0000100a00 */
        /* <DEDUP_REMOVED lines=37> */
[----:B------:R-:W-:-:S03]  /*123220*/  MOV R58, R27 ;  /* 0x0000001b003a7202 */ /* 0x000fc60000000f00 */
        /* <DEDUP_REMOVED lines=75> */
[C---:B------:R-:W-:Y:S05]  /*1236e0*/  HMMA.1688.F32.TF32 R136, R244.reuse, R250, R176 ;  /* 0x000000faf488723c */ /* 0x040fea00000810b0 */
[----:B------:R-:W-:Y:S01]  /*1236f0*/  STL.64 [R1+0xfd0], R224 ;  /* 0x000fd0e001007387 */ /* 0x000fe20000100a00 */
[C---:B------:R-:W-:Y:S03]  /*123700*/  HMMA.1688.F32.TF32 R176, R244.reuse, R94, R216 ;  /* 0x0000005ef4b0723c */ /* 0x040fe600000810d8 */
        /* <DEDUP_REMOVED lines=9> */
[----:B------:R-:W-:Y:S01]  /*1237a0*/  STL.64 [R1+0x1068], R178 ;  /* 0x001068b201007387 */ /* 0x000fe20000100a00 */
[C---:B-1----:R-:W-:Y:S06]  /*1237b0*/  HMMA.1688.F32.TF32 R136, R244.reuse, R18, R132 ;  /* 0x00000012f488723c */ /* 0x042fec0000081084 */
[C---:B------:R-:W-:Y:S02]  /*1237c0*/  HMMA.1688.F32.TF32 R132, R244.reuse, R174, R48 ;  /* 0x000000aef484723c */ /* 0x040fe40000081030 */
[----:B------:R-:W-:Y:S04]  /*1237d0*/  STL.64 [R1+0x1080], R72 ;  /* 0x0010804801007387 */ /* 0x000fe80000100a00 */
[----:B------:R1:W-:Y:S01]  /*1237e0*/  STL.64 [R1+0x1088], R74 ;  /* 0x0010884a01007387 */ /* 0x0003e20000100a00 */
[C---:B------:R-:W-:Y:S06]  /*1237f0*/  HMMA.1688.F32.TF32 R48, R244.reuse, R110, R120 ;  /* 0x0000006ef430723c */ /* 0x040fec0000081078 */
[C---:B-1----:R-:W-:Y:S04]  /*123800*/  HMMA.1688.F32.TF32 R72, R244.reuse, R198, R112 ;  /* 0x000000c6f448723c */ /* 0x042fe80000081070 */
[----:B------:R-:W-:Y:S04]  /*123810*/  STL.64 [R1+0x10a0], R136 ;  /* 0x0010a08801007387 */ /* 0x000fe80000100a00 */
[----:B------:R-:W-:Y:S04]  /*123820*/  STL.64 [R1+0x10a8], R138 ;  /* 0x0010a88a01007387 */ /* 0x000fe80000100a00 */
[----:B------:R-:W-:Y:S04]  /*123830*/  STL.64 [R1+0x10c0], R132 ;  /* 0x0010c08401007387 */ /* 0x000fe80000100a00 */
[----:B------:R-:W-:Y:S07]  /*123840*/  STL.64 [R1+0x10c8], R134 ;  /* 0x0010c88601007387 */ /* 0x000fee0000100a00 */
        /* <DEDUP_REMOVED lines=21> */
[----:B------:R-:W-:Y:S04]  /*1239a0*/  STL.64 [R1+0x11c8], R50 ;  /* 0x0011c83201007387 */ /* 0x000fe80000100a00 */
[----:B------:R-:W-:Y:S04]  /*1239b0*/  STL.64 [R1+0x11e0], R24 ;  /* 0x0011e01801007387 */ /* 0x000fe80000100a00 */
[----:B------:R2:W-:Y:S01]  /*1239c0*/  STL.64 [R1+0x11e8], R26 ;  /* 0x0011e81a01007387 */ /* 0x0005e20000100a00 */
[C---:B-1----:R-:W-:Y:S03]  /*1239d0*/  HMMA.1688.F32.TF32 R72, R244.reuse, R102, R80 ;  /* 0x00000066f448723c */ /* 0x042fe60000081050 */
[----:B------:R-:W3:Y:S03]  /*1239e0*/  LDL.LU.64 R204, [R1+0x9128] ;  /* 0x0091280001cc7983 */ /* 0x000ee60000300a00 */
        /* <DEDUP_REMOVED lines=16> */
[----:B------:R-:W-:Y:S05]  /*123af0*/  STL.64 [R1+0x1288], R74 ;  /* 0x0012884a01007387 */ /* 0x000fea0000100a00 */
        /* <DEDUP_REMOVED lines=8> */
[----:B-1----:R-:W3:Y:S04]  /*123b80*/  LDL.LU R24, [R1+0x11b0] ;  /* 0x0011b00001187983 */ /* 0x002ee80000300800 */
[----:B------:R-:W3:Y:S04]  /*123b90*/  LDL.LU R25, [R1+0x11b4] ;  /* 0x0011b40001197983 */ /* 0x000ee80000300800 */
[----:B--2---:R-:W3:Y:S04]  /*123ba0*/  LDL.LU R26, [R1+0x11b8] ;  /* 0x0011b800011a7983 */ /* 0x004ee80000300800 */
[----:B------:R-:W3:Y:S01]  /*123bb0*/  LDL.LU R27, [R1+0x11bc] ;  /* 0x0011bc00011b7983 */ /* 0x000ee20000300800 */
[----:B------:R-:W-:-:S03]  /*123bc0*/  IMAD.MOV.U32 R122, RZ, RZ, R44 ;  /* 0x000000ffff7a7224 */ /* 0x000fc600078e002c */
        /* <DEDUP_REMOVED lines=70> */
[----:B------:R-:W-:Y:S01]  /*124030*/  STL.64 [R1+0x12e0], R168 ;  /* 0x0012e0a801007387 */ /* 0x000fe20000100a00 */
[----:B------:R-:W-:Y:S01]  /*124040*/  IMAD.MOV.U32 R206, RZ, RZ, R170 ;  /* 0x000000ffffce7224 */ /* 0x000fe200078e00aa */
[----:B------:R-:W-:Y:S02]  /*124050*/  MOV R207, R171 ;  /* 0x000000ab00cf7202 */ /* 0x000fe40000000f00 */
[----:B------:R-:W3:Y:S02]  /*124060*/  LDL.LU.64 R170, [R1+0x9120] ;  /* 0x0091200001aa7983 */ /* 0x000ee40000300a00 */
[----:B---3--:R-:W-:-:S15]  /*124070*/  HMMA.1688.F32.TF32 R148, R244, R170, R148 ;  /* 0x000000aaf494723c */ /* 0x008fde0000081094 */
[----:B------:R-:W-:-:S08]  /*124080*/  NOP ;  /* 0x0000000000007918 */ /* 0x000fd00000000000 */
[----:B------:R-:W-:Y:S04]  /*124090*/  STL.64 [R1+0x1300], R148 ;  /* 0x0013009401007387 */ /* 0x000fe80000100a00 */
[----:B------:R1:W-:Y:S04]  /*1240a0*/  STL.64 [R1+0x1308], R150 ;  /* 0x0013089601007387 */ /* 0x0003e80000100a00 */
[----:B-1----:R-:W4:Y:S02]  /*1240b0*/  LDL.LU.64 R150, [R1+0x9118] ;  /* 0x0091180001967983 */ /* 0x002f240000300a00 */
[----:B----4-:R-:W-:-:S15]  /*1240c0*/  HMMA.1688.F32.TF32 R96, R244, R150, R96 ;  /* 0x00000096f460723c */ /* 0x010fde0000081060 */
        /* <DEDUP_REMOVED lines=24> */
[----:B------:R-:W-:Y:S02]  /*124250*/  IMAD.MOV.U32 R182, RZ, RZ, R16 ;  /* 0x000000ffffb67224 */ /* 0x000fe400078e0010 */
[----:B------:R-:W-:Y:S01]  /*124260*/  IMAD.MOV.U32 R183, RZ, RZ, R13 ;  /* 0x000000ffffb77224 */ /* 0x000fe200078e000d */
[----:B------:R-:W-:Y:S01]  /*124270*/  MOV R139, R17 ;  /* 0x00000011008b7202 */ /* 0x000fe20000000f00 */
[----:B------:R-:W-:Y:S01]  /*124280*/  IMAD.MOV.U32 R138, RZ, RZ, R20 ;  /* 0x000000ffff8a7224 */ /* 0x000fe200078e0014 */
[----:B------:R-:W-:Y:S01]  /*124290*/  MOV R218, R28 ;  /* 0x0000001c00da7202 */ /* 0x000fe20000000f00 */
[----:B------:R-:W-:-:S03]  /*1242a0*/  IMAD.MOV.U32 R219, RZ, RZ, R21 ;  /* 0x000000ffffdb7224 */ /* 0x000fc600078e0015 */
[----:B------:R-:W-:Y:S01]  /*1242b0*/  HMMA.1688.F32.TF32 R180, R240, R182, R236 ;  /* 0x000000b6f0b4723c */ /* 0x000fe200000810ec */
[----:B------:R-:W-:Y:S02]  /*1242c0*/  IMAD.MOV.U32 R134, RZ, RZ, R32 ;  /* 0x000000ffff867224 */ /* 0x000fe400078e0020 */
[----:B------:R-:W-:-:S03]  /*1242d0*/  IMAD.MOV.U32 R135, RZ, RZ, R29 ;  /* 0x000000ffff877224 */ /* 0x000fc600078e001d */
[----:B------:R-:W-:Y:S01]  /*1242e0*/  HMMA.1688.F32.TF32 R136, R240, R138, R72 ;  /* 0x0000008af088723c */ /* 0x000fe20000081048 */
[----:B------:R-:W-:Y:S01]  /*1242f0*/  IMAD.MOV.U32 R234, RZ, RZ, R36 ;  /* 0x000000ffffea7224 */ /* 0x000fe200078e0024 */
[----:B------:R-:W-:-:S04]  /*124300*/  MOV R235, R33 ;  /* 0x0000002100eb7202 */ /* 0x000fc80000000f00 */
[C---:B------:R-:W-:Y:S06]  /*124310*/  HMMA.1688.F32.TF32 R216, R240.reuse, R218, R176 ;  /* 0x000000daf0d8723c */ /* 0x040fec00000810b0 */
[C---:B------:R-:W-:Y:S06]  /*124320*/  HMMA.1688.F32.TF32 R132, R240.reuse, R134, R228 ;  /* 0x00000086f084723c */ /* 0x040fec00000810e4 */
[----:B------:R-:W-:Y:S01]  /*124330*/  HMMA.1688.F32.TF32 R232, R240, R234, R44 ;  /* 0x000000eaf0e8723c */ /* 0x000fe2000008102c */
[----:B------:R-:W-:-:S15]  /*124340*/  IMAD.MOV.U32 R211, RZ, RZ, R2 ;  /* 0x000000ffffd37224 */ /* 0x000fde00078e0002 */
[----:B------:R-:W-:-:S08]  /*124350*/  NOP ;  /* 0x0000000000007918 */ /* 0x000fd00000000000 */
[----:B------:R-:W-:Y:S01]  /*124360*/  IMAD.MOV.U32 R2, RZ, RZ, R235 ;  /* 0x000000ffff027224 */ /* 0x000fe200078e00eb */
[----:B--2---:R-:W-:Y:S01]  /*124370*/  HMMA.1688.F32.TF32 R244, R244, R154, R224 ;  /* 0x0000009af4f4723c */ /* 0x004fe200000810e0 */
[----:B------:R-:W2:-:S15]  /*124380*/  LDL.LU.64 R226, [R1+0x90e8] ;  /* 0x0090e80001e27983 */ /* 0x000e9e0000300a00 */
[----:B------:R-:W-:-:S07]  /*124390*/  NOP ;  /* 0x0000000000007918 */ /* 0x000fce0000000000 */
[----:B------:R1:W-:Y:S04]  /*1243a0*/  STL.64 [R1+0x1570], R244 ;  /* 0x001570f401007387 */ /* 0x0003e80000100a00 */
[----:B------:R3:W-:Y:S04]  /*1243b0*/  STL.64 [R1+0x1578], R246 ;  /* 0x001578f601007387 */ /* 0x0007e80000100a00 */
[----:B-1----:R-:W4:Y:S04]  /*1243c0*/  LDL.LU R244, [R1+0x11f0] ;  /* 0x0011f00001f47983 */ /* 0x002f280000300800 */
[----:B------:R-:W4:Y:S04]  /*1243d0*/  LDL.LU R245, [R1+0x11f4] ;  /* 0x0011f40001f57983 */ /* 0x000f280000300800 */
[----:B---3--:R-:W4:Y:S04]  /*1243e0*/  LDL.LU R246, [R1+0x11f8] ;  /* 0x0011f80001f67983 */ /* 0x008f280000300800 */
[----:B------:R-:W4:Y:S04]  /*1243f0*/  LDL.LU R247, [R1+0x11fc] ;  /* 0x0011fc0001f77983 */ /* 0x000f280000300800 */
[----:B------:R-:W3:Y:S04]  /*124400*/  LDL.LU.64 R238, [R1+0x90e0] ;  /* 0x0090e00001ee7983 */ /* 0x000ee80000300a00 */
[----:B------:R-:W-:Y:S04]  /*124410*/  STL.64 [R1+0x1560], R180 ;  /* 0x001560b401007387 */ /* 0x000fe80000100a00 */
[----:B------:R1:W-:Y:S04]  /*124420*/  STL.64 [R1+0x1568], R182 ;  /* 0x001568b601007387 */ /* 0x0003e80000100a00 */
[----:B-1----:R-:W3:Y:S04]  /*124430*/  LDL.LU.64 R182, [R1+0x90d8] ;  /* 0x0090d80001b67983 */ /* 0x002ee80000300a00 */
[----:B------:R-:W2:Y:S04]  /*124440*/  LDL.LU.64 R74, [R1+0x90d0] ;  /* 0x0090d000014a7983 */ /* 0x000ea80000300a00 */
        /* <DEDUP_REMOVED lines=13> */
[----:B------:R1:W-:Y:S04]  /*124520*/  STL [R1+0x1528], R234 ;  /* 0x001528ea01007387 */ /* 0x0003e80000100800 */
[----:B-1----:R-:W4:Y:S01]  /*124530*/  LDL.LU.64 R234, [R1+0x9098] ;  /* 0x0090980001ea7983 */ /* 0x002f220000300a00 */
[----:B------:R-:W-:-:S07]  /*124540*/  MOV R210, R12 ;  /* 0x0000000c00d27202 */ /* 0x000fce0000000f00 */
[C---:B------:R-:W-:Y:S01]  /*124550*/  HMMA.1688.F32.TF32 R208, R240.reuse, R210, R220 ;  /* 0x000000d2f0d0723c */ /* 0x040fe200000810dc */
[----:B------:R-:W-:Y:S05]  /*124560*/  STL [R1+0x8910], R2 ;  /* 0x0089100201007387 */ /* 0x000fea0000100800 */
[----:B----4-:R-:W-:Y:S01]  /*124570*/  HMMA.1688.F32.TF32 R232, R240, R234, R192 ;  /* 0x000000eaf0e8723c */ /* 0x010fe200000810c0 */
[----:B------:R-:W4:-:S15]  /*124580*/  LDL.LU.64 R194, [R1+0x9090] ;  /* 0x0090900001c27983 */ /* 0x000f1e0000300a00 */
        /* <DEDUP_REMOVED lines=10> */
[----:B-1----:R-:W2:Y:S01]  /*124630*/  LDL.LU.64 R210, [R1+0x9080] ;  /* 0x0090800001d27983 */ /* 0x002ea20000300a00 */
[----:B------:R-:W-:Y:S01]  /*124640*/  MOV R41, R67 ;  /* 0x0000004300297202 */ /* 0x000fe20000000f00 */
[----:B------:R-:W-:Y:S01]  /*124650*/  IMAD.MOV.U32 R51, RZ, RZ, R37 ;  /* 0x000000ffff337224 */ /* 0x000fe200078e0025 */
[----:B------:R-:W-:-:S03]  /*124660*/  MOV R50, R40 ;  /* 0x0000002800327202 */ /* 0x000fc60000000f00 */
[----:B------:R-:W-:Y:S01]  /*124670*/  IMAD.MOV.U32 R123, RZ, RZ, R41 ;  /* 0x000000ffff7b7224 */ /* 0x000fe200078e0029 */
[C---:B--2---:R-:W-:Y:S01]  /*124680*/  HMMA.1688.F32.TF32 R208, R240.reuse, R210, R116 ;  /* 0x000000d2f0d0723c */ /* 0x044fe20000081074 */
[----:B------:R-:W2:Y:S05]  /*124690*/  LDL.LU.64 R118, [R1+0x9078] ;  /* 0x0090780001767983 */ /* 0x000eaa0000300a00 */
[C---:B------:R-:W-:Y:S06]  /*1246a0*/  HMMA.1688.F32.TF32 R244, R240.reuse, R50, R244 ;  /* 0x00000032f0f4723c */ /* 0x040fec00000810f4 */
[C---:B------:R-:W-:Y:S11]  /*1246b0*/  HMMA.1688.F32.TF32 R48, R240.reuse, R122, R112 ;  /* 0x0000007af030723c */ /* 0x040ff60000081070 */
[----:B------:R1:W-:Y:S04]  /*1246c0*/  STL.64 [R1+0x14f0], R208 ;  /* 0x0014f0d001007387 */ /* 0x0003e80000100a00 */
[----:B------:R-:W-:Y:S04]  /*1246d0*/  STL.64 [R1+0x14f8], R210 ;  /* 0x0014f8d201007387 */ /* 0x000fe80000100a00 */
[----:B-1----:R-:W4:Y:S04]  /*1246e0*/  LDL.LU.64 R208, [R1+0x9070] ;  /* 0x0090700001d07983 */ /* 0x002f280000300a00 */
[----:B------:R-:W-:Y:S04]  /*1246f0*/  STL.64 [R1+0x14e0], R244 ;  /* 0x0014e0f401007387 */ /* 0x000fe80000100a00 */
[----:B------:R-:W-:Y:S04]  /*124700*/  STL.64 [R1+0x14e8], R246 ;  /* 0x0014e8f601007387 */ /* 0x000fe80000100a00 */
[----:B------:R-:W4:Y:S04]  /*124710*/  LDL.LU R116, [R1+0x1150] ;  /* 0x0011500001747983 */ /* 0x000f280000300800 */
[----:B------:R-:W-:Y:S04]  /*124720*/  STL.64 [R1+0x14d0], R48 ;  /* 0x0014d03001007387 */ /* 0x000fe80000100a00 */
[----:B------:R-:W-:Y:S01]  /*124730*/  STL.64 [R1+0x14d8], R50 ;  /* 0x0014d83201007387 */ /* 0x000fe20000100a00 */
[----:B--2---:R-:W-:-:S15]  /*124740*/  HMMA.1688.F32.TF32 R24, R240, R118, R24 ;  /* 0x00000076f018723c */ /* 0x004fde0000081018 */
[----:B------:R-:W-:-:S08]  /*124750*/  NOP ;  /* 0x0000000000007918 */ /* 0x000fd00000000000 */
[----:B------:R-:W-:Y:S04]  /*124760*/  STL.64 [R1+0x14c0], R24 ;  /* 0x0014c01801007387 */ /* 0x000fe80000100a00 */
[----:B------:R3:W-:Y:S04]  /*124770*/  STL.64 [R1+0x14c8], R26 ;  /* 0x0014c81a01007387 */ /* 0x0007e80000100a00 */
[----:B------:R-:W2:Y:S04]  /*124780*/  LDL.LU R117, [R1+0x1154] ;  /* 0x0011540001757983 */ /* 0x000ea80000300800 */
[----:B------:R-:W2:Y:S01]  /*124790*/  LDL.LU R118, [R1+0x1158] ;  /* 0x0011580001767983 */ /* 0x000ea20000300800 */
[----:B---3--:R-:W-:Y:S03]  /*1247a0*/  HMMA.1688.F32.TF32 R24, R240, R222, R160 ;  /* 0x000000def018723c */ /* 0x008fe600000810a0 */
[----:B------:R-:W2:-:S15]  /*1247b0*/  LDL.LU R119, [R1+0x115c] ;  /* 0x00115c0001777983 */ /* 0x000e9e0000300800 */
[----:B------:R-:W-:-:S05]  /*1247c0*/  NOP ;  /* 0x0000000000007918 */ /* 0x000fca0000000000 */
[----:B------:R1:W-:Y:S04]  /*1247d0*/  STL [R1+0x14b0], R24 ;  /* 0x0014b01801007387 */ /* 0x0003e80000100800 */
[----:B------:R3:W-:Y:S04]  /*1247e0*/  STL [R1+0x14bc], R27 ;  /* 0x0014bc1b01007387 */ /* 0x0007e80000100800 */
[----:B------:R-:W2:Y:S01]  /*1247f0*/  LDL.LU R220, [R1+0x10f0] ;  /* 0x0010f00001dc7983 */ /* 0x000ea20000300800 */
[----:B------:R-:W-:-:S03]  /*124800*/  IMAD.MOV.U32 R210, RZ, RZ, R25 ;  /* 0x000000ffffd27224 */ /* 0x000fc600078e0019 */
[----:B------:R-:W2:Y:S01]  /*124810*/  LDL.LU R221, [R1+0x10f4] ;  /* 0x0010f40001dd7983 */ /* 0x000ea20000300800 */
[----:B------:R-:W-:-:S03]  /*124820*/  MOV R211, R26 ;  /* 0x0000001a00d37202 */ /* 0x000fc60000000f00 */
[----:B------:R-:W2:Y:S04]  /*124830*/  LDL.LU R222, [R1+0x10f8] ;  /* 0x0010f80001de7983 */ /* 0x000ea80000300800 */
[----:B------:R-:W2:Y:S04]  /*124840*/  LDL.LU R223, [R1+0x10fc] ;  /* 0x0010fc0001df7983 */ /* 0x000ea80000300800 */
[----:B-1----:R-:W2:Y:S04]  /*124850*/  LDL.LU R24, [R1+0x1110] ;  /* 0x0011100001187983 */ /* 0x002ea80000300800 */
[----:B------:R-:W2:Y:S04]  /*124860*/  LDL.LU R25, [R1+0x1114] ;  /* 0x0011140001197983 */ /* 0x000ea80000300800 */
[----:B------:R-:W2:Y:S04]  /*124870*/  LDL.LU R26, [R1+0x1118] ;  /* 0x00111800011a7983 */ /* 0x000ea80000300800 */
[----:B---3--:R-:W3:Y:S04]  /*124880*/  LDL.LU R27, [R1+0x111c] ;  /* 0x00111c00011b7983 */ /* 0x008ee80000300800 */
[----:B------:R-:W3:Y:S04]  /*124890*/  LDL.LU R48, [R1+0x1130] ;  /* 0x0011300001307983 */ /* 0x000ee80000300800 */
[----:B------:R-:W3:Y:S04]  /*1248a0*/  LDL.LU R49, [R1+0x1134] ;  /* 0x0011340001317983 */ /* 0x000ee80000300800 */
[----:B------:R-:W3:Y:S04]  /*1248b0*/  LDL.LU R50, [R1+0x1138] ;  /* 0x0011380001327983 */ /* 0x000ee80000300800 */
[----:B------:R-:W3:Y:S01]  /*1248c0*/  LDL.LU R51, [R1+0x113c] ;  /* 0x00113c0001337983 */ /* 0x000ee20000300800 */
[----:B----4-:R-:W-:Y:S01]  /*1248d0*/  HMMA.1688.F32.TF32 R120, R240, R194, R232 ;  /* 0x000000c2f078723c */ /* 0x010fe200000810e8 */
[----:B------:R-:W-:Y:S01]  /*1248e0*/  IMAD.MOV.U32 R6, RZ, RZ, R59 ;  /* 0x000000ffff067224 */ /* 0x000fe200078e003b */
[----:B------:R-:W-:Y:S01]  /*1248f0*/  MOV R8, R55 ;  /* 0x0000003700087202 */ /* 0x000fe20000000f00 */
[----:B------:R-:W-:Y:S01]  /*124900*/  STL [R1+0x8924], R211 ;  /* 0x008924d301007387 */ /* 0x000fe20000100800 */
[----:B------:R-:W-:Y:S01]  /*124910*/  MOV R114, R7 ;  /* 0x0000000700727202 */ /* 0x000fe20000000f00 */
[----:B------:R-:W-:-:S02]  /*124920*/  IMAD.MOV.U32 R115, RZ, RZ, R6 ;  /* 0x000000ffff737224 */ /* 0x000fc400078e0006 */
[----:B------:R-:W-:Y:S01]  /*124930*/  STL [R1+0x8920], R210 ;  /* 0x008920d201007387 */ /* 0x000fe20000100800 */
[----:B------:R-:W-:-:S03]  /*124940*/  IMAD.MOV.U32 R162, RZ, RZ, R9 ;  /* 0x000000ffffa27224 */ /* 0x000fc600078e0009 */
[----:B------:R-:W4:Y:S01]  /*124950*/  LDL.LU R192, [R1+0x10b0] ;  /* 0x0010b00001c07983 */ /* 0x000f220000300800 */
[----:B------:R-:W-:-:S11]  /*124960*/  IMAD.MOV.U32 R163, RZ, RZ, R8 ;  /* 0x000000ffffa37224 */ /* 0x000fd600078e0008 */
        /* <DEDUP_REMOVED lines=11> */
[----:B------:R1:W-:Y:S01]  /*124a20*/  STL.64 [R1+0x1490], R44 ;  /* 0x0014902c01007387 */ /* 0x0003e20000100a00 */
[----:B------:R-:W-:Y:S01]  /*124a30*/  IMAD.MOV.U32 R211, RZ, RZ, R46 ;  /* 0x000000ffffd37224 */ /* 0x000fe200078e002e */
[----:B------:R-:W-:Y:S02]  /*124a40*/  MOV R210, R47 ;  /* 0x0000002f00d27202 */ /* 0x000fe40000000f00 */
[----:B-1----:R-:W2:Y:S04]  /*124a50*/  LDL.LU R44, [R1+0x1090] ;  /* 0x00109000012c7983 */ /* 0x002ea80000300800 */
[----:B------:R-:W2:Y:S04]  /*124a60*/  LDL.LU R45, [R1+0x1094] ;  /* 0x00109400012d7983 */ /* 0x000ea80000300800 */
[----:B------:R-:W2:Y:S04]  /*124a70*/  LDL.LU R46, [R1+0x1098] ;  /* 0x00109800012e7983 */ /* 0x000ea80000300800 */
[----:B------:R-:W2:Y:S04]  /*124a80*/  LDL.LU R47, [R1+0x109c] ;  /* 0x00109c00012f7983 */ /* 0x000ea80000300800 */
[----:B------:R-:W2:Y:S04]  /*124a90*/  LDL.LU R244, [R1+0x1050] ;  /* 0x0010500001f47983 */ /* 0x000ea80000300800 */
[----:B------:R-:W2:Y:S01]  /*124aa0*/  LDL.LU R245, [R1+0x1054] ;  /* 0x0010540001f57983 */ /* 0x000ea20000300800 */
[C---:B---3--:R-:W-:Y:S03]  /*124ab0*/  HMMA.1688.F32.TF32 R160, R240.reuse, R162, R24 ;  /* 0x000000a2f0a0723c */ /* 0x048fe60000081018 */
[----:B------:R-:W3:Y:S04]  /*124ac0*/  LDL.LU R246, [R1+0x1058] ;  /* 0x0010580001f67983 */ /* 0x000ee80000300800 */
[----:B------:R-:W3:Y:S04]  /*124ad0*/  LDL.LU R247, [R1+0x105c] ;  /* 0x00105c0001f77983 */ /* 0x000ee80000300800 */
[----:B------:R-:W3:Y:S04]  /*124ae0*/  LDL.LU R116, [R1+0x1070] ;  /* 0x0010700001747983 */ /* 0x000ee80000300800 */
[----:B------:R-:W3:Y:S01]  /*124af0*/  LDL.LU R117, [R1+0x1074] ;  /* 0x0010740001757983 */ /* 0x000ee20000300800 */
[C---:B------:R-:W-:Y:S03]  /*124b00*/  HMMA.1688.F32.TF32 R112, R240.reuse, R114, R48 ;  /* 0x00000072f070723c */ /* 0x040fe60000081030 */
[----:B------:R-:W3:Y:S04]  /*124b10*/  LDL.LU R118, [R1+0x1078] ;  /* 0x0010780001767983 */ /* 0x000ee80000300800 */
[----:B------:R-:W3:Y:S04]  /*124b20*/  LDL.LU R119, [R1+0x107c] ;  /* 0x00107c0001777983 */ /* 0x000ee80000300800 */
[----:B------:R-:W3:Y:S04]  /*124b30*/  LDL.LU R232, [R1+0x1030] ;  /* 0x0010300001e87983 */ /* 0x000ee80000300800 */
[----:B------:R-:W3:Y:S04]  /*124b40*/  LDL.LU R233, [R1+0x1034] ;  /* 0x0010340001e97983 */ /* 0x000ee80000300800 */
[----:B------:R-:W3:Y:S04]  /*124b50*/  LDL.LU R234, [R1+0x1038] ;  /* 0x0010380001ea7983 */ /* 0x000ee80000300800 */
[----:B------:R-:W3:Y:S04]  /*124b60*/  LDL.LU R235, [R1+0x103c] ;  /* 0x00103c0001eb7983 */ /* 0x000ee80000300800 */
[----:B------:R-:W3:Y:S04]  /*124b70*/  LDL.LU.64 R50, [R1+0x9068] ;  /* 0x0090680001327983 */ /* 0x000ee80000300a00 */
[----:B------:R-:W-:Y:S04]  /*124b80*/  STL.64 [R1+0x1480], R112 ;  /* 0x0014807001007387 */ /* 0x000fe80000100a00 */
[----:B------:R1:W-:Y:S04]  /*124b90*/  STL.64 [R1+0x1488], R114 ;  /* 0x0014887201007387 */ /* 0x0003e80000100a00 */
[----:B-1----:R-:W2:Y:S04]  /*124ba0*/  LDL.LU.64 R114, [R1+0x9060] ;  /* 0x0090600001727983 */ /* 0x002ea80000300a00 */
[----:B------:R-:W4:Y:S04]  /*124bb0*/  LDL.LU.64 R26, [R1+0x9058] ;  /* 0x00905800011a7983 */ /* 0x000f280000300a00 */
[----:B------:R-:W-:Y:S04]  /*124bc0*/  STL.64 [R1+0x1470], R160 ;  /* 0x001470a001007387 */ /* 0x000fe80000100a00 */
[----:B------:R1:W-:Y:S04]  /*124bd0*/  STL.64 [R1+0x1478], R162 ;  /* 0x001478a201007387 */ /* 0x0003e80000100a00 */
[----:B-1----:R-:W3:Y:S02]  /*124be0*/  LDL.LU.64 R162, [R1+0x9050] ;  /* 0x0090500001a27983 */ /* 0x002ee40000300a00 */
[C---:B---3--:R-:W-:Y:S02]  /*124bf0*/  HMMA.1688.F32.TF32 R160, R240.reuse, R162, R220 ;  /* 0x000000a2f0a0723c */ /* 0x048fe400000810dc */
[----:B------:R-:W3:Y:S04]  /*124c00*/  LDL.LU R220, [R1+0x1020] ;  /* 0x0010200001dc7983 */ /* 0x000ee80000300800 */
[----:B----4-:R-:W-:-:S15]  /*124c10*/  HMMA.1688.F32.TF32 R24, R240, R26, R120 ;  /* 0x0000001af018723c */ /* 0x010fde0000081078 */
[----:B------:R-:W-:-:S02]  /*124c20*/  NOP ;  /* 0x0000000000007918 */ /* 0x000fc40000000000 */
        /* <DEDUP_REMOVED lines=9> */
[----:B------:R-:W3:Y:S04]  /*124cc0*/  LDL.LU.64 R122, [R1+0x9048] ;  /* 0x00904800017a7983 */ /* 0x000ee80000300a00 */
[----:B------:R-:W-:Y:S04]  /*124cd0*/  STL.64 [R1+0x1450], R24 ;  /* 0x0014501801007387 */ /* 0x000fe80000100a00 */
[----:B------:R1:W-:Y:S04]  /*124ce0*/  STL.64 [R1+0x1458], R26 ;  /* 0x0014581a01007387 */ /* 0x0003e80000100a00 */
[----:B-1----:R-:W4:Y:S04]  /*124cf0*/  LDL.LU.64 R26, [R1+0x9040] ;  /* 0x00904000011a7983 */ /* 0x002f280000300a00 */
[----:B------:R-:W4:Y:S01]  /*124d00*/  LDL.LU.64 R24, [R1+0x9038] ;  /* 0x0090380001187983 */ /* 0x000f220000300a00 */
[C---:B--2---:R-:W-:Y:S06]  /*124d10*/  HMMA.1688.F32.TF32 R112, R240.reuse, R114, R44 ;  /* 0x00000072f070723c */ /* 0x044fec000008102c */
[C---:B------:R-:W-:Y:S06]  /*124d20*/  HMMA.1688.F32.TF32 R48, R240.reuse, R50, R116 ;  /* 0x00000032f030723c */ /* 0x040fec0000081074 */
[----:B------:R-:W-:-:S12]  /*124d30*/  HMMA.1688.F32.TF32 R132, R240, R134, R244 ;  /* 0x00000086f084723c */ /* 0x000fd800000810f4 */
[----:B------:R-:W-:Y:S02]  /*124d40*/  IMAD.MOV.U32 R47, RZ, RZ, R114 ;  /* 0x000000ffff2f7224 */ /* 0x000fe400078e0072 */
[----:B------:R-:W-:Y:S01]  /*124d50*/  IMAD.MOV.U32 R46, RZ, RZ, R113 ;  /* 0x000000ffff2e7224 */ /* 0x000fe200078e0071 */
[----:B---3--:R-:W-:Y:S01]  /*124d60*/  HMMA.1688.F32.TF32 R120, R240, R122, R192 ;  /* 0x0000007af078723c */ /* 0x008fe200000810c0 */
[----:B------:R-:W2:-:S15]  /*124d70*/  LDL.LU R192, [R1+0xfe0] ;  /* 0x000fe00001c07983 */ /* 0x000e9e0000300800 */
[----:B------:R-:W-:-:S07]  /*124d80*/  NOP ;  /* 0x0000000000007918 */ /* 0x000fce0000000000 */
[----:B------:R1:W-:Y:S04]  /*124d90*/  STL.64 [R1+0x1440], R120 ;  /* 0x0014407801007387 */ /* 0x0003e80000100a00 */
[----:B------:R3:W-:Y:S04]  /*124da0*/  STL.64 [R1+0x1448], R122 ;  /* 0x0014487a01007387 */ /* 0x0007e80000100a00 */
[----:B------:R-:W2:Y:S04]  /*124db0*/  LDL.LU R193, [R1+0xfe4] ;  /* 0x000fe40001c17983 */ /* 0x000ea80000300800 */
[----:B------:R-:W2:Y:S04]  /*124dc0*/  LDL.LU R194, [R1+0xfe8] ;  /* 0x000fe80001c27983 */ /* 0x000ea80000300800 */
[----:B------:R-:W2:Y:S04]  /*124dd0*/  LDL.LU R195, [R1+0xfec] ;  /* 0x000fec0001c37983 */ /* 0x000ea80000300800 */
[----:B-1----:R-:W2:Y:S04]  /*124de0*/  LDL.LU R120, [R1+0xfc0] ;  /* 0x000fc00001787983 */ /* 0x002ea80000300800 */
[----:B------:R-:W2:Y:S04]  /*124df0*/  LDL.LU R121, [R1+0xfc4] ;  /* 0x000fc40001797983 */ /* 0x000ea80000300800 */
[----:B---3--:R-:W3:Y:S04]  /*124e00*/  LDL.LU R122, [R1+0xfc8] ;  /* 0x000fc800017a7983 */ /* 0x008ee80000300800 */
[----:B------:R-:W3:Y:S04]  /*124e10*/  LDL.LU R123, [R1+0xfcc] ;  /* 0x000fcc00017b7983 */ /* 0x000ee80000300800 */
[----:B------:R-:W3:Y:S04]  /*124e20*/  LDL.LU.64 R44, [R1+0x9030] ;  /* 0x00903000012c7983 */ /* 0x000ee80000300a00 */
[----:B------:R1:W-:Y:S04]  /*124e30*/  STL [R1+0x1430], R112 ;  /* 0x0014307001007387 */ /* 0x0003e80000100800 */
[----:B------:R-:W-:Y:S04]  /*124e40*/  STL [R1+0x143c], R115 ;  /* 0x00143c7301007387 */ /* 0x000fe80000100800 */
[----:B-1----:R-:W3:Y:S04]  /*124e50*/  LDL.LU.64 R112, [R1+0x9028] ;  /* 0x0090280001707983 */ /* 0x002ee80000300a00 */
[----:B------:R-:W-:Y:S04]  /*124e60*/  STL [R1+0x8800], R47 ;  /* 0x0088002f01007387 */ /* 0x000fe80000100800 */
[----:B------:R-:W-:Y:S04]  /*124e70*/  STL [R1+0x87fc], R46 ;  /* 0x0087fc2e01007387 */ /* 0x000fe80000100800 */
[----:B------:R-:W3:Y:S04]  /*124e80*/  LDL.LU.64 R116, [R1+0x9020] ;  /* 0x0090200001747983 */ /* 0x000ee80000300a00 */
[----:B------:R1:W-:Y:S04]  /*124e90*/  STL.64 [R1+0x1420], R48 ;  /* 0x0014203001007387 */ /* 0x0003e80000100a00 */
[----:B------:R4:W-:Y:S04]  /*124ea0*/  STL.64 [R1+0x1428], R50 ;  /* 0x0014283201007387 */ /* 0x0009e80000100a00 */
[----:B-1----:R-:W3:Y:S04]  /*124eb0*/  LDL.LU.64 R48, [R1+0x9018] ;  /* 0x0090180001307983 */ /* 0x002ee80000300a00 */
[----:B------:R-:W-:Y:S01]  /*124ec0*/  STL [R1+0x1414], R133 ;  /* 0x0014148501007387 */ /* 0x000fe20000100800 */
[----:B----4-:R-:W-:-:S03]  /*124ed0*/  MOV R51, R132 ;  /* 0x0000008400337202 */ /* 0x010fc60000000f00 */
[----:B------:R1:W-:Y:S02]  /*124ee0*/  STL.64 [R1+0x1418], R134 ;  /* 0x0014188601007387 */ /* 0x0003e40000100a00 */
[----:B-1----:R-:W-:Y:S02]  /*124ef0*/  HMMA.1688.F32.TF32 R132, R240, R230, R232 ;  /* 0x000000e6f084723c */ /* 0x002fe400000810e8 */
[----:B------:R-:W-:-:S15]  /*124f00*/  STL [R1+0x8804], R51 ;  /* 0x0088043301007387 */ /* 0x000fde0000100800 */
[----:B------:R-:W-:-:S07]  /*124f10*/  NOP ;  /* 0x0000000000007918 */ /* 0x000fce0000000000 */
[----:B------:R-:W-:Y:S01]  /*124f20*/  IMAD.MOV.U32 R114, RZ, RZ, R132 ;  /* 0x000000ffff727224 */ /* 0x000fe200078e0084 */
[----:B------:R-:W-:Y:S01]  /*124f30*/  MOV R118, R134 ;  /* 0x0000008600767202 */ /* 0x000fe20000000f00 */
[----:B------:R-:W-:Y:S02]  /*124f40*/  IMAD.MOV.U32 R115, RZ, RZ, R133 ;  /* 0x000000ffff737224 */ /* 0x000fe400078e0085 */
[----:B------:R-:W-:Y:S02]  /*124f50*/  IMAD.MOV.U32 R119, RZ, RZ, R135 ;  /* 0x000000ffff777224 */ /* 0x000fe400078e0087 */
[----:B------:R-:W-:Y:S03]  /*124f60*/  HMMA.1688.F32.TF32 R132, R240, R218, R220 ;  /* 0x000000daf084723c */ /* 0x000fe600000810dc */
[----:B------:R-:W-:Y:S04]  /*124f70*/  STL [R1+0x87b0], R119 ;  /* 0x0087b07701007387 */ /* 0x000fe80000100800 */
[----:B------:R-:W-:Y:S04]  /*124f80*/  STL [R1+0x8798], R118 ;  /* 0x0087987601007387 */ /* 0x000fe80000100800 */
[----:B------:R-:W-:Y:S04]  /*124f90*/  STL [R1+0x8794], R115 ;  /* 0x0087947301007387 */ /* 0x000fe80000100800 */
[----:B------:R-:W-:Y:S08]  /*124fa0*/  STL [R1+0x8790], R114 ;  /* 0x0087907201007387 */ /* 0x000ff00000100800 */
[----:B------:R-:W-:Y:S01]  /*124fb0*/  STL [R1+0x13f4], R133 ;  /* 0x0013f48501007387 */ /* 0x000fe20000100800 */
[----:B------:R-:W-:-:S03]  /*124fc0*/  IMAD.MOV.U32 R67, RZ, RZ, R132 ;  /* 0x000000ffff437224 */ /* 0x000fc600078e0084 */
[----:B------:R1:W-:Y:S02]  /*124fd0*/  STL.64 [R1+0x13f8], R134 ;  /* 0x0013f88601007387 */ /* 0x0003e40000100a00 */
[----:B-1----:R-:W-:-:S15]  /*124fe0*/  HMMA.1688.F32.TF32 R132, R240, R178, R160 ;  /* 0x000000b2f084723c */ /* 0x002fde00000810a0 */
[----:B------:R-:W-:-:S09]  /*124ff0*/  NOP ;  /* 0x0000000000007918 */ /* 0x000fd20000000000 */
[----:B------:R-:W-:Y:S01]  /*125000*/  MOV R63, R132 ;  /* 0x00000084003f7202 */ /* 0x000fe20000000f00 */
[----:B------:R-:W-:Y:S01]  /*125010*/  IMAD.MOV.U32 R118, RZ, RZ, R133 ;  /* 0x000000ffff767224 */ /* 0x000fe200078e0085 */
[----:B------:R-:W-:Y:S01]  /*125020*/  MOV R114, R135 ;  /* 0x0000008700727202 */ /* 0x000fe20000000f00 */
[----:B------:R-:W-:-:S04]  /*125030*/  IMAD.MOV.U32 R115, RZ, RZ, R134 ;  /* 0x000000ffff737224 */ /* 0x000fc800078e0086 */
[----:B------:R1:W-:Y:S04]  /*125040*/  STL [R1+0x87d0], R114 ;  /* 0x0087d07201007387 */ /* 0x0003e80000100800 */
[----:B------:R4:W-:Y:S04]  /*125050*/  STL [R1+0x87cc], R115 ;  /* 0x0087cc7301007387 */ /* 0x0009e80000100800 */
[----:B------:R4:W-:Y:S01]  /*125060*/  STL [R1+0x87c8], R118 ;  /* 0x0087c87601007387 */ /* 0x0009e20000100800 */
[C---:B--2---:R-:W-:Y:S06]  /*125070*/  HMMA.1688.F32.TF32 R132, R240.reuse, R138, R192 ;  /* 0x0000008af084723c */ /* 0x044fec00000810c0 */
[----:B---3--:R-:W-:-:S15]  /*125080*/  HMMA.1688.F32.TF32 R72, R240, R74, R120 ;  /* 0x0000004af048723c */ /* 0x008fde0000081078 */
[----:B------:R-:W-:-:S03]  /*125090*/  NOP ;  /* 0x0000000000007918 */ /* 0x000fc60000000000 */
[----:B------:R-:W-:Y:S01]  /*1250a0*/  IMAD.MOV.U32 R119, RZ, RZ, R135 ;  /* 0x000000ffff777224 */ /* 0x000fe200078e0087 */
[----:B------:R2:W-:Y:S04]  /*1250b0*/  STL [R1+0x13d4], R133 ;  /* 0x0013d48501007387 */ /* 0x0005e80000100800 */
[----:B------:R3:W-:Y:S04]  /*1250c0*/  STL [R1+0x13d8], R134 ;  /* 0x0013d88601007387 */ /* 0x0007e80000100800 */
[----:B------:R3:W-:Y:S01]  /*1250d0*/  STL [R1+0x87f0], R119 ;  /* 0x0087f07701007387 */ /* 0x0007e20000100800 */
[----:B------:R-:W-:Y:S01]  /*1250e0*/  MOV R55, R72 ;  /* 0x0000004800377202 */ /* 0x000fe20000000f00 */
[----:B-1----:R-:W-:-:S02]  /*1250f0*/  IMAD.MOV.U32 R114, RZ, RZ, R73 ;  /* 0x000000ffff727224 */ /* 0x002fc400078e0049 */
[----:B------:R-:W3:Y:S01]  /*125100*/  LDL.LU R72, [R1+0x16b0] ;  /* 0x0016b00001487983 */ /* 0x000ee20000300800 */
[----:B----4-:R-:W-:Y:S01]  /*125110*/  IMAD.MOV.U32 R115, RZ, RZ, R74 ;  /* 0x000000ffff737224 */ /* 0x010fe200078e004a */
[----:B------:R-:W-:Y:S02]  /*125120*/  MOV R118, R75 ;  /* 0x0000004b00767202 */ /* 0x000fe40000000f00 */
        /* <DEDUP_REMOVED lines=13> */
[----:B------:R-:W4:Y:S04]  /*125200*/  LDL.LU R229, [R1+0xf74] ;  /* 0x000f740001e57983 */ /* 0x000f280000300800 */
[----:B------:R-:W4:Y:S04]  /*125210*/  LDL.LU R230, [R1+0xf78] ;  /* 0x000f780001e67983 */ /* 0x000f280000300800 */
[----:B------:R-:W4:Y:S04]  /*125220*/  LDL.LU R231, [R1+0xf7c] ;  /* 0x000f7c0001e77983 */ /* 0x000f280000300800 */
[----:B------:R-:W4:Y:S04]  /*125230*/  LDL.LU R132, [R1+0xfa0] ;  /* 0x000fa00001847983 */ /* 0x000f280000300800 */
[----:B--2---:R-:W2:Y:S04]  /*125240*/  LDL.LU R133, [R1+0xfa4] ;  /* 0x000fa40001857983 */ /* 0x004ea80000300800 */
        /* <DEDUP_REMOVED lines=31> */
[----:B------:R-:W-:Y:S04]  /*125440*/  STL [R1+0x880c], R115 ;  /* 0x00880c7301007387 */ /* 0x000fe80000100800 */
[----:B------:R-:W-:Y:S01]  /*125450*/  STL [R1+0x8808], R114 ;  /* 0x0088087201007387 */ /* 0x000fe20000100800 */
[C---:B----4-:R-:W-:Y:S06]  /*125460*/  HMMA.1688.F32.TF32 R16, R240.reuse, R18, R72 ;  /* 0x00000012f010723c */ /* 0x050fec0000081048 */
[C---:B------:R-:W-:Y:S06]  /*125470*/  HMMA.1688.F32.TF32 R184, R240.reuse, R186, R160 ;  /* 0x000000baf0b8723c */ /* 0x040fec00000810a0 */
[C---:B------:R-:W-:Y:S06]  /*125480*/  HMMA.1688.F32.TF32 R156, R240.reuse, R158, R216 ;  /* 0x0000009ef09c723c */ /* 0x040fec00000810d8 */
[C---:B------:R-:W-:Y:S06]  /*125490*/  HMMA.1688.F32.TF32 R224, R240.reuse, R226, R228 ;  /* 0x000000e2f0e0723c */ /* 0x040fec00000810e4 */
[C---:B--2---:R-:W-:Y:S01]  /*1254a0*/  HMMA.1688.F32.TF32 R180, R240.reuse, R182, R132 ;  /* 0x000000b6f0b4723c */ /* 0x044fe20000081084 */
[----:B------:R-:W2:Y:S04]  /*1254b0*/  LDL.LU.64 R134, [R1+0x9010] ;  /* 0x0090100001867983 */ /* 0x000ea80000300a00 */
[----:B------:R-:W4:Y:S01]  /*1254c0*/  LDL.LU.64 R132, [R1+0x9008] ;  /* 0x0090080001847983 */ /* 0x000f220000300a00 */
[----:B---3--:R-:W-:-:S15]  /*1254d0*/  HMMA.1688.F32.TF32 R236, R240, R238, R232 ;  /* 0x000000eef0ec723c */ /* 0x008fde00000810e8 */
[----:B------:R-:W-:-:S03]  /*1254e0*/  NOP ;  /* 0x0000000000007918 */ /* 0x000fc60000000000 */
[----:B------:R-:W-:Y:S01]  /*1254f0*/  IMAD.MOV.U32 R50, RZ, RZ, R183 ;  /* 0x000000ffff327224 */ /* 0x000fe200078e00b7 */
[----:B------:R1:W-:Y:S01]  /*125500*/  STL.64 [R1+0x13b0], R180 ;  /* 0x0013b0b401007387 */ /* 0x0003e20000100a00 */
[----:B------:R-:W-:-:S03]  /*125510*/  IMAD.MOV.U32 R119, RZ, RZ, R182 ;  /* 0x000000ffff777224 */ /* 0x000fc600078e00b6 */
[----:B------:R-:W3:Y:S01]  /*125520*/  LDL.LU R182, [R1+0x9000] ;  /* 0x0090000001b67983 */ /* 0x000ee20000300800 */
[C---:B------:R-:W-:Y:S03]  /*125530*/  HMMA.1688.F32.TF32 R212, R240.reuse, R214, R220 ;  /* 0x000000d6f0d4723c */ /* 0x040fe600000810dc */
[----:B-1----:R-:W3:Y:S04]  /*125540*/  LDL.LU.64 R180, [R1+0x8ff8] ;  /* 0x008ff80001b47983 */ /* 0x002ee80000300a00 */
[----:B------:R-:W-:Y:S04]  /*125550*/  STL [R1+0x8818], R50 ;  /* 0x0088183201007387 */ /* 0x000fe80000100800 */
[----:B------:R-:W-:Y:S04]  /*125560*/  STL [R1+0x8814], R119 ;  /* 0x0088147701007387 */ /* 0x000fe80000100800 */
[----:B------:R-:W3:Y:S04]  /*125570*/  LDL.LU.64 R234, [R1+0x8ff0] ;  /* 0x008ff00001ea7983 */ /* 0x000ee80000300a00 */
[----:B------:R-:W3:Y:S04]  /*125580*/  LDL.LU R233, [R1+0x8fe8] ;  /* 0x008fe80001e97983 */ /* 0x000ee80000300800 */
[----:B------:R-:W-:Y:S04]  /*125590*/  STL.64 [R1+0x1a0], R236 ;  /* 0x0001a0ec01007387 */ /* 0x000fe80000100a00 */
[----:B------:R1:W-:Y:S01]  /*1255a0*/  STL.64 [R1+0x1a8], R238 ;  /* 0x0001a8ee01007387 */ /* 0x0003e20000100a00 */
[C---:B------:R-:W-:Y:S03]  /*1255b0*/  HMMA.1688.F32.TF32 R188, R240.reuse, R190, R192 ;  /* 0x000000bef0bc723c */ /* 0x040fe600000810c0 */
[----:B-1----:R-:W3:Y:S04]  /*1255c0*/  LDL.LU.64 R238, [R1+0x8fe0] ;  /* 0x008fe00001ee7983 */ /* 0x002ee80000300a00 */
[----:B------:R-:W3:Y:S04]  /*1255d0*/  LDL.LU.64 R236, [R1+0x8fd8] ;  /* 0x008fd80001ec7983 */ /* 0x000ee80000300a00 */
[----:B------:R-:W3:Y:S04]  /*1255e0*/  LDL.LU.64 R230, [R1+0x8fd0] ;  /* 0x008fd00001e67983 */ /* 0x000ee80000300a00 */
[----:B------:R-:W2:Y:S01]  /*1255f0*/  LDL.LU.64 R228, [R1+0x8fc8] ;  /* 0x008fc80001e47983 */ /* 0x000ea20000300a00 */
[C---:B------:R-:W-:Y:S03]  /*125600*/  HMMA.1688.F32.TF32 R176, R240.reuse, R250, R176 ;  /* 0x000000faf0b0723c */ /* 0x040fe600000810b0 */
[----:B------:R-:W-:Y:S04]  /*125610*/  STL.64 [R1+0x190], R224 ;  /* 0x000190e001007387 */ /* 0x000fe80000100a00 */
[----:B------:R1:W-:Y:S04]  /*125620*/  STL.64 [R1+0x198], R226 ;  /* 0x000198e201007387 */ /* 0x0003e80000100a00 */
[----:B-1----:R-:W3:Y:S04]  /*125630*/  LDL.LU.64 R226, [R1+0x8fc0] ;  /* 0x008fc00001e27983 */ /* 0x002ee80000300a00 */
[----:B------:R-:W4:Y:S01]  /*125640*/  LDL.LU.64 R224, [R1+0x8fb8] ;  /* 0x008fb80001e07983 */ /* 0x000f220000300a00 */
[C---:B------:R-:W-:Y:S03]  /*125650*/  HMMA.1688.F32.TF32 R136, R240.reuse, R94, R136 ;  /* 0x0000005ef088723c */ /* 0x040fe60000081088 */
[----:B------:R-:W3:Y:S04]  /*125660*/  LDL.LU.64 R222, [R1+0x8fb0] ;  /* 0x008fb00001de7983 */ /* 0x000ee80000300a00 */
[----:B------:R-:W3:Y:S01]  /*125670*/  LDL.LU.64 R220, [R1+0x8fa8] ;  /* 0x008fa80001dc7983 */ /* 0x000ee20000300a00 */
[----:B------:R-:W-:Y:S03]  /*125680*/  HMMA.1688.F32.TF32 R92, R240, R130, R120 ;  /* 0x00000082f05c723c */ /* 0x000fe60000081078 */
[----:B------:R-:W-:Y:S04]  /*125690*/  STL.64 [R1+0x180], R212 ;  /* 0x000180d401007387 */ /* 0x000fe80000100a00 */
[----:B------:R1:W-:Y:S01]  /*1256a0*/  STL.64 [R1+0x188], R214 ;  /* 0x000188d601007387 */ /* 0x0003e20000100a00 */
[----:B------:R-:W-:Y:S01]  /*1256b0*/  MOV R50, R184 ;  /* 0x000000b800327202 */ /* 0x000fe20000000f00 */
[----:B------:R-:W-:-:S02]  /*1256c0*/  IMAD.MOV.U32 R118, RZ, RZ, R186 ;  /* 0x000000ffff767224 */ /* 0x000fc400078e00ba */
[----:B-1----:R-:W3:Y:S04]  /*1256d0*/  LDL.LU.64 R214, [R1+0x8fa0] ;  /* 0x008fa00001d67983 */ /* 0x002ee80000300a00 */
[----:B------:R-:W3:Y:S04]  /*1256e0*/  LDL.LU.64 R212, [R1+0x8f98] ;  /* 0x008f980001d47983 */ /* 0x000ee80000300a00 */
[----:B------:R-:W3:Y:S04]  /*1256f0*/  LDL.LU.64 R218, [R1+0x8f90] ;  /* 0x008f900001da7983 */ /* 0x000ee80000300a00 */
[----:B------:R-:W3:Y:S04]  /*125700*/  LDL.LU.64 R216, [R1+0x8f88] ;  /* 0x008f880001d87983 */ /* 0x000ee80000300a00 */
[----:B------:R-:W-:Y:S04]  /*125710*/  STL.64 [R1+0x170], R156 ;  /* 0x0001709c01007387 */ /* 0x000fe80000100a00 */
[----:B------:R1:W-:Y:S01]  /*125720*/  STL.64 [R1+0x178], R158 ;  /* 0x0001789e01007387 */ /* 0x0003e20000100a00 */
[----:B------:R-:W-:Y:S01]  /*125730*/  IMAD.MOV.U32 R119, RZ, RZ, R185 ;  /* 0x000000ffff777224 */ /* 0x000fe200078e00b9 */
[----:B------:R-:W-:Y:S01]  /*125740*/  HMMA.1688.F32.TF32 R200, R240, R202, R244 ;  /* 0x000000caf0c8723c */ /* 0x000fe200000810f4 */
[----:B------:R-:W-:Y:S01]  /*125750*/  IMAD.MOV.U32 R194, RZ, RZ, R18 ;  /* 0x000000ffffc27224 */ /* 0x000fe200078e0012 */
[----:B------:R-:W-:Y:S01]  /*125760*/  MOV R115, R187 ;  /* 0x000000bb00737202 */ /* 0x000fe20000000f00 */
[----:B------:R-:W-:Y:S01]  /*125770*/  IMAD.MOV.U32 R195, RZ, RZ, R19 ;  /* 0x000000ffffc37224 */ /* 0x000fe200078e0013 */
[----:B------:R-:W-:Y:S04]  /*125780*/  LDS R244, [R3+UR12+0x87000] ;  /* 0x0870000c03f47984 */ /* 0x000fe80008000800 */
[----:B------:R-:W-:Y:S04]  /*125790*/  LDS R246, [R3+UR12+0x87400] ;  /* 0x0874000c03f67984 */ /* 0x000fe80008000800 */
[----:B-1----:R-:W3:Y:S04]  /*1257a0*/  LDL.LU.64 R158, [R1+0x8f80] ;  /* 0x008f8000019e7983 */ /* 0x002ee80000300a00 */
[----:B------:R-:W3:Y:S04]  /*1257b0*/  LDL.LU.64 R156, [R1+0x8f78] ;  /* 0x008f7800019c7983 */ /* 0x000ee80000300a00 */
[----:B------:R-:W3:Y:S04]  /*1257c0*/  LDL.LU.64 R162, [R1+0x8f70] ;  /* 0x008f700001a27983 */ /* 0x000ee80000300a00 */
[----:B------:R-:W3:Y:S04]  /*1257d0*/  LDL.LU.64 R160, [R1+0x8f68] ;  /* 0x008f680001a07983 */ /* 0x000ee80000300a00 */
[----:B------:R-:W2:Y:S04]  /*1257e0*/  LDL.LU R186, [R1+0x8f60] ;  /* 0x008f600001ba7983 */ /* 0x000ea80000300800 */
[----:B------:R-:W3:Y:S04]  /*1257f0*/  LDL.LU.64 R184, [R1+0x8f58] ;  /* 0x008f580001b87983 */ /* 0x000ee80000300a00 */
[----:B------:R-:W-:Y:S04]  /*125800*/  STL [R1+0x8914], R50 ;  /* 0x0089143201007387 */ /* 0x000fe80000100800 */
[----:B------:R-:W3:Y:S04]  /*125810*/  LDL.LU.64 R192, [R1+0x8f50] ;  /* 0x008f500001c07983 */ /* 0x000ee80000300a00 */
[----:B------:R1:W-:Y:S04]  /*125820*/  STL.64 [R1+0x150], R188 ;  /* 0x000150bc01007387 */ /* 0x0003e80000100a00 */
[----:B------:R1:W-:Y:S04]  /*125830*/  STL.64 [R1+0x158], R190 ;  /* 0x000158be01007387 */ /* 0x0003e80000100a00 */
[----:B-1----:R-:W3:Y:S04]  /*125840*/  LDL.LU.64 R188, [R1+0x8f48] ;  /* 0x008f480001bc7983 */ /* 0x002ee80000300a00 */
[----:B------:R1:W-:Y:S04]  /*125850*/  STL.64 [R1+0x8a18], R248 ;  /* 0x008a18f801007387 */ /* 0x0003e80000100a00 */
[----:B------:R-:W-:Y:S04]  /*125860*/  STL.64 [R1+0x130], R176 ;  /* 0x000130b001007387 */ /* 0x000fe80000100a00 */
[----:B------:R-:W-:Y:S01]  /*125870*/  STL.64 [R1+0x138], R178 ;  /* 0x000138b201007387 */ /* 0x000fe20000100a00 */
[----:B------:R-:W-:-:S03]  /*125880*/  IMAD.MOV.U32 R190, RZ, RZ, R16 ;  /* 0x000000ffffbe7224 */ /* 0x000fc600078e0010 */
[----:B------:R1:W-:Y:S01]  /*125890*/  STL.64 [R1+0x1730], R136 ;  /* 0x0017308801007387 */ /* 0x0003e20000100a00 */
[----:B------:R-:W-:-:S03]  /*1258a0*/  MOV R191, R17 ;  /* 0x0000001100bf7202 */ /* 0x000fc60000000f00 */
[----:B------:R1:W-:Y:S04]  /*1258b0*/  STL.64 [R1+0x1738], R138 ;  /* 0x0017388a01007387 */ /* 0x0003e80000100a00 */
[----:B------:R1:W-:Y:S04]  /*1258c0*/  STL.64 [R1+0x1720], R92 ;  /* 0x0017205c01007387 */ /* 0x0003e80000100a00 */
        /* <DEDUP_REMOVED lines=9> */
[----:B------:R-:W-:-:S03]  /*125960*/  IMAD.MOV.U32 R114, RZ, RZ, R200 ;  /* 0x000000ffff727224 */ /* 0x000fc600078e00c8 */
[----:B-1----:R-:W4:Y:S01]  /*125970*/  LDL.LU R248, [R1+0x1650] ;  /* 0x0016500001f87983 */ /* 0x002f220000300800 */
        /* <DEDUP_REMOVED lines=34> */
[----:B--2---:R-:W-:Y:S04]  /*125ba0*/  LDS R245, [R186+UR12+0x87000] ;  /* 0x0870000cbaf57984 */ /* 0x004fe80008000800 */
[----:B------:R1:W2:Y:S01]  /*125bb0*/  LDS R247, [R186+UR12+0x87400] ;  /* 0x0874000cbaf77984 */ /* 0x0002a20008000800 */
[C---:B---3--:R-:W-:Y:S03]  /*125bc0*/  HMMA.1688.F32.TF32 R172, R240.reuse, R174, R128 ;  /* 0x000000aef0ac723c */ /* 0x048fe60000081080 */
[----:B------:R-:W3:Y:S03]  /*125bd0*/  LDL.LU.64 R128, [R1+0x8f40] ;  /* 0x008f400001807983 */ /* 0x000ee60000300a00 */
[----:B----4-:R-:W-:-:S15]  /*125be0*/  HMMA.1688.F32.TF32 R196, R240, R198, R200 ;  /* 0x000000c6f0c4723c */ /* 0x010fde00000810c8 */
[----:B------:R-:W-:-:S03]  /*125bf0*/  NOP ;  /* 0x0000000000007918 */ /* 0x000fc60000000000 */
[----:B------:R-:W-:Y:S01]  /*125c00*/  MOV R187, R175 ;  /* 0x000000af00bb7202 */ /* 0x000fe20000000f00 */
[----:B-1----:R-:W-:Y:S01]  /*125c10*/  IMAD.MOV.U32 R186, RZ, RZ, R174 ;  /* 0x000000ffffba7224 */ /* 0x002fe200078e00ae */
[----:B------:R-:W-:Y:S01]  /*125c20*/  MOV R130, R172 ;  /* 0x000000ac00827202 */ /* 0x000fe20000000f00 */
[----:B------:R-:W-:Y:S01]  /*125c30*/  IMAD.MOV.U32 R131, RZ, RZ, R173 ;  /* 0x000000ffff837224 */ /* 0x000fe200078e00ad */
[----:B------:R-:W4:Y:S04]  /*125c40*/  LDL.LU.64 R174, [R1+0x8f38] ;  /* 0x008f380001ae7983 */ /* 0x000f280000300a00 */
[----:B------:R-:W4:Y:S04]  /*125c50*/  LDL.LU.64 R172, [R1+0x8f30] ;  /* 0x008f300001ac7983 */ /* 0x000f280000300a00 */
[----:B------:R-:W-:Y:S01]  /*125c60*/  STL [R1+0x871c], R187 ;  /* 0x00871cbb01007387 */ /* 0x000fe20000100800 */
[C---:B------:R-:W-:Y:S03]  /*125c70*/  HMMA.1688.F32.TF32 R8, R240.reuse, R10, R120 ;  /* 0x0000000af008723c */ /* 0x040fe60000081078 */
[----:B------:R-:W-:Y:S04]  /*125c80*/  STL [R1+0x8710], R186 ;  /* 0x008710ba01007387 */ /* 0x000fe80000100800 */
[----:B------:R-:W-:Y:S01]  /*125c90*/  STL [R1+0x870c], R131 ;  /* 0x00870c8301007387 */ /* 0x000fe20000100800 */
[----:B------:R-:W-:Y:S01]  /*125ca0*/  HMMA.1688.F32.TF32 R144, R240, R146, R248 ;  /* 0x00000092f090723c */ /* 0x000fe200000810f8 */
[----:B------:R-:W-:-:S02]  /*125cb0*/  IMAD.MOV.U32 R190, RZ, RZ, R199 ;  /* 0x000000ffffbe7224 */ /* 0x000fc400078e00c7 */
[----:B------:R-:W-:Y:S03]  /*125cc0*/  STL [R1+0x8708], R130 ;  /* 0x0087088201007387 */ /* 0x000fe60000100800 */
[----:B------:R-:W-:Y:S01]  /*125cd0*/  HMMA.1688.F32.TF32 R124, R240, R126, R136 ;  /* 0x0000007ef07c723c */ /* 0x000fe20000081088 */
[----:B------:R-:W2:Y:S01]  /*125ce0*/  LDL.LU.64 R202, [R1+0x8f28] ;  /* 0x008f280001ca7983 */ /* 0x000ea20000300a00 */
[----:B------:R-:W-:-:S04]  /*125cf0*/  MOV R191, R198 ;  /* 0x000000c600bf7202 */ /* 0x000fc80000000f00 */
[C---:B------:R-:W-:Y:S01]  /*125d00*/  HMMA.1688.F32.TF32 R108, R240.reuse, R110, R176 ;  /* 0x0000006ef06c723c */ /* 0x040fe200000810b0 */
[----:B------:R-:W4:Y:S01]  /*125d10*/  LDL.LU.64 R200, [R1+0x8f20] ;  /* 0x008f200001c87983 */ /* 0x000f220000300a00 */
[----:B------:R-:W-:Y:S02]  /*125d20*/  IMAD.MOV.U32 R194, RZ, RZ, R197 ;  /* 0x000000ffffc27224 */ /* 0x000fe400078e00c5 */
[----:B------:R-:W-:Y:S01]  /*125d30*/  IMAD.MOV.U32 R195, RZ, RZ, R196 ;  /* 0x000000ffffc37224 */ /* 0x000fe200078e00c4 */
[----:B------:R-:W3:Y:S04]  /*125d40*/  LDL.LU.64 R198, [R1+0x8f18] ;  /* 0x008f180001c67983 */ /* 0x000ee80000300a00 */
[----:B------:R-:W4:Y:S04]  /*125d50*/  LDL.LU.64 R196, [R1+0x8f10] ;  /* 0x008f100001c47983 */ /* 0x000f280000300a00 */
[----:B------:R-:W-:Y:S01]  /*125d60*/  STL [R1+0x872c], R190 ;  /* 0x00872cbe01007387 */ /* 0x000fe20000100800 */
[----:B------:R-:W-:Y:S03]  /*125d70*/  HMMA.1688.F32.TF32 R84, R240, R86, R92 ;  /* 0x00000056f054723c */ /* 0x000fe6000008105c */
[----:B------:R-:W-:Y:S04]  /*125d80*/  STL [R1+0x8728], R191 ;  /* 0x008728bf01007387 */ /* 0x000fe80000100800 */
[----:B------:R-:W-:Y:S04]  /*125d90*/  STL [R1+0x8724], R194 ;  /* 0x008724c201007387 */ /* 0x000fe80000100800 */
[----:B------:R-:W-:Y:S04]  /*125da0*/  STL [R1+0x8720], R195 ;  /* 0x008720c301007387 */ /* 0x000fe80000100800 */
[----:B------:R-:W4:Y:S04]  /*125db0*/  LDL.LU.64 R178, [R1+0x8f08] ;  /* 0x008f080001b27983 */ /* 0x000f280000300a00 */
[----:B------:R-:W4:Y:S04]  /*125dc0*/  LDL.LU.64 R176, [R1+0x8f00] ;  /* 0x008f000001b07983 */ /* 0x000f280000300a00 */
[----:B------:R-:W-:Y:S04]  /*125dd0*/  STL.64 [R1+0x16e0], R108 ;  /* 0x0016e06c01007387 */ /* 0x000fe80000100a00 */
[----:B------:R1:W-:Y:S04]  /*125de0*/  STL.64 [R1+0x16e8], R110 ;  /* 0x0016e86e01007387 */ /* 0x0003e80000100a00 */
[----:B-1----:R-:W4:Y:S04]  /*125df0*/  LDL.LU.64 R110, [R1+0x8ef8] ;  /* 0x008ef800016e7983 */ /* 0x002f280000300a00 */
[----:B------:R-:W4:Y:S04]  /*125e00*/  LDL.LU.64 R108, [R1+0x8ef0] ;  /* 0x008ef000016c7983 */ /* 0x000f280000300a00 */
[----:B------:R-:W4:Y:S04]  /*125e10*/  LDL.LU.64 R138, [R1+0x8ee8] ;  /* 0x008ee800018a7983 */ /* 0x000f280000300a00 */
[----:B------:R-:W4:Y:S04]  /*125e20*/  LDL.LU.64 R136, [R1+0x8ee0] ;  /* 0x008ee00001887983 */ /* 0x000f280000300a00 */
[----:B------:R1:W-:Y:S04]  /*125e30*/  STL.64 [R1+0x16d0], R124 ;  /* 0x0016d07c01007387 */ /* 0x0003e80000100a00 */
[----:B------:R-:W-:Y:S04]  /*125e40*/  STL.64 [R1+0x16d8], R126 ;  /* 0x0016d87e01007387 */ /* 0x000fe80000100a00 */
[----:B-1----:R-:W4:Y:S04]  /*125e50*/  LDL.LU.64 R124, [R1+0x8ed8] ;  /* 0x008ed800017c7983 */ /* 0x002f280000300a00 */
[----:B------:R-:W4:Y:S04]  /*125e60*/  LDL.LU.64 R120, [R1+0x8ed0] ;  /* 0x008ed00001787983 */ /* 0x000f280000300a00 */
[----:B------:R-:W-:Y:S04]  /*125e70*/  STL.64 [R1+0x16c0], R8 ;  /* 0x0016c00801007387 */ /* 0x000fe80000100a00 */
[----:B------:R1:W-:Y:S01]  /*125e80*/  STL.64 [R1+0x16c8], R10 ;  /* 0x0016c80a01007387 */ /* 0x0003e20000100a00 */
[----:B------:R-:W-:Y:S01]  /*125e90*/  MOV R251, R4 ;  /* 0x0000000400fb7202 */ /* 0x000fe20000000f00 */
[----:B------:R-:W-:-:S02]  /*125ea0*/  IMAD.MOV.U32 R250, RZ, RZ, R5 ;  /* 0x000000fffffa7224 */ /* 0x000fc400078e0005 */
[----:B-1----:R-:W2:Y:S04]  /*125eb0*/  LDL.LU.64 R10, [R1+0x8ec8] ;  /* 0x008ec800010a7983 */ /* 0x002ea80000300a00 */
[----:B------:R-:W3:Y:S04]  /*125ec0*/  LDL.LU.64 R8, [R1+0x8ec0] ;  /* 0x008ec00001087983 */ /* 0x000ee80000300a00 */
[----:B------:R1:W-:Y:S04]  /*125ed0*/  STL.64 [R1+0x16b0], R144 ;  /* 0x0016b09001007387 */ /* 0x0003e80000100a00 */
[----:B------:R1:W-:Y:S04]  /*125ee0*/  STL.64 [R1+0x16b8], R146 ;  /* 0x0016b89201007387 */ /* 0x0003e80000100a00 */
[----:B------:R1:W-:Y:S04]  /*125ef0*/  STL.64 [R1+0x16a0], R84 ;  /* 0x0016a05401007387 */ /* 0x0003e80000100a00 */
[----:B------:R1:W-:Y:S04]  /*125f00*/  STL.64 [R1+0x16a8], R86 ;  /* 0x0016a85601007387 */ /* 0x0003e80000100a00 */
[----:B------:R-:W4:Y:S04]  /*125f10*/  LDL.LU R4, [R1+0x1610] ;  /* 0x0016100001047983 */ /* 0x000f280000300800 */
[----:B------:R-:W4:Y:S04]  /*125f20*/  LDL.LU R5, [R1+0x1614] ;  /* 0x0016140001057983 */ /* 0x000f280000300800 */
[----:B------:R-:W4:Y:S04]  /*125f30*/  LDL.LU R6, [R1+0x1618] ;  /* 0x0016180001067983 */ /* 0x000f280000300800 */
[----:B------:R-:W4:Y:S01]  /*125f40*/  LDL.LU R7, [R1+0x161c] ;  /* 0x00161c0001077983 */ /* 0x000f220000300800 */
[C---:B------:R-:W-:Y:S03]  /*125f50*/  HMMA.1688.F32.TF32 R36, R240.reuse, R38, R72 ;  /* 0x00000026f024723c */ /* 0x040fe60000081048 */
[----:B-1----:R-:W2:Y:S03]  /*125f60*/  LDL.LU R144, [R1+0x1600] ;  /* 0x0016000001907983 */ /* 0x002ea60000300800 */
[----:B------:R-:W-:-:S15]  /*125f70*/  HMMA.1688.F32.TF32 R16, R240, R30, R16 ;  /* 0x0000001ef010723c */ /* 0x000fde0000081010 */
[----:B------:R-:W-:-:S02]  /*125f80*/  NOP ;  /* 0x0000000000007918 */ /* 0x000fc40000000000 */
[----:B------:R1:W-:Y:S04]  /*125f90*/  STL.64 [R1+0x1690], R36 ;  /* 0x0016902401007387 */ /* 0x0003e80000100a00 */
[----:B------:R1:W-:Y:S04]  /*125fa0*/  STL.64 [R1+0x1698], R38 ;  /* 0x0016982601007387 */ /* 0x0003e80000100a00 */
[----:B------:R1:W-:Y:S04]  /*125fb0*/  STL.64 [R1+0x1680], R16 ;  /* 0x0016801001007387 */ /* 0x0003e80000100a00 */
        /* <DEDUP_REMOVED lines=29> */
[----:B------:R-:W4:-:S15]  /*126190*/  LDL.LU.64 R6, [R1+0x8eb8] ;  /* 0x008eb80001067983 */ /* 0x000f1e0000300a00 */
[----:B------:R-:W-:-:S06]  /*1261a0*/  NOP ;  /* 0x0000000000007918 */ /* 0x000fcc0000000000 */
[----:B------:R-:W-:Y:S01]  /*1261b0*/  IMAD.MOV.U32 R195, RZ, RZ, R251 ;  /* 0x000000ffffc37224 */ /* 0x000fe200078e00fb */
[----:B------:R-:W-:Y:S01]  /*1261c0*/  MOV R194, R250 ;  /* 0x000000fa00c27202 */ /* 0x000fe20000000f00 */
[----:B------:R-:W-:Y:S02]  /*1261d0*/  IMAD.MOV.U32 R191, RZ, RZ, R249 ;  /* 0x000000ffffbf7224 */ /* 0x000fe400078e00f9 */
[----:B------:R-:W-:Y:S01]  /*1261e0*/  IMAD.MOV.U32 R190, RZ, RZ, R248 ;  /* 0x000000ffffbe7224 */ /* 0x000fe200078e00f8 */
[----:B------:R-:W-:Y:S01]  /*1261f0*/  STL [R1+0x873c], R195 ;  /* 0x00873cc301007387 */ /* 0x000fe20000100800 */
[C---:B--2---:R-:W-:Y:S06]  /*126200*/  HMMA.1688.F32.TF32 R144, R240.reuse, R166, R144 ;  /* 0x000000a6f090723c */ /* 0x044fec0000081090 */
[C---:B---3--:R-:W-:Y:S01]  /*126210*/  HMMA.1688.F32.TF32 R92, R240.reuse, R102, R92 ;  /* 0x00000066f05c723c */ /* 0x048fe2000008105c */
[----:B------:R-:W-:Y:S04]  /*126220*/  STL [R1+0x8738], R194 ;  /* 0x008738c201007387 */ /* 0x000fe80000100800 */
[----:B------:R1:W-:Y:S04]  /*126230*/  STL [R1+0x8734], R191 ;  /* 0x008734bf01007387 */ /* 0x0003e80000100800 */
[----:B------:R2:W-:Y:S01]  /*126240*/  STL [R1+0x8730], R190 ;  /* 0x008730be01007387 */ /* 0x0005e20000100800 */
[----:B------:R-:W-:Y:S07]  /*126250*/  HMMA.1688.F32.TF32 R76, R240, R78, R84 ;  /* 0x0000004ef04c723c */ /* 0x000fee0000081054 */
[----:B------:R-:W-:Y:S07]  /*126260*/  STL.64 [R1+0x1660], R144 ;  /* 0x0016609001007387 */ /* 0x000fee0000100a00 */
[----:B-1----:R-:W-:-:S02]  /*126270*/  IMAD.MOV.U32 R191, RZ, RZ, R94 ;  /* 0x000000ffffbf7224 */ /* 0x002fc400078e005e */
[----:B--2---:R-:W-:Y:S01]  /*126280*/  IMAD.MOV.U32 R190, RZ, RZ, R95 ;  /* 0x000000ffffbe7224 */ /* 0x004fe200078e005f */
[----:B------:R-:W-:Y:S01]  /*126290*/  STL.64 [R1+0x1668], R146 ;  /* 0x0016689201007387 */ /* 0x000fe20000100a00 */
[C---:B------:R-:W-:Y:S06]  /*1262a0*/  HMMA.1688.F32.TF32 R40, R240.reuse, R42, R72 ;  /* 0x0000002af028723c */ /* 0x040fec0000081048 */
[C---:B------:R-:W-:Y:S06]  /*1262b0*/  HMMA.1688.F32.TF32 R32, R240.reuse, R34, R36 ;  /* 0x00000022f020723c */ /* 0x040fec0000081024 */
[C---:B------:R-:W-:Y:S06]  /*1262c0*/  HMMA.1688.F32.TF32 R16, R240.reuse, R14, R16 ;  /* 0x0000000ef010723c */ /* 0x040fec0000081010 */
[----:B------:R-:W-:Y:S01]  /*1262d0*/  HMMA.1688.F32.TF32 R12, R240, R22, R28 ;  /* 0x00000016f00c723c */ /* 0x000fe2000008101c */
[----:B------:R1:W-:Y:S11]  /*1262e0*/  STL [R1+0x8744], R191 ;  /* 0x008744bf01007387 */ /* 0x0003f60000100800 */
[----:B------:R-:W-:Y:S01]  /*1262f0*/  MOV R131, R32 ;  /* 0x0000002000837202 */ /* 0x000fe20000000f00 */
[----:B------:R2:W-:Y:S04]  /*126300*/  STL [R1+0x8740], R190 ;  /* 0x008740be01007387 */ /* 0x0005e80000100800 */
[----:B------:R-:W3:Y:S04]  /*126310*/  LDL R248, [R1+0x390] ;  /* 0x0003900001f87983 */ /* 0x000ee80000100800 */
[----:B------:R-:W3:Y:S04]  /*126320*/  LDL R249, [R1+0x394] ;  /* 0x0003940001f97983 */ /* 0x000ee80000100800 */
[----:B------:R4:W-:Y:S04]  /*126330*/  STL.64 [R1+0x1638], R42 ;  /* 0x0016382a01007387 */ /* 0x0009e80000100a00 */
[----:B------:R-:W3:Y:S01]  /*126340*/  LDL.LU R32, [R1+0xad0] ;  /* 0x000ad00001207983 */ /* 0x000ee20000300800 */
[----:B------:R-:W-:-:S03]  /*126350*/  IMAD.MOV.U32 R130, RZ, RZ, R33 ;  /* 0x000000ffff827224 */ /* 0x000fc600078e0021 */
[----:B------:R4:W-:Y:S01]  /*126360*/  STL.64 [R1+0x1610], R16 ;  /* 0x0016101001007387 */ /* 0x0009e20000100a00 */
[----:B------:R-:W-:-:S03]  /*126370*/  IMAD.MOV.U32 R126, RZ, RZ, R34 ;  /* 0x000000ffff7e7224 */ /* 0x000fc600078e0022 */
[----:B------:R-:W-:Y:S01]  /*126380*/  STL.64 [R1+0x1618], R18 ;  /* 0x0016181201007387 */ /* 0x000fe20000100a00 */
[----:B------:R-:W-:-:S03]  /*126390*/  MOV R127, R35 ;  /* 0x00000023007f7202 */ /* 0x000fc60000000f00 */
[----:B------:R4:W-:Y:S04]  /*1263a0*/  STL.64 [R1+0x1600], R12 ;  /* 0x0016000c01007387 */ /* 0x0009e80000100a00 */
[----:B------:R4:W-:Y:S04]  /*1263b0*/  STL.64 [R1+0x1608], R14 ;  /* 0x0016080e01007387 */ /* 0x0009e80000100a00 */
        /* <DEDUP_REMOVED lines=21> */
[----:B-1----:R-:W-:-:S02]  /*126510*/  IMAD.MOV.U32 R191, RZ, RZ, R40 ;  /* 0x000000ffffbf7224 */ /* 0x002fc400078e0028 */
[----:B--2---:R-:W-:Y:S02]  /*126520*/  IMAD.MOV.U32 R190, RZ, RZ, R41 ;  /* 0x000000ffffbe7224 */ /* 0x004fe400078e0029 */
[----:B----4-:R-:W-:Y:S02]  /*126530*/  IMAD.MOV.U32 R75, RZ, RZ, R6 ;  /* 0x000000ffff4b7224 */ /* 0x010fe400078e0006 */
[----:B------:R-:W-:Y:S01]  /*126540*/  IMAD.MOV.U32 R74, RZ, RZ, R7 ;  /* 0x000000ffff4a7224 */ /* 0x000fe200078e0007 */
        /* <DEDUP_REMOVED lines=23> */
[----:B------:R-:W4:Y:S04]  /*1266c0*/  LDL.64 R16, [R1+0x3a0] ;  /* 0x0003a00001107983 */ /* 0x000f280000100a00 */
[----:B------:R-:W4:Y:S04]  /*1266d0*/  LDL.LU R12, [R1+0xac0] ;  /* 0x000ac000010c7983 */ /* 0x000f280000300800 */
[----:B------:R-:W4:Y:S01]  /*1266e0*/  LDL.LU R13, [R1+0xac4] ;  /* 0x000ac400010d7983 */ /* 0x000f220000300800 */
[----:B------:R-:W-:Y:S01]  /*1266f0*/  IMAD.MOV.U32 R31, RZ, RZ, R0 ;  /* 0x000000ffff1f7224 */ /* 0x000fe200078e0000 */
[----:B------:R-:W-:Y:S01]  /*126700*/  MOV R29, R11 ;  /* 0x0000000b001d7202 */ /* 0x000fe20000000f00 */
[----:B------:R-:W-:Y:S01]  /*126710*/  IMAD.MOV.U32 R30, RZ, RZ, R10 ;  /* 0x000000ffff1e7224 */ /* 0x000fe200078e000a */
[----:B------:R-:W4:Y:S01]  /*126720*/  LDL.64 R20, [R1+0x380] ;  /* 0x0003800001147983 */ /* 0x000f220000100a00 */
[----:B------:R-:W-:Y:S01]  /*126730*/  IMAD.MOV.U32 R28, RZ, RZ, R203 ;  /* 0x000000ffff1c7224 */ /* 0x000fe200078e00cb */
[----:B------:R-:W-:Y:S01]  /*126740*/  MOV R14, R229 ;  /* 0x000000e5000e7202 */ /* 0x000fe20000000f00 */
[----:B------:R-:W-:Y:S01]  /*126750*/  IMAD.MOV.U32 R15, RZ, RZ, R224 ;  /* 0x000000ffff0f7224 */ /* 0x000fe200078e00e0 */
[C---:B---3--:R-:W-:Y:S06]  /*126760*/  HMMA.1688.F32.TF32 R80, R240.reuse, R82, R76 ;  /* 0x00000052f050723c */ /* 0x048fec000008104c */
[C---:B------:R-:W-:Y:S06]  /*126770*/  HMMA.1688.F32.TF32 R88, R240.reuse, R90, R84 ;  /* 0x0000005af058723c */ /* 0x040fec0000081054 */
[C---:B--2---:R-:W-:Y:S01]  /*126780*/  HMMA.1688.F32.TF32 R140, R240.reuse, R142, R4 ;  /* 0x0000008ef08c723c */ /* 0x044fe20000081004 */
[----:B------:R-:W2:Y:S05]  /*126790*/  LDL.LU.64 R4, [R1+0x8eb0] ;  /* 0x008eb00001047983 */ /* 0x000eaa0000300a00 */
[----:B----4-:R-:W-:-:S15]  /*1267a0*/  HMMA.1688.F32.TF32 R168, R240, R170, R144 ;  /* 0x000000aaf0a8723c */ /* 0x010fde0000081090 */
[----:B------:R-:W-:-:S03]  /*1267b0*/  NOP ;  /* 0x0000000000007918 */ /* 0x000fc60000000000 */
[----:B------:R-:W-:Y:S01]  /*1267c0*/  MOV R0, R143 ;  /* 0x0000008f00007202 */ /* 0x000fe20000000f00 */
[----:B------:R-:W-:Y:S01]  /*1267d0*/  IMAD.MOV.U32 R11, RZ, RZ, R142 ;  /* 0x000000ffff0b7224 */ /* 0x000fe200078e008e */
[----:B------:R-:W-:Y:S01]  /*1267e0*/  MOV R7, R140 ;  /* 0x0000008c00077202 */ /* 0x000fe20000000f00 */
[----:B------:R-:W-:Y:S01]  /*1267f0*/  IMAD.MOV.U32 R10, RZ, RZ, R141 ;  /* 0x000000ffff0a7224 */ /* 0x000fe200078e008d */
[----:B------:R-:W3:Y:S04]  /*126800*/  LDL.LU.64 R142, [R1+0x8ea8] ;  /* 0x008ea800018e7983 */ /* 0x000ee80000300a00 */
[----:B------:R-:W4:Y:S01]  /*126810*/  LDL.LU.64 R140, [R1+0x8ea0] ;  /* 0x008ea000018c7983 */ /* 0x000f220000300a00 */
[C---:B------:R-:W-:Y:S03]  /*126820*/  HMMA.1688.F32.TF32 R148, R240.reuse, R150, R164 ;  /* 0x00000096f094723c */ /* 0x040fe600000810a4 */
[----:B------:R-:W-:Y:S04]  /*126830*/  STL [R1+0x8688], R0 ;  /* 0x0086880001007387 */ /* 0x000fe80000100800 */
[----:B------:R-:W-:Y:S01]  /*126840*/  STL [R1+0x8684], R11 ;  /* 0x0086840b01007387 */ /* 0x000fe20000100800 */
[C---:B------:R-:W-:Y:S03]  /*126850*/  HMMA.1688.F32.TF32 R104, R240.reuse, R106, R100 ;  /* 0x0000006af068723c */ /* 0x040fe60000081064 */
[----:B------:R-:W-:Y:S03]  /*126860*/  STL [R1+0x8680], R10 ;  /* 0x0086800a01007387 */ /* 0x000fe60000100800 */
[----:B------:R-:W-:Y:S01]  /*126870*/  HMMA.1688.F32.TF32 R96, R240, R98, R92 ;  /* 0x00000062f060723c */ /* 0x000fe2000008105c */
[----:B------:R-:W-:Y:S01]  /*126880*/  STL [R1+0x867c], R7 ;  /* 0x00867c0701007387 */ /* 0x000fe20000100800 */
[----:B------:R-:W-:-:S03]  /*126890*/  IMAD.MOV.U32 R6, RZ, RZ, R171 ;  /* 0x000000ffff067224 */ /* 0x000fc600078e00ab */
[----:B------:R-:W3:Y:S01]  /*1268a0*/  LDL.LU.64 R146, [R1+0x8e98] ;  /* 0x008e980001927983 */ /* 0x000ee20000300a00 */
[----:B------:R-:W-:-:S03]  /*1268b0*/  IMAD.MOV.U32 R203, RZ, RZ, R168 ;  /* 0x000000ffffcb7224 */ /* 0x000fc600078e00a8 */
[----:B------:R-:W3:Y:S04]  /*1268c0*/  LDL.LU.64 R144, [R1+0x8e90] ;  /* 0x008e900001907983 */ /* 0x000ee80000300a00 */
[----:B------:R-:W-:Y:S04]  /*1268d0*/  STL [R1+0x15e4], R169 ;  /* 0x0015e4a901007387 */ /* 0x000fe80000100800 */
[----:B------:R1:W-:Y:S04]  /*1268e0*/  STL [R1+0x15e8], R170 ;  /* 0x0015e8aa01007387 */ /* 0x0003e80000100800 */
[----:B-1----:R-:W3:Y:S04]  /*1268f0*/  LDL.LU.64 R170, [R1+0x8e88] ;  /* 0x008e880001aa7983 */ /* 0x002ee80000300a00 */
[----:B------:R-:W3:Y:S04]  /*126900*/  LDL.LU.64 R168, [R1+0x8e80] ;  /* 0x008e800001a87983 */ /* 0x000ee80000300a00 */
[----:B------:R-:W-:Y:S04]  /*126910*/  STL [R1+0x8698], R6 ;  /* 0x0086980601007387 */ /* 0x000fe80000100800 */
[----:B------:R-:W-:Y:S04]  /*126920*/  STL [R1+0x8694], R203 ;  /* 0x008694cb01007387 */ /* 0x000fe80000100800 */
[----:B------:R-:W3:Y:S04]  /*126930*/  LDL.LU.64 R166, [R1+0x8e78] ;  /* 0x008e780001a67983 */ /* 0x000ee80000300a00 */
[----:B------:R-:W3:Y:S04]  /*126940*/  LDL.LU.64 R164, [R1+0x8e70] ;  /* 0x008e700001a47983 */ /* 0x000ee80000300a00 */
[----:B------:R-:W-:Y:S04]  /*126950*/  STL.64 [R1+0x15d0], R148 ;  /* 0x0015d09401007387 */ /* 0x000fe80000100a00 */
[----:B------:R1:W-:Y:S01]  /*126960*/  STL.64 [R1+0x15d8], R150 ;  /* 0x0015d89601007387 */ /* 0x0003e20000100a00 */
[----:B------:R-:W-:Y:S03]  /*126970*/  HMMA.1688.F32.TF32 R152, R240, R154, R40 ;  /* 0x0000009af098723c */ /* 0x000fe60000081028 */
[----:B-1----:R-:W3:Y:S04]  /*126980*/  LDL.LU.64 R150, [R1+0x8e68] ;  /* 0x008e680001967983 */ /* 0x002ee80000300a00 */
[----:B------:R-:W3:Y:S04]  /*126990*/  LDL.LU.64 R148, [R1+0x8e60] ;  /* 0x008e600001947983 */ /* 0x000ee80000300a00 */
[----:B------:R-:W4:Y:S04]  /*1269a0*/  LDL.LU.64 R94, [R1+0x8e58] ;  /* 0x008e5800015e7983 */ /* 0x000f280000300a00 */
[----:B------:R-:W3:Y:S01]  /*1269b0*/  LDL.LU.64 R92, [R1+0x8e50] ;  /* 0x008e5000015c7983 */ /* 0x000ee20000300a00 */
[C---:B------:R-:W-:Y:S03]  /*1269c0*/  HMMA.1688.F32.TF32 R72, R244.reuse, R36, R72 ;  /* 0x00000024f448723c */ /* 0x040fe60000081048 */
[----:B------:R-:W-:Y:S04]  /*1269d0*/  STL.64 [R1+0x15c0], R96 ;  /* 0x0015c06001007387 */ /* 0x000fe80000100a00 */
[----:B------:R1:W-:Y:S01]  /*1269e0*/  STL.64 [R1+0x15c8], R98 ;  /* 0x0015c86201007387 */ /* 0x0003e20000100a00 */
[C---:B------:R-:W-:Y:S06]  /*1269f0*/  HMMA.1688.F32.TF32 R32, R244.reuse, R16, R32 ;  /* 0x00000010f420723c */ /* 0x040fec0000081020 */
[----:B------:R-:W-:Y:S01]  /*126a00*/  HMMA.1688.F32.TF32 R12, R244, R248, R12 ;  /* 0x000000f8f40c723c */ /* 0x000fe2000008100c */
[----:B-1----:R-:W4:Y:S04]  /*126a10*/  LDL.LU.64 R98, [R1+0x8e48] ;  /* 0x008e480001627983 */ /* 0x002f280000300a00 */
[----:B------:R-:W4:Y:S04]  /*126a20*/  LDL.LU.64 R96, [R1+0x8e40] ;  /* 0x008e400001607983 */ /* 0x000f280000300a00 */
[----:B------:R-:W3:Y:S04]  /*126a30*/  LDL.LU.64 R102, [R1+0x8e38] ;  /* 0x008e380001667983 */ /* 0x000ee80000300a00 */
[----:B------:R-:W4:Y:S04]  /*126a40*/  LDL.LU.64 R100, [R1+0x8e30] ;  /* 0x008e300001647983 */ /* 0x000f280000300a00 */
[----:B------:R-:W-:Y:S04]  /*126a50*/  STL.64 [R1+0x15b0], R104 ;  /* 0x0015b06801007387 */ /* 0x000fe80000100a00 */
[----:B------:R1:W-:Y:S04]  /*126a60*/  STL.64 [R1+0x15b8], R106 ;  /* 0x0015b86a01007387 */ /* 0x0003e80000100a00 */
        /* <DEDUP_REMOVED lines=15> */
[----:B------:R-:W3:Y:S04]  /*126b60*/  LDL.LU.64 R40, [R1+0x8dd0] ;  /* 0x008dd00001287983 */ /* 0x000ee80000300a00 */
[----:B------:R1:W-:Y:S04]  /*126b70*/  STL.64 [R1+0x13a0], R152 ;  /* 0x0013a09801007387 */ /* 0x0003e80000100a00 */
[----:B------:R1:W-:Y:S04]  /*126b80*/  STL.64 [R1+0x13a8], R154 ;  /* 0x0013a89a01007387 */ /* 0x0003e80000100a00 */
[----:B------:R2:W-:Y:S04]  /*126b90*/  STL.64 [R1+0x1390], R72 ;  /* 0x0013904801007387 */ /* 0x0005e80000100a00 */
[----:B------:R-:W-:Y:S04]  /*126ba0*/  STL.64 [R1+0x1398], R74 ;  /* 0x0013984a01007387 */ /* 0x000fe80000100a00 */
[----:B------:R-:W-:Y:S04]  /*126bb0*/  STL.64 [R1+0x1370], R32 ;  /* 0x0013702001007387 */ /* 0x000fe80000100a00 */
[----:B------:R-:W-:Y:S04]  /*126bc0*/  STL.64 [R1+0x1378], R34 ;  /* 0x0013782201007387 */ /* 0x000fe80000100a00 */
[----:B------:R-:W-:Y:S04]  /*126bd0*/  STL.64 [R1+0x1350], R12 ;  /* 0x0013500c01007387 */ /* 0x000fe80000100a00 */
[----:B------:R2:W-:Y:S04]  /*126be0*/  STL [R1+0x1358], R14 ;  /* 0x0013580e01007387 */ /* 0x0005e80000100800 */
[----:B-1----:R-:W4:Y:S04]  /*126bf0*/  LDL.LU R152, [R1+0xaa0] ;  /* 0x000aa00001987983 */ /* 0x002f280000300800 */
[----:B------:R-:W4:Y:S04]  /*126c00*/  LDL.LU R153, [R1+0xaa4] ;  /* 0x000aa40001997983 */ /* 0x000f280000300800 */
[----:B------:R-:W4:Y:S04]  /*126c10*/  LDL.LU R154, [R1+0xaa8] ;  /* 0x000aa800019a7983 */ /* 0x000f280000300800 */
[----:B------:R-:W4:Y:S04]  /*126c20*/  LDL.LU R155, [R1+0xaac] ;  /* 0x000aac00019b7983 */ /* 0x000f280000300800 */
[----:B--2---:R-:W4:Y:S01]  /*126c30*/  LDL.64 R72, [R1+0x370] ;  /* 0x0003700001487983 */ /* 0x004f220000100a00 */
[----:B------:R-:W-:-:S02]  /*126c40*/  IMAD.MOV.U32 R6, RZ, RZ, R15 ;  /* 0x000000ffff067224 */ /* 0x000fc400078e000f */
[----:B------:R-:W-:Y:S03]  /*126c50*/  HMMA.1688.F32.TF32 R12, R244, R20, R28 ;  /* 0x00000014f40c723c */ /* 0x000fe6000008101c */
[----:B------:R-:W-:Y:S03]  /*126c60*/  STL [R1+0x869c], R6 ;  /* 0x00869c0601007387 */ /* 0x000fe60000100800 */
[----:B------:R-:W-:Y:S01]  /*126c70*/  IMAD.MOV.U32 R251, RZ, RZ, R20 ;  /* 0x000000fffffb7224 */ /* 0x000fe200078e0014 */
[----:B------:R-:W-:Y:S01]  /*126c80*/  MOV R250, R21 ;  /* 0x0000001500fa7202 */ /* 0x000fe20000000f00 */
[----:B------:R-:W-:-:S15]  /*126c90*/  IMAD.MOV.U32 R229, RZ, RZ, R16 ;  /* 0x000000ffffe57224 */ /* 0x000fde00078e0010 */
        /* <DEDUP_REMOVED lines=15> */
[----:B------:R-:W-:-:S03]  /*126d90*/  MOV R183, R17 ;  /* 0x0000001100b77202 */ /* 0x000fc60000000f00 */
[----:B------:R-:W3:Y:S04]  /*126da0*/  LDL.LU R13, [R1+0xa84] ;  /* 0x000a8400010d7983 */ /* 0x000ee80000300800 */
[----:B--2---:R-:W2:Y:S04]  /*126db0*/  LDL.LU R14, [R1+0xa88] ;  /* 0x000a8800010e7983 */ /* 0x004ea80000300800 */
[----:B------:R-:W2:Y:S01]  /*126dc0*/  LDL.LU R15, [R1+0xa8c] ;  /* 0x000a8c00010f7983 */ /* 0x000ea20000300800 */
[----:B------:R-:W-:-:S03]  /*126dd0*/  MOV R232, R36 ;  /* 0x0000002400e87202 */ /* 0x000fc60000000f00 */
[----:B------:R-:W2:Y:S01]  /*126de0*/  LDL.LU R16, [R1+0xa70] ;  /* 0x000a700001107983 */ /* 0x000ea20000300800 */
[----:B------:R-:W-:-:S03]  /*126df0*/  IMAD.MOV.U32 R224, RZ, RZ, R37 ;  /* 0x000000ffffe07224 */ /* 0x000fc600078e0025 */
[----:B------:R-:W2:Y:S04]  /*126e00*/  LDL.LU R17, [R1+0xa74] ;  /* 0x000a740001117983 */ /* 0x000ea80000300800 */
        /* <DEDUP_REMOVED lines=10> */
[----:B------:R-:W2:Y:S04]  /*126eb0*/  LDL.LU R8, [R1+0x8dc0] ;  /* 0x008dc00001087983 */ /* 0x000ea80000300800 */
[----:B------:R-:W2:Y:S01]  /*126ec0*/  LDL.LU.64 R74, [R1+0x8db8] ;  /* 0x008db800014a7983 */ /* 0x000ea20000300a00 */
[----:B----4-:R-:W-:Y:S06]  /*126ed0*/  HMMA.1688.F32.TF32 R152, R244, R72, R152 ;  /* 0x00000048f498723c */ /* 0x010fec0000081098 */
[----:B------:R-:W-:Y:S01]  /*126ee0*/  MOV R50, R72 ;  /* 0x0000004800327202 */ /* 0x000fe20000000f00 */
[----:B------:R-:W-:-:S02]  /*126ef0*/  IMAD.MOV.U32 R2, RZ, RZ, R73 ;  /* 0x000000ffff027224 */ /* 0x000fc400078e0049 */
[----:B------:R-:W4:-:S15]  /*126f00*/  LDL.LU.64 R72, [R1+0x8db0] ;  /* 0x008db00001487983 */ /* 0x000f1e0000300a00 */
[----:B------:R-:W-:Y:S01]  /*126f10*/  IMAD.MOV.U32 R203, RZ, RZ, R152 ;  /* 0x000000ffffcb7224 */ /* 0x000fe200078e0098 */
[----:B------:R-:W-:Y:S02]  /*126f20*/  MOV R152, R9 ;  /* 0x0000000900987202 */ /* 0x000fe40000000f00 */
[----:B------:R-:W2:Y:S01]  /*126f30*/  LDL.LU R9, [R1+0x8da8] ;  /* 0x008da80001097983 */ /* 0x000ea20000300800 */
[----:B------:R-:W-:Y:S02]  /*126f40*/  IMAD.MOV.U32 R242, RZ, RZ, R199 ;  /* 0x000000fffff27224 */ /* 0x000fe400078e00c7 */
[----:B------:R-:W-:Y:S01]  /*126f50*/  IMAD.MOV.U32 R243, RZ, RZ, R198 ;  /* 0x000000fffff37224 */ /* 0x000fe200078e00c6 */
[----:B------:R-:W-:Y:S01]  /*126f60*/  MOV R198, R153 ;  /* 0x0000009900c67202 */ /* 0x000fe20000000f00 */
[----:B------:R-:W-:Y:S02]  /*126f70*/  IMAD.MOV.U32 R199, RZ, RZ, R154 ;  /* 0x000000ffffc77224 */ /* 0x000fe400078e009a */
[----:B------:R-:W-:-:S02]  /*126f80*/  IMAD.MOV.U32 R153, RZ, RZ, R24 ;  /* 0x000000ffff997224 */ /* 0x000fc400078e0018 */
[----:B------:R-:W4:Y:S01]  /*126f90*/  LDL.LU R24, [R1+0x8da4] ;  /* 0x008da40001187983 */ /* 0x000f220000300800 */
[----:B------:R-:W-:Y:S02]  /*126fa0*/  IMAD.MOV.U32 R154, RZ, RZ, R25 ;  /* 0x000000ffff9a7224 */ /* 0x000fe400078e0019 */
[----:B------:R-:W-:Y:S01]  /*126fb0*/  IMAD.MOV.U32 R0, RZ, RZ, R155 ;  /* 0x000000ffff007224 */ /* 0x000fe200078e009b */
[----:B------:R-:W4:Y:S01]  /*126fc0*/  LDL.LU R25, [R1+0x8da0] ;  /* 0x008da00001197983 */ /* 0x000f220000300800 */
[----:B------:R-:W-:-:S03]  /*126fd0*/  MOV R155, R202 ;  /* 0x000000ca009b7202 */ /* 0x000fc60000000f00 */
[----:B------:R-:W-:Y:S04]  /*126fe0*/  STL [R1+0x86a8], R199 ;  /* 0x0086a8c701007387 */ /* 0x000fe80000100800 */
[----:B------:R-:W-:Y:S04]  /*126ff0*/  STL [R1+0x86a4], R198 ;  /* 0x0086a4c601007387 */ /* 0x000fe80000100800 */
[----:B------:R1:W-:Y:S01]  /*127000*/  STL [R1+0x86a0], R203 ;  /* 0x0086a0cb01007387 */ /* 0x0003e20000100800 */
[----:B---3--:R-:W-:-:S15]  /*127010*/  HMMA.1688.F32.TF32 R32, R244, R4, R32 ;  /* 0x00000004f420723c */ /* 0x008fde0000081020 */
[----:B------:R-:W-:-:S09]  /*127020*/  NOP ;  /* 0x0000000000007918 */ /* 0x000fd20000000000 */
[----:B------:R-:W-:Y:S01]  /*127030*/  MOV R7, R34 ;  /* 0x0000002200077202 */ /* 0x000fe20000000f00 */
[----:B------:R-:W-:Y:S02]  /*127040*/  IMAD.MOV.U32 R202, RZ, RZ, R35 ;  /* 0x000000ffffca7224 */ /* 0x000fe400078e0023 */
[----:B------:R-:W-:Y:S01]  /*127050*/  IMAD.MOV.U32 R11, RZ, RZ, R32 ;  /* 0x000000ffff0b7224 */ /* 0x000fe200078e0020 */
[----:B------:R-:W3:Y:S01]  /*127060*/  LDL.LU.64 R34, [R1+0x8d98] ;  /* 0x008d980001227983 */ /* 0x000ee20000300a00 */
[----:B------:R-:W-:-:S03]  /*127070*/  IMAD.MOV.U32 R10, RZ, RZ, R33 ;  /* 0x000000ffff0a7224 */ /* 0x000fc600078e0021 */
[----:B------:R-:W3:Y:S01]  /*127080*/  LDL.LU.64 R32, [R1+0x8d90] ;  /* 0x008d900001207983 */ /* 0x000ee20000300a00 */
[----:B--2---:R-:W-:-:S15]  /*127090*/  HMMA.1688.F32.TF32 R12, R244, R8, R12 ;  /* 0x00000008f40c723c */ /* 0x004fde000008100c */
[----:B------:R-:W-:-:S09]  /*1270a0*/  NOP ;  /* 0x0000000000007918 */ /* 0x000fd20000000000 */
[----:B-1----:R-:W-:Y:S01]  /*1270b0*/  IMAD.MOV.U32 R203, RZ, RZ, R14 ;  /* 0x000000ffffcb7224 */ /* 0x002fe200078e000e */
[----:B------:R-:W-:Y:S01]  /*1270c0*/  MOV R198, R13 ;  /* 0x0000000d00c67202 */ /* 0x000fe20000000f00 */
[----:B------:R-:W-:Y:S02]  /*1270d0*/  IMAD.MOV.U32 R6, RZ, RZ, R15 ;  /* 0x000000ffff067224 */ /* 0x000fe400078e000f */
[----:B------:R-:W-:Y:S01]  /*1270e0*/  IMAD.MOV.U32 R199, RZ, RZ, R12 ;  /* 0x000000ffffc77224 */ /* 0x000fe200078e000c */
[----:B------:R-:W2:Y:S04]  /*1270f0*/  LDL.LU.64 R14, [R1+0x8d88] ;  /* 0x008d8800010e7983 */ /* 0x000ea80000300a00 */
        /* <DEDUP_REMOVED lines=18> */
[----:B-1----:R-:W2:Y:S04]  /*127220*/  LDL.LU.64 R38, [R1+0x8d58] ;  /* 0x008d580001267983 */ /* 0x002ea80000300a00 */
[----:B------:R-:W2:Y:S04]  /*127230*/  LDL.LU.64 R36, [R1+0x8d50] ;  /* 0x008d500001247983 */ /* 0x000ea80000300a00 */
[----:B------:R-:W-:Y:S04]  /*127240*/  STL.64 [R1+0x1250], R28 ;  /* 0x0012501c01007387 */ /* 0x000fe80000100a00 */
[----:B------:R1:W-:Y:S04]  /*127250*/  STL.64 [R1+0x1258], R30 ;  /* 0x0012581e01007387 */ /* 0x0003e80000100a00 */
[----:B-1----:R-:W4:Y:S04]  /*127260*/  LDL.LU.64 R30, [R1+0x8d48] ;  /* 0x008d4800011e7983 */ /* 0x002f280000300a00 */
[----:B------:R-:W2:Y:S01]  /*127270*/  LDL.LU.64 R28, [R1+0x8d40] ;  /* 0x008d4000011c7983 */ /* 0x000ea20000300a00 */
[C---:B------:R-:W-:Y:S03]  /*127280*/  HMMA.1688.F32.TF32 R152, R244.reuse, R32, R152 ;  /* 0x00000020f498723c */ /* 0x040fe60000081098 */
[----:B------:R3:W-:Y:S04]  /*127290*/  STL.64 [R1+0x8b30], R26 ;  /* 0x008b301a01007387 */ /* 0x0007e80000100a00 */
[----:B------:R4:W-:Y:S01]  /*1272a0*/  STL.64 [R1+0x8b28], R24 ;  /* 0x008b281801007387 */ /* 0x0009e20000100a00 */
[----:B---3--:R-:W-:Y:S01]  /*1272b0*/  IMAD.MOV.U32 R26, RZ, RZ, R23 ;  /* 0x000000ffff1a7224 */ /* 0x008fe200078e0017 */
[----:B------:R-:W-:Y:S01]  /*1272c0*/  MOV R27, R22 ;  /* 0x00000016001b7202 */ /* 0x000fe20000000f00 */
[----:B--2---:R-:W-:Y:S01]  /*1272d0*/  HMMA.1688.F32.TF32 R240, R244, R28, R240 ;  /* 0x0000001cf4f0723c */ /* 0x004fe200000810f0 */
[----:B----4-:R-:W-:Y:S01]  /*1272e0*/  MOV R24, R31 ;  /* 0x0000001f00187202 */ /* 0x010fe20000000f00 */
[----:B------:R-:W-:-:S15]  /*1272f0*/  IMAD.MOV.U32 R25, RZ, RZ, R30 ;  /* 0x000000ffff197224 */ /* 0x000fde00078e001e */
[----:B------:R-:W-:-:S07]  /*127300*/  NOP ;  /* 0x0000000000007918 */ /* 0x000fce0000000000 */
[----:B------:R-:W-:Y:S01]  /*127310*/  IMAD.MOV.U32 R31, RZ, RZ, R243 ;  /* 0x000000ffff1f7224 */ /* 0x000fe200078e00f3 */
[----:B------:R-:W-:Y:S01]  /*127320*/  MOV R30, R242 ;  /* 0x000000f2001e7202 */ /* 0x000fe20000000f00 */
[----:B------:R-:W-:Y:S02]  /*127330*/  IMAD.MOV.U32 R23, RZ, RZ, R241 ;  /* 0x000000ffff177224 */ /* 0x000fe400078e00f1 */
[----:B------:R-:W-:Y:S01]  /*127340*/  IMAD.MOV.U32 R22, RZ, RZ, R240 ;  /* 0x000000ffff167224 */ /* 0x000fe200078e00f0 */
[----:B------:R-:W-:Y:S01]  /*127350*/  STL [R1+0x858c], R31 ;  /* 0x00858c1f01007387 */ /* 0x000fe20000100800 */
[----:B------:R-:W-:Y:S01]  /*127360*/  IMAD.MOV.U32 R243, RZ, RZ, R14 ;  /* 0x000000fffff37224 */ /* 0x000fe200078e000e */
[----:B------:R-:W-:Y:S01]  /*127370*/  MOV R14, R152 ;  /* 0x00000098000e7202 */ /* 0x000fe20000000f00 */
[----:B------:R-:W-:Y:S01]  /*127380*/  IMAD.MOV.U32 R242, RZ, RZ, R15 ;  /* 0x000000fffff27224 */ /* 0x000fe200078e000f */
[----:B------:R-:W-:Y:S01]  /*127390*/  STL [R1+0x8588], R30 ;  /* 0x0085881e01007387 */ /* 0x000fe20000100800 */
[----:B------:R-:W-:-:S02]  /*1273a0*/  IMAD.MOV.U32 R15, RZ, RZ, R153 ;  /* 0x000000ffff0f7224 */ /* 0x000fc400078e0099 */
[----:B------:R-:W-:Y:S01]  /*1273b0*/  IMAD.MOV.U32 R152, RZ, RZ, R40 ;  /* 0x000000ffff987224 */ /* 0x000fe200078e0028 */
[----:B------:R-:W-:Y:S01]  /*1273c0*/  STL [R1+0x8584], R23 ;  /* 0x0085841701007387 */ /* 0x000fe20000100800 */
[----:B------:R-:W-:-:S03]  /*1273d0*/  IMAD.MOV.U32 R153, RZ, RZ, R41 ;  /* 0x000000ffff997224 */ /* 0x000fc600078e0029 */
[----:B------:R1:W-:Y:S04]  /*1273e0*/  STL [R1+0x8580], R22 ;  /* 0x0085801601007387 */ /* 0x0003e80000100800 */
[----:B------:R-:W2:Y:S01]  /*1273f0*/  LDL.LU R40, [R1+0x8d38] ;  /* 0x008d380001287983 */ /* 0x000ea20000300800 */
[----:B------:R-:W-:-:S03]  /*127400*/  MOV R241, R18 ;  /* 0x0000001200f17202 */ /* 0x000fc60000000f00 */
[----:B------:R-:W2:Y:S01]  /*127410*/  LDL.LU R41, [R1+0x8d34] ;  /* 0x008d340001297983 */ /* 0x000ea20000300800 */
[----:B------:R-:W-:Y:S01]  /*127420*/  IMAD.MOV.U32 R240, RZ, RZ, R19 ;  /* 0x000000fffff07224 */ /* 0x000fe200078e0013 */
[----:B------:R-:W-:Y:S01]  /*127430*/  MOV R19, R155 ;  /* 0x0000009b00137202 */ /* 0x000fe20000000f00 */
[----:B------:R-:W-:Y:S01]  /*127440*/  IMAD.MOV.U32 R18, RZ, RZ, R154 ;  /* 0x000000ffff127224 */ /* 0x000fe200078e009a */
[----:B------:R-:W-:Y:S01]  /*127450*/  MOV R154, R44 ;  /* 0x0000002c009a7202 */ /* 0x000fe20000000f00 */
[----:B------:R-:W-:Y:S01]  /*127460*/  IMAD.MOV.U32 R155, RZ, RZ, R45 ;  /* 0x000000ffff9b7224 */ /* 0x000fe200078e002d */
[----:B------:R-:W3:Y:S04]  /*127470*/  LDL.LU R44, [R1+0x8d30] ;  /* 0x008d3000012c7983 */ /* 0x000ee80000300800 */
[----:B------:R-:W3:Y:S01]  /*127480*/  LDL.LU R45, [R1+0x8d2c] ;  /* 0x008d2c00012d7983 */ /* 0x000ee20000300800 */
[----:B------:R-:W-:Y:S03]  /*127490*/  HMMA.1688.F32.TF32 R24, R244, R36, R24 ;  /* 0x00000024f418723c */ /* 0x000fe60000081018 */
[----:B------:R-:W-:Y:S04]  /*1274a0*/  STL [R1+0x859c], R19 ;  /* 0x00859c1301007387 */ /* 0x000fe80000100800 */
[----:B------:R-:W-:Y:S04]  /*1274b0*/  STL [R1+0x8598], R18 ;  /* 0x0085981201007387 */ /* 0x000fe80000100800 */
[----:B------:R-:W-:Y:S04]  /*1274c0*/  STL [R1+0x8594], R15 ;  /* 0x0085940f01007387 */ /* 0x000fe80000100800 */
[----:B------:R-:W-:Y:S09]  /*1274d0*/  STL [R1+0x8590], R14 ;  /* 0x0085900e01007387 */ /* 0x000ff20000100800 */
[----:B-1----:R-:W-:-:S02]  /*1274e0*/  IMAD.MOV.U32 R22, RZ, RZ, R27 ;  /* 0x000000ffff167224 */ /* 0x002fc400078e001b */
[----:B------:R-:W-:Y:S01]  /*1274f0*/  IMAD.MOV.U32 R23, RZ, RZ, R26 ;  /* 0x000000ffff177224 */ /* 0x000fe200078e001a */
[----:B------:R-:W-:Y:S01]  /*127500*/  MOV R30, R25 ;  /* 0x00000019001e7202 */ /* 0x000fe20000000f00 */
[----:B------:R-:W-:Y:S01]  /*127510*/  IMAD.MOV.U32 R31, RZ, RZ, R24 ;  /* 0x000000ffff1f7224 */ /* 0x000fe200078e0018 */
[----:B------:R-:W-:Y:S01]  /*127520*/  MOV R24, R39 ;  /* 0x0000002700187202 */ /* 0x000fe20000000f00 */
[----:B------:R-:W-:Y:S01]  /*127530*/  IMAD.MOV.U32 R25, RZ, RZ, R38 ;  /* 0x000000ffff197224 */ /* 0x000fe200078e0026 */
[----:B------:R1:W-:Y:S01]  /*127540*/  STL [R1+0x85ac], R22 ;  /* 0x0085ac1601007387 */ /* 0x0003e20000100800 */
[----:B------:R-:W-:Y:S01]  /*127550*/  IMAD.MOV.U32 R26, RZ, RZ, R35 ;  /* 0x000000ffff1a7224 */ /* 0x000fe200078e0023 */
[----:B------:R-:W-:Y:S02]  /*127560*/  MOV R27, R34 ;  /* 0x00000022001b7202 */ /* 0x000fe40000000f00 */
[----:B------:R4:W-:Y:S04]  /*127570*/  STL [R1+0x85a8], R23 ;  /* 0x0085a81701007387 */ /* 0x0009e80000100800 */
[----:B------:R4:W-:Y:S04]  /*127580*/  STL [R1+0x85a4], R31 ;  /* 0x0085a41f01007387 */ /* 0x0009e80000100800 */
[----:B------:R4:W-:Y:S01]  /*127590*/  STL [R1+0x85a0], R30 ;  /* 0x0085a01e01007387 */ /* 0x0009e20000100800 */
[C---:B--2---:R-:W-:Y:S06]  /*1275a0*/  HMMA.1688.F32.TF32 R240, R244.reuse, R40, R240 ;  /* 0x00000028f4f0723c */ /* 0x044fec00000810f0 */
[----:B---3--:R-:W-:-:S15]  /*1275b0*/  HMMA.1688.F32.TF32 R152, R244, R44, R152 ;  /* 0x0000002cf498723c */ /* 0x008fde0000081098 */
[----:B------:R-:W-:-:S03]  /*1275c0*/  NOP ;  /* 0x0000000000007918 */ /* 0x000fc60000000000 */
[----:B------:R-:W-:Y:S01]  /*1275d0*/  IMAD.MOV.U32 R39, RZ, RZ, R243 ;  /* 0x000000ffff277224 */ /* 0x000fe200078e00f3 */
[----:B------:R-:W-:Y:S01]  /*1275e0*/  MOV R38, R242 ;  /* 0x000000f200267202 */ /* 0x000fe20000000f00 */
[----:B------:R-:W-:Y:S02]  /*1275f0*/  IMAD.MOV.U32 R35, RZ, RZ, R241 ;  /* 0x000000ffff237224 */ /* 0x000fe400078e00f1 */
[----:B------:R-:W-:Y:S01]  /*127600*/  IMAD.MOV.U32 R34, RZ, RZ, R240 ;  /* 0x000000ffff227224 */ /* 0x000fe200078e00f0 */
[----:B------:R-:W-:Y:S01]  /*127610*/  STL [R1+0x85bc], R39 ;  /* 0x0085bc2701007387 */ /* 0x000fe20000100800 */
[----:B------:R-:W-:Y:S02]  /*127620*/  IMAD.MOV.U32 R243, RZ, RZ, R102 ;  /* 0x000000fffff37224 */ /* 0x000fe400078e0066 */
[----:B------:R-:W-:Y:S01]  /*127630*/  IMAD.MOV.U32 R242, RZ, RZ, R103 ;  /* 0x000000fffff27224 */ /* 0x000fe200078e0067 */
[----:B------:R-:W-:Y:S01]  /*127640*/  STL [R1+0x85b8], R38 ;  /* 0x0085b82601007387 */ /* 0x000fe20000100800 */
[----:B------:R-:W-:Y:S01]  /*127650*/  MOV R102, R152 ;  /* 0x0000009800667202 */ /* 0x000fe20000000f00 */
[----:B------:R-:W-:-:S02]  /*127660*/  IMAD.MOV.U32 R103, RZ, RZ, R153 ;  /* 0x000000ffff677224 */ /* 0x000fc400078e0099 */
[----:B------:R-:W-:Y:S01]  /*127670*/  STL [R1+0x85b4], R35 ;  /* 0x0085b42301007387 */ /* 0x000fe20000100800 */
[----:B------:R-:W-:Y:S02]  /*127680*/  IMAD.MOV.U32 R152, RZ, RZ, R48 ;  /* 0x000000ffff987224 */ /* 0x000fe400078e0030 */
[----:B------:R-:W-:Y:S01]  /*127690*/  IMAD.MOV.U32 R153, RZ, RZ, R49 ;  /* 0x000000ffff997224 */ /* 0x000fe200078e0031 */
[----:B------:R-:W-:Y:S04]  /*1276a0*/  STL [R1+0x85b0], R34 ;  /* 0x0085b02201007387 */ /* 0x000fe80000100800 */
[----:B------:R-:W2:Y:S04]  /*1276b0*/  LDL.LU R48, [R1+0x8d28] ;  /* 0x008d280001307983 */ /* 0x000ea80000300800 */
[----:B------:R-:W2:Y:S01]  /*1276c0*/  LDL.LU R49, [R1+0x8d24] ;  /* 0x008d240001317983 */ /* 0x000ea20000300800 */
[----:B------:R-:W-:Y:S01]  /*1276d0*/  IMAD.MOV.U32 R240, RZ, RZ, R107 ;  /* 0x000000fffff07224 */ /* 0x000fe200078e006b */
[----:B------:R-:W-:Y:S01]  /*1276e0*/  MOV R241, R106 ;  /* 0x0000006a00f17202 */ /* 0x000fe20000000f00 */
[----:B------:R-:W-:Y:S01]  /*1276f0*/  IMAD.MOV.U32 R106, RZ, RZ, R154 ;  /* 0x000000ffff6a7224 */ /* 0x000fe200078e009a */
[----:B------:R-:W-:Y:S01]  /*127700*/  MOV R107, R155 ;  /* 0x0000009b006b7202 */ /* 0x000fe20000000f00 */
[----:B------:R-:W3:Y:S04]  /*127710*/  LDL.LU R154, [R1+0x9c8] ;  /* 0x0009c800019a7983 */ /* 0x000ee80000300800 */
[----:B------:R-:W3:Y:S04]  /*127720*/  LDL.LU R155, [R1+0x9cc] ;  /* 0x0009cc00019b7983 */ /* 0x000ee80000300800 */
[----:B------:R-:W-:Y:S04]  /*127730*/  STL.64 [R1+0x8ae0], R46 ;  /* 0x008ae02e01007387 */ /* 0x000fe80000100a00 */
[----:B------:R3:W-:Y:S04]  /*127740*/  STL.64 [R1+0x8ad8], R44 ;  /* 0x008ad82c01007387 */ /* 0x0007e80000100a00 */
[----:B------:R-:W-:Y:S04]  /*127750*/  STL [R1+0x85cc], R107 ;  /* 0x0085cc6b01007387 */ /* 0x000fe80000100800 */
[----:B------:R-:W-:Y:S04]  /*127760*/  STL [R1+0x85c8], R106 ;  /* 0x0085c86a01007387 */ /* 0x000fe80000100800 */
[----:B------:R-:W-:Y:S04]  /*127770*/  STL [R1+0x85c4], R103 ;  /* 0x0085c46701007387 */ /* 0x000fe80000100800 */
[----:B------:R-:W-:Y:S01]  /*127780*/  STL [R1+0x85c0], R102 ;  /* 0x0085c06601007387 */ /* 0x000fe20000100800 */
[----:B--2---:R-:W-:-:S15]  /*127790*/  HMMA.1688.F32.TF32 R24, R244, R48, R24 ;  /* 0x00000030f418723c */ /* 0x004fde0000081018 */
[----:B------:R-:W-:-:S09]  /*1277a0*/  NOP ;  /* 0x0000000000007918 */ /* 0x000fd20000000000 */
[----:B-1----:R-:W-:Y:S01]  /*1277b0*/  MOV R22, R24 ;  /* 0x0000001800167202 */ /* 0x002fe20000000f00 */
[----:B----4-:R-:W-:Y:S02]  /*1277c0*/  IMAD.MOV.U32 R23, RZ, RZ, R25 ;  /* 0x000000ffff177224 */ /* 0x010fe400078e0019 */
[----:B------:R-:W-:Y:S02]  /*1277d0*/  IMAD.MOV.U32 R24, RZ, RZ, R52 ;  /* 0x000000ffff187224 */ /* 0x000fe400078e0034 */
[----:B------:R-:W3:Y:S01]  /*1277e0*/  LDL.LU R52, [R1+0x8d20] ;  /* 0x008d200001347983 */ /* 0x000ee20000300800 */
[----:B------:R-:W-:-:S03]  /*1277f0*/  IMAD.MOV.U32 R25, RZ, RZ, R53 ;  /* 0x000000ffff197224 */ /* 0x000fc600078e0035 */
[----:B------:R-:W3:Y:S01]  /*127800*/  LDL.LU R53, [R1+0x8d1c] ;  /* 0x008d1c0001357983 */ /* 0x000ee20000300800 */
[----:B------:R-:W-:Y:S01]  /*127810*/  IMAD.MOV.U32 R31, RZ, RZ, R26 ;  /* 0x000000ffff1f7224 */ /* 0x000fe200078e001a */
[----:B------:R-:W-:Y:S02]  /*127820*/  MOV R30, R27 ;  /* 0x0000001b001e7202 */ /* 0x000fe40000000f00 */
[----:B------:R-:W2:Y:S04]  /*127830*/  LDL.LU R26, [R1+0x9b8] ;  /* 0x0009b800011a7983 */ /* 0x000ea80000300800 */
[----:B------:R-:W2:Y:S04]  /*127840*/  LDL.LU R27, [R1+0x9bc] ;  /* 0x0009bc00011b7983 */ /* 0x000ea80000300800 */
[----:B------:R-:W-:Y:S04]  /*127850*/  STL [R1+0x8ad0], R51 ;  /* 0x008ad03301007387 */ /* 0x000fe80000100800 */
[----:B------:R-:W-:Y:S04]  /*127860*/  STL.64 [R1+0x8ac8], R48 ;  /* 0x008ac83001007387 */ /* 0x000fe80000100a00 */
[----:B------:R-:W-:Y:S04]  /*127870*/  STL [R1+0x85dc], R30 ;  /* 0x0085dc1e01007387 */ /* 0x000fe80000100800 */
[----:B------:R-:W-:Y:S04]  /*127880*/  STL [R1+0x85d8], R31 ;  /* 0x0085d81f01007387 */ /* 0x000fe80000100800 */
[----:B------:R-:W-:Y:S04]  /*127890*/  STL [R1+0x85d4], R23 ;  /* 0x0085d41701007387 */ /* 0x000fe80000100800 */
[----:B------:R-:W-:Y:S01]  /*1278a0*/  STL [R1+0x85d0], R22 ;  /* 0x0085d01601007387 */ /* 0x000fe20000100800 */
[----:B---3--:R-:W-:Y:S07]  /*1278b0*/  HMMA.1688.F32.TF32 R44, R244, R52, R240 ;  /* 0x00000034f42c723c */ /* 0x008fee00000810f0 */
[----:B------:R-:W-:-:S02]  /*1278c0*/  IMAD.MOV.U32 R240, RZ, RZ, R56 ;  /* 0x000000fffff07224 */ /* 0x000fc400078e0038 */
[----:B------:R-:W3:Y:S01]  /*1278d0*/  LDL.LU R56, [R1+0x8d18] ;  /* 0x008d180001387983 */ /* 0x000ee20000300800 */
[----:B------:R-:W-:-:S03]  /*1278e0*/  IMAD.MOV.U32 R241, RZ, RZ, R57 ;  /* 0x000000fffff17224 */ /* 0x000fc600078e0039 */
[----:B------:R-:W3:Y:S04]  /*1278f0*/  LDL.LU R57, [R1+0x8d14] ;  /* 0x008d140001397983 */ /* 0x000ee80000300800 */
[----:B------:R-:W4:Y:S04]  /*127900*/  LDL.LU R242, [R1+0x9a8] ;  /* 0x0009a80001f27983 */ /* 0x000f280000300800 */
[----:B------:R-:W4:Y:S03]  /*127910*/  LDL.LU R243, [R1+0x9ac] ;  /* 0x0009ac0001f37983 */ /* 0x000f260000300800 */
[----:B------:R-:W-:Y:S01]  /*127920*/  MOV R34, R47 ;  /* 0x0000002f00227202 */ /* 0x000fe20000000f00 */
[----:B------:R-:W-:Y:S01]  /*127930*/  IMAD.MOV.U32 R35, RZ, RZ, R46 ;  /* 0x000000ffff237224 */ /* 0x000fe200078e002e */
[----:B------:R-:W-:Y:S01]  /*127940*/  MOV R39, R44 ;  /* 0x0000002c00277202 */ /* 0x000fe20000000f00 */
[----:B------:R-:W-:Y:S01]  /*127950*/  IMAD.MOV.U32 R38, RZ, RZ, R45 ;  /* 0x000000ffff267224 */ /* 0x000fe200078e002d */
[----:B------:R-:W-:Y:S04]  /*127960*/  STL.64 [R1+0x8af0], R54 ;  /* 0x008af03601007387 */ /* 0x000fe80000100a00 */
[----:B------:R-:W-:Y:S04]  /*127970*/  STL.64 [R1+0x8ae8], R52 ;  /* 0x008ae83401007387 */ /* 0x000fe80000100a00 */
[----:B------:R-:W-:Y:S04]  /*127980*/  STL [R1+0x85ec], R34 ;  /* 0x0085ec2201007387 */ /* 0x000fe80000100800 */
[----:B------:R-:W-:Y:S04]  /*127990*/  STL [R1+0x85e8], R35 ;  /* 0x0085e82301007387 */ /* 0x000fe80000100800 */
[----:B------:R-:W-:Y:S04]  /*1279a0*/  STL [R1+0x85e4], R38 ;  /* 0x0085e42601007387 */ /* 0x000fe80000100800 */
[----:B------:R-:W-:Y:S01]  /*1279b0*/  STL [R1+0x85e0], R39 ;  /* 0x0085e02701007387 */ /* 0x000fe20000100800 */
[----:B---3--:R-:W-:Y:S07]  /*1279c0*/  HMMA.1688.F32.TF32 R44, R244, R56, R152 ;  /* 0x00000038f42c723c */ /* 0x008fee0000081098 */
[----:B------:R-:W-:-:S02]  /*1279d0*/  IMAD.MOV.U32 R152, RZ, RZ, R60 ;  /* 0x000000ffff987224 */ /* 0x000fc400078e003c */
[----:B------:R-:W2:Y:S01]  /*1279e0*/  LDL.LU R60, [R1+0x8d10] ;  /* 0x008d1000013c7983 */ /* 0x000ea20000300800 */
[----:B------:R-:W-:-:S03]  /*1279f0*/  IMAD.MOV.U32 R153, RZ, RZ, R61 ;  /* 0x000000ffff997224 */ /* 0x000fc600078e003d */
[----:B------:R-:W2:Y:S01]  /*127a00*/  LDL.LU R61, [R1+0x8d0c] ;  /* 0x008d0c00013d7983 */ /* 0x000ea20000300800 */
[----:B------:R-:W-:Y:S01]  /*127a10*/  MOV R154, R64 ;  /* 0x00000040009a7202 */ /* 0x000fe20000000f00 */
[----:B------:R-:W-:Y:S02]  /*127a20*/  IMAD.MOV.U32 R155, RZ, RZ, R65 ;  /* 0x000000ffff9b7224 */ /* 0x000fe400078e0041 */
[----:B------:R-:W4:Y:S04]  /*127a30*/  LDL.LU R64, [R1+0x8d08] ;  /* 0x008d080001407983 */ /* 0x000f280000300800 */
[----:B------:R-:W4:Y:S03]  /*127a40*/  LDL.LU R65, [R1+0x8d04] ;  /* 0x008d040001417983 */ /* 0x000f260000300800 */
[----:B------:R-:W-:Y:S01]  /*127a50*/  MOV R14, R47 ;  /* 0x0000002f000e7202 */ /* 0x000fe20000000f00 */
[----:B------:R-:W-:Y:S01]  /*127a60*/  IMAD.MOV.U32 R15, RZ, RZ, R46 ;  /* 0x000000ffff0f7224 */ /* 0x000fe200078e002e */
[----:B------:R-:W-:Y:S01]  /*127a70*/  MOV R19, R44 ;  /* 0x0000002c00137202 */ /* 0x000fe20000000f00 */
[----:B------:R-:W-:Y:S01]  /*127a80*/  IMAD.MOV.U32 R18, RZ, RZ, R45 ;  /* 0x000000ffff127224 */ /* 0x000fe200078e002d */
[----:B------:R-:W-:Y:S04]  /*127a90*/  STL.64 [R1+0x8b00], R58 ;  /* 0x008b003a01007387 */ /* 0x000fe80000100a00 */
[----:B------:R1:W-:Y:S04]  /*127aa0*/  STL.64 [R1+0x8af8], R56 ;  /* 0x008af83801007387 */ /* 0x0003e80000100a00 */
[----:B------:R-:W-:Y:S04]  /*127ab0*/  STL [R1+0x85fc], R14 ;  /* 0x0085fc0e01007387 */ /* 0x000fe80000100800 */
[----:B------:R-:W-:Y:S04]  /*127ac0*/  STL [R1+0x85f8], R15 ;  /* 0x0085f80f01007387 */ /* 0x000fe80000100800 */
[----:B------:R-:W-:Y:S04]  /*127ad0*/  STL [R1+0x85f4], R18 ;  /* 0x0085f41201007387 */ /* 0x000fe80000100800 */
[----:B------:R-:W-:Y:S04]  /*127ae0*/  STL [R1+0x85f0], R19 ;  /* 0x0085f01301007387 */ /* 0x000fe80000100800 */
[----:B------:R-:W-:Y:S01]  /*127af0*/  STL.64 [R1+0x8b10], R62 ;  /* 0x008b103e01007387 */ /* 0x000fe20000100a00 */
[----:B-1----:R-:W-:-:S02]  /*127b00*/  IMAD.MOV.U32 R56, RZ, RZ, R68 ;  /* 0x000000ffff387224 */ /* 0x002fc400078e0044 */
[----:B------:R-:W-:Y:S01]  /*127b10*/  IMAD.MOV.U32 R57, RZ, RZ, R69 ;  /* 0x000000ffff397224 */ /* 0x000fe200078e0045 */
[----:B--2---:R-:W-:Y:S06]  /*127b20*/  HMMA.1688.F32.TF32 R24, R244, R60, R24 ;  /* 0x0000003cf418723c */ /* 0x004fec0000081018 */
[----:B------:R-:W-:-:S15]  /*127b30*/  STL.64 [R1+0x8b08], R60 ;  /* 0x008b083c01007387 */ /* 0x000fde0000100a00 */
[----:B------:R-:W-:-:S03]  /*127b40*/  NOP ;  /* 0x0000000000007918 */ /* 0x000fc60000000000 */
[----:B------:R-:W-:Y:S01]  /*127b50*/  IMAD.MOV.U32 R102, RZ, RZ, R27 ;  /* 0x000000ffff667224 */ /* 0x000fe200078e001b */
[----:B------:R-:W-:Y:S01]  /*127b60*/  MOV R106, R25 ;  /* 0x00000019006a7202 */ /* 0x000fe20000000f00 */
[----:B------:R-:W-:Y:S02]  /*127b70*/  IMAD.MOV.U32 R103, RZ, RZ, R26 ;  /* 0x000000ffff677224 */ /* 0x000fe400078e001a */
[----:B------:R-:W-:Y:S01]  /*127b80*/  IMAD.MOV.U32 R107, RZ, RZ, R24 ;  /* 0x000000ffff6b7224 */ /* 0x000fe200078e0018 */
[----:B------:R-:W-:Y:S04]  /*127b90*/  STL [R1+0x860c], R102 ;  /* 0x00860c6601007387 */ /* 0x000fe80000100800 */
[----:B------:R-:W-:Y:S04]  /*127ba0*/  STL [R1+0x8608], R103 ;  /* 0x0086086701007387 */ /* 0x000fe80000100800 */
[----:B------:R-:W-:Y:S04]  /*127bb0*/  STL [R1+0x8604], R106 ;  /* 0x0086046a01007387 */ /* 0x000fe80000100800 */
[----:B------:R-:W-:Y:S04]  /*127bc0*/  STL [R1+0x8600], R107 ;  /* 0x0086006b01007387 */ /* 0x000fe80000100800 */
[----:B------:R-:W2:Y:S04]  /*127bd0*/  LDL.LU R68, [R1+0x8d00] ;  /* 0x008d000001447983 */ /* 0x000ea80000300800 */
[----:B------:R-:W2:Y:S01]  /*127be0*/  LDL.LU R69, [R1+0x8cfc] ;  /* 0x008cfc0001457983 */ /* 0x000ea20000300800 */
[----:B----4-:R-:W-:Y:S03]  /*127bf0*/  HMMA.1688.F32.TF32 R24, R244, R64, R240 ;  /* 0x00000040f418723c */ /* 0x010fe600000810f0 */
[----:B------:R-:W3:Y:S04]  /*127c00*/  LDL.LU R58, [R1+0x988] ;  /* 0x00098800013a7983 */ /* 0x000ee80000300800 */
[----:B------:R-:W3:Y:S04]  /*127c10*/  LDL.LU R59, [R1+0x98c] ;  /* 0x00098c00013b7983 */ /* 0x000ee80000300800 */
[----:B------:R-:W-:Y:S04]  /*127c20*/  STL.64 [R1+0x8b20], R66 ;  /* 0x008b204201007387 */ /* 0x000fe80000100a00 */
[----:B------:R-:W-:Y:S01]  /*127c30*/  STL.64 [R1+0x8b18], R64 ;  /* 0x008b184001007387 */ /* 0x000fe20000100a00 */
[----:B------:R-:W-:-:S08]  /*127c40*/  IMAD.MOV.U32 R52, RZ, RZ, R72 ;  /* 0x000000ffff347224 */ /* 0x000fd000078e0048 */
[----:B------:R-:W-:Y:S01]  /*127c50*/  MOV R22, R27 ;  /* 0x0000001b00167202 */ /* 0x000fe20000000f00 */
[----:B------:R-:W-:Y:S01]  /*127c60*/  IMAD.MOV.U32 R23, RZ, RZ, R26 ;  /* 0x000000ffff177224 */ /* 0x000fe200078e001a */
[----:B------:R-:W-:Y:S01]  /*127c70*/  MOV R30, R24 ;  /* 0x00000018001e7202 */ /* 0x000fe20000000f00 */
[----:B------:R-:W-:Y:S02]  /*127c80*/  IMAD.MOV.U32 R31, RZ, RZ, R25 ;  /* 0x000000ffff1f7224 */ /* 0x000fe400078e0019 */
[----:B------:R1:W-:Y:S01]  /*127c90*/  STL [R1+0x861c], R22 ;  /* 0x00861c1601007387 */ /* 0x0003e20000100800 */
[----:B------:R-:W-:-:S03]  /*127ca0*/  IMAD.MOV.U32 R53, RZ, RZ, R73 ;  /* 0x000000ffff357224 */ /* 0x000fc600078e0049 */
[----:B------:R4:W-:Y:S01]  /*127cb0*/  STL [R1+0x8618], R23 ;  /* 0x0086181701007387 */ /* 0x0009e20000100800 */
[----:B------:R-:W-:-:S03]  /*127cc0*/  MOV R54, R76 ;  /* 0x0000004c00367202 */ /* 0x000fc60000000f00 */
[----:B------:R-:W-:Y:S01]  /*127cd0*/  STL [R1+0x8614], R31 ;  /* 0x0086141f01007387 */ /* 0x000fe20000100800 */
[----:B------:R-:W-:-:S03]  /*127ce0*/  IMAD.MOV.U32 R55, RZ, RZ, R77 ;  /* 0x000000ffff377224 */ /* 0x000fc600078e004d */
[----:B------:R4:W-:Y:S01]  /*127cf0*/  STL [R1+0x8610], R30 ;  /* 0x0086101e01007387 */ /* 0x0009e20000100800 */
[----:B------:R-:W-:-:S03]  /*127d00*/  IMAD.MOV.U32 R44, RZ, RZ, R80 ;  /* 0x000000ffff2c7224 */ /* 0x000fc600078e0050 */
[----:B------:R-:W3:Y:S01]  /*127d10*/  LDL.LU R72, [R1+0x8cf8] ;  /* 0x008cf80001487983 */ /* 0x000ee20000300800 */
[----:B------:R-:W-:-:S03]  /*127d20*/  MOV R45, R81 ;  /* 0x00000051002d7202 */ /* 0x000fc60000000f00 */
[----:B------:R-:W3:Y:S01]  /*127d30*/  LDL.LU R73, [R1+0x8cf4] ;  /* 0x008cf40001497983 */ /* 0x000ee20000300800 */
[----:B------:R-:W-:-:S03]  /*127d40*/  IMAD.MOV.U32 R46, RZ, RZ, R84 ;  /* 0x000000ffff2e7224 */ /* 0x000fc600078e0054 */
[----:B------:R-:W4:Y:S01]  /*127d50*/  LDL.LU R76, [R1+0x8cf0] ;  /* 0x008cf000014c7983 */ /* 0x000f220000300800 */
[----:B------:R-:W-:-:S03]  /*127d60*/  IMAD.MOV.U32 R47, RZ, RZ, R85 ;  /* 0x000000ffff2f7224 */ /* 0x000fc600078e0055 */
[----:B------:R-:W4:Y:S04]  /*127d70*/  LDL.LU R77, [R1+0x8cec] ;  /* 0x008cec00014d7983 */ /* 0x000f280000300800 */
[----:B------:R-:W4:Y:S04]  /*127d80*/  LDL.LU R80, [R1+0x8ce8] ;  /* 0x008ce80001507983 */ /* 0x000f280000300800 */
[----:B------:R-:W4:Y:S04]  /*127d90*/  LDL.LU R81, [R1+0x8ce4] ;  /* 0x008ce40001517983 */ /* 0x000f280000300800 */
[----:B------:R-:W3:Y:S04]  /*127da0*/  LDL.LU R84, [R1+0x8ce0] ;  /* 0x008ce00001547983 */ /* 0x000ee80000300800 */
[----:B------:R-:W3:Y:S01]  /*127db0*/  LDL.LU R85, [R1+0x8cdc] ;  /* 0x008cdc0001557983 */ /* 0x000ee20000300800 */
[----:B--2---:R-:W-:-:S15]  /*127dc0*/  HMMA.1688.F32.TF32 R24, R244, R68, R152 ;  /* 0x00000044f418723c */ /* 0x004fde0000081098 */
[----:B------:R-:W-:-:S09]  /*127dd0*/  NOP ;  /* 0x0000000000007918 */ /* 0x000fd20000000000 */
[----:B------:R-:W-:Y:S01]  /*127de0*/  MOV R34, R24 ;  /* 0x0000001800227202 */ /* 0x000fe20000000f00 */
[----:B------:R-:W-:Y:S01]  /*127df0*/  IMAD.MOV.U32 R35, RZ, RZ, R25 ;  /* 0x000000ffff237224 */ /* 0x000fe200078e0019 */
[----:B------:R-:W-:Y:S01]  /*127e00*/  MOV R24, R88 ;  /* 0x0000005800187202 */ /* 0x000fe20000000f00 */
[----:B------:R-:W-:Y:S01]  /*127e10*/  IMAD.MOV.U32 R25, RZ, RZ, R89 ;  /* 0x000000ffff197224 */ /* 0x000fe200078e0059 */
[----:B------:R-:W2:Y:S04]  /*127e20*/  LDL.LU R88, [R1+0x8cd8] ;  /* 0x008cd80001587983 */ /* 0x000ea80000300800 */
[----:B------:R-:W2:Y:S01]  /*127e30*/  LDL.LU R89, [R1+0x8cd4] ;  /* 0x008cd40001597983 */ /* 0x000ea20000300800 */
[----:B------:R-:W-:Y:S01]  /*127e40*/  IMAD.MOV.U32 R38, RZ, RZ, R26 ;  /* 0x000000ffff267224 */ /* 0x000fe200078e001a */
[----:B------:R-:W-:Y:S01]  /*127e50*/  MOV R39, R27 ;  /* 0x0000001b00277202 */ /* 0x000fe20000000f00 */
[----:B------:R-:W-:Y:S01]  /*127e60*/  IMAD.MOV.U32 R26, RZ, RZ, R92 ;  /* 0x000000ffff1a7224 */ /* 0x000fe200078e005c */
[----:B------:R-:W-:Y:S01]  /*127e70*/  MOV R27, R93 ;  /* 0x0000005d001b7202 */ /* 0x000fe20000000f00 */
[----:B------:R-:W2:Y:S04]  /*127e80*/  LDL.LU R92, [R1+0x8cd0] ;  /* 0x008cd000015c7983 */ /* 0x000ea80000300800 */
[----:B------:R-:W2:Y:S01]  /*127e90*/  LDL.LU R93, [R1+0x8ccc] ;  /* 0x008ccc00015d7983 */ /* 0x000ea20000300800 */
[----:B------:R-:W-:Y:S01]  /*127ea0*/  IMAD.MOV.U32 R240, RZ, RZ, R75 ;  /* 0x000000fffff07224 */ /* 0x000fe200078e004b */
[----:B------:R-:W-:Y:S01]  /*127eb0*/  MOV R241, R74 ;  /* 0x0000004a00f17202 */ /* 0x000fe20000000f00 */
[----:B------:R-:W-:-:S02]  /*127ec0*/  IMAD.MOV.U32 R242, RZ, RZ, R43 ;  /* 0x000000fffff27224 */ /* 0x000fc400078e002b */
[----:B------:R-:W-:Y:S01]  /*127ed0*/  IMAD.MOV.U32 R243, RZ, RZ, R42 ;  /* 0x000000fffff37224 */ /* 0x000fe200078e002a */
[C---:B---3--:R-:W-:Y:S01]  /*127ee0*/  HMMA.1688.F32.TF32 R24, R244.reuse, R84, R24 ;  /* 0x00000054f418723c */ /* 0x048fe20000081018 */
[----:B------:R-:W-:Y:S01]  /*127ef0*/  IMAD.MOV.U32 R152, RZ, RZ, R83 ;  /* 0x000000ffff987224 */ /* 0x000fe200078e0053 */
[----:B------:R-:W-:Y:S01]  /*127f00*/  MOV R154, R79 ;  /* 0x0000004f009a7202 */ /* 0x000fe20000000f00 */
[----:B------:R-:W-:Y:S02]  /*127f10*/  IMAD.MOV.U32 R153, RZ, RZ, R82 ;  /* 0x000000ffff997224 */ /* 0x000fe400078e0052 */
[----:B------:R-:W-:Y:S01]  /*127f20*/  IMAD.MOV.U32 R155, RZ, RZ, R78 ;  /* 0x000000ffff9b7224 */ /* 0x000fe200078e004e */
[----:B------:R-:W-:-:S15]  /*127f30*/  HMMA.1688.F32.TF32 R56, R244, R72, R56 ;  /* 0x00000048f438723c */ /* 0x000fde0000081038 */
[----:B------:R-:W-:-:S03]  /*127f40*/  NOP ;  /* 0x0000000000007918 */ /* 0x000fc60000000000 */
[----:B-1----:R-:W-:Y:S01]  /*127f50*/  MOV R22, R24 ;  /* 0x0000001800167202 */ /* 0x002fe20000000f00 */
[----:B----4-:R-:W-:Y:S01]  /*127f60*/  IMAD.MOV.U32 R23, RZ, RZ, R25 ;  /* 0x000000ffff177224 */ /* 0x010fe200078e0019 */
[----:B------:R-:W-:Y:S01]  /*127f70*/  MOV R30, R27 ;  /* 0x0000001b001e7202 */ /* 0x000fe20000000f00 */
[----:B------:R-:W-:Y:S01]  /*127f80*/  IMAD.MOV.U32 R31, RZ, RZ, R26 ;  /* 0x000000ffff1f7224 */ /* 0x000fe200078e001a */
[----:B------:R-:W-:Y:S01]  /*127f90*/  HMMA.1688.F32.TF32 R44, R244, R80, R44 ;  /* 0x00000050f42c723c */ /* 0x000fe2000008102c */
[----:B------:R-:W-:Y:S01]  /*127fa0*/  STL.64 [R1+0x8b40], R70 ;  /* 0x008b404601007387 */ /* 0x000fe20000100a00 */
[----:B------:R-:W-:Y:S01]  /*127fb0*/  MOV R75, R59 ;  /* 0x0000003b004b7202 */ /* 0x000fe20000000f00 */
[----:B------:R-:W-:Y:S02]  /*127fc0*/  IMAD.MOV.U32 R74, RZ, RZ, R58 ;  /* 0x000000ffff4a7224 */ /* 0x000fe400078e003a */
[----:B------:R-:W-:Y:S01]  /*127fd0*/  STL.64 [R1+0x8b38], R68 ;  /* 0x008b384401007387 */ /* 0x000fe20000100a00 */
[----:B------:R-:W-:Y:S01]  /*127fe0*/  IMAD.MOV.U32 R43, RZ, RZ, R57 ;  /* 0x000000ffff2b7224 */ /* 0x000fe200078e0039 */
[----:B------:R-:W-:-:S02]  /*127ff0*/  MOV R42, R56 ;  /* 0x00000038002a7202 */ /* 0x000fc40000000f00 */
[----:B------:R1:W-:Y:S04]  /*128000*/  STL [R1+0x862c], R39 ;  /* 0x00862c2701007387 */ /* 0x0003e80000100800 */
[----:B------:R3:W-:Y:S04]  /*128010*/  STL [R1+0x8628], R38 ;  /* 0x0086282601007387 */ /* 0x0007e80000100800 */
[----:B------:R4:W-:Y:S04]  /*128020*/  STL [R1+0x8624], R35 ;  /* 0x0086242301007387 */ /* 0x0009e80000100800 */
[----:B------:R4:W-:Y:S04]  /*128030*/  STL [R1+0x8620], R34 ;  /* 0x0086202201007387 */ /* 0x0009e80000100800 */
[----:B------:R-:W-:Y:S04]  /*128040*/  STL [R1+0x863c], R75 ;  /* 0x00863c4b01007387 */ /* 0x000fe80000100800 */
[----:B------:R-:W-:Y:S04]  /*128050*/  STL [R1+0x8638], R74 ;  /* 0x0086384a01007387 */ /* 0x000fe80000100800 */
[----:B------:R-:W-:Y:S01]  /*128060*/  STL [R1+0x8634], R43 ;  /* 0x0086342b01007387 */ /* 0x000fe20000100800 */
[----:B------:R-:W-:-:S03]  /*128070*/  IMAD.MOV.U32 R102, RZ, RZ, R44 ;  /* 0x000000ffff667224 */ /* 0x000fc600078e002c */
[----:B------:R-:W-:Y:S01]  /*128080*/  STL [R1+0x8630], R42 ;  /* 0x0086302a01007387 */ /* 0x000fe20000100800 */
[----:B------:R-:W-:Y:S01]  /*128090*/  MOV R103, R45 ;  /* 0x0000002d00677202 */ /* 0x000fe20000000f00 */
[----:B------:R-:W-:Y:S01]  /*1280a0*/  IMAD.MOV.U32 R45, RZ, RZ, R100 ;  /* 0x000000ffff2d7224 */ /* 0x000fe200078e0064 */
[----:B------:R-:W-:Y:S01]  /*1280b0*/  MOV R44, R97 ;  /* 0x00000061002c7202 */ /* 0x000fe20000000f00 */
[----:B------:R-:W-:Y:S02]  /*1280c0*/  IMAD.MOV.U32 R106, RZ, RZ, R46 ;  /* 0x000000ffff6a7224 */ /* 0x000fe400078e002e */
[----:B------:R-:W-:Y:S01]  /*1280d0*/  IMAD.MOV.U32 R107, RZ, RZ, R47 ;  /* 0x000000ffff6b7224 */ /* 0x000fe200078e002f */
[----:B------:R-:W-:Y:S01]  /*1280e0*/  MOV R47, R109 ;  /* 0x0000006d002f7202 */ /* 0x000fe20000000f00 */
[----:B------:R-:W-:Y:S01]  /*1280f0*/  IMAD.MOV.U32 R46, RZ, RZ, R112 ;  /* 0x000000ffff2e7224 */ /* 0x000fe200078e0070 */
        /* <DEDUP_REMOVED lines=8> */
[----:B-1----:R-:W-:Y:S01]  /*128180*/  IMAD.MOV.U32 R39, RZ, RZ, R24 ;  /* 0x000000ffff277224 */ /* 0x002fe200078e0018 */
[----:B---3--:R-:W-:Y:S01]  /*128190*/  MOV R38, R25 ;  /* 0x0000001900267202 */ /* 0x008fe20000000f00 */
[----:B------:R-:W2:Y:S01]  /*1281a0*/  LDL.LU R24, [R1+0x920] ;  /* 0x0009200001187983 */ /* 0x000ea20000300800 */
[----:B----4-:R-:W-:Y:S02]  /*1281b0*/  IMAD.MOV.U32 R35, RZ, RZ, R26 ;  /* 0x000000ffff237224 */ /* 0x010fe400078e001a */
[----:B------:R-:W-:Y:S01]  /*1281c0*/  IMAD.MOV.U32 R34, RZ, RZ, R27 ;  /* 0x000000ffff227224 */ /* 0x000fe200078e001b */
[----:B------:R-:W2:Y:S04]  /*1281d0*/  LDL.LU R25, [R1+0x924] ;  /* 0x0009240001197983 */ /* 0x000ea80000300800 */
[----:B------:R-:W2:Y:S04]  /*1281e0*/  LDL.LU R26, [R1+0x928] ;  /* 0x00092800011a7983 */ /* 0x000ea80000300800 */
[----:B------:R-:W2:Y:S04]  /*1281f0*/  LDL.LU R27, [R1+0x92c] ;  /* 0x00092c00011b7983 */ /* 0x000ea80000300800 */
[----:B------:R-:W3:Y:S04]  /*128200*/  LDL.LU R97, [R1+0x8cc8] ;  /* 0x008cc80001617983 */ /* 0x000ee80000300800 */
[----:B------:R-:W4:Y:S04]  /*128210*/  LDL.LU R100, [R1+0x8cc4] ;  /* 0x008cc40001647983 */ /* 0x000f280000300800 */
[----:B------:R-:W2:Y:S04]  /*128220*/  LDL.LU R112, [R1+0x8cc0] ;  /* 0x008cc00001707983 */ /* 0x000ea80000300800 */
[----:B------:R-:W2:Y:S01]  /*128230*/  LDL.LU R109, [R1+0x8cbc] ;  /* 0x008cbc00016d7983 */ /* 0x000ea20000300800 */
[----:B------:R-:W-:Y:S01]  /*128240*/  HMMA.1688.F32.TF32 R52, R244, R76, R52 ;  /* 0x0000004cf434723c */ /* 0x000fe20000081034 */
[----:B------:R-:W-:-:S02]  /*128250*/  IMAD.MOV.U32 R241, RZ, RZ, R96 ;  /* 0x000000fffff17224 */ /* 0x000fc400078e0060 */
[----:B------:R-:W2:Y:S04]  /*128260*/  LDL.LU R240, [R1+0x910] ;  /* 0x0009100001f07983 */ /* 0x000ea80000300800 */
[----:B------:R-:W2:-:S15]  /*128270*/  LDL.LU R96, [R1+0x8cb8] ;  /* 0x008cb80001607983 */ /* 0x000e9e0000300800 */
[----:B------:R-:W-:-:S02]  /*128280*/  NOP ;  /* 0x0000000000007918 */ /* 0x000fc40000000000 */
        /* <DEDUP_REMOVED lines=8> */
[----:B---3--:R-:W-:Y:S02]  /*128310*/  IMAD.MOV.U32 R242, RZ, RZ, R97 ;  /* 0x000000fffff27224 */ /* 0x008fe400078e0061 */
[----:B------:R-:W3:Y:S01]  /*128320*/  LDL.LU R97, [R1+0x8cb4] ;  /* 0x008cb40001617983 */ /* 0x000ee20000300800 */
[----:B----4-:R-:W-:-:S03]  /*128330*/  MOV R243, R100 ;  /* 0x0000006400f37202 */ /* 0x010fc60000000f00 */
[----:B------:R-:W4:Y:S04]  /*128340*/  LDL.LU R100, [R1+0x8cb0] ;  /* 0x008cb00001647983 */ /* 0x000f280000300800 */
[----:B------:R-:W4:Y:S04]  /*128350*/  LDL.LU R101, [R1+0x8cac] ;  /* 0x008cac0001657983 */ /* 0x000f280000300800 */
[----:B------:R-:W4:Y:S04]  /*128360*/  LDL.LU R104, [R1+0x8ca8] ;  /* 0x008ca80001687983 */ /* 0x000f280000300800 */
[----:B------:R-:W4:Y:S01]  /*128370*/  LDL.LU R105, [R1+0x8ca4] ;  /* 0x008ca40001697983 */ /* 0x000f220000300800 */
[----:B--2---:R-:W-:-:S03]  /*128380*/  IMAD.MOV.U32 R152, RZ, RZ, R109 ;  /* 0x000000ffff987224 */ /* 0x004fc600078e006d */
[----:B------:R-:W2:Y:S04]  /*128390*/  LDL.LU R108, [R1+0x8ca0] ;  /* 0x008ca000016c7983 */ /* 0x000ea80000300800 */
[----:B------:R-:W2:Y:S01]  /*1283a0*/  LDL.LU R109, [R1+0x8c9c] ;  /* 0x008c9c00016d7983 */ /* 0x000ea20000300800 */
[----:B------:R-:W-:Y:S01]  /*1283b0*/  MOV R153, R112 ;  /* 0x0000007000997202 */ /* 0x000fe20000000f00 */
[----:B------:R-:W-:Y:S02]  /*1283c0*/  IMAD.MOV.U32 R154, RZ, RZ, R113 ;  /* 0x000000ffff9a7224 */ /* 0x000fe400078e0071 */
[----:B------:R-:W2:Y:S04]  /*1283d0*/  LDL.LU R112, [R1+0x8c98] ;  /* 0x008c980001707983 */ /* 0x000ea80000300800 */
[----:B------:R-:W2:Y:S01]  /*1283e0*/  LDL.LU R113, [R1+0x8c94] ;  /* 0x008c940001717983 */ /* 0x000ea20000300800 */
[----:B------:R-:W-:Y:S01]  /*1283f0*/  IMAD.MOV.U32 R155, RZ, RZ, R116 ;  /* 0x000000ffff9b7224 */ /* 0x000fe200078e0074 */
[----:B------:R-:W-:Y:S01]  /*128400*/  MOV R58, R129 ;  /* 0x00000081003a7202 */ /* 0x000fe20000000f00 */
[----:B------:R-:W-:Y:S01]  /*128410*/  IMAD.MOV.U32 R56, RZ, RZ, R125 ;  /* 0x000000ffff387224 */ /* 0x000fe200078e007d */
[----:B------:R-:W2:Y:S01]  /*128420*/  LDL.LU R116, [R1+0x8c90] ;  /* 0x008c900001747983 */ /* 0x000ea20000300800 */
[----:B------:R-:W-:-:S02]  /*128430*/  IMAD.MOV.U32 R57, RZ, RZ, R128 ;  /* 0x000000ffff397224 */ /* 0x000fc400078e0080 */
[----:B------:R-:W-:Y:S01]  /*128440*/  IMAD.MOV.U32 R59, RZ, RZ, R132 ;  /* 0x000000ffff3b7224 */ /* 0x000fe200078e0084 */
[----:B------:R-:W-:Y:S01]  /*128450*/  MOV R64, R117 ;  /* 0x0000007500407202 */ /* 0x000fe20000000f00 */
[----:B------:R-:W-:Y:S01]  /*128460*/  IMAD.MOV.U32 R65, RZ, RZ, R120 ;  /* 0x000000ffff417224 */ /* 0x000fe200078e0078 */
[----:B------:R-:W2:Y:S01]  /*128470*/  LDL.LU R117, [R1+0x8c8c] ;  /* 0x008c8c0001757983 */ /* 0x000ea20000300800 */
[----:B------:R-:W-:Y:S01]  /*128480*/  IMAD.MOV.U32 R66, RZ, RZ, R121 ;  /* 0x000000ffff427224 */ /* 0x000fe200078e0079 */
[----:B------:R-:W-:Y:S02]  /*128490*/  MOV R67, R124 ;  /* 0x0000007c00437202 */ /* 0x000fe40000000f00 */
[----:B------:R-:W2:Y:S04]  /*1284a0*/  LDL.LU R120, [R1+0x8c88] ;  /* 0x008c880001787983 */ /* 0x000ea80000300800 */
[----:B------:R-:W2:Y:S04]  /*1284b0*/  LDL.LU R121, [R1+0x8c84] ;  /* 0x008c840001797983 */ /* 0x000ea80000300800 */
[----:B------:R-:W2:Y:S04]  /*1284c0*/  LDL.LU R124, [R1+0x8c80] ;  /* 0x008c8000017c7983 */ /* 0x000ea80000300800 */
[----:B------:R-:W2:Y:S01]  /*1284d0*/  LDL.LU R125, [R1+0x8c7c] ;  /* 0x008c7c00017d7983 */ /* 0x000ea20000300800 */
[----:B------:R-:W-:-:S03]  /*1284e0*/  IMAD.MOV.U32 R68, RZ, RZ, R133 ;  /* 0x000000ffff447224 */ /* 0x000fc600078e0085 */
[----:B------:R-:W2:Y:S04]  /*1284f0*/  LDL.LU R128, [R1+0x8c78] ;  /* 0x008c780001807983 */ /* 0x000ea80000300800 */
[----:B------:R-:W2:Y:S01]  /*128500*/  LDL.LU R129, [R1+0x8c74] ;  /* 0x008c740001817983 */ /* 0x000ea20000300800 */
[----:B------:R-:W-:-:S03]  /*128510*/  MOV R69, R134 ;  /* 0x0000008600457202 */ /* 0x000fc60000000f00 */
[----:B------:R-:W2:Y:S01]  /*128520*/  LDL.LU R132, [R1+0x8c70] ;  /* 0x008c700001847983 */ /* 0x000ea20000300800 */
[----:B------:R-:W-:-:S03]  /*128530*/  IMAD.MOV.U32 R70, RZ, RZ, R136 ;  /* 0x000000ffff467224 */ /* 0x000fc600078e0088 */
[----:B------:R-:W2:Y:S01]  /*128540*/  LDL.LU R133, [R1+0x8c6c] ;  /* 0x008c6c0001857983 */ /* 0x000ea20000300800 */
[----:B------:R-:W-:Y:S01]  /*128550*/  IMAD.MOV.U32 R71, RZ, RZ, R137 ;  /* 0x000000ffff477224 */ /* 0x000fe200078e0089 */
[----:B------:R-:W-:Y:S01]  /*128560*/  MOV R63, R86 ;  /* 0x00000056003f7202 */ /* 0x000fe20000000f00 */
[----:B------:R-:W-:Y:S01]  /*128570*/  IMAD.MOV.U32 R62, RZ, RZ, R87 ;  /* 0x000000ffff3e7224 */ /* 0x000fe200078e0057 */
[----:B------:R-:W2:Y:S01]  /*128580*/  LDL.LU R134, [R1+0x8c68] ;  /* 0x008c680001867983 */ /* 0x000ea20000300800 */
[----:B------:R-:W-:Y:S01]  /*128590*/  MOV R60, R91 ;  /* 0x0000005b003c7202 */ /* 0x000fe20000000f00 */
[----:B------:R-:W-:Y:S02]  /*1285a0*/  IMAD.MOV.U32 R61, RZ, RZ, R90 ;  /* 0x000000ffff3d7224 */ /* 0x000fe400078e005a */
[----:B------:R-:W2:Y:S04]  /*1285b0*/  LDL.LU R136, [R1+0x8c64] ;  /* 0x008c640001887983 */ /* 0x000ea80000300800 */
[----:B------:R-:W2:Y:S01]  /*1285c0*/  LDL.LU R137, [R1+0x8c60] ;  /* 0x008c600001897983 */ /* 0x000ea20000300800 */
[C---:B---3--:R-:W-:Y:S06]  /*1285d0*/  HMMA.1688.F32.TF32 R24, R244.reuse, R96, R24 ;  /* 0x00000060f418723c */ /* 0x048fec0000081018 */
[C---:B----4-:R-:W-:Y:S06]  /*1285e0*/  HMMA.1688.F32.TF32 R152, R244.reuse, R104, R152 ;  /* 0x00000068f498723c */ /* 0x050fec0000081098 */
[----:B--2---:R-:W-:-:S12]  /*1285f0*/  HMMA.1688.F32.TF32 R56, R244, R108, R56 ;  /* 0x0000006cf438723c */ /* 0x004fd80000081038 */
[----:B------:R-:W-:Y:S01]  /*128600*/  IMAD.MOV.U32 R86, RZ, RZ, R24 ;  /* 0x000000ffff567224 */ /* 0x000fe200078e0018 */
[----:B------:R-:W-:Y:S01]  /*128610*/  MOV R90, R26 ;  /* 0x0000001a005a7202 */ /* 0x000fe20000000f00 */
[----:B------:R-:W-:Y:S01]  /*128620*/  IMAD.MOV.U32 R87, RZ, RZ, R25 ;  /* 0x000000ffff577224 */ /* 0x000fe200078e0019 */
[----:B------:R-:W-:Y:S01]  /*128630*/  MOV R25, R98 ;  /* 0x0000006200197202 */ /* 0x000fe20000000f00 */
[----:B------:R-:W-:Y:S02]  /*128640*/  IMAD.MOV.U32 R91, RZ, RZ, R27 ;  /* 0x000000ffff5b7224 */ /* 0x000fe400078e001b */
[----:B------:R-:W-:Y:S02]  /*128650*/  IMAD.MOV.U32 R24, RZ, RZ, R99 ;  /* 0x000000ffff187224 */ /* 0x000fe400078e0063 */
[----:B------:R-:W-:Y:S02]  /*128660*/  IMAD.MOV.U32 R26, RZ, RZ, R95 ;  /* 0x000000ffff1a7224 */ /* 0x000fe400078e005f */
[----:B------:R-:W-:Y:S01]  /*128670*/  IMAD.MOV.U32 R27, RZ, RZ, R94 ;  /* 0x000000ffff1b7224 */ /* 0x000fe200078e005e */
[----:B------:R-:W-:Y:S01]  /*128680*/  MOV R98, R154 ;  /* 0x0000009a00627202 */ /* 0x000fe20000000f00 */
[----:B------:R-:W-:-:S02]  /*128690*/  IMAD.MOV.U32 R99, RZ, RZ, R155 ;  /* 0x000000ffff637224 */ /* 0x000fc400078e009b */
[----:B------:R-:W-:Y:S01]  /*1286a0*/  IMAD.MOV.U32 R94, RZ, RZ, R152 ;  /* 0x000000ffff5e7224 */ /* 0x000fe200078e0098 */
[----:B------:R-:W2:Y:S01]  /*1286b0*/  LDL.LU.64 R154, [R1+0x8c58] ;  /* 0x008c5800019a7983 */ /* 0x000ea20000300a00 */
[----:B------:R-:W-:-:S03]  /*1286c0*/  IMAD.MOV.U32 R95, RZ, RZ, R153 ;  /* 0x000000ffff5f7224 */ /* 0x000fc600078e0099 */
[----:B------:R-:W3:Y:S04]  /*1286d0*/  LDL.LU.64 R152, [R1+0x8c50] ;  /* 0x008c500001987983 */ /* 0x000ee80000300a00 */
[----:B------:R1:W-:Y:S04]  /*1286e0*/  STL.64 [R1+0xfc0], R56 ;  /* 0x000fc03801007387 */ /* 0x0003e80000100a00 */
[----:B------:R4:W-:Y:S01]  /*1286f0*/  STL.64 [R1+0xfc8], R58 ;  /* 0x000fc83a01007387 */ /* 0x0009e20000100a00 */
[----:B-1----:R-:W-:Y:S01]  /*128700*/  IMAD.MOV.U32 R56, RZ, RZ, R140 ;  /* 0x000000ffff387224 */ /* 0x002fe200078e008c */
[----:B------:R-:W-:-:S02]  /*128710*/  MOV R57, R141 ;  /* 0x0000008d00397202 */ /* 0x000fc40000000f00 */
[----:B------:R-:W2:Y:S04]  /*128720*/  LDL.LU R140, [R1+0x8c4c] ;  /* 0x008c4c00018c7983 */ /* 0x000ea80000300800 */
[----:B------:R-:W2:Y:S01]  /*128730*/  LDL.LU R141, [R1+0x8c48] ;  /* 0x008c4800018d7983 */ /* 0x000ea20000300800 */
[----:B------:R-:W-:Y:S01]  /*128740*/  HMMA.1688.F32.TF32 R68, R244, R112, R68 ;  /* 0x00000070f444723c */ /* 0x000fe20000081044 */
[----:B----4-:R-:W-:Y:S02]  /*128750*/  IMAD.MOV.U32 R58, RZ, RZ, R144 ;  /* 0x000000ffff3a7224 */ /* 0x010fe400078e0090 */
[----:B------:R-:W4:Y:S01]  /*128760*/  LDL.LU R144, [R1+0x8c44] ;  /* 0x008c440001907983 */ /* 0x000f220000300800 */
[----:B------:R-:W-:-:S03]  /*128770*/  IMAD.MOV.U32 R59, RZ, RZ, R145 ;  /* 0x000000ffff3b7224 */ /* 0x000fc600078e0091 */
[----:B------:R-:W4:Y:S01]  /*128780*/  LDL.LU R145, [R1+0x8c40] ;  /* 0x008c400001917983 */ /* 0x000f220000300800 */
[----:B------:R-:W-:-:S15]  /*128790*/  HMMA.1688.F32.TF32 R44, R244, R128, R44 ;  /* 0x00000080f42c723c */ /* 0x000fde000008102c */
[----:B------:R-:W-:Y:S04]  /*1287a0*/  STL.64 [R1+0xfa0], R68 ;  /* 0x000fa04401007387 */ /* 0x000fe80000100a00 */
[----:B------:R1:W-:Y:S01]  /*1287b0*/  STL.64 [R1+0xfa8], R70 ;  /* 0x000fa84601007387 */ /* 0x0003e20000100a00 */
[C---:B------:R-:W-:Y:S06]  /*1287c0*/  HMMA.1688.F32.TF32 R24, R244.reuse, R132, R24 ;  /* 0x00000084f418723c */ /* 0x040fec0000081018 */
[C---:B-1----:R-:W-:Y:S06]  /*1287d0*/  HMMA.1688.F32.TF32 R68, R244.reuse, R116, R64 ;  /* 0x00000074f444723c */ /* 0x042fec0000081040 */
[C---:B------:R-:W-:Y:S06]  /*1287e0*/  HMMA.1688.F32.TF32 R64, R244.reuse, R120, R60 ;  /* 0x00000078f440723c */ /* 0x040fec000008103c */
[C---:B------:R-:W-:Y:S06]  /*1287f0*/  HMMA.1688.F32.TF32 R60, R244.reuse, R124, R52 ;  /* 0x0000007cf43c723c */ /* 0x040fec0000081034 */
[----:B------:R-:W-:Y:S01]  /*128800*/  HMMA.1688.F32.TF32 R56, R244, R136, R56 ;  /* 0x00000088f438723c */ /* 0x000fe20000081038 */
        /* <DEDUP_REMOVED lines=8> */
[----:B------:R-:W4:Y:S04]  /*128890*/  LDL.LU R148, [R1+0x8c3c] ;  /* 0x008c3c0001947983 */ /* 0x000f280000300800 */
[----:B------:R1:W-:Y:S04]  /*1288a0*/  STL.64 [R1+0xf30], R44 ;  /* 0x000f302c01007387 */ /* 0x0003e80000100a00 */
[----:B------:R1:W-:Y:S04]  /*1288b0*/  STL.64 [R1+0xf38], R46 ;  /* 0x000f382e01007387 */ /* 0x0003e80000100a00 */
[----:B------:R-:W4:Y:S01]  /*1288c0*/  LDL.LU R149, [R1+0x8c38] ;  /* 0x008c380001957983 */ /* 0x000f220000300800 */
[----:B-1----:R-:W-:-:S02]  /*1288d0*/  IMAD.MOV.U32 R44, RZ, RZ, R179 ;  /* 0x000000ffff2c7224 */ /* 0x002fc400078e00b3 */
[----:B------:R-:W-:Y:S02]  /*1288e0*/  IMAD.MOV.U32 R45, RZ, RZ, R178 ;  /* 0x000000ffff2d7224 */ /* 0x000fe400078e00b2 */
[----:B------:R-:W-:Y:S01]  /*1288f0*/  IMAD.MOV.U32 R179, RZ, RZ, R27 ;  /* 0x000000ffffb37224 */ /* 0x000fe200078e001b */
[----:B------:R-:W-:Y:S01]  /*128900*/  MOV R46, R175 ;  /* 0x000000af002e7202 */ /* 0x000fe20000000f00 */
        /* <DEDUP_REMOVED lines=12> */
[----:B------:R-:W-:Y:S01]  /*1289d0*/  IMAD.MOV.U32 R60, RZ, RZ, R156 ;  /* 0x000000ffff3c7224 */ /* 0x000fe200078e009c */
[----:B------:R-:W-:Y:S01]  /*1289e0*/  MOV R61, R157 ;  /* 0x0000009d003d7202 */ /* 0x000fe20000000f00 */
[----:B------:R-:W-:Y:S02]  /*1289f0*/  IMAD.MOV.U32 R62, RZ, RZ, R160 ;  /* 0x000000ffff3e7224 */ /* 0x000fe400078e00a0 */
[----:B------:R-:W-:Y:S02]  /*128a00*/  IMAD.MOV.U32 R63, RZ, RZ, R161 ;  /* 0x000000ffff3f7224 */ /* 0x000fe400078e00a1 */
[----:B---3--:R-:W-:Y:S01]  /*128a10*/  IMAD.MOV.U32 R54, RZ, RZ, R152 ;  /* 0x000000ffff367224 */ /* 0x008fe200078e0098 */
[----:B------:R-:W-:Y:S01]  /*128a20*/  MOV R55, R153 ;  /* 0x0000009900377202 */ /* 0x000fe20000000f00 */
[----:B------:R-:W3:Y:S04]  /*128a30*/  LDL.LU R152, [R1+0x8c34] ;  /* 0x008c340001987983 */ /* 0x000ee80000300800 */
[----:B------:R-:W3:Y:S04]  /*128a40*/  LDL.LU R153, [R1+0x8c30] ;  /* 0x008c300001997983 */ /* 0x000ee80000300800 */
[----:B------:R-:W-:Y:S01]  /*128a50*/  STL.64 [R1+0x8ac0], R130 ;  /* 0x008ac08201007387 */ /* 0x000fe20000100a00 */
[----:B--2---:R-:W-:Y:S03]  /*128a60*/  HMMA.1688.F32.TF32 R52, R244, R140, R52 ;  /* 0x0000008cf434723c */ /* 0x004fe60000081034 */
[----:B------:R-:W-:Y:S04]  /*128a70*/  STL.64 [R1+0x8ab8], R128 ;  /* 0x008ab88001007387 */ /* 0x000fe80000100a00 */
        /* <DEDUP_REMOVED lines=14> */
[----:B------:R-:W2:Y:S01]  /*128b60*/  LDL.LU R160, [R1+0x8c24] ;  /* 0x008c240001a07983 */ /* 0x000ea20000300800 */
[----:B-1----:R-:W-:-:S03]  /*128b70*/  IMAD.MOV.U32 R52, RZ, RZ, R164 ;  /* 0x000000ffff347224 */ /* 0x002fc600078e00a4 */
[----:B------:R-:W2:Y:S01]  /*128b80*/  LDL.LU R161, [R1+0x8c20] ;  /* 0x008c200001a17983 */ /* 0x000ea20000300800 */
[----:B------:R-:W-:-:S03]  /*128b90*/  IMAD.MOV.U32 R53, RZ, RZ, R165 ;  /* 0x000000ffff357224 */ /* 0x000fc600078e00a5 */
[----:B------:R-:W2:Y:S04]  /*128ba0*/  LDL.LU R164, [R1+0x8c1c] ;  /* 0x008c1c0001a47983 */ /* 0x000ea80000300800 */
[----:B------:R-:W2:Y:S01]  /*128bb0*/  LDL.LU R165, [R1+0x8c18] ;  /* 0x008c180001a57983 */ /* 0x000ea20000300800 */
[----:B----4-:R-:W-:Y:S01]  /*128bc0*/  HMMA.1688.F32.TF32 R44, R244, R144, R44 ;  /* 0x00000090f42c723c */ /* 0x010fe2000008102c */
[----:B------:R-:W-:Y:S01]  /*128bd0*/  MOV R54, R168 ;  /* 0x000000a800367202 */ /* 0x000fe20000000f00 */
[----:B------:R-:W-:Y:S01]  /*128be0*/  IMAD.MOV.U32 R55, RZ, RZ, R169 ;  /* 0x000000ffff377224 */ /* 0x000fe200078e00a9 */
[----:B------:R-:W-:Y:S01]  /*128bf0*/  MOV R57, R154 ;  /* 0x0000009a00397202 */ /* 0x000fe20000000f00 */
[----:B------:R-:W-:Y:S01]  /*128c00*/  IMAD.MOV.U32 R56, RZ, RZ, R155 ;  /* 0x000000ffff387224 */ /* 0x000fe200078e009b */
[----:B------:R-:W4:Y:S01]  /*128c10*/  LDL.LU R168, [R1+0x8c14] ;  /* 0x008c140001a87983 */ /* 0x000f220000300800 */
[----:B------:R-:W-:-:S02]  /*128c20*/  IMAD.MOV.U32 R58, RZ, RZ, R151 ;  /* 0x000000ffff3a7224 */ /* 0x000fc400078e0097 */
[----:B------:R-:W-:Y:S01]  /*128c30*/  IMAD.MOV.U32 R59, RZ, RZ, R150 ;  /* 0x000000ffff3b7224 */ /* 0x000fe200078e0096 */
[----:B------:R-:W4:Y:S01]  /*128c40*/  LDL.LU R169, [R1+0x8c10] ;  /* 0x008c100001a97983 */ /* 0x000f220000300800 */
[----:B------:R-:W-:-:S14]  /*128c50*/  HMMA.1688.F32.TF32 R24, R244, R148, R24 ;  /* 0x00000094f418723c */ /* 0x000fdc0000081018 */
        /* <DEDUP_REMOVED lines=8> */
[----:B------:R-:W-:Y:S04]  /*128ce0*/  STL [R1+0x849c], R174 ;  /* 0x00849cae01007387 */ /* 0x000fe80000100800 */
[----:B------:R-:W-:Y:S04]  /*128cf0*/  STL [R1+0x8498], R175 ;  /* 0x008498af01007387 */ /* 0x000fe80000100800 */
[----:B------:R-:W-:Y:S01]  /*128d00*/  STL [R1+0x8494], R178 ;  /* 0x008494b201007387 */ /* 0x000fe20000100800 */
[----:B------:R-:W-:Y:S01]  /*128d10*/  MOV R166, R27 ;  /* 0x0000001b00a67202 */ /* 0x000fe20000000f00 */
[----:B------:R-:W-:Y:S01]  /*128d20*/  IMAD.MOV.U32 R167, RZ, RZ, R26 ;  /* 0x000000ffffa77224 */ /* 0x000fe200078e001a */
[----:B------:R-:W-:Y:S01]  /*128d30*/  MOV R171, R24 ;  /* 0x0000001800ab7202 */ /* 0x000fe20000000f00 */
[----:B------:R-:W-:Y:S01]  /*128d40*/  IMAD.MOV.U32 R170, RZ, RZ, R25 ;  /* 0x000000ffffaa7224 */ /* 0x000fe200078e0019 */
[----:B------:R-:W-:Y:S01]  /*128d50*/  STL [R1+0x8490], R179 ;  /* 0x008490b301007387 */ /* 0x000fe20000100800 */
[----:B------:R-:W-:Y:S01]  /*128d60*/  IMAD.MOV.U32 R24, RZ, RZ, R139 ;  /* 0x000000ffff187224 */ /* 0x000fe200078e008b */
[----:B------:R-:W-:Y:S01]  /*128d70*/  MOV R25, R138 ;  /* 0x0000008a00197202 */ /* 0x000fe20000000f00 */
[----:B------:R-:W-:Y:S01]  /*128d80*/  IMAD.MOV.U32 R26, RZ, RZ, R111 ;  /* 0x000000ffff1a7224 */ /* 0x000fe200078e006f */
[----:B------:R1:W-:Y:S01]  /*128d90*/  STL [R1+0x84ac], R166 ;  /* 0x0084aca601007387 */ /* 0x0003e20000100800 */
[----:B------:R-:W-:-:S03]  /*128da0*/  IMAD.MOV.U32 R27, RZ, RZ, R110 ;  /* 0x000000ffff1b7224 */ /* 0x000fc600078e006e */
[----:B------:R1:W-:Y:S04]  /*128db0*/  STL [R1+0x84a8], R167 ;  /* 0x0084a8a701007387 */ /* 0x0003e80000100800 */
[----:B------:R4:W-:Y:S04]  /*128dc0*/  STL [R1+0x84a4], R171 ;  /* 0x0084a4ab01007387 */ /* 0x0009e80000100800 */
[----:B------:R4:W-:Y:S01]  /*128dd0*/  STL [R1+0x84a0], R170 ;  /* 0x0084a0aa01007387 */ /* 0x0009e20000100800 */
[----:B---3--:R-:W-:-:S15]  /*128de0*/  HMMA.1688.F32.TF32 R60, R244, R152, R60 ;  /* 0x00000098f43c723c */ /* 0x008fde000008103c */
[----:B------:R-:W-:-:S09]  /*128df0*/  NOP ;  /* 0x0000000000007918 */ /* 0x000fd20000000000 */
[----:B------:R-:W-:Y:S01]  /*128e00*/  MOV R139, R63 ;  /* 0x0000003f008b7202 */ /* 0x000fe20000000f00 */
[----:B------:R-:W-:Y:S01]  /*128e10*/  IMAD.MOV.U32 R138, RZ, RZ, R62 ;  /* 0x000000ffff8a7224 */ /* 0x000fe200078e003e */
[----:B------:R-:W-:Y:S01]  /*128e20*/  MOV R110, R60 ;  /* 0x0000003c006e7202 */ /* 0x000fe20000000f00 */
[----:B------:R-:W-:Y:S02]  /*128e30*/  IMAD.MOV.U32 R111, RZ, RZ, R61 ;  /* 0x000000ffff6f7224 */ /* 0x000fe400078e003d */
[----:B------:R-:W-:Y:S04]  /*128e40*/  STL [R1+0x84bc], R139 ;  /* 0x0084bc8b01007387 */ /* 0x000fe80000100800 */
[----:B------:R-:W-:Y:S04]  /*128e50*/  STL [R1+0x84b8], R138 ;  /* 0x0084b88a01007387 */ /* 0x000fe80000100800 */
[----:B------:R-:W-:Y:S04]  /*128e60*/  STL [R1+0x84b4], R111 ;  /* 0x0084b46f01007387 */ /* 0x000fe80000100800 */
[----:B------:R-:W-:Y:S01]  /*128e70*/  STL [R1+0x84b0], R110 ;  /* 0x0084b06e01007387 */ /* 0x000fe20000100800 */
[C---:B--2---:R-:W-:Y:S06]  /*128e80*/  HMMA.1688.F32.TF32 R52, R244.reuse, R160, R52 ;  /* 0x000000a0f434723c */ /* 0x044fec0000081034 */
[C---:B------:R-:W-:Y:S06]  /*128e90*/  HMMA.1688.F32.TF32 R44, R244.reuse, R164, R44 ;  /* 0x000000a4f42c723c */ /* 0x040fec000008102c */
[----:B------:R-:W-:-:S12]  /*128ea0*/  HMMA.1688.F32.TF32 R56, R244, R156, R56 ;  /* 0x0000009cf438723c */ /* 0x000fd80000081038 */
[----:B------:R-:W-:Y:S01]  /*128eb0*/  IMAD.MOV.U32 R142, RZ, RZ, R52 ;  /* 0x000000ffff8e7224 */ /* 0x000fe200078e0034 */
[----:B------:R-:W-:Y:S01]  /*128ec0*/  MOV R143, R53 ;  /* 0x00000035008f7202 */ /* 0x000fe20000000f00 */
[----:B------:R-:W-:Y:S02]  /*128ed0*/  IMAD.MOV.U32 R146, RZ, RZ, R54 ;  /* 0x000000ffff927224 */ /* 0x000fe400078e0036 */
[----:B------:R-:W-:Y:S02]  /*128ee0*/  IMAD.MOV.U32 R147, RZ, RZ, R55 ;  /* 0x000000ffff937224 */ /* 0x000fe400078e0037 */
[----:B------:R-:W-:Y:S01]  /*128ef0*/  STL.64 [R1+0x8a88], R142 ;  /* 0x008a888e01007387 */ /* 0x000fe20000100a00 */
[----:B-1----:R-:W-:Y:S01]  /*128f00*/  MOV R166, R44 ;  /* 0x0000002c00a67202 */ /* 0x002fe20000000f00 */
[----:B------:R-:W-:Y:S02]  /*128f10*/  IMAD.MOV.U32 R167, RZ, RZ, R45 ;  /* 0x000000ffffa77224 */ /* 0x000fe400078e002d */
[----:B------:R1:W-:Y:S01]  /*128f20*/  STL.64 [R1+0x8a80], R140 ;  /* 0x008a808c01007387 */ /* 0x0003e20000100a00 */
[----:B------:R-:W-:-:S03]  /*128f30*/  IMAD.MOV.U32 R52, RZ, RZ, R234 ;  /* 0x000000ffff347224 */ /* 0x000fc600078e00ea */
[----:B------:R-:W-:Y:S01]  /*128f40*/  STL.64 [R1+0x8a78], R146 ;  /* 0x008a789201007387 */ /* 0x000fe20000100a00 */
[----:B------:R-:W-:-:S03]  /*128f50*/  MOV R53, R235 ;  /* 0x000000eb00357202 */ /* 0x000fc60000000f00 */
[----:B------:R-:W-:Y:S01]  /*128f60*/  STL.64 [R1+0x8a70], R144 ;  /* 0x008a709001007387 */ /* 0x000fe20000100a00 */
[----:B------:R-:W-:-:S03]  /*128f70*/  IMAD.MOV.U32 R54, RZ, RZ, R238 ;  /* 0x000000ffff367224 */ /* 0x000fc600078e00ee */
[----:B------:R-:W-:Y:S01]  /*128f80*/  STL.64 [R1+0x8a38], R166 ;  /* 0x008a38a601007387 */ /* 0x000fe20000100a00 */
[----:B------:R-:W-:-:S03]  /*128f90*/  IMAD.MOV.U32 R174, RZ, RZ, R56 ;  /* 0x000000ffffae7224 */ /* 0x000fc600078e0038 */
[----:B------:R-:W-:Y:S01]  /*128fa0*/  STL.64 [R1+0x8a30], R164 ;  /* 0x008a30a401007387 */ /* 0x000fe20000100a00 */
[----:B------:R-:W-:-:S03]  /*128fb0*/  IMAD.MOV.U32 R55, RZ, RZ, R239 ;  /* 0x000000ffff377224 */ /* 0x000fc600078e00ef */
[----:B------:R-:W2:Y:S01]  /*128fc0*/  LDL.LU R234, [R1+0x8c0c] ;  /* 0x008c0c0001ea7983 */ /* 0x000ea20000300800 */
[----:B------:R-:W-:Y:S01]  /*128fd0*/  IMAD.MOV.U32 R175, RZ, RZ, R57 ;  /* 0x000000ffffaf7224 */ /* 0x000fe200078e0039 */
[----:B------:R-:W-:Y:S02]  /*128fe0*/  MOV R56, R201 ;  /* 0x000000c900387202 */ /* 0x000fe40000000f00 */
[----:B------:R-:W3:Y:S01]  /*128ff0*/  LDL.LU R235, [R1+0x8c08] ;  /* 0x008c080001eb7983 */ /* 0x000ee20000300800 */
[----:B------:R-:W-:Y:S01]  /*129000*/  MOV R178, R58 ;  /* 0x0000003a00b27202 */ /* 0x000fe20000000f00 */
[----:B------:R-:W-:Y:S02]  /*129010*/  IMAD.MOV.U32 R57, RZ, RZ, R200 ;  /* 0x000000ffff397224 */ /* 0x000fe400078e00c8 */
[----:B------:R-:W2:Y:S01]  /*129020*/  LDL.LU R238, [R1+0x8c04] ;  /* 0x008c040001ee7983 */ /* 0x000ea20000300800 */
[----:B------:R-:W-:-:S03]  /*129030*/  IMAD.MOV.U32 R179, RZ, RZ, R59 ;  /* 0x000000ffffb37224 */ /* 0x000fc600078e003b */
[----:B------:R-:W1:Y:S01]  /*129040*/  LDL.LU R239, [R1+0x8c00] ;  /* 0x008c000001ef7983 */ /* 0x000e620000300800 */
[----:B------:R-:W-:Y:S01]  /*129050*/  IMAD.MOV.U32 R58, RZ, RZ, R172 ;  /* 0x000000ffff3a7224 */ /* 0x000fe200078e00ac */
[----:B------:R-:W-:Y:S02]  /*129060*/  MOV R59, R173 ;  /* 0x000000ad003b7202 */ /* 0x000fe40000000f00 */
[----:B------:R-:W3:Y:S04]  /*129070*/  LDL.LU R201, [R1+0x8bfc] ;  /* 0x008bfc0001c97983 */ /* 0x000ee80000300800 */
[----:B------:R-:W2:Y:S04]  /*129080*/  LDL.LU R200, [R1+0x8bf8] ;  /* 0x008bf80001c87983 */ /* 0x000ea80000300800 */
[----:B------:R-:W3:Y:S04]  /*129090*/  LDL.LU R172, [R1+0x8bf4] ;  /* 0x008bf40001ac7983 */ /* 0x000ee80000300800 */
        /* <DEDUP_REMOVED lines=9> */
[----:B----4-:R-:W-:Y:S01]  /*129130*/  HMMA.1688.F32.TF32 R24, R244, R168, R24 ;  /* 0x000000a8f418723c */ /* 0x010fe20000081018 */
[----:B------:R-:W-:Y:S01]  /*129140*/  IMAD.MOV.U32 R171, RZ, RZ, R46 ;  /* 0x000000ffffab7224 */ /* 0x000fe200078e002e */
[----:B------:R-:W-:Y:S01]  /*129150*/  MOV R170, R47 ;  /* 0x0000002f00aa7202 */ /* 0x000fe20000000f00 */
[----:B------:R-:W-:Y:S01]  /*129160*/  IMAD.MOV.U32 R65, RZ, RZ, R181 ;  /* 0x000000ffff417224 */ /* 0x000fe200078e00b5 */
        /* <DEDUP_REMOVED lines=8> */
[----:B------:R-:W-:Y:S01]  /*1291f0*/  IMAD.MOV.U32 R129, RZ, RZ, R205 ;  /* 0x000000ffff817224 */ /* 0x000fe200078e00cd */
[----:B------:R-:W-:Y:S01]  /*129200*/  MOV R131, R209 ;  /* 0x000000d100837202 */ /* 0x000fe20000000f00 */
[----:B------:R-:W-:-:S09]  /*129210*/  IMAD.MOV.U32 R130, RZ, RZ, R208 ;  /* 0x000000ffff827224 */ /* 0x000fd200078e00d0 */
        /* <DEDUP_REMOVED lines=8> */
[----:B---3--:R-:W-:Y:S02]  /*1292a0*/  IMAD.MOV.U32 R44, RZ, RZ, R172 ;  /* 0x000000ffff2c7224 */ /* 0x008fe400078e00ac */
[----:B------:R-:W3:Y:S01]  /*1292b0*/  LDL.LU R172, [R1+0x8bdc] ;  /* 0x008bdc0001ac7983 */ /* 0x000ee20000300800 */
[----:B--2---:R-:W-:-:S03]  /*1292c0*/  MOV R45, R173 ;  /* 0x000000ad002d7202 */ /* 0x004fc60000000f00 */
[----:B------:R-:W3:Y:S01]  /*1292d0*/  LDL.LU R173, [R1+0x8bd8] ;  /* 0x008bd80001ad7983 */ /* 0x000ee20000300800 */
[----:B------:R-:W-:-:S03]  /*1292e0*/  IMAD.MOV.U32 R46, RZ, RZ, R176 ;  /* 0x000000ffff2e7224 */ /* 0x000fc600078e00b0 */
[----:B------:R-:W2:Y:S01]  /*1292f0*/  LDL.LU R176, [R1+0x8bd4] ;  /* 0x008bd40001b07983 */ /* 0x000ea20000300800 */
[----:B------:R-:W-:-:S03]  /*129300*/  IMAD.MOV.U32 R47, RZ, RZ, R177 ;  /* 0x000000ffff2f7224 */ /* 0x000fc600078e00b1 */
[----:B------:R-:W2:Y:S04]  /*129310*/  LDL.LU R177, [R1+0x8bd0] ;  /* 0x008bd00001b17983 */ /* 0x000ea80000300800 */
        /* <DEDUP_REMOVED lines=26> */
[----:B------:R-:W-:Y:S01]  /*1294c0*/  IMAD.MOV.U32 R142, RZ, RZ, R235 ;  /* 0x000000ffff8e7224 */ /* 0x000fe200078e00eb */
[----:B------:R-:W-:Y:S01]  /*1294d0*/  STL.64 [R1+0x8a68], R150 ;  /* 0x008a689601007387 */ /* 0x000fe20000100a00 */
[----:B------:R-:W-:-:S03]  /*1294e0*/  IMAD.MOV.U32 R143, RZ, RZ, R234 ;  /* 0x000000ffff8f7224 */ /* 0x000fc600078e00ea */
[----:B------:R-:W-:Y:S04]  /*1294f0*/  STL.64 [R1+0x8a60], R148 ;  /* 0x008a609401007387 */ /* 0x000fe80000100a00 */
[----:B------:R-:W-:Y:S04]  /*129500*/  STL.64 [R1+0x8a28], R170 ;  /* 0x008a28aa01007387 */ /* 0x000fe80000100a00 */
[----:B------:R-:W-:Y:S04]  /*129510*/  STL.64 [R1+0x8a20], R168 ;  /* 0x008a20a801007387 */ /* 0x000fe80000100a00 */
[----:B------:R-:W-:Y:S04]  /*129520*/  STL.64 [R1+0x89e8], R154 ;  /* 0x0089e89a01007387 */ /* 0x000fe80000100a00 */
[----:B------:R-:W-:Y:S01]  /*129530*/  STL.64 [R1+0x89e0], R152 ;  /* 0x0089e09801007387 */ /* 0x000fe20000100a00 */
[C---:B---3--:R-:W-:Y:S06]  /*129540*/  HMMA.1688.F32.TF32 R44, R244.reuse, R172, R44 ;  /* 0x000000acf42c723c */ /* 0x048fec000008102c */
[----:B--2---:R-:W-:-:S15]  /*129550*/  HMMA.1688.F32.TF32 R24, R244, R176, R24 ;  /* 0x000000b0f418723c */ /* 0x004fde0000081018 */
[----:B------:R-:W-:-:S03]  /*129560*/  NOP ;  /* 0x0000000000007918 */ /* 0x000fc60000000000 */
[----:B------:R-:W-:Y:S01]  /*129570*/  MOV R139, R44 ;  /* 0x0000002c008b7202 */ /* 0x000fe20000000f00 */
[----:B------:R-:W-:Y:S01]  /*129580*/  IMAD.MOV.U32 R138, RZ, RZ, R45 ;  /* 0x000000ffff8a7224 */ /* 0x000fe200078e002d */
[C---:B----4-:R-:W-:Y:S04]  /*129590*/  HMMA.1688.F32.TF32 R132, R244.reuse, R184, R132 ;  /* 0x000000b8f484723c */ /* 0x050fe80000081084 */
[----:B------:R-:W-:Y:S04]  /*1295a0*/  STL.64 [R1+0x8a98], R138 ;  /* 0x008a988a01007387 */ /* 0x000fe80000100a00 */
[----:B------:R1:W-:Y:S01]  /*1295b0*/  STL.64 [R1+0x8a90], R136 ;  /* 0x008a908801007387 */ /* 0x0003e20000100a00 */
[----:B------:R-:W-:Y:S01]  /*1295c0*/  IMAD.MOV.U32 R111, RZ, RZ, R46 ;  /* 0x000000ffff6f7224 */ /* 0x000fe200078e002e */
[----:B------:R-:W-:Y:S01]  /*1295d0*/  MOV R110, R47 ;  /* 0x0000002f006e7202 */ /* 0x000fe20000000f00 */
[----:B------:R-:W-:Y:S01]  /*1295e0*/  HMMA.1688.F32.TF32 R128, R244, R188, R128 ;  /* 0x000000bcf480723c */ /* 0x000fe20000081080 */
[----:B------:R-:W-:Y:S01]  /*1295f0*/  IMAD.MOV.U32 R44, RZ, RZ, R163 ;  /* 0x000000ffff2c7224 */ /* 0x000fe200078e00a3 */
[----:B------:R-:W-:Y:S01]  /*129600*/  MOV R46, R159 ;  /* 0x0000009f002e7202 */ /* 0x000fe20000000f00 */
[----:B------:R-:W-:-:S03]  /*129610*/  IMAD.MOV.U32 R45, RZ, RZ, R162 ;  /* 0x000000ffff2d7224 */ /* 0x000fc600078e00a2 */
[----:B-1----:R-:W-:Y:S01]  /*129620*/  HMMA.1688.F32.TF32 R136, R244, R180, R140 ;  /* 0x000000b4f488723c */ /* 0x002fe2000008108c */
[----:B------:R-:W-:-:S05]  /*129630*/  IMAD.MOV.U32 R47, RZ, RZ, R158 ;  /* 0x000000ffff2f7224 */ /* 0x000fca00078e009e */
[C---:B------:R-:W-:Y:S06]  /*129640*/  HMMA.1688.F32.TF32 R68, R244.reuse, R192, R68 ;  /* 0x000000c0f444723c */ /* 0x040fec0000081044 */
[----:B------:R-:W-:Y:S01]  /*129650*/  HMMA.1688.F32.TF32 R64, R244, R196, R64 ;  /* 0x000000c4f440723c */ /* 0x000fe20000081040 */
[----:B------:R-:W-:-:S05]  /*129660*/  IMAD.MOV.U32 R158, RZ, RZ, R24 ;  /* 0x000000ffff9e7224 */ /* 0x000fca00078e0018 */
[----:B------:R-:W-:Y:S01]  /*129670*/  HMMA.1688.F32.TF32 R60, R244, R200, R60 ;  /* 0x000000c8f43c723c */ /* 0x000fe2000008103c */
[----:B------:R-:W-:-:S05]  /*129680*/  MOV R159, R25 ;  /* 0x00000019009f7202 */ /* 0x000fca0000000f00 */
[----:B------:R-:W-:Y:S01]  /*129690*/  HMMA.1688.F32.TF32 R52, R244, R208, R52 ;  /* 0x000000d0f434723c */ /* 0x000fe20000081034 */
[----:B------:R-:W-:Y:S01]  /*1296a0*/  IMAD.MOV.U32 R162, RZ, RZ, R26 ;  /* 0x000000ffffa27224 */ /* 0x000fe200078e001a */
[----:B------:R-:W-:Y:S01]  /*1296b0*/  MOV R24, R231 ;  /* 0x000000e700187202 */ /* 0x000fe20000000f00 */
[----:B------:R-:W-:-:S03]  /*1296c0*/  IMAD.MOV.U32 R163, RZ, RZ, R27 ;  /* 0x000000ffffa37224 */ /* 0x000fc600078e001b */
[----:B------:R-:W-:Y:S01]  /*1296d0*/  HMMA.1688.F32.TF32 R56, R244, R204, R56 ;  /* 0x000000ccf438723c */ /* 0x000fe20000081038 */
[----:B------:R-:W-:Y:S01]  /*1296e0*/  IMAD.MOV.U32 R25, RZ, RZ, R230 ;  /* 0x000000ffff197224 */ /* 0x000fe200078e00e6 */
[----:B------:R-:W-:-:S04]  /*1296f0*/  MOV R27, R226 ;  /* 0x000000e2001b7202 */ /* 0x000fc80000000f00 */
[C---:B------:R-:W-:Y:S01]  /*129700*/  HMMA.1688.F32.TF32 R44, R244.reuse, R212, R44 ;  /* 0x000000d4f42c723c */ /* 0x040fe2000008102c */
[----:B------:R-:W-:Y:S01]  /*129710*/  IMAD.MOV.U32 R26, RZ, RZ, R227 ;  /* 0x000000ffff1a7224 */ /* 0x000fe200078e00e3 */
[----:B------:R-:W-:Y:S04]  /*129720*/  STL.64 [R1+0x8a48], R174 ;  /* 0x008a48ae01007387 */ /* 0x000fe80000100a00 */
[----:B------:R-:W-:Y:S02]  /*129730*/  STL.64 [R1+0x8a40], R172 ;  /* 0x008a40ac01007387 */ /* 0x000fe40000100a00 */
[----:B------:R-:W-:Y:S02]  /*129740*/  HMMA.1688.F32.TF32 R24, R244, R216, R24 ;  /* 0x000000d8f418723c */ /* 0x000fe40000081018 */
        /* <DEDUP_REMOVED lines=8> */
[----:B------:R-:W-:-:S03]  /*1297d0*/  IMAD.MOV.U32 R239, RZ, RZ, R55 ;  /* 0x000000ffffef7224 */ /* 0x000fc600078e0037 */
[----:B------:R1:W-:Y:S01]  /*1297e0*/  STL.64 [R1+0xd30], R68 ;  /* 0x000d304401007387 */ /* 0x0003e20000100a00 */
[----:B------:R-:W-:-:S03]  /*1297f0*/  MOV R238, R54 ;  /* 0x0000003600ee7202 */ /* 0x000fc60000000f00 */
[----:B------:R-:W-:Y:S01]  /*129800*/  STL.64 [R1+0xd38], R70 ;  /* 0x000d384601007387 */ /* 0x000fe20000100a00 */
[----:B------:R-:W-:-:S03]  /*129810*/  IMAD.MOV.U32 R235, RZ, RZ, R53 ;  /* 0x000000ffffeb7224 */ /* 0x000fc600078e0035 */
[----:B------:R-:W-:Y:S01]  /*129820*/  STL.64 [R1+0xd10], R64 ;  /* 0x000d104001007387 */ /* 0x000fe20000100a00 */
[----:B------:R-:W-:-:S03]  /*129830*/  IMAD.MOV.U32 R234, RZ, RZ, R52 ;  /* 0x000000ffffea7224 */ /* 0x000fc600078e0034 */
[----:B------:R-:W-:Y:S01]  /*129840*/  STL.64 [R1+0xd18], R66 ;  /* 0x000d184201007387 */ /* 0x000fe20000100a00 */
[----:B------:R-:W-:-:S03]  /*129850*/  MOV R231, R47 ;  /* 0x0000002f00e77202 */ /* 0x000fc60000000f00 */
[----:B------:R-:W-:Y:S01]  /*129860*/  STL.64 [R1+0xcf0], R60 ;  /* 0x000cf03c01007387 */ /* 0x000fe20000100a00 */
[----:B------:R-:W-:-:S03]  /*129870*/  IMAD.MOV.U32 R230, RZ, RZ, R46 ;  /* 0x000000ffffe67224 */ /* 0x000fc600078e002e */
[----:B------:R-:W-:Y:S01]  /*129880*/  STL.64 [R1+0xcf8], R62 ;  /* 0x000cf83e01007387 */ /* 0x000fe20000100a00 */
[----:B------:R-:W-:-:S03]  /*129890*/  IMAD.MOV.U32 R227, RZ, RZ, R45 ;  /* 0x000000ffffe37224 */ /* 0x000fc600078e002d */
[----:B------:R2:W-:Y:S01]  /*1298a0*/  STL.64 [R1+0xce0], R56 ;  /* 0x000ce03801007387 */ /* 0x0005e20000100a00 */
[----:B------:R-:W-:-:S03]  /*1298b0*/  MOV R226, R44 ;  /* 0x0000002c00e27202 */ /* 0x000fc60000000f00 */
[----:B------:R-:W-:Y:S04]  /*1298c0*/  STL.64 [R1+0xce8], R58 ;  /* 0x000ce83a01007387 */ /* 0x000fe80000100a00 */
[----:B------:R-:W-:Y:S04]  /*1298d0*/  STL [R1+0x834c], R239 ;  /* 0x00834cef01007387 */ /* 0x000fe80000100800 */
[----:B------:R-:W-:Y:S04]  /*1298e0*/  STL [R1+0x8340], R238 ;  /* 0x008340ee01007387 */ /* 0x000fe80000100800 */
[----:B------:R3:W-:Y:S04]  /*1298f0*/  STL [R1+0x833c], R235 ;  /* 0x00833ceb01007387 */ /* 0x0007e80000100800 */
[----:B------:R4:W-:Y:S04]  /*129900*/  STL [R1+0x8338], R234 ;  /* 0x008338ea01007387 */ /* 0x0009e80000100800 */
[----:B------:R-:W-:Y:S04]  /*129910*/  STL [R1+0x835c], R231 ;  /* 0x00835ce701007387 */ /* 0x000fe80000100800 */
[----:B------:R-:W-:Y:S01]  /*129920*/  STL [R1+0x8358], R230 ;  /* 0x008358e601007387 */ /* 0x000fe20000100800 */
[----:B------:R-:W-:-:S03]  /*129930*/  IMAD.MOV.U32 R55, RZ, RZ, R218 ;  /* 0x000000ffff377224 */ /* 0x000fc600078e00da */
[----:B------:R-:W-:Y:S01]  /*129940*/  STL [R1+0x8354], R227 ;  /* 0x008354e301007387 */ /* 0x000fe20000100800 */
[----:B------:R-:W-:-:S03]  /*129950*/  IMAD.MOV.U32 R54, RZ, RZ, R219 ;  /* 0x000000ffff367224 */ /* 0x000fc600078e00db */
[----:B------:R-:W-:Y:S01]  /*129960*/  STL [R1+0x8350], R226 ;  /* 0x008350e201007387 */ /* 0x000fe20000100800 */
[----:B------:R-:W-:-:S03]  /*129970*/  IMAD.MOV.U32 R218, RZ, RZ, R24 ;  /* 0x000000ffffda7224 */ /* 0x000fc600078e0018 */
[----:B------:R-:W4:Y:S01]  /*129980*/  LDL.LU R44, [R1+0xb10] ;  /* 0x000b1000012c7983 */ /* 0x000f220000300800 */
[----:B------:R-:W-:-:S03]  /*129990*/  IMAD.MOV.U32 R219, RZ, RZ, R25 ;  /* 0x000000ffffdb7224 */ /* 0x000fc600078e0019 */
[----:B------:R-:W4:Y:S01]  /*1299a0*/  LDL.LU R45, [R1+0xb14] ;  /* 0x000b1400012d7983 */ /* 0x000f220000300800 */
[----:B------:R-:W-:Y:S01]  /*1299b0*/  IMAD.MOV.U32 R24, RZ, RZ, R220 ;  /* 0x000000ffff187224 */ /* 0x000fe200078e00dc */
[----:B------:R-:W-:Y:S02]  /*1299c0*/  MOV R25, R221 ;  /* 0x000000dd00197202 */ /* 0x000fe40000000f00 */
[----:B------:R-:W4:Y:S04]  /*1299d0*/  LDL.LU R46, [R1+0xb18] ;  /* 0x000b1800012e7983 */ /* 0x000f280000300800 */
[----:B------:R-:W4:Y:S04]  /*1299e0*/  LDL.LU R47, [R1+0xb1c] ;  /* 0x000b1c00012f7983 */ /* 0x000f280000300800 */
[----:B------:R-:W3:Y:S04]  /*1299f0*/  LDL.LU R220, [R1+0x8b7c] ;  /* 0x008b7c0001dc7983 */ /* 0x000ee80000300800 */
[----:B------:R-:W4:Y:S01]  /*129a00*/  LDL.LU R221, [R1+0x8b78] ;  /* 0x008b780001dd7983 */ /* 0x000f220000300800 */
[----:B------:R-:W-:Y:S01]  /*129a10*/  MOV R53, R222 ;  /* 0x000000de00357202 */ /* 0x000fe20000000f00 */
[----:B------:R-:W-:Y:S01]  /*129a20*/  IMAD.MOV.U32 R52, RZ, RZ, R223 ;  /* 0x000000ffff347224 */ /* 0x000fe200078e00df */
[----:B------:R-:W-:Y:S01]  /*129a30*/  MOV R222, R26 ;  /* 0x0000001a00de7202 */ /* 0x000fe20000000f00 */
[----:B------:R-:W-:Y:S01]  /*129a40*/  IMAD.MOV.U32 R223, RZ, RZ, R27 ;  /* 0x000000ffffdf7224 */ /* 0x000fe200078e001b */
[----:B------:R-:W4:Y:S04]  /*129a50*/  LDL.LU R26, [R1+0x8f8] ;  /* 0x0008f800011a7983 */ /* 0x000f280000300800 */
[----:B------:R-:W4:Y:S04]  /*129a60*/  LDL.LU R27, [R1+0x8fc] ;  /* 0x0008fc00011b7983 */ /* 0x000f280000300800 */
[----:B-1----:R-:W4:Y:S04]  /*129a70*/  LDL.LU R68, [R1+0xb00] ;  /* 0x000b000001447983 */ /* 0x002f280000300800 */
[----:B------:R-:W4:Y:S01]  /*129a80*/  LDL.LU R69, [R1+0xb04] ;  /* 0x000b040001457983 */ /* 0x000f220000300800 */
[----:B--2---:R-:W-:Y:S01]  /*129a90*/  MOV R56, R232 ;  /* 0x000000e800387202 */ /* 0x004fe20000000f00 */
[----:B------:R-:W-:-:S02]  /*129aa0*/  IMAD.MOV.U32 R57, RZ, RZ, R224 ;  /* 0x000000ffff397224 */ /* 0x000fc400078e00e0 */
[----:B------:R-:W-:Y:S02]  /*129ab0*/  IMAD.MOV.U32 R60, RZ, RZ, R225 ;  /* 0x000000ffff3c7224 */ /* 0x000fe400078e00e1 */
[----:B---3--:R-:W-:Y:S02]  /*129ac0*/  IMAD.MOV.U32 R70, RZ, RZ, R220 ;  /* 0x000000ffff467224 */ /* 0x008fe400078e00dc */
[----:B------:R-:W2:Y:S01]  /*129ad0*/  LDL.LU R220, [R1+0x8b74] ;  /* 0x008b740001dc7983 */ /* 0x000ea20000300800 */
[----:B----4-:R-:W-:-:S03]  /*129ae0*/  IMAD.MOV.U32 R71, RZ, RZ, R221 ;  /* 0x000000ffff477224 */ /* 0x010fc600078e00dd */
[----:B------:R-:W2:Y:S04]  /*129af0*/  LDL.LU R221, [R1+0x8b70] ;  /* 0x008b700001dd7983 */ /* 0x000ea80000300800 */
[----:B------:R-:W3:Y:S04]  /*129b00*/  LDL.LU R64, [R1+0xaf0] ;  /* 0x000af00001407983 */ /* 0x000ee80000300800 */
[----:B------:R-:W3:Y:S04]  /*129b10*/  LDL.LU R65, [R1+0xaf4] ;  /* 0x000af40001417983 */ /* 0x000ee80000300800 */
[----:B------:R-:W-:Y:S04]  /*129b20*/  STL [R1+0x836c], R223 ;  /* 0x00836cdf01007387 */ /* 0x000fe80000100800 */
[----:B------:R-:W-:Y:S04]  /*129b30*/  STL [R1+0x8368], R222 ;  /* 0x008368de01007387 */ /* 0x000fe80000100800 */
[----:B------:R-:W-:Y:S04]  /*129b40*/  STL [R1+0x8364], R219 ;  /* 0x008364db01007387 */ /* 0x000fe80000100800 */
[----:B------:R-:W-:Y:S04]  /*129b50*/  STL [R1+0x8360], R218 ;  /* 0x008360da01007387 */ /* 0x000fe80000100800 */
[----:B------:R-:W4:Y:S04]  /*129b60*/  LDL.LU R232, [R1+0x8b6c] ;  /* 0x008b6c0001e87983 */ /* 0x000f280000300800 */
[----:B------:R-:W3:Y:S04]  /*129b70*/  LDL.LU R224, [R1+0x8b68] ;  /* 0x008b680001e07983 */ /* 0x000ee80000300800 */
[----:B------:R-:W3:Y:S01]  /*129b80*/  LDL.LU R225, [R1+0x8b64] ;  /* 0x008b640001e17983 */ /* 0x000ee20000300800 */
[----:B------:R-:W-:Y:S01]  /*129b90*/  MOV R66, R215 ;  /* 0x000000d700427202 */ /* 0x000fe20000000f00 */
[----:B------:R-:W-:Y:S01]  /*129ba0*/  IMAD.MOV.U32 R67, RZ, RZ, R214 ;  /* 0x000000ffff437224 */ /* 0x000fe200078e00d6 */
[----:B------:R-:W-:Y:S01]  /*129bb0*/  MOV R63, R228 ;  /* 0x000000e4003f7202 */ /* 0x000fe20000000f00 */
        /* <DEDUP_REMOVED lines=8> */
[----:B------:R-:W-:Y:S02]  /*129c40*/  IMAD.MOV.U32 R215, RZ, RZ, R55 ;  /* 0x000000ffffd77224 */ /* 0x000fe400078e0037 */
[----:B---3--:R-:W-:Y:S03]  /*129c50*/  HMMA.1688.F32.TF32 R52, R244, R224, R44 ;  /* 0x000000e0f434723c */ /* 0x008fe6000008102c */
[----:B------:R-:W-:Y:S04]  /*129c60*/  STL [R1+0x837c], R215 ;  /* 0x00837cd701007387 */ /* 0x000fe80000100800 */
[----:B------:R-:W-:Y:S01]  /*129c70*/  STL [R1+0x8378], R214 ;  /* 0x008378d601007387 */ /* 0x000fe20000100800 */
[----:B------:R-:W-:-:S03]  /*129c80*/  IMAD.MOV.U32 R44, RZ, RZ, R229 ;  /* 0x000000ffff2c7224 */ /* 0x000fc600078e00e5 */
[----:B------:R-:W-:Y:S04]  /*129c90*/  STL [R1+0x8374], R234 ;  /* 0x008374ea01007387 */ /* 0x000fe80000100800 */
[----:B------:R-:W-:Y:S04]  /*129ca0*/  STL [R1+0x8370], R235 ;  /* 0x008370eb01007387 */ /* 0x000fe80000100800 */
[----:B------:R-:W2:Y:S01]  /*129cb0*/  LDL.LU R229, [R1+0x8b5c] ;  /* 0x008b5c0001e57983 */ /* 0x000ea20000300800 */
[----:B------:R-:W-:-:S03]  /*129cc0*/  IMAD.MOV.U32 R45, RZ, RZ, R183 ;  /* 0x000000ffff2d7224 */ /* 0x000fc600078e00b7 */
[----:B------:R4:W-:Y:S04]  /*129cd0*/  STL.64 [R1+0xc80], R52 ;  /* 0x000c803401007387 */ /* 0x0009e80000100a00 */
[----:B------:R1:W-:Y:S04]  /*129ce0*/  STL.64 [R1+0xc88], R54 ;  /* 0x000c883601007387 */ /* 0x0003e80000100a00 */
[----:B------:R-:W3:Y:S01]  /*129cf0*/  LDL.LU R183, [R1+0x8b58] ;  /* 0x008b580001b77983 */ /* 0x000ee20000300800 */
[----:B----4-:R-:W-:Y:S01]  /*129d00*/  MOV R52, R232 ;  /* 0x000000e800347202 */ /* 0x010fe20000000f00 */
[----:B------:R-:W-:-:S02]  /*129d10*/  IMAD.MOV.U32 R53, RZ, RZ, R233 ;  /* 0x000000ffff357224 */ /* 0x000fc400078e00e9 */
[----:B------:R-:W4:Y:S01]  /*129d20*/  LDL.LU R232, [R1+0x8b54] ;  /* 0x008b540001e87983 */ /* 0x000f220000300800 */
[----:B-1----:R-:W-:Y:S01]  /*129d30*/  IMAD.MOV.U32 R54, RZ, RZ, R236 ;  /* 0x000000ffff367224 */ /* 0x002fe200078e00ec */
[----:B------:R-:W-:Y:S02]  /*129d40*/  MOV R55, R237 ;  /* 0x000000ed00377202 */ /* 0x000fe40000000f00 */
[----:B------:R-:W4:Y:S04]  /*129d50*/  LDL.LU R233, [R1+0x8b50] ;  /* 0x008b500001e97983 */ /* 0x000f280000300800 */
[----:B------:R-:W3:Y:S04]  /*129d60*/  LDL.LU R236, [R1+0x8b4c] ;  /* 0x008b4c0001ec7983 */ /* 0x000ee80000300800 */
[----:B------:R-:W3:Y:S01]  /*129d70*/  LDL.LU R237, [R1+0x8b48] ;  /* 0x008b480001ed7983 */ /* 0x000ee20000300800 */
[----:B------:R-:W-:-:S15]  /*129d80*/  HMMA.1688.F32.TF32 R240, R244, R100, R240 ;  /* 0x00000064f4f0723c */ /* 0x000fde00000810f0 */
[----:B------:R-:W-:-:S09]  /*129d90*/  NOP ;  /* 0x0000000000007918 */ /* 0x000fd20000000000 */
[----:B------:R-:W-:Y:S01]  /*129da0*/  MOV R42, R243 ;  /* 0x000000f3002a7202 */ /* 0x000fe20000000f00 */
[C---:B--2---:R-:W-:Y:S06]  /*129db0*/  HMMA.1688.F32.TF32 R68, R244.reuse, R228, R68 ;  /* 0x000000e4f444723c */ /* 0x044fec0000081044 */
[C---:B----4-:R-:W-:Y:S06]  /*129dc0*/  HMMA.1688.F32.TF32 R64, R244.reuse, R232, R64 ;  /* 0x000000e8f440723c */ /* 0x050fec0000081040 */
[----:B---3--:R-:W-:-:S12]  /*129dd0*/  HMMA.1688.F32.TF32 R24, R244, R236, R24 ;  /* 0x000000ecf418723c */ /* 0x008fd80000081018 */
        /* <DEDUP_REMOVED lines=8> */
[----:B------:R-:W-:Y:S01]  /*129e60*/  STL.64 [R1+0xc60], R64 ;  /* 0x000c604001007387 */ /* 0x000fe20000100a00 */
[----:B------:R-:W-:Y:S01]  /*129e70*/  IMAD.MOV.U32 R223, RZ, RZ, R24 ;  /* 0x000000ffffdf7224 */ /* 0x000fe200078e0018 */
[----:B------:R-:W-:-:S02]  /*129e80*/  MOV R222, R25 ;  /* 0x0000001900de7202 */ /* 0x000fc40000000f00 */
[----:B------:R-:W-:Y:S01]  /*129e90*/  STL.64 [R1+0xc68], R66 ;  /* 0x000c684201007387 */ /* 0x000fe20000100a00 */
[----:B------:R-:W-:-:S03]  /*129ea0*/  IMAD.MOV.U32 R219, RZ, RZ, R26 ;  /* 0x000000ffffdb7224 */ /* 0x000fc600078e001a */
[----:B------:R-:W2:Y:S01]  /*129eb0*/  LDL.LU R24, [R1+0x8a0] ;  /* 0x0008a00001187983 */ /* 0x000ea20000300800 */
[----:B------:R-:W-:-:S03]  /*129ec0*/  IMAD.MOV.U32 R218, RZ, RZ, R27 ;  /* 0x000000ffffda7224 */ /* 0x000fc600078e001b */
[----:B------:R-:W2:Y:S04]  /*129ed0*/  LDL.LU R25, [R1+0x8a4] ;  /* 0x0008a40001197983 */ /* 0x000ea80000300800 */
[----:B------:R-:W2:Y:S04]  /*129ee0*/  LDL.LU R26, [R1+0x8a8] ;  /* 0x0008a800011a7983 */ /* 0x000ea80000300800 */
[----:B------:R-:W2:Y:S01]  /*129ef0*/  LDL.LU R27, [R1+0x8ac] ;  /* 0x0008ac00011b7983 */ /* 0x000ea20000300800 */
[----:B------:R-:W-:Y:S01]  /*129f00*/  LOP3.LUT R243, R252, 0x60, RZ, 0x3c, !PT ;  /* 0x00000060fcf37812 */ /* 0x000fe200078e3cff */
[----:B------:R-:W-:Y:S01]  /*129f10*/  IMAD.MOV.U32 R74, RZ, RZ, R241 ;  /* 0x000000ffff4a7224 */ /* 0x000fe200078e00f1 */
[----:B------:R-:W-:Y:S01]  /*129f20*/  MOV R75, R240 ;  /* 0x000000f0004b7202 */ /* 0x000fe20000000f00 */
[----:B------:R-:W-:Y:S01]  /*129f30*/  IMAD.MOV.U32 R43, RZ, RZ, R242 ;  /* 0x000000ffff2b7224 */ /* 0x000fe200078e00f2 */
[----:B------:R-:W-:Y:S04]  /*129f40*/  LDS R240, [R3+UR12+0x87080] ;  /* 0x0870800c03f07984 */ /* 0x000fe80008000800 */
[----:B------:R-:W-:Y:S04]  /*129f50*/  LDS R241, [R243+UR12+0x87080] ;  /* 0x0870800cf3f17984 */ /* 0x000fe80008000800 */
[----:B------:R-:W-:Y:S04]  /*129f60*/  LDS R242, [R3+UR12+0x87480] ;  /* 0x0874800c03f27984 */ /* 0x000fe80008000800 */
[----:B------:R-:W1:Y:S04]  /*129f70*/  LDS R243, [R243+UR12+0x87480] ;  /* 0x0874800cf3f37984 */ /* 0x000e680008000800 */
[----:B------:R3:W-:Y:S04]  /*129f80*/  STL [R1+0x839c], R218 ;  /* 0x00839cda01007387 */ /* 0x0007e80000100800 */
[----:B------:R4:W-:Y:S04]  /*129f90*/  STL [R1+0x8398], R219 ;  /* 0x008398db01007387 */ /* 0x0009e80000100800 */
[----:B------:R4:W-:Y:S01]  /*129fa0*/  STL [R1+0x8394], R222 ;  /* 0x008394de01007387 */ /* 0x0009e20000100800 */
[C---:B-1----:R-:W-:Y:S06]  /*129fb0*/  HMMA.1688.F32.TF32 R56, R240.reuse, R56, R60 ;  /* 0x00000038f038723c */ /* 0x042fec000008103c */
[----:B------:R-:W-:Y:S01]  /*129fc0*/  HMMA.1688.F32.TF32 R44, R240, R44, R52 ;  /* 0x0000002cf02c723c */ /* 0x000fe20000081034 */
[----:B------:R1:W-:-:S15]  /*129fd0*/  STL [R1+0x8390], R223 ;  /* 0x008390df01007387 */ /* 0x0003de0000100800 */
[----:B------:R-:W-:-:S02]  /*129fe0*/  NOP ;  /* 0x0000000000007918 */ /* 0x000fc40000000000 */
[----:B------:R-:W-:Y:S01]  /*129ff0*/  MOV R215, R59 ;  /* 0x0000003b00d77202 */ /* 0x000fe20000000f00 */
[----:B------:R-:W-:Y:S01]  /*12a000*/  IMAD.MOV.U32 R214, RZ, RZ, R58 ;  /* 0x000000ffffd67224 */ /* 0x000fe200078e003a */
[----:B------:R-:W-:Y:S01]  /*12a010*/  MOV R235, R56 ;  /* 0x0000003800eb7202 */ /* 0x000fe20000000f00 */
[----:B------:R-:W-:Y:S02]  /*12a020*/  IMAD.MOV.U32 R234, RZ, RZ, R57 ;  /* 0x000000ffffea7224 */ /* 0x000fe400078e0039 */
[----:B------:R2:W-:Y:S04]  /*12a030*/  STL [R1+0x83ac], R215 ;  /* 0x0083acd701007387 */ /* 0x0005e80000100800 */
[----:B------:R2:W-:Y:S04]  /*12a040*/  STL [R1+0x83a8], R214 ;  /* 0x0083a8d601007387 */ /* 0x0005e80000100800 */
[----:B------:R2:W-:Y:S04]  /*12a050*/  STL [R1+0x83a4], R234 ;  /* 0x0083a4ea01007387 */ /* 0x0005e80000100800 */
[----:B------:R2:W-:Y:S01]  /*12a060*/  STL [R1+0x83a0], R235 ;  /* 0x0083a0eb01007387 */ /* 0x0005e20000100800 */
[----:B---3--:R-:W-:-:S03]  /*12a070*/  IMAD.MOV.U32 R218, RZ, RZ, R44 ;  /* 0x000000ffffda7224 */ /* 0x008fc600078e002c */
[----:B------:R-:W3:Y:S01]  /*12a080*/  LDL.LU R60, [R1+0x880] ;  /* 0x00088000013c7983 */ /* 0x000ee20000300800 */
[----:B----4-:R-:W-:-:S03]  /*12a090*/  IMAD.MOV.U32 R219, RZ, RZ, R45 ;  /* 0x000000ffffdb7224 */ /* 0x010fc600078e002d */
[----:B------:R-:W3:Y:S01]  /*12a0a0*/  LDL.LU R61, [R1+0x884] ;  /* 0x00088400013d7983 */ /* 0x000ee20000300800 */
[----:B------:R-:W-:-:S03]  /*12a0b0*/  MOV R222, R46 ;  /* 0x0000002e00de7202 */ /* 0x000fc60000000f00 */
[----:B------:R-:W3:Y:S01]  /*12a0c0*/  LDL.LU R62, [R1+0x888] ;  /* 0x00088800013e7983 */ /* 0x000ee20000300800 */
[----:B-1----:R-:W-:-:S03]  /*12a0d0*/  IMAD.MOV.U32 R223, RZ, RZ, R47 ;  /* 0x000000ffffdf7224 */ /* 0x002fc600078e002f */
        /* <DEDUP_REMOVED lines=14> */
[----:B------:R-:W-:-:S09]  /*12a1c0*/  NOP ;  /* 0x0000000000007918 */ /* 0x000fd20000000000 */
        /* <DEDUP_REMOVED lines=8> */
[----:B------:R-:W2:Y:S04]  /*12a250*/  LDL.LU R248, [R1+0x800] ;  /* 0x0008000001f87983 */ /* 0x000ea80000300800 */
[----:B------:R-:W2:Y:S01]  /*12a260*/  LDL.LU R249, [R1+0x804] ;  /* 0x0008040001f97983 */ /* 0x000ea20000300800 */
[----:B------:R-:W-:Y:S01]  /*12a270*/  IMAD.MOV.U32 R56, RZ, RZ, R251 ;  /* 0x000000ffff387224 */ /* 0x000fe200078e00fb */
[----:B------:R-:W-:Y:S01]  /*12a280*/  MOV R57, R250 ;  /* 0x000000fa00397202 */ /* 0x000fe20000000f00 */
[----:B------:R-:W-:-:S02]  /*12a290*/  IMAD.MOV.U32 R48, RZ, RZ, R50 ;  /* 0x000000ffff307224 */ /* 0x000fc400078e0032 */
[----:B------:R-:W-:Y:S01]  /*12a2a0*/  IMAD.MOV.U32 R49, RZ, RZ, R2 ;  /* 0x000000ffff317224 */ /* 0x000fe200078e0002 */
[----:B------:R1:W-:Y:S04]  /*12a2b0*/  STL [R1+0x83cc], R235 ;  /* 0x0083cceb01007387 */ /* 0x0003e80000100800 */
[----:B------:R1:W-:Y:S04]  /*12a2c0*/  STL [R1+0x83c8], R234 ;  /* 0x0083c8ea01007387 */ /* 0x0003e80000100800 */
[----:B------:R1:W-:Y:S04]  /*12a2d0*/  STL [R1+0x83c4], R214 ;  /* 0x0083c4d601007387 */ /* 0x0003e80000100800 */
[----:B------:R1:W-:Y:S01]  /*12a2e0*/  STL [R1+0x83c0], R215 ;  /* 0x0083c0d701007387 */ /* 0x0003e20000100800 */
[----:B------:R-:W-:-:S02]  /*12a2f0*/  IMAD.MOV.U32 R250, RZ, RZ, R183 ;  /* 0x000000fffffa7224 */ /* 0x000fc400078e00b7 */
[----:B------:R-:W-:Y:S01]  /*12a300*/  IMAD.MOV.U32 R251, RZ, RZ, R182 ;  /* 0x000000fffffb7224 */ /* 0x000fe200078e00b6 */
[C---:B---3--:R-:W-:Y:S06]  /*12a310*/  HMMA.1688.F32.TF32 R56, R240.reuse, R56, R60 ;  /* 0x00000038f038723c */ /* 0x048fec000008103c */
[C---:B----4-:R-:W-:Y:S06]  /*12a320*/  HMMA.1688.F32.TF32 R44, R240.reuse, R4, R44 ;  /* 0x00000004f02c723c */ /* 0x050fec000008102c */
[----:B------:R-:W-:-:S12]  /*12a330*/  HMMA.1688.F32.TF32 R48, R240, R48, R52 ;  /* 0x00000030f030723c */ /* 0x000fd80000081034 */
[----:B------:R-:W-:Y:S01]  /*12a340*/  MOV R226, R59 ;  /* 0x0000003b00e27202 */ /* 0x000fe20000000f00 */
[----:B------:R-:W-:Y:S01]  /*12a350*/  IMAD.MOV.U32 R227, RZ, RZ, R58 ;  /* 0x000000ffffe37224 */ /* 0x000fe200078e003a */
[----:B------:R-:W-:Y:S01]  /*12a360*/  MOV R231, R56 ;  /* 0x0000003800e77202 */ /* 0x000fe20000000f00 */
[----:B------:R-:W-:Y:S02]  /*12a370*/  IMAD.MOV.U32 R230, RZ, RZ, R57 ;  /* 0x000000ffffe67224 */ /* 0x000fe400078e0039 */
[----:B------:R-:W-:Y:S01]  /*12a380*/  STL [R1+0x83dc], R226 ;  /* 0x0083dce201007387 */ /* 0x000fe20000100800 */
[----:B-1----:R-:W-:Y:S01]  /*12a390*/  IMAD.MOV.U32 R235, RZ, RZ, R44 ;  /* 0x000000ffffeb7224 */ /* 0x002fe200078e002c */
[----:B------:R-:W-:Y:S02]  /*12a3a0*/  MOV R234, R45 ;  /* 0x0000002d00ea7202 */ /* 0x000fe40000000f00 */
[----:B------:R-:W-:Y:S04]  /*12a3b0*/  STL [R1+0x83d8], R227 ;  /* 0x0083d8e301007387 */ /* 0x000fe80000100800 */
[----:B------:R-:W-:Y:S04]  /*12a3c0*/  STL [R1+0x83d4], R230 ;  /* 0x0083d4e601007387 */ /* 0x000fe80000100800 */
[----:B------:R-:W-:Y:S01]  /*12a3d0*/  STL [R1+0x83d0], R231 ;  /* 0x0083d0e701007387 */ /* 0x000fe20000100800 */
[----:B------:R-:W-:-:S02]  /*12a3e0*/  IMAD.MOV.U32 R223, RZ, RZ, R48 ;  /* 0x000000ffffdf7224 */ /* 0x000fc400078e0030 */
[----:B------:R-:W-:-:S05]  /*12a3f0*/  IMAD.MOV.U32 R222, RZ, RZ, R49 ;  /* 0x000000ffffde7224 */ /* 0x000fca00078e0031 */
        /* <DEDUP_REMOVED lines=8> */
[----:B------:R-:W-:Y:S01]  /*12a480*/  MOV R219, R50 ;  /* 0x0000003200db7202 */ /* 0x000fe20000000f00 */
[----:B------:R-:W-:-:S02]  /*12a490*/  IMAD.MOV.U32 R218, RZ, RZ, R51 ;  /* 0x000000ffffda7224 */ /* 0x000fc400078e0033 */
[----:B------:R-:W-:Y:S02]  /*12a4a0*/  IMAD.MOV.U32 R214, RZ, RZ, R46 ;  /* 0x000000ffffd67224 */ /* 0x000fe400078e002e */
[----:B------:R-:W-:Y:S01]  /*12a4b0*/  IMAD.MOV.U32 R215, RZ, RZ, R47 ;  /* 0x000000ffffd77224 */ /* 0x000fe200078e002f */
[----:B--2---:R-:W-:Y:S01]  /*12a4c0*/  HMMA.1688.F32.TF32 R4, R240, R12, R248 ;  /* 0x0000000cf004723c */ /* 0x004fe200000810f8 */
        /* <DEDUP_REMOVED lines=44> */
[----:B------:R-:W-:Y:S03]  /*12a790*/  HMMA.1688.F32.TF32 R24, R240, R8, R24 ;  /* 0x00000008f018723c */ /* 0x000fe60000081018 */
        /* <DEDUP_REMOVED lines=70> */
[C---:B----4-:R-:W-:Y:S06]  /*12ac00*/  HMMA.1688.F32.TF32 R24, R240.reuse, R20, R24 ;  /* 0x00000014f018723c */ /* 0x050fec0000081018 */
        /* <DEDUP_REMOVED lines=8> */
[----:B-1----:R-:W2:Y:S04]  /*12ac90*/  LDL.LU.64 R26, [R1+0x8b30] ;  /* 0x008b3000011a7983 */ /* 0x002ea80000300a00 */
[----:B------:R-:W4:Y:S01]  /*12aca0*/  LDL.LU.64 R24, [R1+0x8b28] ;  /* 0x008b280001187983 */ /* 0x000f220000300a00 */
[C---:B------:R-:W-:Y:S06]  /*12acb0*/  HMMA.1688.F32.TF32 R60, R240.reuse, R28, R60 ;  /* 0x0000001cf03c723c */ /* 0x040fec000008103c */
[C---:B---3--:R-:W-:Y:S06]  /*12acc0*/  HMMA.1688.F32.TF32 R56, R240.reuse, R32, R56 ;  /* 0x00000020f038723c */ /* 0x048fec0000081038 */
[C---:B------:R-:W-:Y:S06]  /*12acd0*/  HMMA.1688.F32.TF32 R52, R240.reuse, R36, R52 ;  /* 0x00000024f034723c */ /* 0x040fec0000081034 */
[C---:B------:R-:W-:Y:S06]  /*12ace0*/  HMMA.1688.F32.TF32 R44, R240.reuse, R40, R44 ;  /* 0x00000028f02c723c */ /* 0x040fec000008102c */
        /* <DEDUP_REMOVED lines=26> */
[----:B-1----:R-:W4:Y:S04]  /*12ae90*/  LDL.LU R51, [R1+0x8ad0] ;  /* 0x008ad00001337983 */ /* 0x002f280000300800 */
[----:B------:R-:W3:Y:S01]  /*12aea0*/  LDL.LU.64 R48, [R1+0x8ac8] ;  /* 0x008ac80001307983 */ /* 0x000ee20000300a00 */
[C---:B--2---:R-:W-:Y:S06]  /*12aeb0*/  HMMA.1688.F32.TF32 R8, R240.reuse, R52, R8 ;  /* 0x00000034f008723c */ /* 0x044fec0000081008 */
[C---:B------:R-:W-:Y:S06]  /*12aec0*/  HMMA.1688.F32.TF32 R4, R240.reuse, R56, R4 ;  /* 0x00000038f004723c */ /* 0x040fec0000081004 */
        /* <DEDUP_REMOVED lines=10> */
[C---:B-1----:R-:W-:Y:S01]  /*12af70*/  HMMA.1688.F32.TF32 R4, R240.reuse, R68, R244 ;  /* 0x00000044f004723c */ /* 0x042fe200000810f4 */
[----:B------:R-:W-:Y:S01]  /*12af80*/  LOP3.LUT R2, R252, 0x20, RZ, 0x3c, !PT ;  /* 0x00000020fc027812 */ /* 0x000fe200078e3cff */
[----:B------:R-:W-:Y:S07]  /*12af90*/  LDS R244, [R252+UR12+0x87000] ;  /* 0x0870000cfcf47984 */ /* 0x000fee0008000800 */
[----:B------:R-:W-:Y:S04]  /*12afa0*/  STL.64 [R1+0xab0], R12 ;  /* 0x000ab00c01007387 */ /* 0x000fe80000100a00 */
[----:B------:R1:W-:Y:S04]  /*12afb0*/  STL.64 [R1+0xab8], R14 ;  /* 0x000ab80e01007387 */ /* 0x0003e80000100a00 */
[----:B------:R-:W-:Y:S04]  /*12afc0*/  STL.64 [R1+0xaa0], R8 ;  /* 0x000aa00801007387 */ /* 0x000fe80000100a00 */
[----:B------:R2:W-:Y:S01]  /*12afd0*/  STL.64 [R1+0xaa8], R10 ;  /* 0x000aa80a01007387 */ /* 0x0005e20000100a00 */
[C---:B-1----:R-:W-:Y:S03]  /*12afe0*/  HMMA.1688.F32.TF32 R12, R240.reuse, R72, R176 ;  /* 0x00000048f00c723c */ /* 0x042fe600000810b0 */
[----:B------:R-:W-:Y:S04]  /*12aff0*/  STL.64 [R1+0xa90], R4 ;  /* 0x000a900401007387 */ /* 0x000fe80000100a00 */
[----:B------:R1:W-:Y:S01]  /*12b000*/  STL.64 [R1+0xa98], R6 ;  /* 0x000a980601007387 */ /* 0x0003e20000100a00 */
[C---:B--2---:R-:W-:Y:S03]  /*12b010*/  HMMA.1688.F32.TF32 R8, R240.reuse, R76, R172 ;  /* 0x0000004cf008723c */ /* 0x044fe600000810ac */
[----:B------:R-:W-:Y:S04]  /*12b020*/  LDS R245, [R2+UR12+0x87000] ;  /* 0x0870000c02f57984 */ /* 0x000fe80008000800 */
[----:B------:R-:W-:Y:S01]  /*12b030*/  LDS R247, [R2+UR12+0x87400] ;  /* 0x0874000c02f77984 */ /* 0x000fe20008000800 */
[C---:B-1----:R-:W-:Y:S03]  /*12b040*/  HMMA.1688.F32.TF32 R4, R240.reuse, R80, R136 ;  /* 0x00000050f004723c */ /* 0x042fe60000081088 */
[----:B------:R-:W1:Y:S04]  /*12b050*/  LDS R246, [R252+UR12+0x87400] ;  /* 0x0874000cfcf67984 */ /* 0x000e680008000800 */
        /* <DEDUP_REMOVED lines=67> */
[----:B--2---:R-:W-:Y:S03]  /*12b490*/  HMMA.1688.F32.TF32 R128, R240, R120, R248 ;  /* 0x00000078f080723c */ /* 0x004fe600000810f8 */
[----:B------:R-:W2:-:S15]  /*12b4a0*/  LDL.LU R248, [R1+0x550] ;  /* 0x0005500001f87983 */ /* 0x000e9e0000300800 */
[----:B------:R-:W-:-:S05]  /*12b4b0*/  NOP ;  /* 0x0000000000007918 */ /* 0x000fca0000000000 */
        /* <DEDUP_REMOVED lines=70> */
[----:B------:R3:W-:Y:S01]  /*12b920*/  STL.64 [R1+0x8938], R128 ;  /* 0x0089388001007387 */ /* 0x0007e20000100a00 */
[----:B--2---:R-:W-:Y:S01]  /*12b930*/  HMMA.1688.F32.TF32 R136, R240, R132, R136 ;  /* 0x00000084f088723c */ /* 0x004fe20000081088 */
[----:B---3--:R-:W-:-:S02]  /*12b940*/  IMAD.MOV.U32 R128, RZ, RZ, R135 ;  /* 0x000000ffff807224 */ /* 0x008fc400078e0087 */
[----:B------:R-:W2:Y:S04]  /*12b950*/  LDL.LU R135, [R1+0x8aa0] ;  /* 0x008aa00001877983 */ /* 0x000ea80000300800 */
[----:B------:R-:W3:Y:S04]  /*12b960*/  LDL.LU R129, [R1+0x4f4] ;  /* 0x0004f40001817983 */ /* 0x000ee80000300800 */
[----:B------:R-:W3:Y:S04]  /*12b970*/  LDL.LU R130, [R1+0x4f8] ;  /* 0x0004f80001827983 */ /* 0x000ee80000300800 */
[----:B------:R-:W3:Y:S08]  /*12b980*/  LDL.LU R131, [R1+0x4fc] ;  /* 0x0004fc0001837983 */ /* 0x000ef00000300800 */
        /* <DEDUP_REMOVED lines=58> */
[----:B--2---:R-:W-:-:S15]  /*12bd30*/  HMMA.1688.F32.TF32 R248, R240, R168, R248 ;  /* 0x000000a8f0f8723c */ /* 0x004fde00000810f8 */
[----:B------:R-:W-:-:S08]  /*12bd40*/  NOP ;  /* 0x0000000000007918 */ /* 0x000fd00000000000 */
[----:B------:R1:W-:Y:S04]  /*12bd50*/  STL.64 [R1+0x900], R248 ;  /* 0x000900f801007387 */ /* 0x0003e80000100a00 */
[----:B------:R-:W-:Y:S04]  /*12bd60*/  STL.64 [R1+0x908], R250 ;  /* 0x000908fa01007387 */ /* 0x000fe80000100a00 */
[----:B-1----:R-:W2:Y:S04]  /*12bd70*/  LDL.LU.64 R248, [R1+0x8a18] ;  /* 0x008a180001f87983 */ /* 0x002ea80000300a00 */
        /* <DEDUP_REMOVED lines=18> */
[----:B-1----:R-:W-:Y:S09]  /*12bea0*/  HMMA.1688.F32.TF32 R4, R240, R212, R152 ;  /* 0x000000d4f004723c */ /* 0x002ff20000081098 */
[----:B------:R1:W-:Y:S04]  /*12beb0*/  STL.64 [R1+0xe0], R12 ;  /* 0x0000e00c01007387 */ /* 0x0003e80000100a00 */
        /* <DEDUP_REMOVED lines=9> */
[----:B------:R-:W3:Y:S01]  /*12bf50*/  LDL.LU R116, [R1+0x7d0] ;  /* 0x0007d00001747983 */ /* 0x000ee20000300800 */
[----:B--2---:R-:W-:Y:S01]  /*12bf60*/  MOV R117, R249 ;  /* 0x000000f900757202 */ /* 0x004fe20000000f00 */
        /* <DEDUP_REMOVED lines=23> */
[----:B------:R-:W2:Y:S04]  /*12c0e0*/  LDL.LU.64 R120, [R1+0x3a0] ;  /* 0x0003a00001787983 */ /* 0x000ea80000300a00 */
[----:B-1----:R-:W2:Y:S04]  /*12c0f0*/  LDL.LU.64 R12, [R1+0x390] ;  /* 0x00039000010c7983 */ /* 0x002ea80000300a00 */
[----:B----4-:R-:W4:Y:S04]  /*12c100*/  LDL.LU R4, [R1+0x7f0] ;  /* 0x0007f00001047983 */ /* 0x010f280000300800 */
        /* <DEDUP_REMOVED lines=15> */
[----:B------:R-:W3:Y:S01]  /*12c200*/  LDL.LU R219, [R1+0x57c] ;  /* 0x00057c0001db7983 */ /* 0x000ee20000300800 */
[C---:B--2---:R-:W-:Y:S06]  /*12c210*/  HMMA.1688.F32.TF32 R152, R240.reuse, R224, R152 ;  /* 0x000000e0f098723c */ /* 0x044fec0000081098 */
[----:B----4-:R-:W-:-:S15]  /*12c220*/  HMMA.1688.F32.TF32 R232, R240, R220, R232 ;  /* 0x000000dcf0e8723c */ /* 0x010fde00000810e8 */
[----:B------:R-:W-:-:S08]  /*12c230*/  NOP ;  /* 0x0000000000007918 */ /* 0x000fd00000000000 */
[----:B------:R-:W-:Y:S04]  /*12c240*/  STL.64 [R1+0xa0], R232 ;  /* 0x0000a0e801007387 */ /* 0x000fe80000100a00 */
[----:B------:R1:W-:Y:S04]  /*12c250*/  STL.64 [R1+0xa8], R234 ;  /* 0x0000a8ea01007387 */ /* 0x0003e80000100a00 */
[----:B-1----:R-:W2:Y:S04]  /*12c260*/  LDL.LU.64 R234, [R1+0x89f8] ;  /* 0x0089f80001ea7983 */ /* 0x002ea80000300a00 */
[----:B------:R-:W4:Y:S04]  /*12c270*/  LDL.LU.64 R232, [R1+0x89f0] ;  /* 0x0089f00001e87983 */ /* 0x000f280000300a00 */
[----:B---3--:R-:W-:Y:S04]  /*12c280*/  STL.64 [R1+0x88f8], R222 ;  /* 0x0088f8de01007387 */ /* 0x008fe80000100a00 */
[----:B------:R1:W-:Y:S04]  /*12c290*/  STL.64 [R1+0x88f0], R220 ;  /* 0x0088f0dc01007387 */ /* 0x0003e80000100a00 */
[----:B-1----:R-:W4:Y:S04]  /*12c2a0*/  LDL.LU R220, [R1+0x530] ;  /* 0x0005300001dc7983 */ /* 0x002f280000300800 */
[----:B------:R-:W4:Y:S04]  /*12c2b0*/  LDL.LU R221, [R1+0x534] ;  /* 0x0005340001dd7983 */ /* 0x000f280000300800 */
[----:B------:R-:W4:Y:S04]  /*12c2c0*/  LDL.LU R222, [R1+0x538] ;  /* 0x0005380001de7983 */ /* 0x000f280000300800 */
[----:B------:R-:W4:Y:S04]  /*12c2d0*/  LDL.LU R223, [R1+0x53c] ;  /* 0x00053c0001df7983 */ /* 0x000f280000300800 */
[----:B------:R-:W-:Y:S04]  /*12c2e0*/  STL.64 [R1+0x90], R152 ;  /* 0x0000909801007387 */ /* 0x000fe80000100a00 */
[----:B------:R1:W-:Y:S04]  /*12c2f0*/  STL.64 [R1+0x98], R154 ;  /* 0x0000989a01007387 */ /* 0x0003e80000100a00 */
[----:B-1----:R-:W3:Y:S04]  /*12c300*/  LDL.LU.64 R154, [R1+0x89e8] ;  /* 0x0089e800019a7983 */ /* 0x002ee80000300a00 */
[----:B------:R-:W2:Y:S04]  /*12c310*/  LDL.LU.64 R152, [R1+0x89e0] ;  /* 0x0089e00001987983 */ /* 0x000ea80000300a00 */
[----:B------:R-:W-:Y:S04]  /*12c320*/  STL.64 [R1+0x88e8], R226 ;  /* 0x0088e8e201007387 */ /* 0x000fe80000100a00 */
[----:B------:R1:W-:Y:S04]  /*12c330*/  STL.64 [R1+0x88e0], R224 ;  /* 0x0088e0e001007387 */ /* 0x0003e80000100a00 */
[----:B-1----:R-:W3:Y:S04]  /*12c340*/  LDL.LU R224, [R1+0x510] ;  /* 0x0005100001e07983 */ /* 0x002ee80000300800 */
[----:B------:R-:W3:Y:S04]  /*12c350*/  LDL.LU R225, [R1+0x514] ;  /* 0x0005140001e17983 */ /* 0x000ee80000300800 */
[----:B------:R-:W3:Y:S04]  /*12c360*/  LDL.LU R226, [R1+0x518] ;  /* 0x0005180001e27983 */ /* 0x000ee80000300800 */
[----:B------:R-:W3:Y:S01]  /*12c370*/  LDL.LU R227, [R1+0x51c] ;  /* 0x00051c0001e37983 */ /* 0x000ee20000300800 */
[----:B------:R-:W-:Y:S06]  /*12c380*/  HMMA.1688.F32.TF32 R248, R240, R236, R248 ;  /* 0x000000ecf0f8723c */ /* 0x000fec00000810f8 */
[C---:B------:R-:W-:Y:S06]  /*12c390*/  HMMA.1688.F32.TF32 R132, R244.reuse, R128, R132 ;  /* 0x00000080f484723c */ /* 0x040fec0000081084 */
[C---:B------:R-:W-:Y:S01]  /*12c3a0*/  HMMA.1688.F32.TF32 R124, R244.reuse, R120, R124 ;  /* 0x00000078f47c723c */ /* 0x040fe2000008107c */
[----:B------:R-:W-:Y:S05]  /*12c3b0*/  STL.64 [R1+0x88d8], R230 ;  /* 0x0088d8e601007387 */ /* 0x000fea0000100a00 */
[----:B------:R-:W-:Y:S01]  /*12c3c0*/  HMMA.1688.F32.TF32 R116, R244, R12, R116 ;  /* 0x0000000cf474723c */ /* 0x000fe20000081074 */
[----:B------:R-:W-:Y:S05]  /*12c3d0*/  STL.64 [R1+0x88d0], R228 ;  /* 0x0088d0e401007387 */ /* 0x000fea0000100a00 */
[C---:B----4-:R-:W-:Y:S06]  /*12c3e0*/  HMMA.1688.F32.TF32 R220, R240.reuse, R232, R220 ;  /* 0x000000e8f0dc723c */ /* 0x050fec00000810dc */
[C---:B--2---:R-:W-:Y:S06]  /*12c3f0*/  HMMA.1688.F32.TF32 R216, R240.reuse, R152, R216 ;  /* 0x00000098f0d8723c */ /* 0x044fec00000810d8 */
[----:B---3--:R-:W-:-:S15]  /*12c400*/  HMMA.1688.F32.TF32 R224, R240, R228, R224 ;  /* 0x000000e4f0e0723c */ /* 0x008fde00000810e0 */
        /* <DEDUP_REMOVED lines=19> */
[----:B-1----:R-:W3:Y:S04]  /*12c540*/  LDL.LU R116, [R1+0xdc0] ;  /* 0x000dc00001747983 */ /* 0x002ee80000300800 */
[----:B------:R-:W3:Y:S01]  /*12c550*/  LDL.LU R117, [R1+0xdc4] ;  /* 0x000dc40001757983 */ /* 0x000ee20000300800 */
[----:B--2---:R-:W-:Y:S01]  /*12c560*/  IMAD.MOV.U32 R118, RZ, RZ, R27 ;  /* 0x000000ffff767224 */ /* 0x004fe200078e001b */
[----:B------:R-:W-:-:S02]  /*12c570*/  MOV R119, R26 ;  /* 0x0000001a00777202 */ /* 0x000fc40000000f00 */
[----:B------:R-:W2:Y:S04]  /*12c580*/  LDL.LU R27, [R1+0x89dc] ;  /* 0x0089dc00011b7983 */ /* 0x000ea80000300800 */
[----:B------:R-:W4:Y:S01]  /*12c590*/  LDL.LU R26, [R1+0x89d8] ;  /* 0x0089d800011a7983 */ /* 0x000f220000300800 */
[----:B------:R-:W-:Y:S01]  /*12c5a0*/  HMMA.1688.F32.TF32 R4, R244, R8, R4 ;  /* 0x00000008f404723c */ /* 0x000fe20000081004 */
[----:B------:R-:W-:Y:S02]  /*12c5b0*/  IMAD.MOV.U32 R219, RZ, RZ, R120 ;  /* 0x000000ffffdb7224 */ /* 0x000fe400078e0078 */
[----:B------:R-:W-:Y:S01]  /*12c5c0*/  IMAD.MOV.U32 R218, RZ, RZ, R121 ;  /* 0x000000ffffda7224 */ /* 0x000fe200078e0079 */
        /* <DEDUP_REMOVED lines=50> */
[----:B--2---:R-:W-:-:S02]  /*12c8f0*/  IMAD.MOV.U32 R126, RZ, RZ, R27 ;  /* 0x000000ffff7e7224 */ /* 0x004fc400078e001b */
[----:B----4-:R-:W-:Y:S02]  /*12c900*/  IMAD.MOV.U32 R125, RZ, RZ, R26 ;  /* 0x000000ffff7d7224 */ /* 0x010fe400078e001a */
[----:B------:R-:W2:Y:S04]  /*12c910*/  LDL.LU R26, [R1+0x89d4] ;  /* 0x0089d400011a7983 */ /* 0x000ea80000300800 */
[----:B------:R-:W4:Y:S01]  /*12c920*/  LDL.LU R27, [R1+0x89d0] ;  /* 0x0089d000011b7983 */ /* 0x000f220000300800 */
[----:B------:R-:W-:Y:S01]  /*12c930*/  MOV R249, R6 ;  /* 0x0000000600f97202 */ /* 0x000fe20000000f00 */
[----:B------:R-:W-:Y:S02]  /*12c940*/  IMAD.MOV.U32 R248, RZ, RZ, R7 ;  /* 0x000000fffff87224 */ /* 0x000fe400078e0007 */
[----:B------:R-:W4:Y:S04]  /*12c950*/  LDL.LU R127, [R1+0xd8c] ;  /* 0x000d8c00017f7983 */ /* 0x000f280000300800 */
[----:B------:R-:W-:Y:S04]  /*12c960*/  STL.64 [R1+0x8220], R250 ;  /* 0x008220fa01007387 */ /* 0x000fe80000100a00 */
[----:B------:R1:W-:Y:S04]  /*12c970*/  STL.64 [R1+0x8218], R248 ;  /* 0x008218f801007387 */ /* 0x0003e80000100a00 */
[----:B-1----:R-:W4:Y:S04]  /*12c980*/  LDL.LU R248, [R1+0x850] ;  /* 0x0008500001f87983 */ /* 0x002f280000300800 */
[----:B------:R-:W4:Y:S01]  /*12c990*/  LDL.LU R249, [R1+0x854] ;  /* 0x0008540001f97983 */ /* 0x000f220000300800 */
[----:B---3--:R-:W-:Y:S06]  /*12c9a0*/  HMMA.1688.F32.TF32 R12, R244, R4, R12 ;  /* 0x00000004f40c723c */ /* 0x008fec000008100c */
[----:B------:R-:W-:Y:S01]  /*12c9b0*/  IMAD.MOV.U32 R50, RZ, RZ, R4 ;  /* 0x000000ffff327224 */ /* 0x000fe200078e0004 */
[----:B------:R-:W-:-:S02]  /*12c9c0*/  MOV R2, R5 ;  /* 0x0000000500027202 */ /* 0x000fc40000000f00 */
[----:B--2---:R-:W-:Y:S02]  /*12c9d0*/  MOV R250, R26 ;  /* 0x0000001a00fa7202 */ /* 0x004fe40000000f00 */
[----:B------:R-:W2:Y:S01]  /*12c9e0*/  LDL.LU R26, [R1+0x89cc] ;  /* 0x0089cc00011a7983 */ /* 0x000ea20000300800 */
[----:B----4-:R-:W-:-:S03]  /*12c9f0*/  IMAD.MOV.U32 R251, RZ, RZ, R27 ;  /* 0x000000fffffb7224 */ /* 0x010fc600078e001b */
[----:B------:R-:W2:Y:S08]  /*12ca00*/  LDL.LU R27, [R1+0x89c8] ;  /* 0x0089c800011b7983 */ /* 0x000eb00000300800 */
[----:B------:R-:W-:Y:S04]  /*12ca10*/  STL.64 [R1+0x20], R12 ;  /* 0x0000200c01007387 */ /* 0x000fe80000100a00 */
[----:B------:R1:W-:Y:S04]  /*12ca20*/  STL.64 [R1+0x28], R14 ;  /* 0x0000280e01007387 */ /* 0x0003e80000100a00 */
[----:B-1----:R-:W3:Y:S04]  /*12ca30*/  LDL.LU.64 R14, [R1+0x89c0] ;  /* 0x0089c000010e7983 */ /* 0x002ee80000300a00 */
[----:B------:R-:W4:Y:S04]  /*12ca40*/  LDL.LU.64 R12, [R1+0x89b8] ;  /* 0x0089b800010c7983 */ /* 0x000f280000300a00 */
[----:B------:R-:W2:Y:S04]  /*12ca50*/  LDL.LU.64 R6, [R1+0x89b0] ;  /* 0x0089b00001067983 */ /* 0x000ea80000300a00 */
[----:B------:R-:W3:Y:S02]  /*12ca60*/  LDL.LU.64 R4, [R1+0x89a8] ;  /* 0x0089a80001047983 */ /* 0x000ee40000300a00 */
[----:B---3--:R-:W-:-:S15]  /*12ca70*/  HMMA.1688.F32.TF32 R8, R244, R4, R8 ;  /* 0x00000004f408723c */ /* 0x008fde0000081008 */
[----:B------:R-:W-:-:S08]  /*12ca80*/  NOP ;  /* 0x0000000000007918 */ /* 0x000fd00000000000 */
[----:B------:R-:W-:Y:S04]  /*12ca90*/  STL.64 [R1+0x10], R8 ;  /* 0x0000100801007387 */ /* 0x000fe80000100a00 */
[----:B------:R1:W-:Y:S04]  /*12caa0*/  STL.64 [R1+0x18], R10 ;  /* 0x0000180a01007387 */ /* 0x0003e80000100a00 */
[----:B-1----:R-:W3:Y:S04]  /*12cab0*/  LDL.LU.64 R10, [R1+0x89a0] ;  /* 0x0089a000010a7983 */ /* 0x002ee80000300a00 */
[----:B------:R-:W4:Y:S04]  /*12cac0*/  LDL.LU.64 R8, [R1+0x8998] ;  /* 0x0089980001087983 */ /* 0x000f280000300a00 */
[----:B--2---:R-:W-:Y:S04]  /*12cad0*/  STL.64 [R1+0x8828], R6 ;  /* 0x0088280601007387 */ /* 0x004fe80000100a00 */
[----:B------:R4:W-:Y:S02]  /*12cae0*/  STL.64 [R1+0x8820], R4 ;  /* 0x0088200401007387 */ /* 0x0009e40000100a00 */
[----:B----4-:R-:W-:Y:S02]  /*12caf0*/  HMMA.1688.F32.TF32 R4, R244, R8, R248 ;  /* 0x00000008f404723c */ /* 0x010fe400000810f8 */
[----:B---3--:R-:W-:Y:S04]  /*12cb00*/  STL.64 [R1+0x8838], R10 ;  /* 0x0088380a01007387 */ /* 0x008fe80000100a00 */
[----:B------:R-:W-:-:S15]  /*12cb10*/  STL.64 [R1+0x8830], R8 ;  /* 0x0088300801007387 */ /* 0x000fde0000100a00 */
[----:B------:R-:W-:-:S02]  /*12cb20*/  NOP ;  /* 0x0000000000007918 */ /* 0x000fc40000000000 */
[----:B------:R-:W-:Y:S04]  /*12cb30*/  STL.64 [R1], R4 ;  /* 0x0000000401007387 */ /* 0x000fe80000100a00 */
        /* <DEDUP_REMOVED lines=39> */
[C---:B------:R-:W-:Y:S01]  /*12cdb0*/  HMMA.1688.F32.TF32 R12, R244.reuse, R40, R124 ;  /* 0x00000028f40c723c */ /* 0x040fe2000008107c */
[----:B------:R-:W-:Y:S05]  /*12cdc0*/  STL.64 [R1+0x88a0], R36 ;  /* 0x0088a02401007387 */ /* 0x000fea0000100a00 */
[C---:B------:R-:W-:Y:S11]  /*12cdd0*/  HMMA.1688.F32.TF32 R8, R244.reuse, R44, R120 ;  /* 0x0000002cf408723c */ /* 0x040ff60000081078 */
[----:B------:R-:W-:Y:S04]  /*12cde0*/  STL.64 [R1+0x540], R4 ;  /* 0x0005400401007387 */ /* 0x000fe80000100a00 */
[----:B------:R1:W-:Y:S02]  /*12cdf0*/  STL.64 [R1+0x548], R6 ;  /* 0x0005480601007387 */ /* 0x0003e40000100a00 */
[----:B-1----:R-:W-:Y:S02]  /*12ce00*/  HMMA.1688.F32.TF32 R4, R244, R48, R116 ;  /* 0x00000030f404723c */ /* 0x002fe40000081074 */
[----:B------:R-:W-:Y:S04]  /*12ce10*/  STL.64 [R1+0x530], R12 ;  /* 0x0005300c01007387 */ /* 0x000fe80000100a00 */
[----:B------:R-:W-:Y:S04]  /*12ce20*/  STL.64 [R1+0x538], R14 ;  /* 0x0005380e01007387 */ /* 0x000fe80000100a00 */
[----:B------:R-:W2:Y:S04]  /*12ce30*/  LDL.LU R128, [R1+0xf60] ;  /* 0x000f600001807983 */ /* 0x000ea80000300800 */
[----:B------:R-:W-:Y:S04]  /*12ce40*/  STL.64 [R1+0x520], R8 ;  /* 0x0005200801007387 */ /* 0x000fe80000100a00 */
[----:B------:R-:W-:Y:S05]  /*12ce50*/  STL.64 [R1+0x528], R10 ;  /* 0x0005280a01007387 */ /* 0x000fea0000100a00 */
        /* <DEDUP_REMOVED lines=62> */
[----:B------:R-:W2:Y:S01]  /*12d240*/  LDL.LU R66, [R1+0x8988] ;  /* 0x0089880001427983 */ /* 0x000ea20000300800 */
[----:B------:R-:W-:Y:S01]  /*12d250*/  IMAD.MOV.U32 R118, RZ, RZ, R70 ;  /* 0x000000ffff767224 */ /* 0x000fe200078e0046 */
[----:B------:R-:W-:Y:S02]  /*12d260*/  MOV R119, R71 ;  /* 0x0000004700777202 */ /* 0x000fe40000000f00 */
[----:B------:R-:W2:Y:S04]  /*12d270*/  LDL.LU R70, [R1+0x8984] ;  /* 0x0089840001467983 */ /* 0x000ea80000300800 */
[----:B------:R-:W2:Y:S01]  /*12d280*/  LDL.LU R71, [R1+0x8980] ;  /* 0x0089800001477983 */ /* 0x000ea20000300800 */
[C---:B----4-:R-:W-:Y:S06]  /*12d290*/  HMMA.1688.F32.TF32 R4, R244.reuse, R64, R4 ;  /* 0x00000040f404723c */ /* 0x050fec0000081004 */
[C---:B---3--:R-:W-:Y:S06]  /*12d2a0*/  HMMA.1688.F32.TF32 R16, R244.reuse, R52, R16 ;  /* 0x00000034f410723c */ /* 0x048fec0000081010 */
[C---:B--2---:R-:W-:Y:S06]  /*12d2b0*/  HMMA.1688.F32.TF32 R12, R244.reuse, R56, R12 ;  /* 0x00000038f40c723c */ /* 0x044fec000008100c */
        /* <DEDUP_REMOVED lines=26> */
[C---:B------:R-:W-:Y:S03]  /*12d460*/  HMMA.1688.F32.TF32 R8, R244.reuse, R76, R240 ;  /* 0x0000004cf408723c */ /* 0x040fe600000810f0 */
[----:B------:R-:W-:Y:S03]  /*12d470*/  LDS R240, [R252+UR12+0x87080] ;  /* 0x0870800cfcf07984 */ /* 0x000fe60008000800 */
[C---:B------:R-:W-:Y:S01]  /*12d480*/  HMMA.1688.F32.TF32 R12, R244.reuse, R84, R228 ;  /* 0x00000054f40c723c */ /* 0x040fe200000810e4 */
[----:B------:R-:W-:Y:S09]  /*12d490*/  LDS R242, [R252+UR12+0x87480] ;  /* 0x0874800cfcf27984 */ /* 0x000ff20008000800 */
        /* <DEDUP_REMOVED lines=19> */
[----:B------:R-:W-:Y:S05]  /*12d5d0*/  STL.64 [R1+0x438], R14 ;  /* 0x0004380e01007387 */ /* 0x000fea0000100a00 */
[----:B------:R-:W-:Y:S04]  /*12d5e0*/  STL.64 [R1+0x420], R8 ;  /* 0x0004200801007387 */ /* 0x000fe80000100a00 */
[----:B------:R-:W-:Y:S04]  /*12d5f0*/  STL.64 [R1+0x428], R10 ;  /* 0x0004280a01007387 */ /* 0x000fe80000100a00 */
        /* <DEDUP_REMOVED lines=59> */
[----:B------:R-:W3:Y:S01]  /*12d9b0*/  LDL.LU R133, [R1+0x1064] ;  /* 0x0010640001857983 */ /* 0x000ee20000300800 */
[----:B------:R-:W-:-:S03]  /*12d9c0*/  LOP3.LUT R123, R252, 0x20, RZ, 0x3c, !PT ;  /* 0x00000020fc7b7812 */ /* 0x000fc600078e3cff */
        /* <DEDUP_REMOVED lines=8> */
[----:B------:R-:W-:Y:S04]  /*12da50*/  LDS R241, [R123+UR12+0x87080] ;  /* 0x0870800c7bf17984 */ /* 0x000fe80008000800 */
[----:B------:R1:W3:Y:S04]  /*12da60*/  LDS R243, [R123+UR12+0x87480] ;  /* 0x0874800c7bf37984 */ /* 0x0002e80008000800 */
[----:B------:R-:W4:Y:S04]  /*12da70*/  LDL.LU R122, [R1+0xff8] ;  /* 0x000ff800017a7983 */ /* 0x000f280000300800 */
[----:B-1----:R-:W4:Y:S04]  /*12da80*/  LDL.LU R123, [R1+0xffc] ;  /* 0x000ffc00017b7983 */ /* 0x002f280000300800 */
        /* <DEDUP_REMOVED lines=69> */
[----:B--2---:R-:W-:Y:S01]  /*12dee0*/  HMMA.1688.F32.TF32 R72, R244, R132, R72 ;  /* 0x00000084f448723c */ /* 0x004fe20000081048 */
[----:B----4-:R-:W-:Y:S05]  /*12def0*/  STL.64 [R1+0x86d8], R134 ;  /* 0x0086d88601007387 */ /* 0x010fea0000100a00 */
        /* <DEDUP_REMOVED lines=61> */
[----:B------:R-:W-:-:S03]  /*12e2d0*/  MOV R54, R211 ;  /* 0x000000d300367202 */ /* 0x000fc60000000f00 */
[----:B------:R-:W2:Y:S01]  /*12e2e0*/  LDL.LU R52, [R1+0x1490] ;  /* 0x0014900001347983 */ /* 0x000ea20000300800 */
[----:B-1----:R-:W-:Y:S01]  /*12e2f0*/  HMMA.1688.F32.TF32 R4, R244, R208, R224 ;  /* 0x000000d0f404723c */ /* 0x002fe200000810e0 */
[----:B------:R-:W-:-:S15]  /*12e300*/  IMAD.MOV.U32 R55, RZ, RZ, R210 ;  /* 0x000000ffff377224 */ /* 0x000fde00078e00d2 */
[----:B------:R-:W-:-:S07]  /*12e310*/  NOP ;  /* 0x0000000000007918 */ /* 0x000fce0000000000 */
[----:B------:R1:W-:Y:S04]  /*12e320*/  STL.64 [R1+0x6a0], R4 ;  /* 0x0006a00401007387 */ /* 0x0003e80000100a00 */
[----:B------:R-:W-:Y:S04]  /*12e330*/  STL.64 [R1+0x6a8], R6 ;  /* 0x0006a80601007387 */ /* 0x000fe80000100a00 */
[----:B------:R-:W2:Y:S04]  /*12e340*/  LDL.LU R53, [R1+0x1494] ;  /* 0x0014940001357983 */ /* 0x000ea80000300800 */
[----:B------:R-:W4:Y:S04]  /*12e350*/  LDL.LU R211, [R1+0x8924] ;  /* 0x0089240001d37983 */ /* 0x000f280000300800 */
        /* <DEDUP_REMOVED lines=44> */
[----:B------:R-:W2:Y:S01]  /*12e620*/  LDL.LU R229, [R1+0x1364] ;  /* 0x0013640001e57983 */ /* 0x000ea20000300800 */
[----:B-1----:R-:W-:-:S03]  /*12e630*/  MOV R5, R222 ;  /* 0x000000de00057202 */ /* 0x002fc60000000f00 */
        /* <DEDUP_REMOVED lines=36> */
[----:B----4-:R-:W-:-:S02]  /*12e880*/  IMAD.MOV.U32 R62, RZ, RZ, R211 ;  /* 0x000000ffff3e7224 */ /* 0x010fc400078e00d3 */
[----:B---3--:R-:W-:Y:S02]  /*12e890*/  IMAD.MOV.U32 R61, RZ, RZ, R210 ;  /* 0x000000ffff3d7224 */ /* 0x008fe400078e00d2 */
[----:B------:R-:W3:Y:S04]  /*12e8a0*/  LDL.LU R210, [R1+0x891c] ;  /* 0x00891c0001d27983 */ /* 0x000ee80000300800 */
[----:B------:R-:W3:Y:S04]  /*12e8b0*/  LDL.LU R211, [R1+0x8918] ;  /* 0x0089180001d37983 */ /* 0x000ee80000300800 */
[----:B------:R-:W4:Y:S04]  /*12e8c0*/  LDL.LU R63, [R1+0x14bc] ;  /* 0x0014bc00013f7983 */ /* 0x000f280000300800 */
[----:B------:R-:W4:Y:S04]  /*12e8d0*/  LDL.LU R248, [R1+0x1480] ;  /* 0x0014800001f87983 */ /* 0x000f280000300800 */
[----:B------:R-:W4:Y:S04]  /*12e8e0*/  LDL.LU R249, [R1+0x1484] ;  /* 0x0014840001f97983 */ /* 0x000f280000300800 */
[----:B------:R-:W4:Y:S04]  /*12e8f0*/  LDL.LU R250, [R1+0x1488] ;  /* 0x0014880001fa7983 */ /* 0x000f280000300800 */
[----:B------:R-:W4:Y:S01]  /*12e900*/  LDL.LU R251, [R1+0x148c] ;  /* 0x00148c0001fb7983 */ /* 0x000f220000300800 */
[C---:B--2---:R-:W-:Y:S03]  /*12e910*/  HMMA.1688.F32.TF32 R216, R244.reuse, R212, R216 ;  /* 0x000000d4f4d8723c */ /* 0x044fe600000810d8 */
[----:B---3--:R-:W-:Y:S04]  /*12e920*/  STL.64 [R1+0x8648], R210 ;  /* 0x008648d201007387 */ /* 0x008fe80000100a00 */
[----:B------:R1:W-:Y:S02]  /*12e930*/  STL.64 [R1+0x8640], R208 ;  /* 0x008640d001007387 */ /* 0x0003e40000100a00 */
[----:B-1----:R-:W-:Y:S01]  /*12e940*/  MOV R208, R50 ;  /* 0x0000003200d07202 */ /* 0x002fe20000000f00 */
[----:B------:R-:W-:Y:S01]  /*12e950*/  IMAD.MOV.U32 R209, RZ, RZ, R2 ;  /* 0x000000ffffd17224 */ /* 0x000fe200078e0002 */
[----:B------:R-:W2:Y:S04]  /*12e960*/  LDL.LU R50, [R1+0x8914] ;  /* 0x0089140001327983 */ /* 0x000ea80000300800 */
[----:B------:R-:W3:Y:S08]  /*12e970*/  LDL.LU R2, [R1+0x8910] ;  /* 0x0089100001027983 */ /* 0x000ef00000300800 */
        /* <DEDUP_REMOVED lines=70> */
[----:B------:R-:W3:Y:S01]  /*12ede0*/  LDL.LU.64 R4, [R1+0x8820] ;  /* 0x0088200001047983 */ /* 0x000ee20000300a00 */
[----:B------:R-:W-:-:S07]  /*12edf0*/  IMAD.MOV.U32 R247, RZ, RZ, R2 ;  /* 0x000000fffff77224 */ /* 0x000fce00078e0002 */
[----:B--2---:R-:W-:-:S15]  /*12ee00*/  HMMA.1688.F32.TF32 R208, R240, R208, R244 ;  /* 0x000000d0f0d0723c */ /* 0x004fde00000810f4 */
[----:B------:R-:W-:-:S08]  /*12ee10*/  NOP ;  /* 0x0000000000007918 */ /* 0x000fd00000000000 */
[----:B------:R-:W-:Y:S01]  /*12ee20*/  STL.64 [R1+0x3c0], R208 ;  /* 0x0003c0d001007387 */ /* 0x000fe20000100a00 */
[C---:B----4-:R-:W-:Y:S03]  /*12ee30*/  HMMA.1688.F32.TF32 R64, R240.reuse, R24, R64 ;  /* 0x00000018f040723c */ /* 0x050fe60000081040 */
[----:B------:R-:W-:Y:S03]  /*12ee40*/  STL.64 [R1+0x3c8], R210 ;  /* 0x0003c8d201007387 */ /* 0x000fe60000100a00 */
[C---:B---3--:R-:W-:Y:S06]  /*12ee50*/  HMMA.1688.F32.TF32 R68, R240.reuse, R20, R68 ;  /* 0x00000014f044723c */ /* 0x048fec0000081044 */
[C---:B------:R-:W-:Y:S06]  /*12ee60*/  HMMA.1688.F32.TF32 R72, R240.reuse, R16, R72 ;  /* 0x00000010f048723c */ /* 0x040fec0000081048 */
[C---:B------:R-:W-:Y:S06]  /*12ee70*/  HMMA.1688.F32.TF32 R132, R240.reuse, R12, R132 ;  /* 0x0000000cf084723c */ /* 0x040fec0000081084 */
[C---:B------:R-:W-:Y:S06]  /*12ee80*/  HMMA.1688.F32.TF32 R136, R240.reuse, R8, R136 ;  /* 0x00000008f088723c */ /* 0x040fec0000081088 */
[----:B------:R-:W-:Y:S06]  /*12ee90*/  HMMA.1688.F32.TF32 R204, R240, R4, R204 ;  /* 0x00000004f0cc723c */ /* 0x000fec00000810cc */
[----:B------:R-:W-:-:S15]  /*12eea0*/  MOV R2, R75 ;  /* 0x0000004b00027202 */ /* 0x000fde0000000f00 */
[----:B------:R-:W-:-:S02]  /*12eeb0*/  NOP ;  /* 0x0000000000007918 */ /* 0x000fc40000000000 */
[----:B------:R-:W-:Y:S04]  /*12eec0*/  STL.64 [R1+0x350], R204 ;  /* 0x000350cc01007387 */ /* 0x000fe80000100a00 */
[----:B------:R-:W-:Y:S04]  /*12eed0*/  STL.64 [R1+0x358], R206 ;  /* 0x000358ce01007387 */ /* 0x000fe80000100a00 */
[----:B------:R-:W-:Y:S04]  /*12eee0*/  STL.64 [R1+0x340], R136 ;  /* 0x0003408801007387 */ /* 0x000fe80000100a00 */
[----:B------:R-:W-:Y:S04]  /*12eef0*/  STL.64 [R1+0x348], R138 ;  /* 0x0003488a01007387 */ /* 0x000fe80000100a00 */
[----:B------:R-:W-:Y:S04]  /*12ef00*/  STL.64 [R1+0x320], R132 ;  /* 0x0003208401007387 */ /* 0x000fe80000100a00 */
[----:B------:R-:W-:Y:S04]  /*12ef10*/  STL.64 [R1+0x328], R134 ;  /* 0x0003288601007387 */ /* 0x000fe80000100a00 */
[----:B------:R-:W-:Y:S04]  /*12ef20*/  STL [R1+0x81e0], R2 ;  /* 0x0081e00201007387 */ /* 0x000fe80000100800 */
[----:B------:R-:W-:Y:S04]  /*12ef30*/  STL.64 [R1+0x2f0], R64 ;  /* 0x0002f04001007387 */ /* 0x000fe80000100a00 */
[----:B------:R-:W-:Y:S04]  /*12ef40*/  STL.64 [R1+0x300], R68 ;  /* 0x0003004401007387 */ /* 0x000fe80000100a00 */
[----:B------:R-:W-:Y:S04]  /*12ef50*/  STL.64 [R1+0x308], R70 ;  /* 0x0003084601007387 */ /* 0x000fe80000100a00 */
[----:B------:R-:W-:Y:S04]  /*12ef60*/  STL [R1+0x2f8], R66 ;  /* 0x0002f84201007387 */ /* 0x000fe80000100800 */
[----:B------:R1:W-:Y:S02]  /*12ef70*/  STL.64 [R1+0x84f8], R26 ;  /* 0x0084f81a01007387 */ /* 0x0003e40000100a00 */
[C---:B-1----:R-:W-:Y:S06]  /*12ef80*/  HMMA.1688.F32.TF32 R24, R240.reuse, R28, R60 ;  /* 0x0000001cf018723c */ /* 0x042fec000008103c */
[C---:B------:R-:W-:Y:S06]  /*12ef90*/  HMMA.1688.F32.TF32 R56, R240.reuse, R32, R56 ;  /* 0x00000020f038723c */ /* 0x040fec0000081038 */
        /* <DEDUP_REMOVED lines=16> */
[----:B------:R-:W4:Y:S01]  /*12f0a0*/  LDL.LU R206, [R1+0x178] ;  /* 0x0001780001ce7983 */ /* 0x000f220000300800 */
[----:B------:R-:W-:-:S03]  /*12f0b0*/  IMAD.MOV.U32 R2, RZ, RZ, R67 ;  /* 0x000000ffff027224 */ /* 0x000fc600078e0043 */
        /* <DEDUP_REMOVED lines=14> */
[----:B-1----:R-:W4:Y:S01]  /*12f1a0*/  LDL.LU R24, [R1+0x1a0] ;  /* 0x0001a00001187983 */ /* 0x002f220000300800 */
[----:B------:R-:W-:-:S03]  /*12f1b0*/  MOV R137, R119 ;  /* 0x0000007700897202 */ /* 0x000fc60000000f00 */
[----:B------:R-:W4:Y:S01]  /*12f1c0*/  LDL.LU R25, [R1+0x1a4] ;  /* 0x0001a40001197983 */ /* 0x000f220000300800 */
[----:B------:R-:W-:-:S03]  /*12f1d0*/  IMAD.MOV.U32 R138, RZ, RZ, R118 ;  /* 0x000000ffff8a7224 */ /* 0x000fc600078e0076 */
[----:B---3--:R-:W4:Y:S01]  /*12f1e0*/  LDL.LU R26, [R1+0x1a8] ;  /* 0x0001a800011a7983 */ /* 0x008f220000300800 */
[----:B------:R-:W-:-:S03]  /*12f1f0*/  IMAD.MOV.U32 R139, RZ, RZ, R115 ;  /* 0x000000ffff8b7224 */ /* 0x000fc600078e0073 */
[----:B------:R-:W4:Y:S04]  /*12f200*/  LDL.LU R27, [R1+0x1ac] ;  /* 0x0001ac00011b7983 */ /* 0x000f280000300800 */
[----:B------:R-:W3:Y:S04]  /*12f210*/  LDL.LU R50, [R1+0x8818] ;  /* 0x0088180001327983 */ /* 0x000ee80000300800 */
[----:B------:R-:W4:Y:S04]  /*12f220*/  LDL.LU R119, [R1+0x8814] ;  /* 0x0088140001777983 */ /* 0x000f280000300800 */
[----:B------:R-:W3:Y:S04]  /*12f230*/  LDL.LU R118, [R1+0x8810] ;  /* 0x0088100001767983 */ /* 0x000ee80000300800 */
[----:B------:R-:W3:Y:S04]  /*12f240*/  LDL.LU R115, [R1+0x880c] ;  /* 0x00880c0001737983 */ /* 0x000ee80000300800 */
[----:B------:R-:W4:Y:S04]  /*12f250*/  LDL.LU R52, [R1+0x1460] ;  /* 0x0014600001347983 */ /* 0x000f280000300800 */
[----:B------:R-:W4:Y:S04]  /*12f260*/  LDL.LU R53, [R1+0x1464] ;  /* 0x0014640001357983 */ /* 0x000f280000300800 */
[----:B------:R-:W4:Y:S04]  /*12f270*/  LDL.LU R54, [R1+0x1468] ;  /* 0x0014680001367983 */ /* 0x000f280000300800 */
[----:B------:R-:W4:Y:S01]  /*12f280*/  LDL.LU R55, [R1+0x146c] ;  /* 0x00146c0001377983 */ /* 0x000f220000300800 */
        /* <DEDUP_REMOVED lines=10> */
[----:B------:R-:W4:Y:S04]  /*12f330*/  LDL.LU R47, [R1+0x8800] ;  /* 0x00880000012f7983 */ /* 0x000f280000300800 */
[----:B------:R-:W3:Y:S04]  /*12f340*/  LDL.LU R46, [R1+0x87fc] ;  /* 0x0087fc00012e7983 */ /* 0x000ee80000300800 */
[----:B------:R-:W3:Y:S04]  /*12f350*/  LDL.LU R60, [R1+0x1440] ;  /* 0x00144000013c7983 */ /* 0x000ee80000300800 */
[----:B------:R-:W3:Y:S04]  /*12f360*/  LDL.LU R61, [R1+0x1444] ;  /* 0x00144400013d7983 */ /* 0x000ee80000300800 */
[----:B------:R-:W3:Y:S04]  /*12f370*/  LDL.LU R62, [R1+0x1448] ;  /* 0x00144800013e7983 */ /* 0x000ee80000300800 */
[----:B------:R-:W3:Y:S01]  /*12f380*/  LDL.LU R63, [R1+0x144c] ;  /* 0x00144c00013f7983 */ /* 0x000ee20000300800 */
[----:B--2---:R-:W-:Y:S03]  /*12f390*/  HMMA.1688.F32.TF32 R68, R240, R44, R64 ;  /* 0x0000002cf044723c */ /* 0x004fe60000081040 */
[----:B------:R-:W2:-:S15]  /*12f3a0*/  LDL.LU R64, [R1+0x1430] ;  /* 0x0014300001407983 */ /* 0x000e9e0000300800 */
[----:B------:R-:W-:-:S05]  /*12f3b0*/  NOP ;  /* 0x0000000000007918 */ /* 0x000fca0000000000 */
[----:B------:R1:W-:Y:S04]  /*12f3c0*/  STL.64 [R1+0x2a0], R68 ;  /* 0x0002a04401007387 */ /* 0x0003e80000100a00 */
[----:B------:R1:W-:Y:S01]  /*12f3d0*/  STL.64 [R1+0x2a8], R70 ;  /* 0x0002a84601007387 */ /* 0x0003e20000100a00 */
[----:B----4-:R-:W-:Y:S02]  /*12f3e0*/  IMAD.MOV.U32 R66, RZ, RZ, R47 ;  /* 0x000000ffff427224 */ /* 0x010fe400078e002f */
[----:B---3--:R-:W-:Y:S02]  /*12f3f0*/  IMAD.MOV.U32 R65, RZ, RZ, R46 ;  /* 0x000000ffff417224 */ /* 0x008fe400078e002e */
[----:B------:R-:W3:Y:S04]  /*12f400*/  LDL.LU R46, [R1+0x87f8] ;  /* 0x0087f800012e7983 */ /* 0x000ee80000300800 */
[----:B------:R-:W3:Y:S01]  /*12f410*/  LDL.LU R47, [R1+0x87f4] ;  /* 0x0087f400012f7983 */ /* 0x000ee20000300800 */
[----:B------:R-:W-:Y:S03]  /*12f420*/  HMMA.1688.F32.TF32 R52, R240, R48, R52 ;  /* 0x00000030f034723c */ /* 0x000fe60000081034 */
[----:B------:R-:W2:Y:S04]  /*12f430*/  LDL.LU R67, [R1+0x143c] ;  /* 0x00143c0001437983 */ /* 0x000ea80000300800 */
[----:B-1----:R-:W4:Y:S04]  /*12f440*/  LDL.LU R68, [R1+0x1420] ;  /* 0x0014200001447983 */ /* 0x002f280000300800 */
[----:B------:R-:W4:Y:S04]  /*12f450*/  LDL.LU R69, [R1+0x1424] ;  /* 0x0014240001457983 */ /* 0x000f280000300800 */
[----:B------:R-:W4:Y:S04]  /*12f460*/  LDL.LU R70, [R1+0x1428] ;  /* 0x0014280001467983 */ /* 0x000f280000300800 */
[----:B------:R-:W4:Y:S01]  /*12f470*/  LDL.LU R71, [R1+0x142c] ;  /* 0x00142c0001477983 */ /* 0x000f220000300800 */
[----:B------:R-:W-:Y:S01]  /*12f480*/  MOV R8, R72 ;  /* 0x0000004800087202 */ /* 0x000fe20000000f00 */
[----:B------:R-:W-:-:S02]  /*12f490*/  IMAD.MOV.U32 R72, RZ, RZ, R51 ;  /* 0x000000ffff487224 */ /* 0x000fc400078e0033 */
[----:B------:R-:W-:Y:S02]  /*12f4a0*/  IMAD.MOV.U32 R9, RZ, RZ, R73 ;  /* 0x000000ffff097224 */ /* 0x000fe400078e0049 */
[----:B------:R-:W-:Y:S01]  /*12f4b0*/  IMAD.MOV.U32 R12, RZ, RZ, R74 ;  /* 0x000000ffff0c7224 */ /* 0x000fe200078e004a */
[----:B---3--:R1:W-:Y:S04]  /*12f4c0*/  STL.64 [R1+0x84c0], R46 ;  /* 0x0084c02e01007387 */ /* 0x0083e80000100a00 */
[----:B------:R-:W3:Y:S04]  /*12f4d0*/  LDL.LU R44, [R1+0x13b0] ;  /* 0x0013b000012c7983 */ /* 0x000ee80000300800 */
[----:B------:R-:W3:Y:S01]  /*12f4e0*/  LDL.LU R45, [R1+0x13b4] ;  /* 0x0013b400012d7983 */ /* 0x000ee20000300800 */
[----:B-1----:R-:W-:Y:S01]  /*12f4f0*/  MOV R46, R119 ;  /* 0x00000077002e7202 */ /* 0x002fe20000000f00 */
[----:B------:R-:W-:-:S02]  /*12f500*/  IMAD.MOV.U32 R47, RZ, RZ, R50 ;  /* 0x000000ffff2f7224 */ /* 0x000fc400078e0032 */
[----:B------:R-:W2:Y:S04]  /*12f510*/  LDL.LU R119, [R1+0x87f0] ;  /* 0x0087f00001777983 */ /* 0x000ea80000300800 */
[----:B------:R-:W4:Y:S04]  /*12f520*/  LDL.LU R50, [R1+0x87ec] ;  /* 0x0087ec0001327983 */ /* 0x000f280000300800 */
[----:B------:R-:W4:Y:S04]  /*12f530*/  LDL.LU R51, [R1+0x87e8] ;  /* 0x0087e80001337983 */ /* 0x000f280000300800 */
[----:B------:R-:W3:Y:S04]  /*12f540*/  LDL.LU R73, [R1+0x1414] ;  /* 0x0014140001497983 */ /* 0x000ee80000300800 */
[----:B------:R-:W3:Y:S04]  /*12f550*/  LDL.LU R74, [R1+0x1418] ;  /* 0x00141800014a7983 */ /* 0x000ee80000300800 */
[----:B------:R-:W3:Y:S04]  /*12f560*/  LDL.LU R75, [R1+0x141c] ;  /* 0x00141c00014b7983 */ /* 0x000ee80000300800 */
[----:B------:R-:W-:Y:S04]  /*12f570*/  STL.64 [R1+0x290], R52 ;  /* 0x0002903401007387 */ /* 0x000fe80000100a00 */
[----:B------:R1:W-:Y:S04]  /*12f580*/  STL.64 [R1+0x298], R54 ;  /* 0x0002983601007387 */ /* 0x0003e80000100a00 */
[----:B-1----:R-:W2:Y:S04]  /*12f590*/  LDL.LU.64 R54, [R1+0x87e0] ;  /* 0x0087e00001367983 */ /* 0x002ea80000300a00 */
[----:B------:R-:W3:Y:S01]  /*12f5a0*/  LDL.LU.64 R52, [R1+0x87d8] ;  /* 0x0087d80001347983 */ /* 0x000ee20000300a00 */
[----:B------:R-:W-:-:S03]  /*12f5b0*/  IMAD.MOV.U32 R49, RZ, RZ, R114 ;  /* 0x000000ffff317224 */ /* 0x000fc600078e0072 */
[----:B----4-:R1:W-:Y:S02]  /*12f5c0*/  STL.64 [R1+0x84c8], R50 ;  /* 0x0084c83201007387 */ /* 0x0103e40000100a00 */
[----:B-1----:R-:W-:Y:S01]  /*12f5d0*/  IMAD.MOV.U32 R50, RZ, RZ, R115 ;  /* 0x000000ffff327224 */ /* 0x002fe200078e0073 */
[----:B------:R-:W-:Y:S01]  /*12f5e0*/  MOV R51, R118 ;  /* 0x0000007600337202 */ /* 0x000fe20000000f00 */
[C---:B---3--:R-:W-:Y:S01]  /*12f5f0*/  HMMA.1688.F32.TF32 R56, R240.reuse, R52, R56 ;  /* 0x00000034f038723c */ /* 0x048fe20000081038 */
[----:B--2---:R-:W-:Y:S02]  /*12f600*/  MOV R48, R55 ;  /* 0x0000003700307202 */ /* 0x004fe40000000f00 */
[----:B------:R-:W2:Y:S04]  /*12f610*/  LDL.LU R55, [R1+0x87d4] ;  /* 0x0087d40001377983 */ /* 0x000ea80000300800 */
[----:B------:R-:W3:Y:S04]  /*12f620*/  LDL.LU R114, [R1+0x87d0] ;  /* 0x0087d00001727983 */ /* 0x000ee80000300800 */
[----:B------:R-:W4:Y:S04]  /*12f630*/  LDL.LU R115, [R1+0x87cc] ;  /* 0x0087cc0001737983 */ /* 0x000f280000300800 */
[----:B------:R-:W3:Y:S08]  /*12f640*/  LDL.LU R118, [R1+0x87c8] ;  /* 0x0087c80001767983 */ /* 0x000ef00000300800 */
[----:B------:R-:W-:Y:S04]  /*12f650*/  STL.64 [R1+0x280], R56 ;  /* 0x0002803801007387 */ /* 0x000fe80000100a00 */
[----:B------:R1:W-:Y:S04]  /*12f660*/  STL.64 [R1+0x288], R58 ;  /* 0x0002883a01007387 */ /* 0x0003e80000100a00 */
[----:B-1----:R-:W4:Y:S04]  /*12f670*/  LDL.LU.64 R58, [R1+0x87c0] ;  /* 0x0087c000013a7983 */ /* 0x002f280000300a00 */
[----:B------:R-:W3:Y:S04]  /*12f680*/  LDL.LU.64 R56, [R1+0x87b8] ;  /* 0x0087b80001387983 */ /* 0x000ee80000300a00 */
[----:B--2---:R1:W-:Y:S02]  /*12f690*/  STL.64 [R1+0x84d0], R54 ;  /* 0x0084d03601007387 */ /* 0x0043e40000100a00 */
[----:B-1----:R-:W-:Y:S01]  /*12f6a0*/  IMAD.MOV.U32 R55, RZ, RZ, R119 ;  /* 0x000000ffff377224 */ /* 0x002fe200078e0077 */
[----:B---3--:R-:W-:Y:S01]  /*12f6b0*/  HMMA.1688.F32.TF32 R60, R240, R56, R60 ;  /* 0x00000038f03c723c */ /* 0x008fe2000008103c */
[----:B----4-:R-:W-:-:S02]  /*12f6c0*/  IMAD.MOV.U32 R52, RZ, RZ, R59 ;  /* 0x000000ffff347224 */ /* 0x010fc400078e003b */
[----:B------:R-:W2:Y:S04]  /*12f6d0*/  LDL.LU R59, [R1+0x87b4] ;  /* 0x0087b400013b7983 */ /* 0x000ea80000300800 */
[----:B------:R-:W3:Y:S04]  /*12f6e0*/  LDL.LU R53, [R1+0x13d4] ;  /* 0x0013d40001357983 */ /* 0x000ee80000300800 */
[----:B------:R-:W3:Y:S04]  /*12f6f0*/  LDL.LU R54, [R1+0x13d8] ;  /* 0x0013d80001367983 */ /* 0x000ee80000300800 */
[----:B------:R-:W4:Y:S08]  /*12f700*/  LDL.LU R119, [R1+0x87b0] ;  /* 0x0087b00001777983 */ /* 0x000f300000300800 */
[----:B------:R-:W-:Y:S04]  /*12f710*/  STL.64 [R1+0x270], R60 ;  /* 0x0002703c01007387 */ /* 0x000fe80000100a00 */
[----:B------:R1:W-:Y:S04]  /*12f720*/  STL.64 [R1+0x278], R62 ;  /* 0x0002783e01007387 */ /* 0x0003e80000100a00 */
[----:B-1----:R-:W3:Y:S04]  /*12f730*/  LDL.LU.64 R62, [R1+0x87a8] ;  /* 0x0087a800013e7983 */ /* 0x002ee80000300a00 */
[----:B------:R-:W4:Y:S01]  /*12f740*/  LDL.LU.64 R60, [R1+0x87a0] ;  /* 0x0087a000013c7983 */ /* 0x000f220000300a00 */
[----:B------:R-:W-:-:S03]  /*12f750*/  IMAD.MOV.U32 R57, RZ, RZ, R118 ;  /* 0x000000ffff397224 */ /* 0x000fc600078e0076 */
[----:B--2---:R1:W-:Y:S02]  /*12f760*/  STL.64 [R1+0x84d8], R58 ;  /* 0x0084d83a01007387 */ /* 0x0043e40000100a00 */
[----:B-1----:R-:W-:Y:S01]  /*12f770*/  IMAD.MOV.U32 R58, RZ, RZ, R115 ;  /* 0x000000ffff3a7224 */ /* 0x002fe200078e0073 */
[----:B------:R-:W-:Y:S01]  /*12f780*/  MOV R59, R114 ;  /* 0x00000072003b7202 */ /* 0x000fe20000000f00 */
[C---:B----4-:R-:W-:Y:S01]  /*12f790*/  HMMA.1688.F32.TF32 R64, R240.reuse, R60, R64 ;  /* 0x0000003cf040723c */ /* 0x050fe20000081040 */
[----:B---3--:R-:W-:Y:S02]  /*12f7a0*/  MOV R56, R63 ;  /* 0x0000003f00387202 */ /* 0x008fe40000000f00 */
        /* <DEDUP_REMOVED lines=8> */
[----:B--2---:R1:W-:Y:S01]  /*12f830*/  STL.64 [R1+0x84f0], R62 ;  /* 0x0084f03e01007387 */ /* 0x0043e20000100a00 */
[----:B---3--:R-:W-:Y:S01]  /*12f840*/  HMMA.1688.F32.TF32 R68, R240, R64, R68 ;  /* 0x00000040f044723c */ /* 0x008fe20000081044 */
[----:B----4-:R-:W-:-:S02]  /*12f850*/  IMAD.MOV.U32 R60, RZ, RZ, R67 ;  /* 0x000000ffff3c7224 */ /* 0x010fc400078e0043 */
[----:B------:R-:W2:Y:S04]  /*12f860*/  LDL.LU R67, [R1+0x8778] ;  /* 0x0087780001437983 */ /* 0x000ea80000300800 */
[----:B------:R-:W3:Y:S04]  /*12f870*/  LDL.LU R61, [R1+0x13f4] ;  /* 0x0013f400013d7983 */ /* 0x000ee80000300800 */
[----:B-1----:R-:W3:Y:S04]  /*12f880*/  LDL.LU R62, [R1+0x13f8] ;  /* 0x0013f800013e7983 */ /* 0x002ee80000300800 */
[----:B------:R-:W3:Y:S08]  /*12f890*/  LDL.LU R63, [R1+0x13fc] ;  /* 0x0013fc00013f7983 */ /* 0x000ef00000300800 */
[----:B------:R-:W-:Y:S04]  /*12f8a0*/  STL.64 [R1+0x250], R68 ;  /* 0x0002504401007387 */ /* 0x000fe80000100a00 */
[----:B------:R1:W-:Y:S04]  /*12f8b0*/  STL.64 [R1+0x258], R70 ;  /* 0x0002584601007387 */ /* 0x0003e80000100a00 */
[----:B-1----:R-:W4:Y:S04]  /*12f8c0*/  LDL.LU.64 R70, [R1+0x8770] ;  /* 0x0087700001467983 */ /* 0x002f280000300a00 */
[----:B------:R-:W3:Y:S01]  /*12f8d0*/  LDL.LU.64 R68, [R1+0x8768] ;  /* 0x0087680001447983 */ /* 0x000ee20000300a00 */
[----:B------:R-:W-:Y:S01]  /*12f8e0*/  IMAD.MOV.U32 R64, RZ, RZ, R114 ;  /* 0x000000ffff407224 */ /* 0x000fe200078e0072 */
[----:B------:R-:W-:-:S02]  /*12f8f0*/  MOV R65, R115 ;  /* 0x0000007300417202 */ /* 0x000fc40000000f00 */
[----:B--2---:R1:W-:Y:S04]  /*12f900*/  STL.64 [R1+0x8500], R66 ;  /* 0x0085004201007387 */ /* 0x0043e80000100a00 */
[----:B------:R-:W2:Y:S04]  /*12f910*/  LDL.LU R114, [R1+0x8764] ;  /* 0x0087640001727983 */ /* 0x000ea80000300800 */
[----:B------:R-:W2:Y:S01]  /*12f920*/  LDL.LU R115, [R1+0x8760] ;  /* 0x0087600001737983 */ /* 0x000ea20000300800 */
[----:B-1----:R-:W-:-:S03]  /*12f930*/  IMAD.MOV.U32 R66, RZ, RZ, R118 ;  /* 0x000000ffff427224 */ /* 0x002fc600078e0076 */
[----:B------:R-:W2:Y:S01]  /*12f940*/  LDL.LU R118, [R1+0x875c] ;  /* 0x00875c0001767983 */ /* 0x000ea20000300800 */
[----:B------:R-:W-:-:S03]  /*12f950*/  IMAD.MOV.U32 R67, RZ, RZ, R119 ;  /* 0x000000ffff437224 */ /* 0x000fc600078e0077 */
[----:B------:R-:W2:Y:S01]  /*12f960*/  LDL.LU R119, [R1+0x8758] ;  /* 0x0087580001777983 */ /* 0x000ea20000300800 */
[----:B---3--:R-:W-:-:S15]  /*12f970*/  HMMA.1688.F32.TF32 R72, R240, R68, R72 ;  /* 0x00000044f048723c */ /* 0x008fde0000081048 */
[----:B------:R-:W-:-:S08]  /*12f980*/  NOP ;  /* 0x0000000000007918 */ /* 0x000fd00000000000 */
[----:B------:R-:W-:Y:S04]  /*12f990*/  STL.64 [R1+0x860], R72 ;  /* 0x0008604801007387 */ /* 0x000fe80000100a00 */
[----:B------:R1:W-:Y:S04]  /*12f9a0*/  STL.64 [R1+0x868], R74 ;  /* 0x0008684a01007387 */ /* 0x0003e80000100a00 */
[----:B-1----:R-:W3:Y:S04]  /*12f9b0*/  LDL.LU.64 R74, [R1+0x8750] ;  /* 0x00875000014a7983 */ /* 0x002ee80000300a00 */
[----:B------:R-:W2:Y:S04]  /*12f9c0*/  LDL.LU.64 R72, [R1+0x8748] ;  /* 0x0087480001487983 */ /* 0x000ea80000300a00 */
[----:B----4-:R-:W-:Y:S01]  /*12f9d0*/  STL.64 [R1+0x8508], R70 ;  /* 0x0085084601007387 */ /* 0x010fe20000100a00 */
[----:B--2---:R-:W-:-:S15]  /*12f9e0*/  HMMA.1688.F32.TF32 R64, R240, R72, R64 ;  /* 0x00000048f040723c */ /* 0x004fde0000081040 */
[----:B------:R-:W-:-:S08]  /*12f9f0*/  NOP ;  /* 0x0000000000007918 */ /* 0x000fd00000000000 */
[----:B------:R1:W-:Y:S01]  /*12fa00*/  STL.64 [R1+0x850], R64 ;  /* 0x0008504001007387 */ /* 0x0003e20000100a00 */
[----:B------:R-:W-:Y:S01]  /*12fa10*/  MOV R5, R66 ;  /* 0x0000004200057202 */ /* 0x000fe20000000f00 */
[----:B------:R-:W-:Y:S02]  /*12fa20*/  IMAD.MOV.U32 R4, RZ, RZ, R67 ;  /* 0x000000ffff047224 */ /* 0x000fe400078e0043 */
[C---:B-1----:R-:W-:Y:S06]  /*12fa30*/  HMMA.1688.F32.TF32 R64, R240.reuse, R76, R60 ;  /* 0x0000004cf040723c */ /* 0x042fec000008103c */
[C---:B------:R-:W-:Y:S06]  /*12fa40*/  HMMA.1688.F32.TF32 R60, R240.reuse, R80, R56 ;  /* 0x00000050f03c723c */ /* 0x040fec0000081038 */
        /* <DEDUP_REMOVED lines=31> */
[----:B------:R-:W-:Y:S01]  /*12fc40*/  STL.64 [R1+0x8420], R118 ;  /* 0x0084207601007387 */ /* 0x000fe20000100a00 */
[----:B------:R-:W-:Y:S01]  /*12fc50*/  IMAD.MOV.U32 R204, RZ, RZ, R191 ;  /* 0x000000ffffcc7224 */ /* 0x000fe200078e00bf */
[----:B------:R-:W-:-:S14]  /*12fc60*/  MOV R205, R190 ;  /* 0x000000be00cd7202 */ /* 0x000fdc0000000f00 */
[----:B------:R-:W-:Y:S04]  /*12fc70*/  STL.64 [R1+0x590], R44 ;  /* 0x0005902c01007387 */ /* 0x000fe80000100a00 */
[----:B------:R-:W-:Y:S04]  /*12fc80*/  STL.64 [R1+0x598], R46 ;  /* 0x0005982e01007387 */ /* 0x000fe80000100a00 */
[----:B------:R-:W2:Y:S04]  /*12fc90*/  LDL.LU R191, [R1+0x8744] ;  /* 0x0087440001bf7983 */ /* 0x000ea80000300800 */
[----:B------:R1:W-:Y:S04]  /*12fca0*/  STL.64 [R1+0x240], R24 ;  /* 0x0002401801007387 */ /* 0x0003e80000100a00 */
[----:B------:R2:W-:Y:S04]  /*12fcb0*/  STL.64 [R1+0x248], R26 ;  /* 0x0002481a01007387 */ /* 0x0005e80000100a00 */
[----:B------:R-:W4:Y:S04]  /*12fcc0*/  LDL.LU R190, [R1+0x8740] ;  /* 0x0087400001be7983 */ /* 0x000f280000300800 */
[----:B------:R-:W3:Y:S01]  /*12fcd0*/  LDL.LU R206, [R1+0x1638] ;  /* 0x0016380001ce7983 */ /* 0x000ee20000300800 */
[----:B-1----:R-:W-:-:S02]  /*12fce0*/  IMAD.MOV.U32 R24, RZ, RZ, R195 ;  /* 0x000000ffff187224 */ /* 0x002fc400078e00c3 */
[----:B------:R-:W-:Y:S01]  /*12fcf0*/  IMAD.MOV.U32 R25, RZ, RZ, R194 ;  /* 0x000000ffff197224 */ /* 0x000fe200078e00c2 */
[----:B------:R-:W3:Y:S04]  /*12fd00*/  LDL.LU R207, [R1+0x163c] ;  /* 0x00163c0001cf7983 */ /* 0x000ee80000300800 */
[----:B------:R-:W3:Y:S04]  /*12fd10*/  LDL.LU R195, [R1+0x873c] ;  /* 0x00873c0001c37983 */ /* 0x000ee80000300800 */
[----:B------:R-:W3:Y:S01]  /*12fd20*/  LDL.LU R194, [R1+0x8738] ;  /* 0x0087380001c27983 */ /* 0x000ee20000300800 */
[----:B--2---:R-:W-:-:S03]  /*12fd30*/  MOV R26, R191 ;  /* 0x000000bf001a7202 */ /* 0x004fc60000000f00 */
[----:B------:R-:W2:Y:S01]  /*12fd40*/  LDL.LU R191, [R1+0x8734] ;  /* 0x0087340001bf7983 */ /* 0x000ea20000300800 */
        /* <DEDUP_REMOVED lines=40> */
[----:B---3--:R-:W-:-:S03]  /*12ffd0*/  IMAD.MOV.U32 R50, RZ, RZ, R194 ;  /* 0x000000ffff327224 */ /* 0x008fc600078e00c2 */
[----:B------:R-:W3:Y:S01]  /*12ffe0*/  LDL.LU R134, [R1+0x1738] ;  /* 0x0017380001867983 */ /* 0x000ee20000300800 */
[----:B------:R-:W-:-:S03]  /*12fff0*/  IMAD.MOV.U32 R51, RZ, RZ, R195 ;  /* 0x000000ffff337224 */ /* 0x000fc600078e00c3 */
[----:B------:R-:W3:Y:S01]  /*130000*/  LDL.LU R135, [R1+0x173c] ;  /* 0x00173c0001877983 */ /* 0x000ee20000300800 */
        /* <DEDUP_REMOVED lines=8> */
[----:B--2---:R-:W-:Y:S01]  /*130090*/  MOV R49, R191 ;  /* 0x000000bf00317202 */ /* 0x004fe20000000f00 */
[----:B----4-:R-:W-:-:S02]  /*1300a0*/  IMAD.MOV.U32 R48, RZ, RZ, R190 ;  /* 0x000000ffff307224 */ /* 0x010fc400078e00be */
[----:B------:R-:W2:Y:S04]  /*1300b0*/  LDL.LU R190, [R1+0x872c] ;  /* 0x00872c0001be7983 */ /* 0x000ea80000300800 */
[----:B------:R-:W4:Y:S04]  /*1300c0*/  LDL.LU R191, [R1+0x8728] ;  /* 0x0087280001bf7983 */ /* 0x000f280000300800 */
        /* <DEDUP_REMOVED lines=15> */
[----:B---3--:R-:W-:Y:S01]  /*1301c0*/  HMMA.1688.F32.TF32 R132, R240, R128, R132 ;  /* 0x00000080f084723c */ /* 0x008fe20000081084 */
[----:B--2---:R-:W-:Y:S01]  /*1301d0*/  MOV R121, R194 ;  /* 0x000000c200797202 */ /* 0x004fe20000000f00 */
[----:B----4-:R-:W-:Y:S01]  /*1301e0*/  IMAD.MOV.U32 R120, RZ, RZ, R195 ;  /* 0x000000ffff787224 */ /* 0x010fe200078e00c3 */
[----:B------:R1:W-:Y:S04]  /*1301f0*/  STL.64 [R1+0x8418], R122 ;  /* 0x0084187a01007387 */ /* 0x0003e80000100a00 */
[----:B------:R-:W2:Y:S04]  /*130200*/  LDL.LU R195, [R1+0x86fc] ;  /* 0x0086fc0001c37983 */ /* 0x000ea80000300800 */
[----:B------:R-:W3:Y:S01]  /*130210*/  LDL.LU R194, [R1+0x86f8] ;  /* 0x0086f80001c27983 */ /* 0x000ee20000300800 */
[----:B-1----:R-:W-:-:S03]  /*130220*/  IMAD.MOV.U32 R122, RZ, RZ, R191 ;  /* 0x000000ffff7a7224 */ /* 0x002fc600078e00bf */
[----:B------:R-:W4:Y:S01]  /*130230*/  LDL.LU R191, [R1+0x86f4] ;  /* 0x0086f40001bf7983 */ /* 0x000f220000300800 */
[----:B------:R-:W-:-:S03]  /*130240*/  IMAD.MOV.U32 R123, RZ, RZ, R190 ;  /* 0x000000ffff7b7224 */ /* 0x000fc600078e00be */
[----:B------:R-:W2:Y:S01]  /*130250*/  LDL.LU R190, [R1+0x86f0] ;  /* 0x0086f00001be7983 */ /* 0x000ea20000300800 */
[----:B------:R-:W-:-:S03]  /*130260*/  MOV R124, R130 ;  /* 0x00000082007c7202 */ /* 0x000fc60000000f00 */
[----:B------:R1:W-:Y:S01]  /*130270*/  STL.64 [R1+0x8410], R126 ;  /* 0x0084107e01007387 */ /* 0x0003e20000100a00 */
[----:B------:R-:W-:-:S03]  /*130280*/  IMAD.MOV.U32 R125, RZ, RZ, R131 ;  /* 0x000000ffff7d7224 */ /* 0x000fc600078e0083 */
[----:B------:R-:W-:Y:S04]  /*130290*/  STL.64 [R1+0x230], R244 ;  /* 0x000230f401007387 */ /* 0x000fe80000100a00 */
[----:B------:R-:W-:Y:S04]  /*1302a0*/  STL.64 [R1+0x238], R246 ;  /* 0x000238f601007387 */ /* 0x000fe80000100a00 */
[----:B------:R-:W3:Y:S01]  /*1302b0*/  LDL.LU R130, [R1+0x86ec] ;  /* 0x0086ec0001827983 */ /* 0x000ee20000300800 */
[----:B-1----:R-:W-:Y:S01]  /*1302c0*/  IMAD.MOV.U32 R126, RZ, RZ, R186 ;  /* 0x000000ffff7e7224 */ /* 0x002fe200078e00ba */
[----:B------:R-:W-:-:S02]  /*1302d0*/  MOV R127, R187 ;  /* 0x000000bb007f7202 */ /* 0x000fc40000000f00 */
[----:B------:R-:W3:Y:S04]  /*1302e0*/  LDL.LU R131, [R1+0x86e8] ;  /* 0x0086e80001837983 */ /* 0x000ee80000300800 */
[----:B------:R-:W3:Y:S04]  /*1302f0*/  LDL.LU R186, [R1+0x86e4] ;  /* 0x0086e40001ba7983 */ /* 0x000ee80000300800 */
[----:B------:R-:W3:Y:S04]  /*130300*/  LDL.LU R187, [R1+0x86e0] ;  /* 0x0086e00001bb7983 */ /* 0x000ee80000300800 */
[----:B------:R-:W-:Y:S04]  /*130310*/  STL.64 [R1+0x220], R132 ;  /* 0x0002208401007387 */ /* 0x000fe80000100a00 */
[----:B------:R1:W-:Y:S01]  /*130320*/  STL.64 [R1+0x228], R134 ;  /* 0x0002288601007387 */ /* 0x0003e20000100a00 */
[----:B------:R-:W-:-:S03]  /*130330*/  LOP3.LUT R21, R252, 0x60, RZ, 0x3c, !PT ;  /* 0x00000060fc157812 */ /* 0x000fc600078e3cff */
[----:B------:R-:W-:Y:S04]  /*130340*/  LDS R244, [R3+UR12+0x87800] ;  /* 0x0878000c03f47984 */ /* 0x000fe80008000800 */
[----:B------:R-:W-:Y:S04]  /*130350*/  LDS R246, [R3+UR12+0x87c00] ;  /* 0x087c000c03f67984 */ /* 0x000fe80008000800 */
[----:B-1----:R-:W3:Y:S04]  /*130360*/  LDL.LU.64 R134, [R1+0x86d8] ;  /* 0x0086d80001867983 */ /* 0x002ee80000300a00 */
[----:B------:R-:W3:Y:S04]  /*130370*/  LDL.LU.64 R132, [R1+0x86d0] ;  /* 0x0086d00001847983 */ /* 0x000ee80000300a00 */
[----:B------:R-:W-:Y:S04]  /*130380*/  LDS R245, [R21+UR12+0x87800] ;  /* 0x0878000c15f57984 */ /* 0x000fe80008000800 */
[----:B------:R-:W1:Y:S01]  /*130390*/  LDS R247, [R21+UR12+0x87c00] ;  /* 0x087c000c15f77984 */ /* 0x000e620008000800 */
[----:B----4-:R-:W-:-:S02]  /*1303a0*/  IMAD.MOV.U32 R129, RZ, RZ, R191 ;  /* 0x000000ffff817224 */ /* 0x010fc400078e00bf */
[----:B--2---:R-:W-:Y:S01]  /*1303b0*/  IMAD.MOV.U32 R128, RZ, RZ, R190 ;  /* 0x000000ffff807224 */ /* 0x004fe200078e00be */
[----:B---3--:R2:W-:Y:S04]  /*1303c0*/  STL.64 [R1+0x8408], R130 ;  /* 0x0084088201007387 */ /* 0x0085e80000100a00 */
[----:B------:R-:W3:Y:S04]  /*1303d0*/  LDL.LU R190, [R1+0x86cc] ;  /* 0x0086cc0001be7983 */ /* 0x000ee80000300800 */
[----:B------:R-:W3:Y:S01]  /*1303e0*/  LDL.LU R191, [R1+0x86c8] ;  /* 0x0086c80001bf7983 */ /* 0x000ee20000300800 */
[----:B--2---:R-:W-:Y:S01]  /*1303f0*/  MOV R130, R194 ;  /* 0x000000c200827202 */ /* 0x004fe20000000f00 */
[----:B------:R-:W-:Y:S02]  /*130400*/  HMMA.1688.F32.TF32 R136, R240, R132, R136 ;  /* 0x00000084f088723c */ /* 0x000fe40000081088 */
[----:B------:R-:W2:Y:S01]  /*130410*/  LDL.LU R194, [R1+0x86c4] ;  /* 0x0086c40001c27983 */ /* 0x000ea20000300800 */
[----:B------:R-:W-:-:S03]  /*130420*/  IMAD.MOV.U32 R131, RZ, RZ, R195 ;  /* 0x000000ffff837224 */ /* 0x000fc600078e00c3 */
[----:B------:R-:W2:-:S15]  /*130430*/  LDL.LU R195, [R1+0x86c0] ;  /* 0x0086c00001c37983 */ /* 0x000e9e0000300800 */
[----:B------:R-:W-:-:S02]  /*130440*/  NOP ;  /* 0x0000000000007918 */ /* 0x000fc40000000000 */
[----:B------:R-:W-:Y:S04]  /*130450*/  STL.64 [R1+0x200], R136 ;  /* 0x0002008801007387 */ /* 0x000fe80000100a00 */
[----:B------:R4:W-:Y:S04]  /*130460*/  STL.64 [R1+0x208], R138 ;  /* 0x0002088a01007387 */ /* 0x0009e80000100a00 */
[----:B----4-:R-:W4:Y:S04]  /*130470*/  LDL.LU.64 R138, [R1+0x86b8] ;  /* 0x0086b800018a7983 */ /* 0x010f280000300a00 */
[----:B------:R-:W3:Y:S04]  /*130480*/  LDL.LU.64 R136, [R1+0x86b0] ;  /* 0x0086b00001887983 */ /* 0x000ee80000300a00 */
[----:B------:R3:W-:Y:S02]  /*130490*/  STL.64 [R1+0x83f0], R134 ;  /* 0x0083f08601007387 */ /* 0x0007e40000100a00 */
        /* <DEDUP_REMOVED lines=43> */
[C---:B---3--:R-:W-:Y:S03]  /*130750*/  HMMA.1688.F32.TF32 R44, R240.reuse, R192, R204 ;  /* 0x000000c0f02c723c */ /* 0x048fe600000810cc */
[----:B------:R3:W-:Y:S03]  /*130760*/  STL.64 [R1+0x888], R26 ;  /* 0x0008881a01007387 */ /* 0x0007e60000100a00 */
[----:B---3--:R-:W-:Y:S01]  /*130770*/  HMMA.1688.F32.TF32 R24, R240, R196, R248 ;  /* 0x000000c4f018723c */ /* 0x008fe200000810f8 */
[----:B--2---:R2:W-:Y:S06]  /*130780*/  STL.64 [R1+0x82f8], R194 ;  /* 0x0082f8c201007387 */ /* 0x0045ec0000100a00 */
[----:B------:R-:W-:-:S10]  /*130790*/  IMAD.MOV.U32 R248, RZ, RZ, R199 ;  /* 0x000000fffff87224 */ /* 0x000fd400078e00c7 */
[----:B------:R-:W-:Y:S01]  /*1307a0*/  STL.64 [R1+0x890], R44 ;  /* 0x0008902c01007387 */ /* 0x000fe20000100a00 */
[----:B------:R-:W-:-:S03]  /*1307b0*/  MOV R249, R198 ;  /* 0x000000c600f97202 */ /* 0x000fc60000000f00 */
[----:B------:R-:W-:Y:S01]  /*1307c0*/  STL.64 [R1+0x898], R46 ;  /* 0x0008982e01007387 */ /* 0x000fe20000100a00 */
[----:B------:R-:W-:-:S03]  /*1307d0*/  IMAD.MOV.U32 R250, RZ, RZ, R203 ;  /* 0x000000fffffa7224 */ /* 0x000fc600078e00cb */
[----:B------:R-:W3:Y:S01]  /*1307e0*/  LDL.LU R199, [R1+0x86a8] ;  /* 0x0086a80001c77983 */ /* 0x000ee20000300800 */
[----:B------:R-:W-:-:S03]  /*1307f0*/  IMAD.MOV.U32 R251, RZ, RZ, R6 ;  /* 0x000000fffffb7224 */ /* 0x000fc600078e0006 */
        /* <DEDUP_REMOVED lines=53> */
[----:B------:R-:W2:Y:S01]  /*130b50*/  LDL.LU R66, [R1+0x1358] ;  /* 0x0013580001427983 */ /* 0x000ea20000300800 */
[----:B---3--:R-:W-:Y:S01]  /*130b60*/  MOV R50, R199 ;  /* 0x000000c700327202 */ /* 0x008fe20000000f00 */
[----:B----4-:R-:W-:-:S02]  /*130b70*/  IMAD.MOV.U32 R49, RZ, RZ, R198 ;  /* 0x000000ffff317224 */ /* 0x010fc400078e00c6 */
[----:B------:R-:W-:Y:S01]  /*130b80*/  IMAD.MOV.U32 R48, RZ, RZ, R203 ;  /* 0x000000ffff307224 */ /* 0x000fe200078e00cb */
[----:B------:R-:W-:Y:S02]  /*130b90*/  MOV R67, R6 ;  /* 0x0000000600437202 */ /* 0x000fe40000000f00 */
[----:B------:R-:W3:Y:S04]  /*130ba0*/  LDL.LU R6, [R1+0x8698] ;  /* 0x0086980001067983 */ /* 0x000ee80000300800 */
[----:B------:R-:W4:Y:S04]  /*130bb0*/  LDL.64 R62, [R1+0x398] ;  /* 0x00039800013e7983 */ /* 0x000f280000100a00 */
[----:B------:R-:W4:Y:S04]  /*130bc0*/  LDL.64 R54, [R1+0x388] ;  /* 0x0003880001367983 */ /* 0x000f280000100a00 */
[----:B------:R-:W3:Y:S04]  /*130bd0*/  LDL.LU R203, [R1+0x8694] ;  /* 0x0086940001cb7983 */ /* 0x000ee80000300800 */
[----:B------:R-:W4:Y:S04]  /*130be0*/  LDL.LU R198, [R1+0x8690] ;  /* 0x0086900001c67983 */ /* 0x000f280000300800 */
[----:B------:R-:W4:Y:S01]  /*130bf0*/  LDL.LU R199, [R1+0x868c] ;  /* 0x00868c0001c77983 */ /* 0x000f220000300800 */
[----:B------:R-:W-:Y:S01]  /*130c00*/  IMAD.MOV.U32 R51, RZ, RZ, R0 ;  /* 0x000000ffff337224 */ /* 0x000fe200078e0000 */
[----:B-1----:R-:W-:Y:S01]  /*130c10*/  MOV R25, R10 ;  /* 0x0000000a00197202 */ /* 0x002fe20000000f00 */
[----:B------:R-:W-:Y:S01]  /*130c20*/  IMAD.MOV.U32 R24, RZ, RZ, R11 ;  /* 0x000000ffff187224 */ /* 0x000fe200078e000b */
[----:B------:R-:W4:Y:S01]  /*130c30*/  LDL.LU R0, [R1+0x8688] ;  /* 0x0086880001007983 */ /* 0x000f220000300800 */
[----:B------:R-:W-:-:S03]  /*130c40*/  IMAD.MOV.U32 R26, RZ, RZ, R7 ;  /* 0x000000ffff1a7224 */ /* 0x000fc600078e0007 */
[----:B------:R-:W4:Y:S01]  /*130c50*/  LDL.64 R46, [R1+0x378] ;  /* 0x00037800012e7983 */ /* 0x000f220000100a00 */
[----:B------:R-:W-:-:S03]  /*130c60*/  IMAD.MOV.U32 R27, RZ, RZ, R202 ;  /* 0x000000ffff1b7224 */ /* 0x000fc600078e00ca */
[----:B------:R-:W4:Y:S04]  /*130c70*/  LDL.LU R11, [R1+0x8684] ;  /* 0x00868400010b7983 */ /* 0x000f280000300800 */
[----:B------:R-:W4:Y:S04]  /*130c80*/  LDL.LU R10, [R1+0x8680] ;  /* 0x00868000010a7983 */ /* 0x000f280000300800 */
[----:B------:R-:W4:Y:S04]  /*130c90*/  LDL.LU R7, [R1+0x867c] ;  /* 0x00867c0001077983 */ /* 0x000f280000300800 */
[----:B------:R-:W4:Y:S01]  /*130ca0*/  LDL.LU R202, [R1+0x8678] ;  /* 0x0086780001ca7983 */ /* 0x000f220000300800 */
[----:B--2---:R-:W-:Y:S01]  /*130cb0*/  HMMA.1688.F32.TF32 R204, R240, R200, R204 ;  /* 0x000000c8f0cc723c */ /* 0x004fe200000810cc */
[----:B---3--:R-:W-:-:S02]  /*130cc0*/  MOV R196, R203 ;  /* 0x000000cb00c47202 */ /* 0x008fc40000000f00 */
[----:B----4-:R1:W-:Y:S04]  /*130cd0*/  STL.64 [R1+0x82e0], R198 ;  /* 0x0082e0c601007387 */ /* 0x0103e80000100a00 */
[----:B------:R-:W2:Y:S04]  /*130ce0*/  LDL.LU R203, [R1+0x8674] ;  /* 0x0086740001cb7983 */ /* 0x000ea80000300800 */
[----:B------:R-:W3:Y:S04]  /*130cf0*/  LDL.LU R197, [R1+0x15e4] ;  /* 0x0015e40001c57983 */ /* 0x000ee80000300800 */
[----:B-1----:R-:W3:Y:S01]  /*130d00*/  LDL.LU R198, [R1+0x15e8] ;  /* 0x0015e80001c67983 */ /* 0x002ee20000300800 */
[----:B------:R-:W-:-:S03]  /*130d10*/  IMAD.MOV.U32 R199, RZ, RZ, R6 ;  /* 0x000000ffffc77224 */ /* 0x000fc600078e0006 */
[----:B------:R-:W4:Y:S04]  /*130d20*/  LDL.LU R6, [R1+0x8670] ;  /* 0x0086700001067983 */ /* 0x000f280000300800 */
        /* <DEDUP_REMOVED lines=11> */
[----:B---3--:R-:W-:-:S15]  /*130de0*/  HMMA.1688.F32.TF32 R208, R240, R204, R208 ;  /* 0x000000ccf0d0723c */ /* 0x008fde00000810d0 */
[----:B------:R-:W-:-:S08]  /*130df0*/  NOP ;  /* 0x0000000000007918 */ /* 0x000fd00000000000 */
[----:B------:R-:W-:Y:S04]  /*130e00*/  STL.64 [R1+0x8f0], R208 ;  /* 0x0008f0d001007387 */ /* 0x000fe80000100a00 */
[----:B------:R1:W-:Y:S04]  /*130e10*/  STL.64 [R1+0x8f8], R210 ;  /* 0x0008f8d201007387 */ /* 0x0003e80000100a00 */
[----:B-1----:R-:W3:Y:S04]  /*130e20*/  LDL.LU.64 R210, [R1+0x8648] ;  /* 0x0086480001d27983 */ /* 0x002ee80000300a00 */
[----:B------:R-:W3:Y:S01]  /*130e30*/  LDL.LU.64 R208, [R1+0x8640] ;  /* 0x0086400001d07983 */ /* 0x000ee20000300a00 */
[----:B------:R-:W-:Y:S01]  /*130e40*/  IMAD.MOV.U32 R203, RZ, RZ, R0 ;  /* 0x000000ffffcb7224 */ /* 0x000fe200078e0000 */
[C---:B------:R-:W-:Y:S06]  /*130e50*/  HMMA.1688.F32.TF32 R196, R240.reuse, R212, R196 ;  /* 0x000000d4f0c4723c */ /* 0x040fec00000810c4 */
[C---:B------:R-:W-:Y:S06]  /*130e60*/  HMMA.1688.F32.TF32 R192, R240.reuse, R216, R192 ;  /* 0x000000d8f0c0723c */ /* 0x040fec00000810c0 */
[C---:B------:R-:W-:Y:S06]  /*130e70*/  HMMA.1688.F32.TF32 R188, R240.reuse, R220, R188 ;  /* 0x000000dcf0bc723c */ /* 0x040fec00000810bc */
[C---:B------:R-:W-:Y:S06]  /*130e80*/  HMMA.1688.F32.TF32 R184, R240.reuse, R224, R184 ;  /* 0x000000e0f0b8723c */ /* 0x040fec00000810b8 */
[C---:B------:R-:W-:Y:S06]  /*130e90*/  HMMA.1688.F32.TF32 R132, R240.reuse, R228, R132 ;  /* 0x000000e4f084723c */ /* 0x040fec0000081084 */
[C---:B------:R-:W-:Y:S06]  /*130ea0*/  HMMA.1688.F32.TF32 R124, R240.reuse, R236, R124 ;  /* 0x000000ecf07c723c */ /* 0x040fec000008107c */
[----:B------:R-:W-:Y:S01]  /*130eb0*/  HMMA.1688.F32.TF32 R128, R240, R232, R128 ;  /* 0x000000e8f080723c */ /* 0x000fe20000081080 */
[----:B----4-:R-:W-:Y:S05]  /*130ec0*/  STL.64 [R1+0x82d0], R206 ;  /* 0x0082d0ce01007387 */ /* 0x010fea0000100a00 */
[C---:B------:R-:W-:Y:S06]  /*130ed0*/  HMMA.1688.F32.TF32 R120, R244.reuse, R118, R120 ;  /* 0x00000076f478723c */ /* 0x040fec0000081078 */
[----:B------:R-:W-:Y:S01]  /*130ee0*/  HMMA.1688.F32.TF32 R112, R244, R70, R112 ;  /* 0x00000046f470723c */ /* 0x000fe20000081070 */
[----:B------:R-:W-:-:S05]  /*130ef0*/  MOV R40, R46 ;  /* 0x0000002e00287202 */ /* 0x000fca0000000f00 */
[----:B------:R-:W-:Y:S01]  /*130f00*/  HMMA.1688.F32.TF32 R64, R244, R62, R64 ;  /* 0x0000003ef440723c */ /* 0x000fe20000081040 */
[----:B------:R-:W-:-:S05]  /*130f10*/  IMAD.MOV.U32 R37, RZ, RZ, R47 ;  /* 0x000000ffff257224 */ /* 0x000fca00078e002f */
[C---:B------:R-:W-:Y:S06]  /*130f20*/  HMMA.1688.F32.TF32 R56, R244.reuse, R54, R56 ;  /* 0x00000036f438723c */ /* 0x040fec0000081038 */
[C---:B------:R-:W-:Y:S06]  /*130f30*/  HMMA.1688.F32.TF32 R48, R244.reuse, R46, R48 ;  /* 0x0000002ef430723c */ /* 0x040fec0000081030 */
[C---:B--2---:R-:W-:Y:S06]  /*130f40*/  HMMA.1688.F32.TF32 R44, R244.reuse, R6, R24 ;  /* 0x00000006f42c723c */ /* 0x044fec0000081018 */
[----:B------:R-:W-:Y:S06]  /*130f50*/  HMMA.1688.F32.TF32 R24, R244, R10, R248 ;  /* 0x0000000af418723c */ /* 0x000fec00000810f8 */
[----:B---3--:R-:W-:Y:S01]  /*130f60*/  HMMA.1688.F32.TF32 R200, R240, R208, R200 ;  /* 0x000000d0f0c8723c */ /* 0x008fe200000810c8 */
[----:B------:R-:W-:-:S15]  /*130f70*/  STL.64 [R1+0x82c8], R210 ;  /* 0x0082c8d201007387 */ /* 0x000fde0000100a00 */
[----:B------:R-:W-:-:S07]  /*130f80*/  NOP ;  /* 0x0000000000007918 */ /* 0x000fce0000000000 */
        /* <DEDUP_REMOVED lines=18> */
[----:B------:R1:W-:Y:S04]  /*1310b0*/  STL.64 [R1+0x1320], R112 ;  /* 0x0013207001007387 */ /* 0x0003e80000100a00 */
[----:B------:R2:W-:Y:S04]  /*1310c0*/  STL.64 [R1+0x1328], R114 ;  /* 0x0013287201007387 */ /* 0x0005e80000100a00 */
[----:B------:R-:W-:Y:S04]  /*1310d0*/  STL.64 [R1+0x1300], R64 ;  /* 0x0013004001007387 */ /* 0x000fe80000100a00 */
[----:B------:R-:W-:Y:S04]  /*1310e0*/  STL.64 [R1+0x1308], R66 ;  /* 0x0013084201007387 */ /* 0x000fe80000100a00 */
[----:B------:R-:W-:Y:S04]  /*1310f0*/  STL.64 [R1+0x12e0], R56 ;  /* 0x0012e03801007387 */ /* 0x000fe80000100a00 */
[----:B------:R-:W-:Y:S01]  /*131100*/  STL.64 [R1+0x12e8], R58 ;  /* 0x0012e83a01007387 */ /* 0x000fe20000100a00 */
[----:B-1----:R-:W-:-:S03]  /*131110*/  IMAD.MOV.U32 R112, RZ, RZ, R75 ;  /* 0x000000ffff707224 */ /* 0x002fc600078e004b */
[----:B------:R-:W-:Y:S04]  /*131120*/  STL.64 [R1+0x12c0], R48 ;  /* 0x0012c03001007387 */ /* 0x000fe80000100a00 */
[----:B------:R1:W-:Y:S04]  /*131130*/  STL.64 [R1+0x12c8], R50 ;  /* 0x0012c83201007387 */ /* 0x0003e80000100a00 */
[----:B------:R-:W-:Y:S01]  /*131140*/  STL.64 [R1+0x12a0], R44 ;  /* 0x0012a02c01007387 */ /* 0x000fe20000100a00 */
[----:B------:R-:W-:-:S03]  /*131150*/  MOV R113, R74 ;  /* 0x0000004a00717202 */ /* 0x000fc60000000f00 */
[----:B------:R-:W-:Y:S01]  /*131160*/  STL.64 [R1+0x12a8], R46 ;  /* 0x0012a82e01007387 */ /* 0x000fe20000100a00 */
[----:B--2---:R-:W-:-:S03]  /*131170*/  IMAD.MOV.U32 R114, RZ, RZ, R43 ;  /* 0x000000ffff727224 */ /* 0x004fc600078e002b */
[----:B------:R-:W2:Y:S01]  /*131180*/  LDL.LU R75, [R1+0x863c] ;  /* 0x00863c00014b7983 */ /* 0x000ea20000300800 */
[----:B------:R-:W-:-:S03]  /*131190*/  IMAD.MOV.U32 R115, RZ, RZ, R42 ;  /* 0x000000ffff737224 */ /* 0x000fc600078e002a */
[----:B------:R3:W-:Y:S01]  /*1311a0*/  STL.64 [R1+0x1280], R24 ;  /* 0x0012801801007387 */ /* 0x0007e20000100a00 */
[----:B------:R-:W-:-:S03]  /*1311b0*/  MOV R120, R39 ;  /* 0x0000002700787202 */ /* 0x000fc60000000f00 */
[----:B------:R4:W-:Y:S01]  /*1311c0*/  STL.64 [R1+0x1288], R26 ;  /* 0x0012881a01007387 */ /* 0x0009e20000100a00 */
[----:B------:R-:W-:-:S03]  /*1311d0*/  IMAD.MOV.U32 R121, RZ, RZ, R38 ;  /* 0x000000ffff797224 */ /* 0x000fc600078e0026 */
[----:B------:R-:W2:Y:S01]  /*1311e0*/  LDL.LU R74, [R1+0x8638] ;  /* 0x00863800014a7983 */ /* 0x000ea20000300800 */
[----:B------:R-:W-:-:S03]  /*1311f0*/  IMAD.MOV.U32 R122, RZ, RZ, R35 ;  /* 0x000000ffff7a7224 */ /* 0x000fc600078e0023 */
[----:B------:R-:W2:Y:S01]  /*131200*/  LDL.LU R43, [R1+0x8634] ;  /* 0x00863400012b7983 */ /* 0x000ea20000300800 */
[----:B------:R-:W-:-:S03]  /*131210*/  MOV R123, R34 ;  /* 0x00000022007b7202 */ /* 0x000fc60000000f00 */
[----:B------:R-:W2:Y:S01]  /*131220*/  LDL.LU R42, [R1+0x8630] ;  /* 0x00863000012a7983 */ /* 0x000ea20000300800 */
[----:B------:R-:W-:-:S03]  /*131230*/  IMAD.MOV.U32 R128, RZ, RZ, R22 ;  /* 0x000000ffff807224 */ /* 0x000fc600078e0016 */
[----:B------:R-:W3:Y:S01]  /*131240*/  LDL.LU R39, [R1+0x862c] ;  /* 0x00862c0001277983 */ /* 0x000ee20000300800 */
[----:B------:R-:W-:-:S03]  /*131250*/  IMAD.MOV.U32 R129, RZ, RZ, R23 ;  /* 0x000000ffff817224 */ /* 0x000fc600078e0017 */
[----:B------:R-:W4:Y:S01]  /*131260*/  LDL.LU R38, [R1+0x8628] ;  /* 0x0086280001267983 */ /* 0x000f220000300800 */
[----:B------:R-:W-:-:S03]  /*131270*/  MOV R130, R31 ;  /* 0x0000001f00827202 */ /* 0x000fc60000000f00 */
[----:B------:R-:W2:Y:S01]  /*131280*/  LDL.LU R35, [R1+0x8624] ;  /* 0x0086240001237983 */ /* 0x000ea20000300800 */
[----:B------:R-:W-:-:S03]  /*131290*/  IMAD.MOV.U32 R131, RZ, RZ, R30 ;  /* 0x000000ffff837224 */ /* 0x000fc600078e001e */
        /* <DEDUP_REMOVED lines=8> */
[----:B------:R-:W2:Y:S01]  /*131320*/  LDL.LU R102, [R1+0x860c] ;  /* 0x00860c0001667983 */ /* 0x000ea20000300800 */
[----:B------:R-:W-:Y:S01]  /*131330*/  IMAD.MOV.U32 R135, RZ, RZ, R107 ;  /* 0x000000ffff877224 */ /* 0x000fe200078e006b */
[----:B------:R-:W-:-:S02]  /*131340*/  MOV R184, R14 ;  /* 0x0000000e00b87202 */ /* 0x000fc40000000f00 */
        /* <DEDUP_REMOVED lines=9> */
[----:B------:R-:W2:Y:S01]  /*1313e0*/  LDL.LU R19, [R1+0x85f0] ;  /* 0x0085f00001137983 */ /* 0x000ea20000300800 */
[----:B---3--:R-:W-:Y:S01]  /*1313f0*/  IMAD.MOV.U32 R195, RZ, RZ, R39 ;  /* 0x000000ffffc37224 */ /* 0x008fe200078e0027 */
[----:B----4-:R-:W-:Y:S01]  /*131400*/  MOV R194, R38 ;  /* 0x0000002600c27202 */ /* 0x010fe20000000f00 */
[----:B--2---:R-:W-:-:S02]  /*131410*/  IMAD.MOV.U32 R193, RZ, RZ, R35 ;  /* 0x000000ffffc17224 */ /* 0x004fc400078e0023 */
[----:B------:R-:W-:Y:S02]  /*131420*/  IMAD.MOV.U32 R192, RZ, RZ, R34 ;  /* 0x000000ffffc07224 */ /* 0x000fe400078e0022 */
[----:B------:R-:W2:Y:S04]  /*131430*/  LDL.LU R34, [R1+0x85ec] ;  /* 0x0085ec0001227983 */ /* 0x000ea80000300800 */
[----:B------:R-:W3:Y:S04]  /*131440*/  LDL.LU R35, [R1+0x85e8] ;  /* 0x0085e80001237983 */ /* 0x000ee80000300800 */
        /* <DEDUP_REMOVED lines=9> */
[----:B------:R-:W4:Y:S01]  /*1314e0*/  LDL.LU R22, [R1+0x85d0] ;  /* 0x0085d00001167983 */ /* 0x000f220000300800 */
[----:B------:R-:W-:Y:S01]  /*1314f0*/  IMAD.MOV.U32 R201, RZ, RZ, R106 ;  /* 0x000000ffffc97224 */ /* 0x000fe200078e006a */
[----:B------:R-:W-:Y:S01]  /*131500*/  MOV R200, R107 ;  /* 0x0000006b00c87202 */ /* 0x000fe20000000f00 */
[----:B------:R-:W-:Y:S01]  /*131510*/  IMAD.MOV.U32 R202, RZ, RZ, R103 ;  /* 0x000000ffffca7224 */ /* 0x000fe200078e0067 */
[----:B------:R-:W4:Y:S01]  /*131520*/  LDL.LU R107, [R1+0x85cc] ;  /* 0x0085cc00016b7983 */ /* 0x000f220000300800 */
[----:B------:R-:W-:-:S03]  /*131530*/  MOV R203, R102 ;  /* 0x0000006600cb7202 */ /* 0x000fc60000000f00 */
[----:B------:R-:W4:Y:S04]  /*131540*/  LDL.LU R106, [R1+0x85c8] ;  /* 0x0085c800016a7983 */ /* 0x000f280000300800 */
[----:B------:R-:W4:Y:S04]  /*131550*/  LDL.LU R103, [R1+0x85c4] ;  /* 0x0085c40001677983 */ /* 0x000f280000300800 */
[----:B------:R-:W4:Y:S01]  /*131560*/  LDL.LU R102, [R1+0x85c0] ;  /* 0x0085c00001667983 */ /* 0x000f220000300800 */
[----:B--2---:R-:W-:Y:S01]  /*131570*/  IMAD.MOV.U32 R211, RZ, RZ, R34 ;  /* 0x000000ffffd37224 */ /* 0x004fe200078e0022 */
[----:B---3--:R-:W-:Y:S01]  /*131580*/  MOV R210, R35 ;  /* 0x0000002300d27202 */ /* 0x008fe20000000f00 */
[----:B----4-:R-:W-:-:S02]  /*131590*/  IMAD.MOV.U32 R209, RZ, RZ, R38 ;  /* 0x000000ffffd17224 */ /* 0x010fc400078e0026 */
[----:B------:R-:W-:Y:S02]  /*1315a0*/  IMAD.MOV.U32 R208, RZ, RZ, R39 ;  /* 0x000000ffffd07224 */ /* 0x000fe400078e0027 */
[----:B------:R-:W2:Y:S04]  /*1315b0*/  LDL.LU R39, [R1+0x85bc] ;  /* 0x0085bc0001277983 */ /* 0x000ea80000300800 */
[----:B------:R-:W3:Y:S04]  /*1315c0*/  LDL.LU R38, [R1+0x85b8] ;  /* 0x0085b80001267983 */ /* 0x000ee80000300800 */
[----:B------:R-:W4:Y:S01]  /*1315d0*/  LDL.LU R35, [R1+0x85b4] ;  /* 0x0085b40001237983 */ /* 0x000f220000300800 */
[----:B------:R-:W-:Y:S01]  /*1315e0*/  IMAD.MOV.U32 R242, RZ, RZ, R31 ;  /* 0x000000fffff27224 */ /* 0x000fe200078e001f */
[----:B------:R-:W-:-:S02]  /*1315f0*/  MOV R241, R23 ;  /* 0x0000001700f17202 */ /* 0x000fc40000000f00 */
[----:B------:R-:W2:Y:S01]  /*131600*/  LDL.LU R34, [R1+0x85b0] ;  /* 0x0085b00001227983 */ /* 0x000ea20000300800 */
[----:B------:R-:W-:-:S03]  /*131610*/  IMAD.MOV.U32 R240, RZ, RZ, R22 ;  /* 0x000000fffff07224 */ /* 0x000fc600078e0016 */
[----:B------:R-:W1:Y:S01]  /*131620*/  LDL.LU R22, [R1+0x85ac] ;  /* 0x0085ac0001167983 */ /* 0x000e620000300800 */
[----:B------:R-:W-:-:S03]  /*131630*/  IMAD.MOV.U32 R243, RZ, RZ, R30 ;  /* 0x000000fffff37224 */ /* 0x000fc600078e001e */
[----:B------:R-:W3:Y:S04]  /*131640*/  LDL.LU R23, [R1+0x85a8] ;  /* 0x0085a80001177983 */ /* 0x000ee80000300800 */
[----:B------:R-:W4:Y:S04]  /*131650*/  LDL.LU R31, [R1+0x85a4] ;  /* 0x0085a400011f7983 */ /* 0x000f280000300800 */
[----:B------:R-:W2:Y:S01]  /*131660*/  LDL.LU R30, [R1+0x85a0] ;  /* 0x0085a000011e7983 */ /* 0x000ea20000300800 */
[----:B------:R-:W-:Y:S01]  /*131670*/  MOV R204, R19 ;  /* 0x0000001300cc7202 */ /* 0x000fe20000000f00 */
[----:B------:R-:W-:-:S02]  /*131680*/  IMAD.MOV.U32 R205, RZ, RZ, R18 ;  /* 0x000000ffffcd7224 */ /* 0x000fc400078e0012 */
[----:B------:R-:W2:Y:S01]  /*131690*/  LDL.LU R19, [R1+0x859c] ;  /* 0x00859c0001137983 */ /* 0x000ea20000300800 */
[----:B------:R-:W-:Y:S01]  /*1316a0*/  IMAD.MOV.U32 R206, RZ, RZ, R15 ;  /* 0x000000ffffce7224 */ /* 0x000fe200078e000f */
[----:B------:R-:W-:Y:S02]  /*1316b0*/  MOV R207, R14 ;  /* 0x0000000e00cf7202 */ /* 0x000fe40000000f00 */
[----:B------:R-:W2:Y:S04]  /*1316c0*/  LDL.LU R18, [R1+0x8598] ;  /* 0x0085980001127983 */ /* 0x000ea80000300800 */
[----:B------:R-:W2:Y:S04]  /*1316d0*/  LDL.LU R15, [R1+0x8594] ;  /* 0x00859400010f7983 */ /* 0x000ea80000300800 */
[----:B------:R-:W2:Y:S01]  /*1316e0*/  LDL.LU R14, [R1+0x8590] ;  /* 0x00859000010e7983 */ /* 0x000ea20000300800 */
[----:B-1----:R-:W-:Y:S01]  /*1316f0*/  IMAD.MOV.U32 R51, RZ, RZ, R22 ;  /* 0x000000ffff337224 */ /* 0x002fe200078e0016 */
[----:B---3--:R-:W-:Y:S01]  /*131700*/  MOV R50, R23 ;  /* 0x0000001700327202 */ /* 0x008fe20000000f00 */
[----:B----4-:R-:W-:-:S02]  /*131710*/  IMAD.MOV.U32 R48, RZ, RZ, R31 ;  /* 0x000000ffff307224 */ /* 0x010fc400078e001f */
[----:B------:R-:W3:Y:S01]  /*131720*/  LDL.LU R31, [R1+0x858c] ;  /* 0x00858c00011f7983 */ /* 0x000ee20000300800 */
[----:B--2---:R-:W-:-:S03]  /*131730*/  IMAD.MOV.U32 R49, RZ, RZ, R30 ;  /* 0x000000ffff317224 */ /* 0x004fc600078e001e */
[----:B------:R-:W2:Y:S04]  /*131740*/  LDL.LU R30, [R1+0x8588] ;  /* 0x00858800011e7983 */ /* 0x000ea80000300800 */
[----:B------:R-:W4:Y:S04]  /*131750*/  LDL.LU R23, [R1+0x8584] ;  /* 0x0085840001177983 */ /* 0x000f280000300800 */
[----:B------:R-:W3:Y:S01]  /*131760*/  LDL.LU R22, [R1+0x8580] ;  /* 0x0085800001167983 */ /* 0x000ee20000300800 */
[----:B------:R-:W-:Y:S01]  /*131770*/  IMAD.MOV.U32 R32, RZ, RZ, R62 ;  /* 0x000000ffff207224 */ /* 0x000fe200078e003e */
[----:B------:R-:W-:-:S02]  /*131780*/  MOV R29, R63 ;  /* 0x0000003f001d7202 */ /* 0x000fc40000000f00 */
        /* <DEDUP_REMOVED lines=22> */
[----:B------:R-:W-:-:S03]  /*1318f0*/  IMAD.MOV.U32 R54, RZ, RZ, R18 ;  /* 0x000000ffff367224 */ /* 0x000fc600078e0012 */
[----:B------:R-:W2:Y:S01]  /*131900*/  LDL.LU R14, [R1+0x857c] ;  /* 0x00857c00010e7983 */ /* 0x000ea20000300800 */
[----:B------:R-:W-:-:S03]  /*131910*/  IMAD.MOV.U32 R55, RZ, RZ, R19 ;  /* 0x000000ffff377224 */ /* 0x000fc600078e0013 */
[----:B------:R-:W2:Y:S04]  /*131920*/  LDL.LU R15, [R1+0x8578] ;  /* 0x00857800010f7983 */ /* 0x000ea80000300800 */
[----:B------:R-:W2:Y:S04]  /*131930*/  LDL.LU R18, [R1+0x8574] ;  /* 0x0085740001127983 */ /* 0x000ea80000300800 */
[----:B------:R-:W2:Y:S01]  /*131940*/  LDL.LU R19, [R1+0x8570] ;  /* 0x0085700001137983 */ /* 0x000ea20000300800 */
[----:B----4-:R-:W-:Y:S01]  /*131950*/  IMAD.MOV.U32 R57, RZ, RZ, R23 ;  /* 0x000000ffff397224 */ /* 0x010fe200078e0017 */
[----:B---3--:R-:W-:-:S02]  /*131960*/  MOV R56, R22 ;  /* 0x0000001600387202 */ /* 0x008fc40000000f00 */
[----:B------:R-:W3:Y:S04]  /*131970*/  LDL.LU R22, [R1+0x856c] ;  /* 0x00856c0001167983 */ /* 0x000ee80000300800 */
[----:B------:R-:W3:Y:S01]  /*131980*/  LDL.LU R23, [R1+0x8568] ;  /* 0x0085680001177983 */ /* 0x000ee20000300800 */
[----:B--2---:R-:W-:Y:S01]  /*131990*/  IMAD.MOV.U32 R58, RZ, RZ, R30 ;  /* 0x000000ffff3a7224 */ /* 0x004fe200078e001e */
[----:B------:R-:W-:Y:S01]  /*1319a0*/  MOV R59, R31 ;  /* 0x0000001f003b7202 */ /* 0x000fe20000000f00 */
[----:B------:R-:W-:Y:S01]  /*1319b0*/  IMAD.MOV.U32 R44, RZ, RZ, R34 ;  /* 0x000000ffff2c7224 */ /* 0x000fe200078e0022 */
[----:B------:R-:W2:Y:S01]  /*1319c0*/  LDL.LU R30, [R1+0x8564] ;  /* 0x00856400011e7983 */ /* 0x000ea20000300800 */
[----:B------:R-:W-:Y:S01]  /*1319d0*/  IMAD.MOV.U32 R45, RZ, RZ, R35 ;  /* 0x000000ffff2d7224 */ /* 0x000fe200078e0023 */
[----:B------:R-:W-:-:S02]  /*1319e0*/  MOV R46, R38 ;  /* 0x00000026002e7202 */ /* 0x000fc40000000f00 */
[----:B------:R-:W2:Y:S01]  /*1319f0*/  LDL.LU R31, [R1+0x8560] ;  /* 0x00856000011f7983 */ /* 0x000ea20000300800 */
        /* <DEDUP_REMOVED lines=14> */
[----:B------:R-:W-:Y:S01]  /*131ae0*/  MOV R0, R127 ;  /* 0x0000007f00007202 */ /* 0x000fe20000000f00 */
[----:B------:R-:W-:Y:S02]  /*131af0*/  IMAD.MOV.U32 R126, RZ, RZ, R82 ;  /* 0x000000ffff7e7224 */ /* 0x000fe400078e0052 */
[----:B------:R-:W4:Y:S01]  /*131b00*/  LDL.LU R75, [R1+0x8540] ;  /* 0x00854000014b7983 */ /* 0x000f220000300800 */
[----:B------:R-:W-:-:S03]  /*131b10*/  MOV R127, R83 ;  /* 0x00000053007f7202 */ /* 0x000fc60000000f00 */
[----:B------:R-:W4:Y:S01]  /*131b20*/  LDL.LU R78, [R1+0x853c] ;  /* 0x00853c00014e7983 */ /* 0x000f220000300800 */
[----:B------:R-:W-:-:S03]  /*131b30*/  IMAD.MOV.U32 R116, RZ, RZ, R86 ;  /* 0x000000ffff747224 */ /* 0x000fc600078e0056 */
[----:B------:R-:W4:Y:S01]  /*131b40*/  LDL.LU R79, [R1+0x8538] ;  /* 0x00853800014f7983 */ /* 0x000f220000300800 */
[----:B------:R-:W-:-:S03]  /*131b50*/  IMAD.MOV.U32 R16, RZ, RZ, R118 ;  /* 0x000000ffff107224 */ /* 0x000fc600078e0076 */
[----:B------:R-:W4:Y:S01]  /*131b60*/  LDL.LU R82, [R1+0x8534] ;  /* 0x0085340001527983 */ /* 0x000f220000300800 */
[C---:B------:R-:W-:Y:S03]  /*131b70*/  HMMA.1688.F32.TF32 R68, R244.reuse, R14, R68 ;  /* 0x0000000ef444723c */ /* 0x040fe60000081044 */
[----:B------:R-:W4:Y:S03]  /*131b80*/  LDL.LU R83, [R1+0x8530] ;  /* 0x0085300001537983 */ /* 0x000f260000300800 */
[----:B------:R-:W-:Y:S01]  /*131b90*/  HMMA.1688.F32.TF32 R64, R244, R18, R64 ;  /* 0x00000012f440723c */ /* 0x000fe20000081040 */
[----:B------:R-:W4:Y:S01]  /*131ba0*/  LDL.LU R86, [R1+0x852c] ;  /* 0x00852c0001567983 */ /* 0x000f220000300800 */
[----:B------:R-:W-:Y:S01]  /*131bb0*/  IMAD.MOV.U32 R117, RZ, RZ, R87 ;  /* 0x000000ffff757224 */ /* 0x000fe200078e0057 */
[----:B------:R-:W-:Y:S01]  /*131bc0*/  MOV R118, R90 ;  /* 0x0000005a00767202 */ /* 0x000fe20000000f00 */
[----:B------:R-:W-:Y:S01]  /*131bd0*/  IMAD.MOV.U32 R13, RZ, RZ, R119 ;  /* 0x000000ffff0d7224 */ /* 0x000fe200078e0077 */
[----:B------:R-:W4:Y:S01]  /*131be0*/  LDL.LU R87, [R1+0x8528] ;  /* 0x0085280001577983 */ /* 0x000f220000300800 */
        /* <DEDUP_REMOVED lines=11> */
[----:B------:R-:W-:Y:S04]  /*131ca0*/  STL.64 [R1+0x1260], R68 ;  /* 0x0012604401007387 */ /* 0x000fe80000100a00 */
[----:B------:R1:W-:Y:S04]  /*131cb0*/  STL.64 [R1+0x1268], R70 ;  /* 0x0012684601007387 */ /* 0x0003e80000100a00 */
[----:B-1----:R-:W4:Y:S04]  /*131cc0*/  LDL.LU.64 R70, [R1+0x8508] ;  /* 0x0085080001467983 */ /* 0x002f280000300a00 */
[----:B------:R-:W-:Y:S04]  /*131cd0*/  STL.64 [R1+0x1240], R64 ;  /* 0x0012404001007387 */ /* 0x000fe80000100a00 */
[----:B------:R1:W-:Y:S04]  /*131ce0*/  STL.64 [R1+0x1248], R66 ;  /* 0x0012484201007387 */ /* 0x0003e80000100a00 */
[----:B-1----:R-:W4:Y:S01]  /*131cf0*/  LDL.LU.64 R66, [R1+0x8500] ;  /* 0x0085000001427983 */ /* 0x002f220000300a00 */
[----:B---3--:R-:W-:-:S15]  /*131d00*/  HMMA.1688.F32.TF32 R24, R244, R22, R24 ;  /* 0x00000016f418723c */ /* 0x008fde0000081018 */
[----:B------:R-:W-:-:S08]  /*131d10*/  NOP ;  /* 0x0000000000007918 */ /* 0x000fd00000000000 */
[----:B------:R-:W-:Y:S04]  /*131d20*/  STL.64 [R1+0x1220], R24 ;  /* 0x0012201801007387 */ /* 0x000fe80000100a00 */
[----:B------:R1:W-:Y:S04]  /*131d30*/  STL.64 [R1+0x1228], R26 ;  /* 0x0012281a01007387 */ /* 0x0003e80000100a00 */
[----:B-1----:R-:W3:Y:S01]  /*131d40*/  LDL.LU.64 R26, [R1+0x84f8] ;  /* 0x0084f800011a7983 */ /* 0x002ee20000300a00 */
[C---:B--2---:R-:W-:Y:S06]  /*131d50*/  HMMA.1688.F32.TF32 R56, R244.reuse, R30, R56 ;  /* 0x0000001ef438723c */ /* 0x044fec0000081038 */
[C---:B----4-:R-:W-:Y:S06]  /*131d60*/  HMMA.1688.F32.TF32 R52, R244.reuse, R34, R52 ;  /* 0x00000022f434723c */ /* 0x050fec0000081034 */
[C---:B------:R-:W-:Y:S01]  /*131d70*/  HMMA.1688.F32.TF32 R48, R244.reuse, R38, R48 ;  /* 0x00000026f430723c */ /* 0x040fe20000081030 */
[----:B------:R-:W-:Y:S05]  /*131d80*/  STL.64 [R1+0x82c0], R22 ;  /* 0x0082c01601007387 */ /* 0x000fea0000100a00 */
[----:B------:R-:W-:Y:S01]  /*131d90*/  HMMA.1688.F32.TF32 R44, R244, R42, R44 ;  /* 0x0000002af42c723c */ /* 0x000fe2000008102c */
[----:B------:R-:W-:Y:S01]  /*131da0*/  MOV R24, R102 ;  /* 0x0000006600187202 */ /* 0x000fe20000000f00 */
[----:B------:R-:W-:-:S04]  /*131db0*/  IMAD.MOV.U32 R25, RZ, RZ, R103 ;  /* 0x000000ffff197224 */ /* 0x000fc800078e0067 */
[----:B---3--:R-:W-:-:S15]  /*131dc0*/  HMMA.1688.F32.TF32 R60, R244, R26, R60 ;  /* 0x0000001af43c723c */ /* 0x008fde000008103c */
[----:B------:R-:W-:-:S08]  /*131dd0*/  NOP ;  /* 0x0000000000007918 */ /* 0x000fd00000000000 */
[----:B------:R-:W-:Y:S04]  /*131de0*/  STL.64 [R1+0x1200], R60 ;  /* 0x0012003c01007387 */ /* 0x000fe80000100a00 */
[----:B------:R1:W-:Y:S04]  /*131df0*/  STL.64 [R1+0x1208], R62 ;  /* 0x0012083e01007387 */ /* 0x0003e80000100a00 */
[----:B-1----:R-:W2:Y:S04]  /*131e00*/  LDL.LU.64 R62, [R1+0x84f0] ;  /* 0x0084f000013e7983 */ /* 0x002ea80000300a00 */
[----:B------:R1:W-:Y:S04]  /*131e10*/  STL.64 [R1+0x82b8], R26 ;  /* 0x0082b81a01007387 */ /* 0x0003e80000100a00 */
[----:B------:R-:W3:Y:S04]  /*131e20*/  LDL.LU R102, [R1+0x84ec] ;  /* 0x0084ec0001667983 */ /* 0x000ee80000300800 */
[----:B------:R-:W3:Y:S01]  /*131e30*/  LDL.LU R103, [R1+0x84e8] ;  /* 0x0084e80001677983 */ /* 0x000ee20000300800 */
[----:B-1----:R-:W-:Y:S01]  /*131e40*/  IMAD.MOV.U32 R26, RZ, RZ, R106 ;  /* 0x000000ffff1a7224 */ /* 0x002fe200078e006a */
[----:B------:R-:W-:-:S02]  /*131e50*/  MOV R27, R107 ;  /* 0x0000006b001b7202 */ /* 0x000fc40000000f00 */
[----:B------:R-:W4:Y:S04]  /*131e60*/  LDL.LU R106, [R1+0x84e4] ;  /* 0x0084e400016a7983 */ /* 0x000f280000300800 */
[----:B------:R-:W4:Y:S04]  /*131e70*/  LDL.LU R107, [R1+0x84e0] ;  /* 0x0084e000016b7983 */ /* 0x000f280000300800 */
[----:B------:R-:W-:Y:S04]  /*131e80*/  STL.64 [R1+0x11e0], R56 ;  /* 0x0011e03801007387 */ /* 0x000fe80000100a00 */
[----:B------:R1:W-:Y:S04]  /*131e90*/  STL.64 [R1+0x11e8], R58 ;  /* 0x0011e83a01007387 */ /* 0x0003e80000100a00 */
[----:B-1----:R-:W3:Y:S04]  /*131ea0*/  LDL.LU.64 R58, [R1+0x84d8] ;  /* 0x0084d800013a7983 */ /* 0x002ee80000300a00 */
[----:B------:R-:W-:Y:S04]  /*131eb0*/  STL.64 [R1+0x82b0], R30 ;  /* 0x0082b01e01007387 */ /* 0x000fe80000100a00 */
[----:B------:R-:W-:Y:S04]  /*131ec0*/  STL.64 [R1+0x11c0], R52 ;  /* 0x0011c03401007387 */ /* 0x000fe80000100a00 */
[----:B------:R1:W-:Y:S04]  /*131ed0*/  STL.64 [R1+0x11c8], R54 ;  /* 0x0011c83601007387 */ /* 0x0003e80000100a00 */
[----:B-1----:R-:W4:Y:S04]  /*131ee0*/  LDL.LU.64 R54, [R1+0x84d0] ;  /* 0x0084d00001367983 */ /* 0x002f280000300a00 */
[----:B------:R-:W-:Y:S04]  /*131ef0*/  STL.64 [R1+0x11a0], R48 ;  /* 0x0011a03001007387 */ /* 0x000fe80000100a00 */
[----:B------:R1:W-:Y:S04]  /*131f00*/  STL.64 [R1+0x11a8], R50 ;  /* 0x0011a83201007387 */ /* 0x0003e80000100a00 */
[----:B-1----:R-:W3:Y:S04]  /*131f10*/  LDL.LU.64 R50, [R1+0x84c8] ;  /* 0x0084c80001327983 */ /* 0x002ee80000300a00 */
[----:B------:R-:W-:Y:S04]  /*131f20*/  STL.64 [R1+0x1180], R44 ;  /* 0x0011802c01007387 */ /* 0x000fe80000100a00 */
[----:B------:R1:W-:Y:S04]  /*131f30*/  STL.64 [R1+0x1188], R46 ;  /* 0x0011882e01007387 */ /* 0x0003e80000100a00 */
[----:B-1----:R-:W3:Y:S01]  /*131f40*/  LDL.LU.64 R46, [R1+0x84c0] ;  /* 0x0084c000012e7983 */ /* 0x002ee20000300a00 */
[C---:B------:R-:W-:Y:S06]  /*131f50*/  HMMA.1688.F32.TF32 R196, R244.reuse, R66, R196 ;  /* 0x00000042f4c4723c */ /* 0x040fec00000810c4 */
[C---:B------:R-:W-:Y:S06]  /*131f60*/  HMMA.1688.F32.TF32 R188, R244.reuse, R74, R188 ;  /* 0x0000004af4bc723c */ /* 0x040fec00000810bc */
[C---:B------:R-:W-:Y:S06]  /*131f70*/  HMMA.1688.F32.TF32 R184, R244.reuse, R78, R184 ;  /* 0x0000004ef4b8723c */ /* 0x040fec00000810b8 */
[C---:B------:R-:W-:Y:S06]  /*131f80*/  HMMA.1688.F32.TF32 R128, R244.reuse, R86, R128 ;  /* 0x00000056f480723c */ /* 0x040fec0000081080 */
[C---:B------:R-:W-:Y:S06]  /*131f90*/  HMMA.1688.F32.TF32 R124, R244.reuse, R90, R124 ;  /* 0x0000005af47c723c */ /* 0x040fec000008107c */
[C---:B--2---:R-:W-:Y:S06]  /*131fa0*/  HMMA.1688.F32.TF32 R200, R244.reuse, R62, R200 ;  /* 0x0000003ef4c8723c */ /* 0x044fec00000810c8 */
[C---:B----4-:R-:W-:Y:S06]  /*131fb0*/  HMMA.1688.F32.TF32 R208, R244.reuse, R54, R208 ;  /* 0x00000036f4d0723c */ /* 0x050fec00000810d0 */
        /* <DEDUP_REMOVED lines=12> */
[----:B------:R-:W-:Y:S04]  /*132080*/  STL.64 [R1+0x1100], R24 ;  /* 0x0011001801007387 */ /* 0x000fe80000100a00 */
[----:B------:R1:W-:Y:S04]  /*132090*/  STL.64 [R1+0x1108], R26 ;  /* 0x0011081a01007387 */ /* 0x0003e80000100a00 */
[----:B------:R-:W-:Y:S04]  /*1320a0*/  LDS R240, [R3+UR12+0x87880] ;  /* 0x0878800c03f07984 */ /* 0x000fe80008000800 */
[----:B------:R-:W2:Y:S01]  /*1320b0*/  LDS R242, [R3+UR12+0x87c80] ;  /* 0x087c800c03f27984 */ /* 0x000ea20008000800 */
[C---:B-1----:R-:W-:Y:S03]  /*1320c0*/  HMMA.1688.F32.TF32 R24, R244.reuse, R70, R192 ;  /* 0x00000046f418723c */ /* 0x042fe600000810c0 */
[----:B------:R-:W-:Y:S04]  /*1320d0*/  STL.64 [R1+0x10e0], R200 ;  /* 0x0010e0c801007387 */ /* 0x000fe80000100a00 */
[----:B------:R-:W-:Y:S04]  /*1320e0*/  STL.64 [R1+0x10e8], R202 ;  /* 0x0010e8ca01007387 */ /* 0x000fe80000100a00 */
[----:B------:R-:W-:Y:S04]  /*1320f0*/  STL.64 [R1+0x10c0], R196 ;  /* 0x0010c0c401007387 */ /* 0x000fe80000100a00 */
[----:B------:R-:W-:Y:S08]  /*132100*/  STL.64 [R1+0x10c8], R198 ;  /* 0x0010c8c601007387 */ /* 0x000ff00000100a00 */
        /* <DEDUP_REMOVED lines=17> */
[----:B------:R-:W-:-:S15]  /*132220*/  HMMA.1688.F32.TF32 R20, R244, R106, R248 ;  /* 0x0000006af414723c */ /* 0x000fde00000810f8 */
[----:B------:R-:W-:-:S02]  /*132230*/  NOP ;  /* 0x0000000000007918 */ /* 0x000fc40000000000 */
[----:B------:R-:W-:Y:S04]  /*132240*/  STL.64 [R1+0xfb0], R24 ;  /* 0x000fb01801007387 */ /* 0x000fe80000100a00 */
[----:B------:R1:W-:Y:S02]  /*132250*/  STL.64 [R1+0xfb8], R26 ;  /* 0x000fb81a01007387 */ /* 0x0003e40000100a00 */
[----:B-1----:R-:W-:Y:S01]  /*132260*/  HMMA.1688.F32.TF32 R24, R244, R102, R112 ;  /* 0x00000066f418723c */ /* 0x002fe20000081070 */
[----:B------:R-:W-:Y:S01]  /*132270*/  IMAD.MOV.U32 R184, RZ, RZ, R139 ;  /* 0x000000ffffb87224 */ /* 0x000fe200078e008b */
[----:B------:R-:W-:Y:S01]  /*132280*/  MOV R186, R111 ;  /* 0x0000006f00ba7202 */ /* 0x000fe20000000f00 */
[----:B------:R-:W-:Y:S02]  /*132290*/  IMAD.MOV.U32 R185, RZ, RZ, R138 ;  /* 0x000000ffffb97224 */ /* 0x000fe400078e008a */
[----:B------:R-:W-:Y:S01]  /*1322a0*/  IMAD.MOV.U32 R187, RZ, RZ, R110 ;  /* 0x000000ffffbb7224 */ /* 0x000fe200078e006e */
[----:B------:R-:W-:Y:S01]  /*1322b0*/  MOV R193, R167 ;  /* 0x000000a700c17202 */ /* 0x000fe20000000f00 */
[----:B------:R-:W-:-:S02]  /*1322c0*/  IMAD.MOV.U32 R192, RZ, RZ, R166 ;  /* 0x000000ffffc07224 */ /* 0x000fc400078e00a6 */
[----:B------:R-:W-:Y:S02]  /*1322d0*/  IMAD.MOV.U32 R194, RZ, RZ, R171 ;  /* 0x000000ffffc27224 */ /* 0x000fe400078e00ab */
[----:B------:R-:W-:-:S12]  /*1322e0*/  IMAD.MOV.U32 R195, RZ, RZ, R170 ;  /* 0x000000ffffc37224 */ /* 0x000fd800078e00aa */
[----:B------:R1:W-:Y:S04]  /*1322f0*/  STL.64 [R1+0xf80], R24 ;  /* 0x000f801801007387 */ /* 0x0003e80000100a00 */
[----:B------:R3:W-:Y:S04]  /*132300*/  STL.64 [R1+0xf88], R26 ;  /* 0x000f881a01007387 */ /* 0x0007e80000100a00 */
[----:B------:R-:W4:Y:S04]  /*132310*/  LDL.LU R139, [R1+0x84bc] ;  /* 0x0084bc00018b7983 */ /* 0x000f280000300800 */
[----:B------:R2:W-:Y:S04]  /*132320*/  STL.64 [R1+0xf60], R20 ;  /* 0x000f601401007387 */ /* 0x0005e80000100a00 */
[----:B------:R2:W-:Y:S04]  /*132330*/  STL.64 [R1+0xf68], R22 ;  /* 0x000f681601007387 */ /* 0x0005e80000100a00 */
[----:B------:R-:W4:Y:S04]  /*132340*/  LDL.LU R138, [R1+0x84b8] ;  /* 0x0084b800018a7983 */ /* 0x000f280000300800 */
[----:B------:R-:W4:Y:S04]  /*132350*/  LDL.LU R111, [R1+0x84b4] ;  /* 0x0084b400016f7983 */ /* 0x000f280000300800 */
[----:B------:R-:W4:Y:S04]  /*132360*/  LDL.LU R110, [R1+0x84b0] ;  /* 0x0084b000016e7983 */ /* 0x000f280000300800 */
[----:B------:R-:W3:Y:S04]  /*132370*/  LDL.LU R166, [R1+0x84ac] ;  /* 0x0084ac0001a67983 */ /* 0x000ee80000300800 */
[----:B------:R-:W2:Y:S04]  /*132380*/  LDL.LU R167, [R1+0x84a8] ;  /* 0x0084a80001a77983 */ /* 0x000ea80000300800 */
[----:B------:R-:W4:Y:S04]  /*132390*/  LDL.LU R171, [R1+0x84a4] ;  /* 0x0084a40001ab7983 */ /* 0x000f280000300800 */
[----:B------:R-:W4:Y:S01]  /*1323a0*/  LDL.LU R170, [R1+0x84a0] ;  /* 0x0084a00001aa7983 */ /* 0x000f220000300800 */
[----:B------:R-:W-:Y:S01]  /*1323b0*/  MOV R200, R174 ;  /* 0x000000ae00c87202 */ /* 0x000fe20000000f00 */
[----:B------:R-:W-:-:S02]  /*1323c0*/  IMAD.MOV.U32 R201, RZ, RZ, R175 ;  /* 0x000000ffffc97224 */ /* 0x000fc400078e00af */
[----:B------:R-:W4:Y:S01]  /*1323d0*/  LDL.LU R174, [R1+0x849c] ;  /* 0x00849c0001ae7983 */ /* 0x000f220000300800 */
[----:B------:R-:W-:Y:S01]  /*1323e0*/  IMAD.MOV.U32 R202, RZ, RZ, R178 ;  /* 0x000000ffffca7224 */ /* 0x000fe200078e00b2 */
[----:B------:R-:W-:Y:S02]  /*1323f0*/  MOV R203, R179 ;  /* 0x000000b300cb7202 */ /* 0x000fe40000000f00 */
[----:B------:R-:W4:Y:S04]  /*132400*/  LDL.LU R175, [R1+0x8498] ;  /* 0x0084980001af7983 */ /* 0x000f280000300800 */
[----:B------:R-:W4:Y:S04]  /*132410*/  LDL.LU R178, [R1+0x8494] ;  /* 0x0084940001b27983 */ /* 0x000f280000300800 */
[----:B------:R-:W4:Y:S01]  /*132420*/  LDL.LU R179, [R1+0x8490] ;  /* 0x0084900001b37983 */ /* 0x000f220000300800 */
[----:B---3--:R-:W-:Y:S01]  /*132430*/  IMAD.MOV.U32 R211, RZ, RZ, R166 ;  /* 0x000000ffffd37224 */ /* 0x008fe200078e00a6 */
[----:B--2---:R-:W-:Y:S01]  /*132440*/  MOV R210, R167 ;  /* 0x000000a700d27202 */ /* 0x004fe20000000f00 */
[----:B----4-:R-:W-:-:S02]  /*132450*/  IMAD.MOV.U32 R208, RZ, RZ, R171 ;  /* 0x000000ffffd07224 */ /* 0x010fc400078e00ab */
[----:B------:R-:W2:Y:S01]  /*132460*/  LDL.LU R171, [R1+0x848c] ;  /* 0x00848c0001ab7983 */ /* 0x000ea20000300800 */
[----:B------:R-:W-:-:S03]  /*132470*/  IMAD.MOV.U32 R209, RZ, RZ, R170 ;  /* 0x000000ffffd17224 */ /* 0x000fc600078e00aa */
        /* <DEDUP_REMOVED lines=41> */
[----:B------:R-:W3:Y:S04]  /*132710*/  LDL.LU R110, [R1+0x846c] ;  /* 0x00846c00016e7983 */ /* 0x000ee80000300800 */
[----:B------:R-:W3:Y:S01]  /*132720*/  LDL.LU R111, [R1+0x8468] ;  /* 0x00846800016f7983 */ /* 0x000ee20000300800 */
[----:B------:R-:W-:Y:S01]  /*132730*/  IMAD.MOV.U32 R206, RZ, RZ, R138 ;  /* 0x000000ffffce7224 */ /* 0x000fe200078e008a */
[----:B------:R-:W-:Y:S01]  /*132740*/  MOV R207, R139 ;  /* 0x0000008b00cf7202 */ /* 0x000fe20000000f00 */
[----:B------:R-:W-:Y:S01]  /*132750*/  IMAD.MOV.U32 R196, RZ, RZ, R142 ;  /* 0x000000ffffc47224 */ /* 0x000fe200078e008e */
[----:B------:R-:W4:Y:S01]  /*132760*/  LDL.LU R138, [R1+0x8464] ;  /* 0x00846400018a7983 */ /* 0x000f220000300800 */
[----:B------:R-:W-:Y:S01]  /*132770*/  IMAD.MOV.U32 R197, RZ, RZ, R143 ;  /* 0x000000ffffc57224 */ /* 0x000fe200078e008f */
[----:B------:R-:W-:-:S02]  /*132780*/  MOV R198, R146 ;  /* 0x0000009200c67202 */ /* 0x000fc40000000f00 */
        /* <DEDUP_REMOVED lines=49> */
[----:B------:R1:W-:Y:S04]  /*132aa0*/  STL.64 [R1+0x82a8], R126 ;  /* 0x0082a87e01007387 */ /* 0x0003e80000100a00 */
[----:B------:R-:W3:Y:S04]  /*132ab0*/  LDL.LU R166, [R1+0x8404] ;  /* 0x0084040001a67983 */ /* 0x000ee80000300800 */
[----:B------:R-:W3:Y:S01]  /*132ac0*/  LDL.LU R167, [R1+0x8400] ;  /* 0x0084000001a77983 */ /* 0x000ee20000300800 */
[----:B-1----:R-:W-:Y:S01]  /*132ad0*/  MOV R126, R170 ;  /* 0x000000aa007e7202 */ /* 0x002fe20000000f00 */
[----:B------:R-:W-:-:S02]  /*132ae0*/  IMAD.MOV.U32 R127, RZ, RZ, R171 ;  /* 0x000000ffff7f7224 */ /* 0x000fc400078e00ab */
[----:B------:R-:W4:Y:S04]  /*132af0*/  LDL.LU R170, [R1+0x83fc] ;  /* 0x0083fc0001aa7983 */ /* 0x000f280000300800 */
[----:B------:R-:W4:Y:S01]  /*132b00*/  LDL.LU R171, [R1+0x83f8] ;  /* 0x0083f80001ab7983 */ /* 0x000f220000300800 */
[----:B------:R-:W-:Y:S01]  /*132b10*/  IMAD.MOV.U32 R128, RZ, RZ, R174 ;  /* 0x000000ffff807224 */ /* 0x000fe200078e00ae */
[----:B------:R-:W-:Y:S01]  /*132b20*/  MOV R129, R175 ;  /* 0x000000af00817202 */ /* 0x000fe20000000f00 */
[----:B--2---:R-:W-:-:S15]  /*132b30*/  HMMA.1688.F32.TF32 R132, R244, R130, R132 ;  /* 0x00000082f484723c */ /* 0x004fde0000081084 */
[----:B------:R-:W-:-:S08]  /*132b40*/  NOP ;  /* 0x0000000000007918 */ /* 0x000fd00000000000 */
[----:B------:R-:W-:Y:S04]  /*132b50*/  STL.64 [R1+0x1000], R132 ;  /* 0x0010008401007387 */ /* 0x000fe80000100a00 */
[----:B------:R1:W-:Y:S04]  /*132b60*/  STL.64 [R1+0x1008], R134 ;  /* 0x0010088601007387 */ /* 0x0003e80000100a00 */
[----:B-1----:R-:W2:Y:S04]  /*132b70*/  LDL.LU.64 R134, [R1+0x83f0] ;  /* 0x0083f00001867983 */ /* 0x002ea80000300a00 */
[----:B------:R1:W-:Y:S04]  /*132b80*/  STL.64 [R1+0x82a0], R130 ;  /* 0x0082a08201007387 */ /* 0x0003e80000100a00 */
[----:B------:R-:W4:Y:S04]  /*132b90*/  LDL.LU R174, [R1+0x83ec] ;  /* 0x0083ec0001ae7983 */ /* 0x000f280000300800 */
[----:B------:R-:W4:Y:S01]  /*132ba0*/  LDL.LU R175, [R1+0x83e8] ;  /* 0x0083e80001af7983 */ /* 0x000f220000300800 */
[----:B-1----:R-:W-:-:S03]  /*132bb0*/  IMAD.MOV.U32 R130, RZ, RZ, R178 ;  /* 0x000000ffff827224 */ /* 0x002fc600078e00b2 */
[----:B------:R-:W4:Y:S01]  /*132bc0*/  LDL.LU R178, [R1+0x83e4] ;  /* 0x0083e40001b27983 */ /* 0x000f220000300800 */
[----:B------:R-:W-:-:S03]  /*132bd0*/  IMAD.MOV.U32 R131, RZ, RZ, R179 ;  /* 0x000000ffff837224 */ /* 0x000fc600078e00b3 */
[----:B------:R-:W4:Y:S04]  /*132be0*/  LDL.LU R179, [R1+0x83e0] ;  /* 0x0083e00001b37983 */ /* 0x000f280000300800 */
[----:B--2---:R-:W-:Y:S06]  /*132bf0*/  HMMA.1688.F32.TF32 R128, R244, R134, R128 ;  /* 0x00000086f480723c */ /* 0x004fec0000081080 */
[----:B------:R-:W-:-:S15]  /*132c00*/  STL.64 [R1+0x8298], R134 ;  /* 0x0082988601007387 */ /* 0x000fde0000100a00 */
[----:B------:R-:W-:-:S02]  /*132c10*/  NOP ;  /* 0x0000000000007918 */ /* 0x000fc40000000000 */
[----:B------:R-:W-:Y:S04]  /*132c20*/  STL.64 [R1+0x1020], R128 ;  /* 0x0010208001007387 */ /* 0x000fe80000100a00 */
[----:B------:R1:W-:Y:S02]  /*132c30*/  STL.64 [R1+0x1028], R130 ;  /* 0x0010288201007387 */ /* 0x0003e40000100a00 */
[C---:B-1----:R-:W-:Y:S06]  /*132c40*/  HMMA.1688.F32.TF32 R128, R244.reuse, R138, R124 ;  /* 0x0000008af480723c */ /* 0x042fec000008107c */
[C---:B------:R-:W-:Y:S06]  /*132c50*/  HMMA.1688.F32.TF32 R124, R244.reuse, R142, R24 ;  /* 0x0000008ef47c723c */ /* 0x040fec0000081018 */
[C---:B------:R-:W-:Y:S01]  /*132c60*/  HMMA.1688.F32.TF32 R24, R244.reuse, R146, R20 ;  /* 0x00000092f418723c */ /* 0x040fe20000081014 */
[----:B------:R-:W-:Y:S05]  /*132c70*/  STL.64 [R1+0x8290], R138 ;  /* 0x0082908a01007387 */ /* 0x000fea0000100a00 */
[C---:B------:R-:W-:Y:S05]  /*132c80*/  HMMA.1688.F32.TF32 R20, R244.reuse, R150, R208 ;  /* 0x00000096f414723c */ /* 0x040fea00000810d0 */
        /* <DEDUP_REMOVED lines=21> */
[C---:B---3--:R-:W-:Y:S05]  /*132de0*/  HMMA.1688.F32.TF32 R20, R244.reuse, R166, R192 ;  /* 0x000000a6f414723c */ /* 0x048fea00000810c0 */
[----:B------:R-:W-:Y:S04]  /*132df0*/  STL.64 [R1+0x10d0], R24 ;  /* 0x0010d01801007387 */ /* 0x000fe80000100a00 */
[----:B------:R4:W-:Y:S02]  /*132e00*/  STL.64 [R1+0x10d8], R26 ;  /* 0x0010d81a01007387 */ /* 0x0009e40000100a00 */
[C---:B----4-:R-:W-:Y:S02]  /*132e10*/  HMMA.1688.F32.TF32 R24, R244.reuse, R170, R188 ;  /* 0x000000aaf418723c */ /* 0x050fe400000810bc */
[----:B------:R-:W-:Y:S10]  /*132e20*/  STL.64 [R1+0x8258], R166 ;  /* 0x008258a601007387 */ /* 0x000ff40000100a00 */
[----:B------:R-:W-:Y:S04]  /*132e30*/  STL.64 [R1+0x10f0], R20 ;  /* 0x0010f01401007387 */ /* 0x000fe80000100a00 */
[----:B------:R1:W-:Y:S04]  /*132e40*/  STL.64 [R1+0x10f8], R22 ;  /* 0x0010f81601007387 */ /* 0x0003e80000100a00 */
[----:B------:R-:W-:Y:S01]  /*132e50*/  STL.64 [R1+0x8250], R170 ;  /* 0x008250aa01007387 */ /* 0x000fe20000100a00 */
[C---:B-1----:R-:W-:Y:S03]  /*132e60*/  HMMA.1688.F32.TF32 R20, R244.reuse, R174, R184 ;  /* 0x000000aef414723c */ /* 0x042fe600000810b8 */
[----:B------:R-:W-:Y:S04]  /*132e70*/  STL.64 [R1+0x1110], R24 ;  /* 0x0011101801007387 */ /* 0x000fe80000100a00 */
[----:B------:R1:W-:Y:S02]  /*132e80*/  STL.64 [R1+0x1118], R26 ;  /* 0x0011181a01007387 */ /* 0x0003e40000100a00 */
[----:B-1----:R-:W-:Y:S02]  /*132e90*/  HMMA.1688.F32.TF32 R24, R244, R178, R248 ;  /* 0x000000b2f418723c */ /* 0x002fe400000810f8 */
[----:B------:R-:W-:-:S12]  /*132ea0*/  STL.64 [R1+0x8248], R174 ;  /* 0x008248ae01007387 */ /* 0x000fd80000100a00 */
[----:B------:R1:W-:Y:S04]  /*132eb0*/  STL.64 [R1+0x1130], R20 ;  /* 0x0011301401007387 */ /* 0x0003e80000100a00 */
[----:B------:R2:W-:Y:S01]  /*132ec0*/  STL.64 [R1+0x1138], R22 ;  /* 0x0011381601007387 */ /* 0x0005e20000100a00 */
[----:B-1----:R-:W-:-:S03]  /*132ed0*/  MOV R20, R226 ;  /* 0x000000e200147202 */ /* 0x002fc60000000f00 */
[----:B------:R-:W3:Y:S01]  /*132ee0*/  LDL.LU R226, [R1+0x83dc] ;  /* 0x0083dc0001e27983 */ /* 0x000ee20000300800 */
[----:B------:R-:W-:-:S03]  /*132ef0*/  IMAD.MOV.U32 R21, RZ, RZ, R227 ;  /* 0x000000ffff157224 */ /* 0x000fc600078e00e3 */
[----:B------:R1:W-:Y:S01]  /*132f00*/  STL.64 [R1+0x1450], R24 ;  /* 0x0014501801007387 */ /* 0x0003e20000100a00 */
[----:B--2---:R-:W-:Y:S01]  /*132f10*/  IMAD.MOV.U32 R22, RZ, RZ, R230 ;  /* 0x000000ffff167224 */ /* 0x004fe200078e00e6 */
[----:B------:R-:W-:Y:S02]  /*132f20*/  MOV R23, R231 ;  /* 0x000000e700177202 */ /* 0x000fe40000000f00 */
[----:B------:R2:W-:Y:S04]  /*132f30*/  STL.64 [R1+0x1458], R26 ;  /* 0x0014581a01007387 */ /* 0x0005e80000100a00 */
[----:B------:R-:W4:Y:S04]  /*132f40*/  LDL.LU R227, [R1+0x83d8] ;  /* 0x0083d80001e37983 */ /* 0x000f280000300800 */
[----:B------:R-:W3:Y:S01]  /*132f50*/  LDL.LU R230, [R1+0x83d4] ;  /* 0x0083d40001e67983 */ /* 0x000ee20000300800 */
[----:B-1----:R-:W-:-:S02]  /*132f60*/  IMAD.MOV.U32 R24, RZ, RZ, R235 ;  /* 0x000000ffff187224 */ /* 0x002fc400078e00eb */
[----:B------:R-:W-:Y:S01]  /*132f70*/  IMAD.MOV.U32 R25, RZ, RZ, R234 ;  /* 0x000000ffff197224 */ /* 0x000fe200078e00ea */
[----:B------:R-:W4:Y:S01]  /*132f80*/  LDL.LU R231, [R1+0x83d0] ;  /* 0x0083d00001e77983 */ /* 0x000f220000300800 */
[----:B--2---:R-:W-:Y:S01]  /*132f90*/  MOV R26, R214 ;  /* 0x000000d6001a7202 */ /* 0x004fe20000000f00 */
[----:B------:R-:W-:Y:S02]  /*132fa0*/  IMAD.MOV.U32 R27, RZ, RZ, R215 ;  /* 0x000000ffff1b7224 */ /* 0x000fe400078e00d7 */
[----:B------:R-:W2:Y:S04]  /*132fb0*/  LDL.LU R235, [R1+0x83cc] ;  /* 0x0083cc0001eb7983 */ /* 0x000ea80000300800 */
        /* <DEDUP_REMOVED lines=11> */
[----:B--2---:R-:W-:Y:S01]  /*133070*/  MOV R143, R235 ;  /* 0x000000eb008f7202 */ /* 0x004fe20000000f00 */
[----:B---3--:R-:W-:-:S02]  /*133080*/  IMAD.MOV.U32 R142, RZ, RZ, R234 ;  /* 0x000000ffff8e7224 */ /* 0x008fc400078e00ea */
[----:B----4-:R-:W-:Y:S01]  /*133090*/  IMAD.MOV.U32 R141, RZ, RZ, R214 ;  /* 0x000000ffff8d7224 */ /* 0x010fe200078e00d6 */
[----:B------:R-:W-:Y:S02]  /*1330a0*/  MOV R140, R215 ;  /* 0x000000d7008c7202 */ /* 0x000fe40000000f00 */
        /* <DEDUP_REMOVED lines=88> */
[----:B------:R2:W-:Y:S02]  /*133630*/  STL.64 [R1+0x8240], R178 ;  /* 0x008240b201007387 */ /* 0x0005e40000100a00 */
[----:B--2---:R-:W-:Y:S02]  /*133640*/  IMAD.MOV.U32 R179, RZ, RZ, R215 ;  /* 0x000000ffffb37224 */ /* 0x004fe400078e00d7 */
[----:B---3--:R-:W-:Y:S01]  /*133650*/  IMAD.MOV.U32 R178, RZ, RZ, R214 ;  /* 0x000000ffffb27224 */ /* 0x008fe200078e00d6 */
[----:B----4-:R-:W-:Y:S01]  /*133660*/  MOV R177, R234 ;  /* 0x000000ea00b17202 */ /* 0x010fe20000000f00 */
[----:B------:R-:W-:-:S02]  /*133670*/  IMAD.MOV.U32 R176, RZ, RZ, R235 ;  /* 0x000000ffffb07224 */ /* 0x000fc400078e00eb */
[----:B------:R-:W2:Y:S04]  /*133680*/  LDL.LU R235, [R1+0x833c] ;  /* 0x00833c0001eb7983 */ /* 0x000ea80000300800 */
[----:B------:R-:W3:Y:S04]  /*133690*/  LDL.LU R234, [R1+0x8338] ;  /* 0x0083380001ea7983 */ /* 0x000ee80000300800 */
[----:B------:R-:W4:Y:S04]  /*1336a0*/  LDL.LU R214, [R1+0x8334] ;  /* 0x0083340001d67983 */ /* 0x000f280000300800 */
[----:B------:R-:W4:Y:S01]  /*1336b0*/  LDL.LU R215, [R1+0x8330] ;  /* 0x0083300001d77983 */ /* 0x000f220000300800 */
[----:B------:R-:W-:-:S15]  /*1336c0*/  HMMA.1688.F32.TF32 R184, R244, R182, R184 ;  /* 0x000000b6f4b8723c */ /* 0x000fde00000810b8 */
[----:B------:R-:W-:-:S08]  /*1336d0*/  NOP ;  /* 0x0000000000007918 */ /* 0x000fd00000000000 */
[----:B------:R-:W-:Y:S04]  /*1336e0*/  STL.64 [R1+0x1470], R184 ;  /* 0x001470b801007387 */ /* 0x000fe80000100a00 */
[----:B------:R1:W-:Y:S04]  /*1336f0*/  STL.64 [R1+0x1478], R186 ;  /* 0x001478ba01007387 */ /* 0x0003e80000100a00 */
[----:B-1----:R-:W2:Y:S01]  /*133700*/  LDL.LU.64 R186, [R1+0x8328] ;  /* 0x0083280001ba7983 */ /* 0x002ea20000300a00 */
[----:B------:R-:W-:Y:S01]  /*133710*/  MOV R180, R218 ;  /* 0x000000da00b47202 */ /* 0x000fe20000000f00 */
[----:B------:R-:W-:-:S02]  /*133720*/  IMAD.MOV.U32 R181, RZ, RZ, R219 ;  /* 0x000000ffffb57224 */ /* 0x000fc400078e00db */
[----:B------:R1:W-:Y:S04]  /*133730*/  STL.64 [R1+0x8238], R182 ;  /* 0x008238b601007387 */ /* 0x0003e80000100a00 */
[----:B------:R-:W4:Y:S04]  /*133740*/  LDL.LU R218, [R1+0x8324] ;  /* 0x0083240001da7983 */ /* 0x000f280000300800 */
[----:B------:R-:W4:Y:S01]  /*133750*/  LDL.LU R219, [R1+0x8320] ;  /* 0x0083200001db7983 */ /* 0x000f220000300800 */
        /* <DEDUP_REMOVED lines=12> */
[----:B------:R-:W4:Y:S04]  /*133820*/  LDL.LU R226, [R1+0x830c] ;  /* 0x00830c0001e27983 */ /* 0x000f280000300800 */
[----:B------:R-:W4:Y:S01]  /*133830*/  LDL.LU R227, [R1+0x8308] ;  /* 0x0083080001e37983 */ /* 0x000f220000300800 */
[----:B-1----:R-:W-:Y:S01]  /*133840*/  MOV R186, R230 ;  /* 0x000000e600ba7202 */ /* 0x002fe20000000f00 */
[----:B------:R-:W-:-:S02]  /*133850*/  IMAD.MOV.U32 R187, RZ, RZ, R231 ;  /* 0x000000ffffbb7224 */ /* 0x000fc400078e00e7 */
[----:B------:R-:W4:Y:S04]  /*133860*/  LDL.LU R230, [R1+0x8304] ;  /* 0x0083040001e67983 */ /* 0x000f280000300800 */
[----:B------:R-:W4:Y:S01]  /*133870*/  LDL.LU R231, [R1+0x8300] ;  /* 0x0083000001e77983 */ /* 0x000f220000300800 */
[----:B--2---:R-:W-:-:S15]  /*133880*/  HMMA.1688.F32.TF32 R192, R244, R190, R192 ;  /* 0x000000bef4c0723c */ /* 0x004fde00000810c0 */
[----:B------:R-:W-:-:S08]  /*133890*/  NOP ;  /* 0x0000000000007918 */ /* 0x000fd00000000000 */
[----:B------:R-:W-:Y:S04]  /*1338a0*/  STL.64 [R1+0x14c0], R192 ;  /* 0x0014c0c001007387 */ /* 0x000fe80000100a00 */
[----:B------:R1:W-:Y:S04]  /*1338b0*/  STL.64 [R1+0x14c8], R194 ;  /* 0x0014c8c201007387 */ /* 0x0003e80000100a00 */
[----:B-1----:R-:W2:Y:S01]  /*1338c0*/  LDL.LU.64 R194, [R1+0x82f8] ;  /* 0x0082f80001c27983 */ /* 0x002ea20000300a00 */
[----:B---3--:R-:W-:Y:S01]  /*1338d0*/  IMAD.MOV.U32 R188, RZ, RZ, R234 ;  /* 0x000000ffffbc7224 */ /* 0x008fe200078e00ea */
[----:B------:R-:W-:-:S02]  /*1338e0*/  MOV R189, R235 ;  /* 0x000000eb00bd7202 */ /* 0x000fc40000000f00 */
[----:B------:R1:W-:Y:S04]  /*1338f0*/  STL.64 [R1+0x8228], R190 ;  /* 0x008228be01007387 */ /* 0x0003e80000100a00 */
[----:B------:R-:W3:Y:S04]  /*133900*/  LDL.LU R234, [R1+0x82f4] ;  /* 0x0082f40001ea7983 */ /* 0x000ee80000300800 */
[----:B------:R-:W3:Y:S01]  /*133910*/  LDL.LU R235, [R1+0x82f0] ;  /* 0x0082f00001eb7983 */ /* 0x000ee20000300800 */
[----:B-1----:R-:W-:-:S03]  /*133920*/  IMAD.MOV.U32 R190, RZ, RZ, R238 ;  /* 0x000000ffffbe7224 */ /* 0x002fc600078e00ee */
[----:B------:R-:W3:Y:S01]  /*133930*/  LDL.LU R238, [R1+0x82ec] ;  /* 0x0082ec0001ee7983 */ /* 0x000ee20000300800 */
[----:B------:R-:W-:-:S03]  /*133940*/  IMAD.MOV.U32 R191, RZ, RZ, R239 ;  /* 0x000000ffffbf7224 */ /* 0x000fc600078e00ef */
[----:B------:R-:W3:Y:S01]  /*133950*/  LDL.LU R239, [R1+0x82e8] ;  /* 0x0082e80001ef7983 */ /* 0x000ee20000300800 */
        /* <DEDUP_REMOVED lines=20> */
[C---:B----4-:R-:W-:Y:S06]  /*133aa0*/  HMMA.1688.F32.TF32 R184, R244.reuse, R214, R184 ;  /* 0x000000d6f4b8723c */ /* 0x050fec00000810b8 */
[C---:B------:R-:W-:Y:S06]  /*133ab0*/  HMMA.1688.F32.TF32 R180, R244.reuse, R218, R180 ;  /* 0x000000daf4b4723c */ /* 0x040fec00000810b4 */
[----:B------:R-:W-:Y:S01]  /*133ac0*/  HMMA.1688.F32.TF32 R176, R244, R222, R176 ;  /* 0x000000def4b0723c */ /* 0x000fe200000810b0 */
[----:B------:R-:W-:-:S02]  /*133ad0*/  IMAD.MOV.U32 R154, RZ, RZ, R16 ;  /* 0x000000ffff9a7224 */ /* 0x000fc400078e0010 */
[----:B------:R-:W-:-:S03]  /*133ae0*/  IMAD.MOV.U32 R155, RZ, RZ, R13 ;  /* 0x000000ffff9b7224 */ /* 0x000fc600078e000d */
[----:B------:R-:W-:Y:S01]  /*133af0*/  HMMA.1688.F32.TF32 R172, R244, R226, R172 ;  /* 0x000000e2f4ac723c */ /* 0x000fe200000810ac */
[----:B------:R-:W-:Y:S02]  /*133b00*/  IMAD.MOV.U32 R146, RZ, RZ, R28 ;  /* 0x000000ffff927224 */ /* 0x000fe400078e001c */
[----:B------:R-:W-:-:S03]  /*133b10*/  IMAD.MOV.U32 R147, RZ, RZ, R17 ;  /* 0x000000ffff937224 */ /* 0x000fc600078e0011 */
[----:B------:R-:W-:Y:S01]  /*133b20*/  HMMA.1688.F32.TF32 R168, R244, R230, R168 ;  /* 0x000000e6f4a8723c */ /* 0x000fe200000810a8 */
[----:B------:R-:W-:Y:S02]  /*133b30*/  IMAD.MOV.U32 R138, RZ, RZ, R32 ;  /* 0x000000ffff8a7224 */ /* 0x000fe400078e0020 */
[----:B------:R-:W-:-:S03]  /*133b40*/  IMAD.MOV.U32 R139, RZ, RZ, R29 ;  /* 0x000000ffff8b7224 */ /* 0x000fc600078e001d */
[----:B---3--:R-:W-:Y:S01]  /*133b50*/  HMMA.1688.F32.TF32 R164, R244, R234, R164 ;  /* 0x000000eaf4a4723c */ /* 0x008fe200000810a4 */
[----:B------:R-:W-:Y:S01]  /*133b60*/  IMAD.MOV.U32 R130, RZ, RZ, R36 ;  /* 0x000000ffff827224 */ /* 0x000fe200078e0024 */
[----:B------:R-:W-:Y:S01]  /*133b70*/  MOV R131, R33 ;  /* 0x0000002100837202 */ /* 0x000fe20000000f00 */
[----:B------:R-:W-:-:S03]  /*133b80*/  IMAD.MOV.U32 R30, RZ, RZ, R40 ;  /* 0x000000ffff1e7224 */ /* 0x000fc600078e0028 */
[----:B------:R-:W-:Y:S01]  /*133b90*/  HMMA.1688.F32.TF32 R160, R244, R238, R160 ;  /* 0x000000eef4a0723c */ /* 0x000fe200000810a0 */
[----:B------:R-:W-:-:S05]  /*133ba0*/  MOV R31, R37 ;  /* 0x00000025001f7202 */ /* 0x000fca0000000f00 */
[C---:B------:R-:W-:Y:S06]  /*133bb0*/  HMMA.1688.F32.TF32 R152, R240.reuse, R154, R156 ;  /* 0x0000009af098723c */ /* 0x040fec000008109c */
[C---:B------:R-:W-:Y:S06]  /*133bc0*/  HMMA.1688.F32.TF32 R144, R240.reuse, R146, R148 ;  /* 0x00000092f090723c */ /* 0x040fec0000081094 */
[C---:B------:R-:W-:Y:S06]  /*133bd0*/  HMMA.1688.F32.TF32 R136, R240.reuse, R138, R140 ;  /* 0x0000008af088723c */ /* 0x040fec000008108c */
[C---:B------:R-:W-:Y:S06]  /*133be0*/  HMMA.1688.F32.TF32 R128, R240.reuse, R130, R132 ;  /* 0x00000082f080723c */ /* 0x040fec0000081084 */
[C---:B------:R-:W-:Y:S06]  /*133bf0*/  HMMA.1688.F32.TF32 R124, R240.reuse, R30, R124 ;  /* 0x0000001ef07c723c */ /* 0x040fec000008107c */
[C---:B------:R-:W-:Y:S06]  /*133c00*/  HMMA.1688.F32.TF32 R28, R240.reuse, R6, R24 ;  /* 0x00000006f01c723c */ /* 0x040fec0000081018 */
[C---:B------:R-:W-:Y:S06]  /*133c10*/  HMMA.1688.F32.TF32 R24, R240.reuse, R10, R20 ;  /* 0x0000000af018723c */ /* 0x040fec0000081014 */
[----:B------:R-:W-:Y:S06]  /*133c20*/  HMMA.1688.F32.TF32 R20, R240, R14, R248 ;  /* 0x0000000ef014723c */ /* 0x000fec00000810f8 */
        /* <DEDUP_REMOVED lines=32> */
[----:B------:R-:W-:Y:S04]  /*133e30*/  STL.64 [R1+0x13f0], R28 ;  /* 0x0013f01c01007387 */ /* 0x000fe80000100a00 */
[----:B------:R-:W-:Y:S04]  /*133e40*/  STL.64 [R1+0x13f8], R30 ;  /* 0x0013f81e01007387 */ /* 0x000fe80000100a00 */
[----:B-1----:R-:W3:Y:S04]  /*133e50*/  LDL.LU R124, [R1+0x9e0] ;  /* 0x0009e000017c7983 */ /* 0x002ee80000300800 */
[----:B------:R1:W-:Y:S04]  /*133e60*/  STL.64 [R1+0x13e0], R24 ;  /* 0x0013e01801007387 */ /* 0x0003e80000100a00 */
[----:B------:R4:W-:Y:S04]  /*133e70*/  STL.64 [R1+0x13e8], R26 ;  /* 0x0013e81a01007387 */ /* 0x0009e80000100a00 */
        /* <DEDUP_REMOVED lines=185> */
[----:B------:R-:W-:Y:S04]  /*134a10*/  LDS R247, [R37+UR12+0x87c00] ;  /* 0x087c000c25f77984 */ /* 0x000fe80008000800 */
[----:B------:R-:W1:Y:S01]  /*134a20*/  LDS R246, [R252+UR12+0x87c00] ;  /* 0x087c000cfcf67984 */ /* 0x000e620008000800 */
[C---:B------:R-:W-:Y:S06]  /*134a30*/  HMMA.1688.F32.TF32 R128, R240.reuse, R114, R124 ;  /* 0x00000072f080723c */ /* 0x040fec000008107c */
[C---:B------:R-:W-:Y:S09]  /*134a40*/  HMMA.1688.F32.TF32 R124, R240.reuse, R118, R248 ;  /* 0x00000076f07c723c */ /* 0x040ff200000810f8 */
        /* <DEDUP_REMOVED lines=179> */
[----:B------:R1:W-:Y:S04]  /*135580*/  STL.64 [R1+0x81d8], R186 ;  /* 0x0081d8ba01007387 */ /* 0x0003e80000100a00 */
        /* <DEDUP_REMOVED lines=9> */
[----:B------:R-:W4:Y:S04]  /*135620*/  LDL.LU.64 R248, [R1+0x8218] ;  /* 0x0082180001f87983 */ /* 0x000f280000300a00 */
[----:B------:R1:W-:Y:S04]  /*135630*/  STL.64 [R1+0x81d0], R190 ;  /* 0x0081d0be01007387 */ /* 0x0003e80000100a00 */
[----:B------:R-:W2:Y:S04]  /*135640*/  LDL.LU R188, [R1+0x210] ;  /* 0x0002100001bc7983 */ /* 0x000ea80000300800 */
[----:B------:R-:W2:Y:S04]  /*135650*/  LDL.LU R189, [R1+0x214] ;  /* 0x0002140001bd7983 */ /* 0x000ea80000300800 */
[----:B-1----:R-:W2:Y:S04]  /*135660*/  LDL.LU R190, [R1+0x218] ;  /* 0x0002180001be7983 */ /* 0x002ea80000300800 */
[----:B------:R-:W2:Y:S01]  /*135670*/  LDL.LU R191, [R1+0x21c] ;  /* 0x00021c0001bf7983 */ /* 0x000ea20000300800 */
[C---:B---3--:R-:W-:Y:S03]  /*135680*/  HMMA.1688.F32.TF32 R184, R240.reuse, R198, R184 ;  /* 0x000000c6f0b8723c */ /* 0x048fe600000810b8 */
[----:B------:R-:W-:Y:S03]  /*135690*/  STL.64 [R1+0x81c8], R194 ;  /* 0x0081c8c201007387 */ /* 0x000fe60000100a00 */
[----:B--2---:R-:W-:-:S15]  /*1356a0*/  HMMA.1688.F32.TF32 R188, R240, R194, R188 ;  /* 0x000000c2f0bc723c */ /* 0x004fde00000810bc */
[----:B------:R-:W-:-:S08]  /*1356b0*/  NOP ;  /* 0x0000000000007918 */ /* 0x000fd00000000000 */
[----:B------:R-:W-:Y:S04]  /*1356c0*/  STL.64 [R1+0x1660], R188 ;  /* 0x001660bc01007387 */ /* 0x000fe80000100a00 */
[----:B------:R1:W-:Y:S04]  /*1356d0*/  STL.64 [R1+0x1668], R190 ;  /* 0x001668be01007387 */ /* 0x0003e80000100a00 */
[----:B------:R-:W-:Y:S04]  /*1356e0*/  STL.64 [R1+0x81c0], R198 ;  /* 0x0081c0c601007387 */ /* 0x000fe80000100a00 */
[----:B------:R-:W-:Y:S01]  /*1356f0*/  STL.64 [R1+0x1680], R184 ;  /* 0x001680b801007387 */ /* 0x000fe20000100a00 */
[C---:B-1----:R-:W-:Y:S03]  /*135700*/  HMMA.1688.F32.TF32 R188, R240.reuse, R202, R232 ;  /* 0x000000caf0bc723c */ /* 0x042fe600000810e8 */
[----:B------:R1:W-:Y:S03]  /*135710*/  STL.64 [R1+0x1688], R186 ;  /* 0x001688ba01007387 */ /* 0x0003e60000100a00 */
[----:B-1----:R-:W-:Y:S01]  /*135720*/  HMMA.1688.F32.TF32 R184, R240, R206, R228 ;  /* 0x000000cef0b8723c */ /* 0x002fe200000810e4 */
        /* <DEDUP_REMOVED lines=9> */
[----:B------:R1:W-:-:S15]  /*1357c0*/  STL.64 [R1+0x81a8], R210 ;  /* 0x0081a8d201007387 */ /* 0x0003de0000100a00 */
[----:B------:R-:W-:-:S01]  /*1357d0*/  NOP ;  /* 0x0000000000007918 */ /* 0x000fc20000000000 */
        /* <DEDUP_REMOVED lines=8> */
[----:B-1----:R-:W3:Y:S04]  /*135860*/  LDL.LU.64 R210, [R1+0x398] ;  /* 0x0003980001d27983 */ /* 0x002ee80000300a00 */
        /* <DEDUP_REMOVED lines=12> */
[----:B----4-:R-:W-:-:S03]  /*135930*/  MOV R207, R248 ;  /* 0x000000f800cf7202 */ /* 0x010fc60000000f00 */
        /* <DEDUP_REMOVED lines=11> */
[----:B------:R-:W4:Y:S04]  /*1359f0*/  LDL.LU.64 R202, [R1+0x388] ;  /* 0x0003880001ca7983 */ /* 0x000f280000300a00 */
[----:B------:R-:W4:Y:S04]  /*135a00*/  LDL.LU.64 R194, [R1+0x378] ;  /* 0x0003780001c27983 */ /* 0x000f280000300a00 */
[----:B--2---:R-:W2:Y:S04]  /*135a10*/  LDL.LU R188, [R1+0x10] ;  /* 0x0000100001bc7983 */ /* 0x004ea80000300800 */
[----:B------:R-:W2:Y:S04]  /*135a20*/  LDL.LU R189, [R1+0x14] ;  /* 0x0000140001bd7983 */ /* 0x000ea80000300800 */
[----:B---3--:R-:W2:Y:S04]  /*135a30*/  LDL.LU R190, [R1+0x18] ;  /* 0x0000180001be7983 */ /* 0x008ea80000300800 */
[----:B------:R-:W2:Y:S04]  /*135a40*/  LDL.LU R191, [R1+0x1c] ;  /* 0x00001c0001bf7983 */ /* 0x000ea80000300800 */
[----:B------:R-:W3:Y:S04]  /*135a50*/  LDL.LU R184, [R1] ;  /* 0x0000000001b87983 */ /* 0x000ee80000300800 */
[----:B------:R-:W3:Y:S04]  /*135a60*/  LDL.LU R185, [R1+0x4] ;  /* 0x0000040001b97983 */ /* 0x000ee80000300800 */
[----:B------:R-:W3:Y:S04]  /*135a70*/  LDL.LU R186, [R1+0x8] ;  /* 0x0000080001ba7983 */ /* 0x000ee80000300800 */
[----:B------:R-:W3:Y:S04]  /*135a80*/  LDL.LU R187, [R1+0xc] ;  /* 0x00000c0001bb7983 */ /* 0x000ee80000300800 */
[----:B------:R1:W-:Y:S04]  /*135a90*/  STL.64 [R1+0x81a0], R214 ;  /* 0x0081a0d601007387 */ /* 0x0003e80000100a00 */
[----:B------:R-:W2:Y:S04]  /*135aa0*/  LDL.LU R212, [R1+0x40] ;  /* 0x0000400001d47983 */ /* 0x000ea80000300800 */
[----:B------:R-:W2:Y:S04]  /*135ab0*/  LDL.LU R213, [R1+0x44] ;  /* 0x0000440001d57983 */ /* 0x000ea80000300800 */
[----:B-1----:R-:W2:Y:S04]  /*135ac0*/  LDL.LU R214, [R1+0x48] ;  /* 0x0000480001d67983 */ /* 0x002ea80000300800 */
[----:B------:R-:W2:Y:S01]  /*135ad0*/  LDL.LU R215, [R1+0x4c] ;  /* 0x00004c0001d77983 */ /* 0x000ea20000300800 */
[----:B------:R-:W-:-:S15]  /*135ae0*/  HMMA.1688.F32.TF32 R220, R240, R218, R220 ;  /* 0x000000daf0dc723c */ /* 0x000fde00000810dc */
[----:B------:R-:W-:-:S08]  /*135af0*/  NOP ;  /* 0x0000000000007918 */ /* 0x000fd00000000000 */
[----:B------:R-:W-:Y:S04]  /*135b00*/  STL.64 [R1+0x16f0], R220 ;  /* 0x0016f0dc01007387 */ /* 0x000fe80000100a00 */
[----:B------:R1:W-:Y:S04]  /*135b10*/  STL.64 [R1+0x16f8], R222 ;  /* 0x0016f8de01007387 */ /* 0x0003e80000100a00 */
[----:B-1----:R-:W4:Y:S04]  /*135b20*/  LDL.LU.64 R222, [R1+0x8210] ;  /* 0x0082100001de7983 */ /* 0x002f280000300a00 */
[----:B------:R1:W-:Y:S04]  /*135b30*/  STL.64 [R1+0x8198], R218 ;  /* 0x008198da01007387 */ /* 0x0003e80000100a00 */
[----:B-1----:R-:W3:Y:S01]  /*135b40*/  LDL.LU.64 R218, [R1+0x3a8] ;  /* 0x0003a80001da7983 */ /* 0x002ee20000300a00 */
[----:B----4-:R-:W-:-:S15]  /*135b50*/  HMMA.1688.F32.TF32 R224, R240, R222, R224 ;  /* 0x000000def0e0723c */ /* 0x010fde00000810e0 */
[----:B------:R-:W-:-:S08]  /*135b60*/  NOP ;  /* 0x0000000000007918 */ /* 0x000fd00000000000 */
[----:B------:R-:W-:Y:S04]  /*135b70*/  STL.64 [R1+0x1700], R224 ;  /* 0x001700e001007387 */ /* 0x000fe80000100a00 */
[----:B------:R1:W-:Y:S04]  /*135b80*/  STL.64 [R1+0x1708], R226 ;  /* 0x001708e201007387 */ /* 0x0003e80000100a00 */
[----:B-1----:R-:W4:Y:S04]  /*135b90*/  LDL.LU.64 R226, [R1+0x8208] ;  /* 0x0082080001e27983 */ /* 0x002f280000300a00 */
        /* <DEDUP_REMOVED lines=10> */
[----:B------:R1:W-:Y:S04]  /*135c40*/  STL.64 [R1+0x8188], R226 ;  /* 0x008188e201007387 */ /* 0x0003e80000100a00 */
[----:B-1----:R-:W2:Y:S01]  /*135c50*/  LDL.LU.64 R226, [R1+0x3b8] ;  /* 0x0003b80001e27983 */ /* 0x002ea20000300a00 */
[----:B----4-:R-:W-:-:S15]  /*135c60*/  HMMA.1688.F32.TF32 R232, R240, R230, R232 ;  /* 0x000000e6f0e8723c */ /* 0x010fde00000810e8 */
[----:B------:R-:W-:-:S08]  /*135c70*/  NOP ;  /* 0x0000000000007918 */ /* 0x000fd00000000000 */
[----:B------:R-:W-:Y:S04]  /*135c80*/  STL.64 [R1+0x1720], R232 ;  /* 0x001720e801007387 */ /* 0x000fe80000100a00 */
[----:B------:R1:W-:Y:S04]  /*135c90*/  STL.64 [R1+0x1728], R234 ;  /* 0x001728ea01007387 */ /* 0x0003e80000100a00 */
[----:B-1----:R-:W4:Y:S04]  /*135ca0*/  LDL.LU.64 R234, [R1+0x81f8] ;  /* 0x0081f80001ea7983 */ /* 0x002f280000300a00 */
[----:B------:R1:W-:Y:S04]  /*135cb0*/  STL.64 [R1+0x8180], R230 ;  /* 0x008180e601007387 */ /* 0x0003e80000100a00 */
        /* <DEDUP_REMOVED lines=9> */
[----:B------:R-:W4:Y:S01]  /*135d50*/  LDL.LU.64 R248, [R1+0x81e8] ;  /* 0x0081e80001f87983 */ /* 0x000f220000300a00 */
[C---:B--2---:R-:W-:Y:S03]  /*135d60*/  HMMA.1688.F32.TF32 R228, R244.reuse, R226, R228 ;  /* 0x000000e2f4e4723c */ /* 0x044fe600000810e4 */
[----:B------:R4:W-:Y:S03]  /*135d70*/  STL.64 [R1+0x8178], R234 ;  /* 0x008178ea01007387 */ /* 0x0009e60000100a00 */
[C---:B---3--:R-:W-:Y:S06]  /*135d80*/  HMMA.1688.F32.TF32 R220, R244.reuse, R218, R220 ;  /* 0x000000daf4dc723c */ /* 0x048fec00000810dc */
[C---:B------:R-:W-:Y:S06]  /*135d90*/  HMMA.1688.F32.TF32 R212, R244.reuse, R210, R212 ;  /* 0x000000d2f4d4723c */ /* 0x040fec00000810d4 */
[C---:B------:R-:W-:Y:S06]  /*135da0*/  HMMA.1688.F32.TF32 R204, R244.reuse, R202, R204 ;  /* 0x000000caf4cc723c */ /* 0x040fec00000810cc */
[C---:B------:R-:W-:Y:S01]  /*135db0*/  HMMA.1688.F32.TF32 R196, R244.reuse, R194, R196 ;  /* 0x000000c2f4c4723c */ /* 0x040fe200000810c4 */
[----:B------:R-:W-:Y:S05]  /*135dc0*/  STL.64 [R1+0x8170], R238 ;  /* 0x008170ee01007387 */ /* 0x000fea0000100a00 */
[----:B------:R-:W-:Y:S01]  /*135dd0*/  HMMA.1688.F32.TF32 R188, R244, R6, R188 ;  /* 0x00000006f4bc723c */ /* 0x000fe200000810bc */
[----:B------:R-:W-:Y:S01]  /*135de0*/  MOV R21, R194 ;  /* 0x000000c200157202 */ /* 0x000fe20000000f00 */
[----:B------:R-:W-:-:S02]  /*135df0*/  IMAD.MOV.U32 R20, RZ, RZ, R195 ;  /* 0x000000ffff147224 */ /* 0x000fc400078e00c3 */
[----:B------:R-:W-:Y:S02]  /*135e00*/  IMAD.MOV.U32 R13, RZ, RZ, R226 ;  /* 0x000000ffff0d7224 */ /* 0x000fe400078e00e2 */
[----:B------:R-:W-:Y:S01]  /*135e10*/  IMAD.MOV.U32 R3, RZ, RZ, R227 ;  /* 0x000000ffff037224 */ /* 0x000fe200078e00e3 */
[----:B------:R-:W-:Y:S01]  /*135e20*/  MOV R17, R218 ;  /* 0x000000da00117202 */ /* 0x000fe20000000f00 */
[----:B------:R-:W-:Y:S01]  /*135e30*/  IMAD.MOV.U32 R16, RZ, RZ, R219 ;  /* 0x000000ffff107224 */ /* 0x000fe200078e00db */
[----:B------:R-:W-:Y:S01]  /*135e40*/  MOV R24, R211 ;  /* 0x000000d300187202 */ /* 0x000fe20000000f00 */
[----:B------:R-:W-:Y:S01]  /*135e50*/  IMAD.MOV.U32 R25, RZ, RZ, R210 ;  /* 0x000000ffff197224 */ /* 0x000fe200078e00d2 */
[----:B----4-:R-:W-:-:S15]  /*135e60*/  HMMA.1688.F32.TF32 R232, R240, R238, R248 ;  /* 0x000000eef0e8723c */ /* 0x010fde00000810f8 */
        /* <DEDUP_REMOVED lines=93> */
[----:B------:R-:W-:Y:S01]  /*136440*/  STL [R1+0x80f0], R12 ;  /* 0x0080f00c01007387 */ /* 0x000fe20000100800 */
[----:B----4-:R-:W-:-:S15]  /*136450*/  HMMA.1688.F32.TF32 R4, R244, R14, R4 ;  /* 0x0000000ef404723c */ /* 0x010fde0000081004 */
[----:B------:R-:W-:-:S08]  /*136460*/  NOP ;  /* 0x0000000000007918 */ /* 0x000fd00000000000 */
[----:B------:R-:W-:Y:S04]  /*136470*/  STL.64 [R1+0x100], R4 ;  /* 0x0001000401007387 */ /* 0x000fe80000100a00 */
[----:B------:R2:W-:Y:S02]  /*136480*/  STL.64 [R1+0x108], R6 ;  /* 0x0001080601007387 */ /* 0x0005e40000100a00 */
[C---:B--2---:R-:W-:Y:S06]  /*136490*/  HMMA.1688.F32.TF32 R4, R244.reuse, R18, R236 ;  /* 0x00000012f404723c */ /* 0x044fec00000810ec */
[----:B------:R-:W-:Y:S01]  /*1364a0*/  STL.64 [R1+0x80e8], R18 ;  /* 0x0080e81201007387 */ /* 0x000fe20000100a00 */
[----:B---3--:R-:W-:-:S15]  /*1364b0*/  HMMA.1688.F32.TF32 R8, R244, R22, R240 ;  /* 0x00000016f408723c */ /* 0x008fde00000810f0 */
[----:B------:R-:W-:-:S01]  /*1364c0*/  NOP ;  /* 0x0000000000007918 */ /* 0x000fc20000000000 */
        /* <DEDUP_REMOVED lines=42> */
[----:B-1----:R-:W-:-:S14]  /*136770*/  HMMA.1688.F32.TF32 R4, R244, R66, R196 ;  /* 0x00000042f404723c */ /* 0x002fdc00000810c4 */
[----:B------:R-:W-:Y:S01]  /*136780*/  STL.64 [R1+0x4f0], R8 ;  /* 0x0004f00801007387 */ /* 0x000fe20000100a00 */
[C---:B------:R-:W-:Y:S03]  /*136790*/  HMMA.1688.F32.TF32 R32, R244.reuse, R70, R192 ;  /* 0x00000046f420723c */ /* 0x040fe600000810c0 */
[----:B------:R1:W-:Y:S03]  /*1367a0*/  STL.64 [R1+0x4f8], R10 ;  /* 0x0004f80a01007387 */ /* 0x0003e60000100a00 */
[C---:B-1----:R-:W-:Y:S02]  /*1367b0*/  HMMA.1688.F32.TF32 R8, R244.reuse, R74, R188 ;  /* 0x0000004af408723c */ /* 0x042fe400000810bc */
[----:B------:R-:W-:Y:S04]  /*1367c0*/  STL.64 [R1+0x4e0], R4 ;  /* 0x0004e00401007387 */ /* 0x000fe80000100a00 */
[----:B------:R1:W-:Y:S02]  /*1367d0*/  STL.64 [R1+0x4e8], R6 ;  /* 0x0004e80601007387 */ /* 0x0003e40000100a00 */
[C---:B-1----:R-:W-:Y:S09]  /*1367e0*/  HMMA.1688.F32.TF32 R4, R244.reuse, R78, R184 ;  /* 0x0000004ef404723c */ /* 0x042ff200000810b8 */
        /* <DEDUP_REMOVED lines=106> */
[C---:B----4-:R-:W-:Y:S06]  /*136e90*/  HMMA.1688.F32.TF32 R56, R244.reuse, R86, R52 ;  /* 0x00000056f438723c */ /* 0x050fec0000081034 */
        /* <DEDUP_REMOVED lines=14> */
[----:B------:R-:W-:Y:S04]  /*136f80*/  LDS R241, [R37+UR12+0x87880] ;  /* 0x0878800c25f17984 */ /* 0x000fe80008000800 */
[----:B------:R1:W-:Y:S04]  /*136f90*/  LDS R243, [R37+UR12+0x87c80] ;  /* 0x087c800c25f37984 */ /* 0x0003e80008000800 */
[----:B------:R-:W-:Y:S04]  /*136fa0*/  STL.64 [R1+0x448], R42 ;  /* 0x0004482a01007387 */ /* 0x000fe80000100a00 */
[----:B------:R-:W-:Y:S01]  /*136fb0*/  STL.64 [R1+0x430], R32 ;  /* 0x0004302001007387 */ /* 0x000fe20000100a00 */
[C---:B-1----:R-:W-:Y:S03]  /*136fc0*/  HMMA.1688.F32.TF32 R36, R244.reuse, R110, R8 ;  /* 0x0000006ef424723c */ /* 0x042fe60000081008 */
[----:B------:R1:W-:Y:S03]  /*136fd0*/  STL.64 [R1+0x438], R34 ;  /* 0x0004382201007387 */ /* 0x0003e60000100a00 */
[C---:B------:R-:W-:Y:S01]  /*136fe0*/  HMMA.1688.F32.TF32 R8, R244.reuse, R118, R236 ;  /* 0x00000076f408723c */ /* 0x040fe200000810ec */
[----:B------:R-:W-:Y:S01]  /*136ff0*/  MOV R27, R28 ;  /* 0x0000001c001b7202 */ /* 0x000fe20000000f00 */
[----:B------:R-:W-:Y:S01]  /*137000*/  IMAD.MOV.U32 R26, RZ, RZ, R29 ;  /* 0x000000ffff1a7224 */ /* 0x000fe200078e001d */
[----:B------:R-:W-:Y:S04]  /*137010*/  LDS R240, [R252+UR12+0x87880] ;  /* 0x0878800cfcf07984 */ /* 0x000fe80008000800 */
[----:B------:R-:W2:Y:S01]  /*137020*/  LDS R242, [R252+UR12+0x87c80] ;  /* 0x087c800cfcf27984 */ /* 0x000ea20008000800 */
[C---:B-1----:R-:W-:Y:S06]  /*137030*/  HMMA.1688.F32.TF32 R32, R244.reuse, R114, R4 ;  /* 0x00000072f420723c */ /* 0x042fec0000081004 */
[C---:B------:R-:W-:Y:S03]  /*137040*/  HMMA.1688.F32.TF32 R4, R244.reuse, R122, R248 ;  /* 0x0000007af404723c */ /* 0x040fe600000810f8 */
[----:B------:R-:W-:Y:S04]  /*137050*/  STL.64 [R1+0x420], R36 ;  /* 0x0004202401007387 */ /* 0x000fe80000100a00 */
[----:B------:R-:W-:Y:S10]  /*137060*/  STL.64 [R1+0x428], R38 ;  /* 0x0004282601007387 */ /* 0x000ff40000100a00 */
[----:B------:R-:W-:Y:S04]  /*137070*/  STL.64 [R1+0x820], R32 ;  /* 0x0008202001007387 */ /* 0x000fe80000100a00 */
[----:B------:R1:W-:Y:S04]  /*137080*/  STL.64 [R1+0x828], R34 ;  /* 0x0008282201007387 */ /* 0x0003e80000100a00 */
[----:B------:R-:W-:Y:S04]  /*137090*/  STL.64 [R1+0x810], R8 ;  /* 0x0008100801007387 */ /* 0x000fe80000100a00 */
[----:B------:R4:W-:Y:S01]  /*1370a0*/  STL.64 [R1+0x818], R10 ;  /* 0x0008180a01007387 */ /* 0x0009e20000100a00 */
[C---:B-1----:R-:W-:Y:S03]  /*1370b0*/  HMMA.1688.F32.TF32 R32, R244.reuse, R126, R232 ;  /* 0x0000007ef420723c */ /* 0x042fe600000810e8 */
[----:B------:R-:W-:Y:S04]  /*1370c0*/  STL.64 [R1+0x800], R4 ;  /* 0x0008000401007387 */ /* 0x000fe80000100a00 */
[----:B------:R1:W-:Y:S01]  /*1370d0*/  STL.64 [R1+0x808], R6 ;  /* 0x0008080601007387 */ /* 0x0003e20000100a00 */
[C---:B----4-:R-:W-:Y:S06]  /*1370e0*/  HMMA.1688.F32.TF32 R8, R244.reuse, R130, R228 ;  /* 0x00000082f408723c */ /* 0x050fec00000810e4 */
        /* <DEDUP_REMOVED lines=27> */
[----:B-1----:R-:W-:Y:S09]  /*1372a0*/  HMMA.1688.F32.TF32 R4, R244, R170, R188 ;  /* 0x000000aaf404723c */ /* 0x002ff200000810bc */
[----:B------:R-:W-:Y:S04]  /*1372b0*/  STL.64 [R1+0x760], R32 ;  /* 0x0007602001007387 */ /* 0x000fe80000100a00 */
[----:B------:R-:W-:Y:S04]  /*1372c0*/  STL.64 [R1+0x768], R34 ;  /* 0x0007682201007387 */ /* 0x000fe80000100a00 */
[----:B------:R-:W4:Y:S04]  /*1372d0*/  LDL.LU R248, [R1+0x2f0] ;  /* 0x0002f00001f87983 */ /* 0x000f280000300800 */
[----:B------:R-:W-:Y:S04]  /*1372e0*/  STL.64 [R1+0x750], R8 ;  /* 0x0007500801007387 */ /* 0x000fe80000100a00 */
[----:B------:R-:W-:Y:S04]  /*1372f0*/  STL.64 [R1+0x758], R10 ;  /* 0x0007580a01007387 */ /* 0x000fe80000100a00 */
[----:B------:R-:W-:Y:S04]  /*137300*/  STL.64 [R1+0x740], R4 ;  /* 0x0007400401007387 */ /* 0x000fe80000100a00 */
[----:B------:R3:W-:Y:S01]  /*137310*/  STL.64 [R1+0x748], R6 ;  /* 0x0007480601007387 */ /* 0x0007e20000100a00 */
[----:B------:R-:W-:-:S03]  /*137320*/  IMAD.MOV.U32 R251, RZ, RZ, R2 ;  /* 0x000000fffffb7224 */ /* 0x000fc600078e0002 */
[----:B------:R-:W4:Y:S04]  /*137330*/  LDL.LU R249, [R1+0x2f4] ;  /* 0x0002f40001f97983 */ /* 0x000f280000300800 */
[----:B------:R-:W4:Y:S01]  /*137340*/  LDL.LU R250, [R1+0x2f8] ;  /* 0x0002f80001fa7983 */ /* 0x000f220000300800 */
[----:B---3--:R-:W-:Y:S03]  /*137350*/  HMMA.1688.F32.TF32 R4, R244, R174, R184 ;  /* 0x000000aef404723c */ /* 0x008fe600000810b8 */
[----:B------:R-:W3:Y:S04]  /*137360*/  LDL.LU R2, [R1+0x81e0] ;  /* 0x0081e00001027983 */ /* 0x000ee80000300800 */
[----:B------:R-:W4:-:S15]  /*137370*/  LDL.LU R8, [R1+0x350] ;  /* 0x0003500001087983 */ /* 0x000f1e0000300800 */
[----:B------:R-:W-:-:S01]  /*137380*/  NOP ;  /* 0x0000000000007918 */ /* 0x000fc20000000000 */
[----:B------:R-:W-:Y:S04]  /*137390*/  STL.64 [R1+0x730], R4 ;  /* 0x0007300401007387 */ /* 0x000fe80000100a00 */
[----:B------:R1:W-:Y:S04]  /*1373a0*/  STL.64 [R1+0x738], R6 ;  /* 0x0007380601007387 */ /* 0x0003e80000100a00 */
[----:B------:R-:W4:Y:S04]  /*1373b0*/  LDL.LU R9, [R1+0x354] ;  /* 0x0003540001097983 */ /* 0x000f280000300800 */
[----:B------:R-:W4:Y:S04]  /*1373c0*/  LDL.LU R10, [R1+0x358] ;  /* 0x00035800010a7983 */ /* 0x000f280000300800 */
[----:B------:R-:W4:Y:S01]  /*1373d0*/  LDL.LU R11, [R1+0x35c] ;  /* 0x00035c00010b7983 */ /* 0x000f220000300800 */
[----:B-1----:R-:W-:Y:S01]  /*1373e0*/  IMAD.MOV.U32 R7, RZ, RZ, R20 ;  /* 0x000000ffff077224 */ /* 0x002fe200078e0014 */
[----:B------:R-:W-:-:S02]  /*1373f0*/  MOV R6, R21 ;  /* 0x0000001500067202 */ /* 0x000fc40000000f00 */
        /* <DEDUP_REMOVED lines=48> */
[----:B------:R-:W-:-:S03]  /*137700*/  IMAD.MOV.U32 R43, RZ, RZ, R16 ;  /* 0x000000ffff2b7224 */ /* 0x000fc600078e0010 */
[----:B------:R-:W4:Y:S01]  /*137710*/  LDL.LU R192, [R1+0x6f0] ;  /* 0x0006f00001c07983 */ /* 0x000f220000300800 */
[----:B------:R-:W-:-:S03]  /*137720*/  MOV R42, R17 ;  /* 0x00000011002a7202 */ /* 0x000fc60000000f00 */
        /* <DEDUP_REMOVED lines=41> */
[----:B---3--:R-:W-:-:S15]  /*1379c0*/  HMMA.1688.F32.TF32 R184, R244, R182, R184 ;  /* 0x000000b6f4b8723c */ /* 0x008fde00000810b8 */
        /* <DEDUP_REMOVED lines=9> */
[----:B-1----:R-:W4:Y:S01]  /*137a60*/  LDL.LU.64 R186, [R1+0x81d8] ;  /* 0x0081d80001ba7983 */ /* 0x002f220000300a00 */
[----:B------:R-:W-:Y:S01]  /*137a70*/  MOV R51, R3 ;  /* 0x0000000300337202 */ /* 0x000fe20000000f00 */
[----:B------:R-:W-:-:S02]  /*137a80*/  UIMAD UR16, UR5, -0x80, UR6 ;  /* 0xffffff80051078a4 */ /* 0x000fc4000f8e0206 */
[----:B------:R-:W-:Y:S02]  /*137a90*/  UIADD3 UR7, UR7, 0x1, URZ ;  /* 0x0000000107077890 */ /* 0x000fe4000fffe03f */
[----:B------:R-:W-:Y:S01]  /*137aa0*/  UIADD3 UR12, UR10, -0x2, URZ ;  /* 0xfffffffe0a0c7890 */ /* 0x000fe2000fffe03f */
[----:B------:R-:W-:Y:S01]  /*137ab0*/  BAR.SYNC.DEFER_BLOCKING 0x0 ;  /* 0x0000000000007b1d */ /* 0x000fe20000010000 */
        /* <DEDUP_REMOVED lines=65> */
[----:B------:R-:W-:Y:S01]  /*137ed0*/  HMMA.1688.F32.TF32 R48, R240, R50, R52 ;  /* 0x00000032f030723c */ /* 0x000fe20000081034 */
[----:B------:R-:W-:-:S02]  /*137ee0*/  IMAD.MOV.U32 R34, RZ, RZ, R25 ;  /* 0x000000ffff227224 */ /* 0x000fc400078e0019 */
[----:B------:R-:W-:-:S03]  /*137ef0*/  IMAD.MOV.U32 R35, RZ, RZ, R24 ;  /* 0x000000ffff237224 */ /* 0x000fc600078e0018 */
[C---:B------:R-:W-:Y:S06]  /*137f00*/  HMMA.1688.F32.TF32 R40, R240.reuse, R42, R44 ;  /* 0x0000002af028723c */ /* 0x040fec000008102c */
[C---:B------:R-:W-:Y:S06]  /*137f10*/  HMMA.1688.F32.TF32 R32, R240.reuse, R34, R36 ;  /* 0x00000022f020723c */ /* 0x040fec0000081024 */
[C---:B------:R-:W-:Y:S06]  /*137f20*/  HMMA.1688.F32.TF32 R24, R240.reuse, R26, R28 ;  /* 0x0000001af018723c */ /* 0x040fec000008101c */
[----:B------:R-:W-:Y:S06]  /*137f30*/  HMMA.1688.F32.TF32 R4, R240, R6, R20 ;  /* 0x00000006f004723c */ /* 0x000fec0000081014 */
[----:B--2---:R-:W-:Y:S01]  /*137f40*/  HMMA.1688.F32.TF32 R244, R244, R238, R56 ;  /* 0x000000eef4f4723c */ /* 0x004fe20000081038 */
[----:B------:R-:W2:-:S15]  /*137f50*/  LDL.LU.64 R58, [R1+0x8168] ;  /* 0x00816800013a7983 */ /* 0x000e9e0000300a00 */
[----:B------:R-:W-:-:S07]  /*137f60*/  NOP ;  /* 0x0000000000007918 */ /* 0x000fce0000000000 */
[----:B------:R1:W-:Y:S04]  /*137f70*/  STL.64 [R1+0x830], R244 ;  /* 0x000830f401007387 */ /* 0x0003e80000100a00 */
[----:B------:R4:W-:Y:S04]  /*137f80*/  STL.64 [R1+0x838], R246 ;  /* 0x000838f601007387 */ /* 0x0009e80000100a00 */
[----:B-1----:R-:W2:Y:S04]  /*137f90*/  LDL.LU R244, [R1+0x300] ;  /* 0x0003000001f47983 */ /* 0x002ea80000300800 */
[----:B------:R-:W2:Y:S04]  /*137fa0*/  LDL.LU R245, [R1+0x304] ;  /* 0x0003040001f57983 */ /* 0x000ea80000300800 */
[----:B----4-:R-:W2:Y:S04]  /*137fb0*/  LDL.LU R246, [R1+0x308] ;  /* 0x0003080001f67983 */ /* 0x010ea80000300800 */
[----:B------:R-:W2:Y:S04]  /*137fc0*/  LDL.LU R247, [R1+0x30c] ;  /* 0x00030c0001f77983 */ /* 0x000ea80000300800 */
        /* <DEDUP_REMOVED lines=16> */
[----:B------:R-:W2:Y:S04]  /*1380d0*/  LDL.LU.64 R22, [R1+0x8120] ;  /* 0x0081200001167983 */ /* 0x000ea80000300a00 */
        /* <DEDUP_REMOVED lines=15> */
[----:B------:R-:W4:Y:S01]  /*1381d0*/  LDL.LU R12, [R1+0x80f0] ;  /* 0x0080f000010c7983 */ /* 0x000f220000300800 */
[----:B------:R-:W-:-:S02]  /*1381e0*/  IMAD.MOV.U32 R11, RZ, RZ, R2 ;  /* 0x000000ffff0b7224 */ /* 0x000fc400078e0002 */
[----:B----4-:R-:W-:Y:S02]  /*1381f0*/  IMAD.MOV.U32 R10, RZ, RZ, R12 ;  /* 0x000000ffff0a7224 */ /* 0x010fe400078e000c */
[----:B---3--:R-:W-:Y:S01]  /*138200*/  HMMA.1688.F32.TF32 R12, R240, R14, R16 ;  /* 0x0000000ef00c723c */ /* 0x008fe20000081010 */
[----:B------:R-:W2:-:S15]  /*138210*/  LDL.LU.64 R18, [R1+0x80e8] ;  /* 0x0080e80001127983 */ /* 0x000e9e0000300a00 */
[----:B------:R-:W-:-:S07]  /*138220*/  NOP ;  /* 0x0000000000007918 */ /* 0x000fce0000000000 */
[----:B------:R1:W-:Y:S04]  /*138230*/  STL.64 [R1+0x9c0], R12 ;  /* 0x0009c00c01007387 */ /* 0x0003e80000100a00 */
[----:B------:R-:W-:Y:S04]  /*138240*/  STL.64 [R1+0x9c8], R14 ;  /* 0x0009c80e01007387 */ /* 0x000fe80000100a00 */
[----:B-1----:R-:W3:Y:S04]  /*138250*/  LDL.LU.64 R12, [R1+0x3618] ;  /* 0x00361800010c7983 */ /* 0x002ee80000300a00 */
[----:B------:R-:W4:Y:S01]  /*138260*/  LDL.LU.64 R6, [R1+0x3610] ;  /* 0x0036100001067983 */ /* 0x000f220000300a00 */
[C---:B--2---:R-:W-:Y:S06]  /*138270*/  HMMA.1688.F32.TF32 R8, R240.reuse, R18, R8 ;  /* 0x00000012f008723c */ /* 0x044fec0000081008 */
[----:B------:R-:W-:-:S15]  /*138280*/  HMMA.1688.F32.TF32 R16, R240, R22, R244 ;  /* 0x00000016f010723c */ /* 0x000fde00000810f4 */
[----:B------:R-:W-:-:S02]  /*138290*/  NOP ;  /* 0x0000000000007918 */ /* 0x000fc40000000000 */
[----:B------:R-:W-:Y:S04]  /*1382a0*/  STL.64 [R1+0x9b0], R8 ;  /* 0x0009b00801007387 */ /* 0x000fe80000100a00 */
[----:B------:R-:W-:Y:S04]  /*1382b0*/  STL.64 [R1+0x9b8], R10 ;  /* 0x0009b80a01007387 */ /* 0x000fe80000100a00 */
[----:B------:R-:W-:Y:S04]  /*1382c0*/  STL.64 [R1+0x410], R16 ;  /* 0x0004101001007387 */ /* 0x000fe80000100a00 */
[----:B------:R1:W-:Y:S04]  /*1382d0*/  STL.64 [R1+0x418], R18 ;  /* 0x0004181201007387 */ /* 0x0003e80000100a00 */
[----:B-1----:R-:W2:Y:S04]  /*1382e0*/  LDL.LU.64 R18, [R1+0x3608] ;  /* 0x0036080001127983 */ /* 0x002ea80000300a00 */
[----:B------:R-:W2:Y:S01]  /*1382f0*/  LDL.LU.64 R16, [R1+0x3600] ;  /* 0x0036000001107983 */ /* 0x000ea20000300a00 */
[----:B------:R-:W-:-:S15]  /*138300*/  HMMA.1688.F32.TF32 R8, R240, R26, R248 ;  /* 0x0000001af008723c */ /* 0x000fde00000810f8 */
[----:B------:R-:W-:-:S08]  /*138310*/  NOP ;  /* 0x0000000000007918 */ /* 0x000fd00000000000 */
[----:B------:R-:W-:Y:S04]  /*138320*/  STL.64 [R1+0x400], R8 ;  /* 0x0004000801007387 */ /* 0x000fe80000100a00 */
[----:B------:R4:W-:Y:S04]  /*138330*/  STL.64 [R1+0x408], R10 ;  /* 0x0004080a01007387 */ /* 0x0009e80000100a00 */
[----:B------:R-:W2:Y:S04]  /*138340*/  LDL.LU.64 R22, [R1+0x35f8] ;  /* 0x0035f80001167983 */ /* 0x000ea80000300a00 */
[----:B------:R-:W2:Y:S04]  /*138350*/  LDL.LU.64 R20, [R1+0x35f0] ;  /* 0x0035f00001147983 */ /* 0x000ea80000300a00 */
[----:B------:R-:W2:Y:S01]  /*138360*/  LDL.LU.64 R26, [R1+0x35e8] ;  /* 0x0035e800011a7983 */ /* 0x000ea20000300a00 */
[----:B----4-:R-:W-:-:S03]  /*138370*/  IADD3 R11, P2, R6, UR15, RZ ;  /* 0x0000000f060b7c10 */ /* 0x010fc6000ff5e0ff */
[----:B------:R-:W4:Y:S01]  /*138380*/  LDL.LU.64 R24, [R1+0x35e0] ;  /* 0x0035e00001187983 */ /* 0x000f220000300a00 */
[----:B------:R-:W-:Y:S02]  /*138390*/  IADD3.X R10, R7, UR9, RZ, P2, !PT ;  /* 0x00000009070a7c10 */ /* 0x000fe400097fe4ff */
[----:B---3--:R-:W-:Y:S01]  /*1383a0*/  IADD3 R9, P0, R12, UR15, RZ ;  /* 0x0000000f0c097c10 */ /* 0x008fe2000ff1e0ff */
[----:B------:R-:W3:Y:S04]  /*1383b0*/  LDL.LU.64 R28, [R1+0x35d8] ;  /* 0x0035d800011c7983 */ /* 0x000ee80000300a00 */
[----:B------:R-:W3:Y:S01]  /*1383c0*/  LDL.LU.64 R6, [R1+0x35d0] ;  /* 0x0035d00001067983 */ /* 0x000ee20000300a00 */
[----:B------:R-:W-:-:S03]  /*1383d0*/  IADD3.X R8, R13, UR9, RZ, P0, !PT ;  /* 0x000000090d087c10 */ /* 0x000fc600087fe4ff */
[----:B------:R-:W-:Y:S04]  /*1383e0*/  STL.64 [R1+0x8088], R10 ;  /* 0x0080880a01007387 */ /* 0x000fe80000100a00 */
[----:B------:R-:W-:Y:S04]  /*1383f0*/  STL.64 [R1+0x8080], R8 ;  /* 0x0080800801007387 */ /* 0x000fe80000100a00 */
[----:B------:R-:W3:Y:S04]  /*138400*/  LDL.LU.64 R40, [R1+0x35c8] ;  /* 0x0035c80001287983 */ /* 0x000ee80000300a00 */
[----:B------:R-:W3:Y:S04]  /*138410*/  LDL.LU.64 R36, [R1+0x35c0] ;  /* 0x0035c00001247983 */ /* 0x000ee80000300a00 */
[----:B------:R-:W3:Y:S04]  /*138420*/  LDL.LU.64 R48, [R1+0x35b8] ;  /* 0x0035b80001307983 */ /* 0x000ee80000300a00 */
[----:B------:R-:W3:Y:S01]  /*138430*/  LDL.LU.64 R44, [R1+0x35b0] ;  /* 0x0035b000012c7983 */ /* 0x000ee20000300a00 */
[----:B--2---:R-:W-:-:S02]  /*138440*/  IADD3 R13, P0, R18, UR15, RZ ;  /* 0x0000000f120d7c10 */ /* 0x004fc4000ff1e0ff */
[----:B------:R-:W-:Y:S02]  /*138450*/  IADD3 R15, P2, R16, UR15, RZ ;  /* 0x0000000f100f7c10 */ /* 0x000fe4000ff5e0ff */
[----:B------:R-:W-:Y:S02]  /*138460*/  IADD3.X R12, R19, UR9, RZ, P0, !PT ;  /* 0x00000009130c7c10 */ /* 0x000fe400087fe4ff */
[----:B------:R-:W-:-:S05]  /*138470*/  IADD3.X R14, R17, UR9, RZ, P2, !PT ;  /* 0x00000009110e7c10 */ /* 0x000fca00097fe4ff */
[----:B------:R-:W-:Y:S04]  /*138480*/  STL.64 [R1+0x8098], R14 ;  /* 0x0080980e01007387 */ /* 0x000fe80000100a00 */
[----:B------:R1:W-:Y:S04]  /*138490*/  STL.64 [R1+0x8090], R12 ;  /* 0x0080900c01007387 */ /* 0x0003e80000100a00 */
[----:B-1----:R-:W2:Y:S04]  /*1384a0*/  LDL.LU.64 R12, [R1+0x35a8] ;  /* 0x0035a800010c7983 */ /* 0x002ea80000300a00 */
[----:B------:R-:W2:Y:S01]  /*1384b0*/  LDL.LU.64 R10, [R1+0x35a0] ;  /* 0x0035a000010a7983 */ /* 0x000ea20000300a00 */
[----:B------:R-:W1:Y:S01]  /*1384c0*/  S2R R2, SR_TID.X ;  /* 0x0000000000027919 */ /* 0x000e620000002100 */
[----:B------:R-:W-:-:S02]  /*1384d0*/  IADD3 R17, P0, R22, UR15, RZ ;  /* 0x0000000f16117c10 */ /* 0x000fc4000ff1e0ff */
[----:B------:R-:W-:Y:S02]  /*1384e0*/  IADD3 R19, P2, R20, UR15, RZ ;  /* 0x0000000f14137c10 */ /* 0x000fe4000ff5e0ff */
[----:B------:R-:W-:Y:S02]  /*1384f0*/  IADD3.X R16, R23, UR9, RZ, P0, !PT ;  /* 0x0000000917107c10 */ /* 0x000fe400087fe4ff */
[----:B------:R-:W-:Y:S02]  /*138500*/  IADD3.X R18, R21, UR9, RZ, P2, !PT ;  /* 0x0000000915127c10 */ /* 0x000fe400097fe4ff */
[----:B------:R-:W-:Y:S02]  /*138510*/  IADD3 R21, P0, R26, UR15, RZ ;  /* 0x0000000f1a157c10 */ /* 0x000fe4000ff1e0ff */
[----:B----4-:R-:W-:Y:S01]  /*138520*/  IADD3 R23, P2, R24, UR15, RZ ;  /* 0x0000000f18177c10 */ /* 0x010fe2000ff5e0ff */
[----:B------:R-:W-:Y:S01]  /*138530*/  STL.64 [R1+0x80b0], R18 ;  /* 0x0080b01201007387 */ /* 0x000fe20000100a00 */
[----:B------:R-:W-:-:S02]  /*138540*/  IADD3.X R20, R27, UR9, RZ, P0, !PT ;  /* 0x000000091b147c10 */ /* 0x000fc400087fe4ff */
[----:B------:R-:W-:Y:S01]  /*138550*/  IADD3.X R22, R25, UR9, RZ, P2, !PT ;  /* 0x0000000919167c10 */ /* 0x000fe200097fe4ff */
[----:B------:R-:W-:Y:S01]  /*138560*/  STL.64 [R1+0x80a8], R16 ;  /* 0x0080a81001007387 */ /* 0x000fe20000100a00 */
[----:B---3--:R-:W-:Y:S02]  /*138570*/  IADD3 R25, P0, R28, UR15, RZ ;  /* 0x0000000f1c197c10 */ /* 0x008fe4000ff1e0ff */
[----:B------:R-:W-:Y:S01]  /*138580*/  IADD3 R27, P2, R6, UR15, RZ ;  /* 0x0000000f061b7c10 */ /* 0x000fe2000ff5e0ff */
[----:B------:R-:W3:Y:S01]  /*138590*/  LDL.LU.64 R60, [R1+0x3598] ;  /* 0x00359800013c7983 */ /* 0x000ee20000300a00 */
[----:B-1----:R-:W-:-:S04]  /*1385a0*/  LOP3.LUT R3, R2, 0x1f, RZ, 0xc0, !PT ;  /* 0x0000001f02037812 */ /* 0x002fc800078ec0ff */
[C---:B------:R-:W-:Y:S02]  /*1385b0*/  LOP3.LUT R2, R3.reuse, 0x40, RZ, 0xfc, !PT ;  /* 0x0000004003027812 */ /* 0x040fe400078efcff */
[----:B------:R-:W-:Y:S02]  /*1385c0*/  LOP3.LUT R3, R3, 0x20, RZ, 0xfc, !PT ;  /* 0x0000002003037812 */ /* 0x000fe400078efcff */
[----:B------:R-:W-:Y:S02]  /*1385d0*/  ISETP.GE.AND P3, PT, R2, UR16, PT ;  /* 0x0000001002007c0c */ /* 0x000fe4000bf66270 */
[----:B------:R-:W-:Y:S02]  /*1385e0*/  ISETP.GE.AND P1, PT, R3, UR16, PT ;  /* 0x0000001003007c0c */ /* 0x000fe4000bf26270 */
[----:B------:R-:W4:Y:S01]  /*1385f0*/  LDL.LU.64 R2, [R1+0x3590] ;  /* 0x0035900001027983 */ /* 0x000f220000300a00 */
[----:B------:R-:W-:Y:S02]  /*138600*/  IADD3.X R26, R7, UR9, RZ, P2, !PT ;  /* 0x00000009071a7c10 */ /* 0x000fe400097fe4ff */
[----:B------:R-:W-:Y:S01]  /*138610*/  IADD3.X R24, R29, UR9, RZ, P0, !PT ;  /* 0x000000091d187c10 */ /* 0x000fe200087fe4ff */
[----:B------:R-:W-:Y:S04]  /*138620*/  STL.64 [R1+0x80c0], R22 ;  /* 0x0080c01601007387 */ /* 0x000fe80000100a00 */
[----:B------:R-:W-:Y:S04]  /*138630*/  STL.64 [R1+0x80b8], R20 ;  /* 0x0080b81401007387 */ /* 0x000fe80000100a00 */
[----:B------:R-:W4:Y:S04]  /*138640*/  LDL.LU.64 R8, [R1+0x3588] ;  /* 0x0035880001087983 */ /* 0x000f280000300a00 */
[----:B------:R-:W4:Y:S01]  /*138650*/  LDL.LU.64 R6, [R1+0x3580] ;  /* 0x0035800001067983 */ /* 0x000f220000300a00 */
[----:B------:R-:W-:-:S03]  /*138660*/  IADD3 R29, P0, R40, UR15, RZ ;  /* 0x0000000f281d7c10 */ /* 0x000fc6000ff1e0ff */
[----:B------:R1:W-:Y:S01]  /*138670*/  STL.64 [R1+0x80d0], R26 ;  /* 0x0080d01a01007387 */ /* 0x0003e20000100a00 */
[----:B------:R-:W-:-:S03]  /*138680*/  IADD3 R33, P2, R36, UR15, RZ ;  /* 0x0000000f24217c10 */ /* 0x000fc6000ff5e0ff */
[----:B------:R1:W-:Y:S01]  /*138690*/  STL.64 [R1+0x80c8], R24 ;  /* 0x0080c81801007387 */ /* 0x0003e20000100a00 */
[----:B------:R-:W-:Y:S02]  /*1386a0*/  IADD3.X R28, R41, UR9, RZ, P0, !PT ;  /* 0x00000009291c7c10 */ /* 0x000fe400087fe4ff */
[----:B------:R-:W-:Y:S01]  /*1386b0*/  IADD3.X R32, R37, UR9, RZ, P2, !PT ;  /* 0x0000000925207c10 */ /* 0x000fe200097fe4ff */
[----:B-1----:R-:W4:Y:S04]  /*1386c0*/  LDL.LU.64 R26, [R1+0x3578] ;  /* 0x00357800011a7983 */ /* 0x002f280000300a00 */
[----:B------:R-:W4:Y:S01]  /*1386d0*/  LDL.LU.64 R24, [R1+0x3570] ;  /* 0x0035700001187983 */ /* 0x000f220000300a00 */
[----:B------:R-:W-:Y:S02]  /*1386e0*/  IADD3 R37, P0, R48, UR15, RZ ;  /* 0x0000000f30257c10 */ /* 0x000fe4000ff1e0ff */
[----:B------:R-:W-:Y:S01]  /*1386f0*/  IADD3 R41, P2, R44, UR15, RZ ;  /* 0x0000000f2c297c10 */ /* 0x000fe2000ff5e0ff */
[----:B------:R-:W4:Y:S01]  /*138700*/  LDL.LU.64 R18, [R1+0x3568] ;  /* 0x0035680001127983 */ /* 0x000f220000300a00 */
[----:B------:R-:W-:-:S03]  /*138710*/  IADD3.X R36, R49, UR9, RZ, P0, !PT ;  /* 0x0000000931247c10 */ /* 0x000fc600087fe4ff */
[----:B------:R-:W4:Y:S01]  /*138720*/  LDL.LU.64 R14, [R1+0x3560] ;  /* 0x00356000010e7983 */ /* 0x000f220000300a00 */
[----:B------:R-:W-:-:S03]  /*138730*/  IADD3.X R40, R45, UR9, RZ, P2, !PT ;  /* 0x000000092d287c10 */ /* 0x000fc600097fe4ff */
[----:B------:R-:W4:Y:S01]  /*138740*/  LDL.LU.64 R16, [R1+0x3558] ;  /* 0x0035580001107983 */ /* 0x000f220000300a00 */
[----:B--2---:R-:W-:-:S04]  /*138750*/  IADD3 R45, P0, R12, UR15, RZ ;  /* 0x0000000f0c2d7c10 */ /* 0x004fc8000ff1e0ff */
[----:B------:R-:W-:Y:S02]  /*138760*/  IADD3.X R44, R13, UR9, RZ, P0, !PT ;  /* 0x000000090d2c7c10 */ /* 0x000fe400087fe4ff */
[----:B------:R-:W2:Y:S01]  /*138770*/  LDL.LU.64 R12, [R1+0x3550] ;  /* 0x00355000010c7983 */ /* 0x000ea20000300a00 */
[----:B------:R-:W-:-:S03]  /*138780*/  IADD3 R49, P2, R10, UR15, RZ ;  /* 0x0000000f0a317c10 */ /* 0x000fc6000ff5e0ff */
[----:B------:R-:W2:Y:S01]  /*138790*/  LDL.LU.64 R22, [R1+0x3548] ;  /* 0x0035480001167983 */ /* 0x000ea20000300a00 */
[----:B------:R-:W-:-:S03]  /*1387a0*/  IADD3.X R48, R11, UR9, RZ, P2, !PT ;  /* 0x000000090b307c10 */ /* 0x000fc600097fe4ff */
[----:B------:R-:W2:Y:S04]  /*1387b0*/  LDL.LU.64 R10, [R1+0x3540] ;  /* 0x00354000010a7983 */ /* 0x000ea80000300a00 */
[----:B------:R1:W-:Y:S04]  /*1387c0*/  STL.64 [R1+0x80e0], R50 ;  /* 0x0080e03201007387 */ /* 0x0003e80000100a00 */
[----:B------:R1:W-:Y:S04]  /*1387d0*/  STL.64 [R1+0x80d8], R48 ;  /* 0x0080d83001007387 */ /* 0x0003e80000100a00 */
[----:B------:R-:W2:Y:S01]  /*1387e0*/  LDL.LU.64 R20, [R1+0x3538] ;  /* 0x0035380001147983 */ /* 0x000ea20000300a00 */
[----:B---3--:R-:W-:-:S04]  /*1387f0*/  IADD3 R53, P0, R60, UR15, RZ ;  /* 0x0000000f3c357c10 */ /* 0x008fc8000ff1e0ff */
[----:B------:R-:W-:Y:S02]  /*138800*/  IADD3.X R52, R61, UR9, RZ, P0, !PT ;  /* 0x000000093d347c10 */ /* 0x000fe400087fe4ff */
[----:B----4-:R-:W-:-:S04]  /*138810*/  IADD3 R57, P2, R2, UR15, RZ ;  /* 0x0000000f02397c10 */ /* 0x010fc8000ff5e0ff */
[----:B------:R-:W-:Y:S02]  /*138820*/  IADD3.X R56, R3, UR9, RZ, P2, !PT ;  /* 0x0000000903387c10 */ /* 0x000fe400097fe4ff */
[----:B------:R-:W3:Y:S01]  /*138830*/  LDL.LU.64 R2, [R1+0x3530] ;  /* 0x0035300001027983 */ /* 0x000ee20000300a00 */
[----:B------:R-:W-:Y:S02]  /*138840*/  IADD3 R61, P0, R8, UR15, RZ ;  /* 0x0000000f083d7c10 */ /* 0x000fe4000ff1e0ff */
[----:B------:R-:W-:Y:S02]  /*138850*/  IADD3 R65, P2, R6, UR15, RZ ;  /* 0x0000000f06417c10 */ /* 0x000fe4000ff5e0ff */
[----:B------:R-:W-:Y:S02]  /*138860*/  IADD3.X R60, R9, UR9, RZ, P0, !PT ;  /* 0x00000009093c7c10 */ /* 0x000fe400087fe4ff */
[----:B------:R-:W-:Y:S01]  /*138870*/  IADD3.X R64, R7, UR9, RZ, P2, !PT ;  /* 0x0000000907407c10 */ /* 0x000fe200097fe4ff */
[----:B------:R-:W4:Y:S04]  /*138880*/  LDL.LU.64 R8, [R1+0x3528] ;  /* 0x0035280001087983 */ /* 0x000f280000300a00 */
[----:B------:R-:W4:Y:S01]  /*138890*/  LDL.LU.64 R6, [R1+0x3520] ;  /* 0x0035200001067983 */ /* 0x000f220000300a00 */
[----:B------:R-:W-:-:S02]  /*1388a0*/  IADD3 R69, P0, R26, UR15, RZ ;  /* 0x0000000f1a457c10 */ /* 0x000fc4000ff1e0ff */
[----:B------:R-:W-:Y:S02]  /*1388b0*/  IADD3 R73, P2, R24, UR15, RZ ;  /* 0x0000000f18497c10 */ /* 0x000fe4000ff5e0ff */
[----:B------:R-:W-:Y:S02]  /*1388c0*/  IADD3.X R68, R27, UR9, RZ, P0, !PT ;  /* 0x000000091b447c10 */ /* 0x000fe400087fe4ff */
[----:B------:R-:W-:Y:S01]  /*1388d0*/  IADD3.X R72, R25, UR9, RZ, P2, !PT ;  /* 0x0000000919487c10 */ /* 0x000fe200097fe4ff */
[----:B------:R-:W4:Y:S01]  /*1388e0*/  LDL.LU.64 R26, [R1+0x3518] ;  /* 0x00351800011a7983 */ /* 0x000f220000300a00 */
[----:B------:R-:W-:Y:S02]  /*1388f0*/  IADD3 R77, P0, R18, UR15, RZ ;  /* 0x0000000f124d7c10 */ /* 0x000fe4000ff1e0ff */
[----:B------:R-:W-:Y:S01]  /*138900*/  IADD3 R81, P2, R14, UR15, RZ ;  /* 0x0000000f0e517c10 */ /* 0x000fe2000ff5e0ff */
[----:B------:R-:W4:Y:S01]  /*138910*/  LDL.LU.64 R24, [R1+0x3510] ;  /* 0x0035100001187983 */ /* 0x000f220000300a00 */
[----:B------:R-:W-:-:S02]  /*138920*/  IADD3.X R76, R19, UR9, RZ, P0, !PT ;  /* 0x00000009134c7c10 */ /* 0x000fc400087fe4ff */
[----:B------:R-:W-:Y:S01]  /*138930*/  IADD3.X R80, R15, UR9, RZ, P2, !PT ;  /* 0x000000090f507c10 */ /* 0x000fe200097fe4ff */
[----:B------:R-:W4:Y:S01]  /*138940*/  LDL.LU.64 R18, [R1+0x3508] ;  /* 0x0035080001127983 */ /* 0x000f220000300a00 */
[----:B------:R-:W-:-:S03]  /*138950*/  IADD3 R85, P0, R16, UR15, RZ ;  /* 0x0000000f10557c10 */ /* 0x000fc6000ff1e0ff */
[----:B------:R-:W4:Y:S01]  /*138960*/  LDL.LU.64 R14, [R1+0x3500] ;  /* 0x00350000010e7983 */ /* 0x000f220000300a00 */
[----:B------:R-:W-:-:S03]  /*138970*/  IADD3.X R84, R17, UR9, RZ, P0, !PT ;  /* 0x0000000911547c10 */ /* 0x000fc600087fe4ff */
[----:B------:R-:W4:Y:S01]  /*138980*/  LDL.LU.64 R16, [R1+0x34f8] ;  /* 0x0034f80001107983 */ /* 0x000f220000300a00 */
[----:B--2---:R-:W-:-:S04]  /*138990*/  IADD3 R89, P2, R12, UR15, RZ ;  /* 0x0000000f0c597c10 */ /* 0x004fc8000ff5e0ff */
[----:B------:R-:W-:Y:S02]  /*1389a0*/  IADD3.X R88, R13, UR9, RZ, P2, !PT ;  /* 0x000000090d587c10 */ /* 0x000fe400097fe4ff */
[----:B------:R-:W2:Y:S01]  /*1389b0*/  LDL.LU.64 R12, [R1+0x34f0] ;  /* 0x0034f000010c7983 */ /* 0x000ea20000300a00 */
[----:B------:R-:W-:Y:S02]  /*1389c0*/  IADD3 R93, P0, R22, UR15, RZ ;  /* 0x0000000f165d7c10 */ /* 0x000fe4000ff1e0ff */
[----:B------:R-:W-:Y:S02]  /*1389d0*/  IADD3 R97, P2, R10, UR15, RZ ;  /* 0x0000000f0a617c10 */ /* 0x000fe4000ff5e0ff */
[----:B------:R-:W-:Y:S02]  /*1389e0*/  IADD3.X R92, R23, UR9, RZ, P0, !PT ;  /* 0x00000009175c7c10 */ /* 0x000fe400087fe4ff */
[----:B------:R-:W-:Y:S01]  /*1389f0*/  IADD3.X R96, R11, UR9, RZ, P2, !PT ;  /* 0x000000090b607c10 */ /* 0x000fe200097fe4ff */
[----:B------:R-:W2:Y:S04]  /*138a00*/  LDL.LU.64 R22, [R1+0x34e8] ;  /* 0x0034e80001167983 */ /* 0x000ea80000300a00 */
[----:B------:R-:W2:Y:S01]  /*138a10*/  LDL.LU.64 R10, [R1+0x34e0] ;  /* 0x0034e000010a7983 */ /* 0x000ea20000300a00 */
[----:B------:R-:W-:-:S04]  /*138a20*/  IADD3 R101, P0, R20, UR15, RZ ;  /* 0x0000000f14657c10 */ /* 0x000fc8000ff1e0ff */
[----:B------:R-:W-:Y:S02]  /*138a30*/  IADD3.X R100, R21, UR9, RZ, P0, !PT ;  /* 0x0000000915647c10 */ /* 0x000fe400087fe4ff */
[----:B------:R-:W2:Y:S01]  /*138a40*/  LDL.LU.64 R20, [R1+0x34d8] ;  /* 0x0034d80001147983 */ /* 0x000ea20000300a00 */
[----:B---3--:R-:W-:-:S04]  /*138a50*/  IADD3 R105, P2, R2, UR15, RZ ;  /* 0x0000000f02697c10 */ /* 0x008fc8000ff5e0ff */
[----:B------:R-:W-:Y:S02]  /*138a60*/  IADD3.X R104, R3, UR9, RZ, P2, !PT ;  /* 0x0000000903687c10 */ /* 0x000fe400097fe4ff */
[----:B------:R-:W3:Y:S01]  /*138a70*/  LDL.LU.64 R2, [R1+0x34d0] ;  /* 0x0034d00001027983 */ /* 0x000ee20000300a00 */
[----:B----4-:R-:W-:Y:S02]  /*138a80*/  IADD3 R109, P0, R8, UR15, RZ ;  /* 0x0000000f086d7c10 */ /* 0x010fe4000ff1e0ff */
        /* <DEDUP_REMOVED lines=8> */
[----:B------:R-:W-:Y:S02]  /*138b10*/  IADD3.X R120, R25, UR9, RZ, P2, !PT ;  /* 0x0000000919787c10 */ /* 0x000fe400097fe4ff */
[----:B------:R-:W-:Y:S02]  /*138b20*/  IADD3 R125, P0, R18, UR15, RZ ;  /* 0x0000000f127d7c10 */ /* 0x000fe4000ff1e0ff */
[----:B------:R-:W-:Y:S02]  /*138b30*/  IADD3 R129, P2, R14, UR15, RZ ;  /* 0x0000000f0e817c10 */ /* 0x000fe4000ff5e0ff */
[----:B------:R-:W-:-:S02]  /*138b40*/  IADD3.X R124, R19, UR9, RZ, P0, !PT ;  /* 0x00000009137c7c10 */ /* 0x000fc400087fe4ff */
[----:B------:R-:W-:Y:S01]  /*138b50*/  IADD3.X R128, R15, UR9, RZ, P2, !PT ;  /* 0x000000090f807c10 */ /* 0x000fe200097fe4ff */
[----:B------:R-:W4:Y:S01]  /*138b60*/  LDL.LU.64 R18, [R1+0x34b8] ;  /* 0x0034b80001127983 */ /* 0x000f220000300a00 */
[----:B------:R-:W-:-:S03]  /*138b70*/  IADD3 R133, P0, R16, UR15, RZ ;  /* 0x0000000f10857c10 */ /* 0x000fc6000ff1e0ff */
[----:B------:R-:W4:Y:S01]  /*138b80*/  LDL.LU.64 R14, [R1+0x34b0] ;  /* 0x0034b000010e7983 */ /* 0x000f220000300a00 */
[----:B------:R-:W-:-:S03]  /*138b90*/  IADD3.X R132, R17, UR9, RZ, P0, !PT ;  /* 0x0000000911847c10 */ /* 0x000fc600087fe4ff */
[----:B-1----:R-:W4:Y:S04]  /*138ba0*/  LDL.LU.64 R50, [R1+0x34a8] ;  /* 0x0034a80001327983 */ /* 0x002f280000300a00 */
[----:B------:R-:W4:Y:S01]  /*138bb0*/  LDL.LU.64 R16, [R1+0x34a0] ;  /* 0x0034a00001107983 */ /* 0x000f220000300a00 */
[----:B--2---:R-:W-:-:S04]  /*138bc0*/  IADD3 R137, P2, R12, UR15, RZ ;  /* 0x0000000f0c897c10 */ /* 0x004fc8000ff5e0ff */
[----:B------:R-:W-:Y:S02]  /*138bd0*/  IADD3.X R136, R13, UR9, RZ, P2, !PT ;  /* 0x000000090d887c10 */ /* 0x000fe400097fe4ff */
[----:B------:R-:W2:Y:S04]  /*138be0*/  LDL.LU.64 R12, [R1+0x3498] ;  /* 0x00349800010c7983 */ /* 0x000ea80000300a00 */
[----:B------:R-:W2:Y:S01]  /*138bf0*/  LDL.LU.64 R48, [R1+0x3490] ;  /* 0x0034900001307983 */ /* 0x000ea20000300a00 */
[----:B------:R-:W-:-:S03]  /*138c00*/  IADD3 R145, P2, R10, UR15, RZ ;  /* 0x0000000f0a917c10 */ /* 0x000fc6000ff5e0ff */
[----:B------:R-:W2:Y:S01]  /*138c10*/  LDL.LU.64 R26, [R1+0x3488] ;  /* 0x00348800011a7983 */ /* 0x000ea20000300a00 */
[----:B------:R-:W-:-:S03]  /*138c20*/  IADD3.X R144, R11, UR9, RZ, P2, !PT ;  /* 0x000000090b907c10 */ /* 0x000fc600097fe4ff */
[----:B------:R-:W2:Y:S01]  /*138c30*/  LDL.LU.64 R10, [R1+0x3480] ;  /* 0x00348000010a7983 */ /* 0x000ea20000300a00 */
[----:B------:R-:W-:-:S04]  /*138c40*/  IADD3 R141, P0, R22, UR15, RZ ;  /* 0x0000000f168d7c10 */ /* 0x000fc8000ff1e0ff */
[----:B------:R-:W-:Y:S02]  /*138c50*/  IADD3.X R140, R23, UR9, RZ, P0, !PT ;  /* 0x00000009178c7c10 */ /* 0x000fe400087fe4ff */
[----:B------:R-:W-:-:S04]  /*138c60*/  IADD3 R149, P0, R20, UR15, RZ ;  /* 0x0000000f14957c10 */ /* 0x000fc8000ff1e0ff */
[----:B------:R-:W-:Y:S02]  /*138c70*/  IADD3.X R148, R21, UR9, RZ, P0, !PT ;  /* 0x0000000915947c10 */ /* 0x000fe400087fe4ff */
[----:B---3--:R-:W-:-:S04]  /*138c80*/  IADD3 R153, P2, R2, UR15, RZ ;  /* 0x0000000f02997c10 */ /* 0x008fc8000ff5e0ff */
[----:B------:R-:W-:Y:S02]  /*138c90*/  IADD3.X R152, R3, UR9, RZ, P2, !PT ;  /* 0x0000000903987c10 */ /* 0x000fe400097fe4ff */
[----:B------:R-:W3:Y:S04]  /*138ca0*/  LDL.LU.64 R2, [R1+0x3478] ;  /* 0x0034780001027983 */ /* 0x000ee80000300a00 */
[----:B------:R-:W3:Y:S04]  /*138cb0*/  LDL.LU.64 R24, [R1+0x3470] ;  /* 0x0034700001187983 */ /* 0x000ee80000300a00 */
[----:B------:R-:W3:Y:S01]  /*138cc0*/  LDL.LU.64 R22, [R1+0x3468] ;  /* 0x0034680001167983 */ /* 0x000ee20000300a00 */
[----:B----4-:R-:W-:-:S02]  /*138cd0*/  IADD3 R157, P0, R8, UR15, RZ ;  /* 0x0000000f089d7c10 */ /* 0x010fc4000ff1e0ff */
[----:B------:R-:W-:Y:S02]  /*138ce0*/  IADD3 R161, P2, R6, UR15, RZ ;  /* 0x0000000f06a17c10 */ /* 0x000fe4000ff5e0ff */
[----:B------:R-:W-:Y:S02]  /*138cf0*/  IADD3.X R156, R9, UR9, RZ, P0, !PT ;  /* 0x00000009099c7c10 */ /* 0x000fe400087fe4ff */
[----:B------:R-:W4:Y:S01]  /*138d00*/  LDL.LU.64 R8, [R1+0x3460] ;  /* 0x0034600001087983 */ /* 0x000f220000300a00 */
[----:B------:R-:W-:-:S03]  /*138d10*/  IADD3.X R160, R7, UR9, RZ, P2, !PT ;  /* 0x0000000907a07c10 */ /* 0x000fc600097fe4ff */
[----:B------:R-:W4:Y:S04]  /*138d20*/  LDL.LU.64 R6, [R1+0x3458] ;  /* 0x0034580001067983 */ /* 0x000f280000300a00 */
[----:B------:R-:W4:Y:S01]  /*138d30*/  LDL.LU.64 R20, [R1+0x3450] ;  /* 0x0034500001147983 */ /* 0x000f220000300a00 */
[----:B------:R-:W-:Y:S02]  /*138d40*/  IADD3 R165, P0, R18, UR15, RZ ;  /* 0x0000000f12a57c10 */ /* 0x000fe4000ff1e0ff */
[----:B------:R-:W-:Y:S02]  /*138d50*/  IADD3 R169, P2, R14, UR15, RZ ;  /* 0x0000000f0ea97c10 */ /* 0x000fe4000ff5e0ff */
[----:B------:R-:W-:Y:S02]  /*138d60*/  IADD3.X R164, R19, UR9, RZ, P0, !PT ;  /* 0x0000000913a47c10 */ /* 0x000fe400087fe4ff */
[----:B------:R-:W-:Y:S01]  /*138d70*/  IADD3.X R168, R15, UR9, RZ, P2, !PT ;  /* 0x000000090fa87c10 */ /* 0x000fe200097fe4ff */
[----:B------:R-:W4:Y:S01]  /*138d80*/  LDL.LU.64 R18, [R1+0x3448] ;  /* 0x0034480001127983 */ /* 0x000f220000300a00 */
[----:B------:R-:W-:-:S02]  /*138d90*/  IADD3 R173, P0, R50, UR15, RZ ;  /* 0x0000000f32ad7c10 */ /* 0x000fc4000ff1e0ff */
[----:B------:R-:W-:Y:S01]  /*138da0*/  IADD3 R177, P2, R16, UR15, RZ ;  /* 0x0000000f10b17c10 */ /* 0x000fe2000ff5e0ff */
[----:B------:R-:W4:Y:S01]  /*138db0*/  LDL.LU.64 R14, [R1+0x3440] ;  /* 0x00344000010e7983 */ /* 0x000f220000300a00 */
[----:B------:R-:W-:Y:S02]  /*138dc0*/  IADD3.X R172, R51, UR9, RZ, P0, !PT ;  /* 0x0000000933ac7c10 */ /* 0x000fe400087fe4ff */
[----:B------:R-:W-:Y:S02]  /*138dd0*/  IADD3.X R176, R17, UR9, RZ, P2, !PT ;  /* 0x0000000911b07c10 */ /* 0x000fe400097fe4ff */
[----:B------:R-:W4:Y:S01]  /*138de0*/  LDL.LU.64 R16, [R1+0x3438] ;  /* 0x0034380001107983 */ /* 0x000f220000300a00 */
[----:B--2---:R-:W-:-:S04]  /*138df0*/  IADD3 R181, P0, R12, UR15, RZ ;  /* 0x0000000f0cb57c10 */ /* 0x004fc8000ff1e0ff */
[----:B------:R-:W-:Y:S02]  /*138e00*/  IADD3.X R180, R13, UR9, RZ, P0, !PT ;  /* 0x000000090db47c10 */ /* 0x000fe400087fe4ff */
[----:B------:R-:W2:Y:S01]  /*138e10*/  LDL.LU.64 R12, [R1+0x3430] ;  /* 0x00343000010c7983 */ /* 0x000ea20000300a00 */
[----:B------:R-:W-:-:S04]  /*138e20*/  IADD3 R185, P2, R48, UR15, RZ ;  /* 0x0000000f30b97c10 */ /* 0x000fc8000ff5e0ff */
[----:B------:R-:W-:Y:S02]  /*138e30*/  IADD3.X R184, R49, UR9, RZ, P2, !PT ;  /* 0x0000000931b87c10 */ /* 0x000fe400097fe4ff */
[----:B------:R-:W-:-:S04]  /*138e40*/  IADD3 R193, P2, R10, UR15, RZ ;  /* 0x0000000f0ac17c10 */ /* 0x000fc8000ff5e0ff */
[----:B------:R-:W-:Y:S02]  /*138e50*/  IADD3.X R192, R11, UR9, RZ, P2, !PT ;  /* 0x000000090bc07c10 */ /* 0x000fe400097fe4ff */
[----:B------:R-:W2:Y:S01]  /*138e60*/  LDL.LU.64 R10, [R1+0x3428] ;  /* 0x00342800010a7983 */ /* 0x000ea20000300a00 */
[----:B------:R-:W-:-:S04]  /*138e70*/  IADD3 R189, P0, R26, UR15, RZ ;  /* 0x0000000f1abd7c10 */ /* 0x000fc8000ff1e0ff */
[----:B------:R-:W-:Y:S02]  /*138e80*/  IADD3.X R188, R27, UR9, RZ, P0, !PT ;  /* 0x000000091bbc7c10 */ /* 0x000fe400087fe4ff */
[----:B---3--:R-:W-:Y:S02]  /*138e90*/  IADD3 R197, P0, R2, UR15, RZ ;  /* 0x0000000f02c57c10 */ /* 0x008fe4000ff1e0ff */
[----:B------:R-:W-:Y:S02]  /*138ea0*/  IADD3 R201, P2, R24, UR15, RZ ;  /* 0x0000000f18c97c10 */ /* 0x000fe4000ff5e0ff */
[----:B------:R-:W-:Y:S02]  /*138eb0*/  IADD3.X R196, R3, UR9, RZ, P0, !PT ;  /* 0x0000000903c47c10 */ /* 0x000fe400087fe4ff */
[----:B------:R-:W-:Y:S01]  /*138ec0*/  IADD3 R205, P0, R22, UR15, RZ ;  /* 0x0000000f16cd7c10 */ /* 0x000fe2000ff1e0ff */
[----:B------:R-:W3:Y:S01]  /*138ed0*/  LDL.LU.64 R2, [R1+0x3420] ;  /* 0x0034200001027983 */ /* 0x000ee20000300a00 */
[----:B------:R-:W-:-:S02]  /*138ee0*/  IADD3.X R200, R25, UR9, RZ, P2, !PT ;  /* 0x0000000919c87c10 */ /* 0x000fc400097fe4ff */
[----:B------:R-:W-:Y:S02]  /*138ef0*/  IADD3.X R204, R23, UR9, RZ, P0, !PT ;  /* 0x0000000917cc7c10 */ /* 0x000fe400087fe4ff */
[----:B----4-:R-:W-:Y:S02]  /*138f00*/  IADD3 R209, P2, R8, UR15, RZ ;  /* 0x0000000f08d17c10 */ /* 0x010fe4000ff5e0ff */
[----:B------:R-:W-:Y:S02]  /*138f10*/  IADD3 R213, P0, R6, UR15, RZ ;  /* 0x0000000f06d57c10 */ /* 0x000fe4000ff1e0ff */
[----:B------:R-:W-:Y:S02]  /*138f20*/  IADD3.X R208, R9, UR9, RZ, P2, !PT ;  /* 0x0000000909d07c10 */ /* 0x000fe400097fe4ff */
[----:B------:R-:W-:Y:S01]  /*138f30*/  IADD3 R217, P2, R20, UR15, RZ ;  /* 0x0000000f14d97c10 */ /* 0x000fe2000ff5e0ff */
[----:B------:R-:W4:Y:S01]  /*138f40*/  LDL.LU.64 R8, [R1+0x3418] ;  /* 0x0034180001087983 */ /* 0x000f220000300a00 */
[----:B------:R-:W-:-:S02]  /*138f50*/  IADD3.X R212, R7, UR9, RZ, P0, !PT ;  /* 0x0000000907d47c10 */ /* 0x000fc400087fe4ff */
[----:B------:R-:W-:Y:S01]  /*138f60*/  IADD3.X R216, R21, UR9, RZ, P2, !PT ;  /* 0x0000000915d87c10 */ /* 0x000fe200097fe4ff */
[----:B------:R-:W4:Y:S01]  /*138f70*/  LDL.LU.64 R6, [R1+0x3410] ;  /* 0x0034100001067983 */ /* 0x000f220000300a00 */
[----:B------:R-:W-:Y:S02]  /*138f80*/  IADD3 R221, P0, R18, UR15, RZ ;  /* 0x0000000f12dd7c10 */ /* 0x000fe4000ff1e0ff */
[----:B------:R-:W-:Y:S02]  /*138f90*/  IADD3 R225, P2, R14, UR15, RZ ;  /* 0x0000000f0ee17c10 */ /* 0x000fe4000ff5e0ff */
[----:B------:R-:W-:Y:S02]  /*138fa0*/  IADD3.X R220, R19, UR9, RZ, P0, !PT ;  /* 0x0000000913dc7c10 */ /* 0x000fe400087fe4ff */
        /* <DEDUP_REMOVED lines=18> */
[----:B------:R-:W4:Y:S01]  /*1390d0*/  LDL.LU.64 R8, [R1+0x33d8] ;  /* 0x0033d80001087983 */ /* 0x000f220000300a00 */
[----:B------:R-:W-:-:S03]  /*1390e0*/  IADD3.X R248, R7, UR9, RZ, P2, !PT ;  /* 0x0000000907f87c10 */ /* 0x000fc600097fe4ff */
[----:B------:R-:W4:Y:S01]  /*1390f0*/  LDL.LU.64 R6, [R1+0x33d0] ;  /* 0x0033d00001067983 */ /* 0x000f220000300a00 */
[----:B------:R-:W-:Y:S02]  /*139100*/  IADD3 R251, P0, R18, UR15, RZ ;  /* 0x0000000f12fb7c10 */ /* 0x000fe4000ff1e0ff */
[----:B------:R-:W-:Y:S02]  /*139110*/  IADD3 R20, P2, R14, UR15, RZ ;  /* 0x0000000f0e147c10 */ /* 0x000fe4000ff5e0ff */
[----:B------:R-:W-:Y:S02]  /*139120*/  IADD3.X R250, R19, UR9, RZ, P0, !PT ;  /* 0x0000000913fa7c10 */ /* 0x000fe400087fe4ff */
[----:B------:R-:W-:Y:S02]  /*139130*/  IADD3.X R15, R15, UR9, RZ, P2, !PT ;  /* 0x000000090f0f7c10 */ /* 0x000fe400097fe4ff */
[----:B------:R-:W-:Y:S01]  /*139140*/  IADD3 R14, P0, R16, UR15, RZ ;  /* 0x0000000f100e7c10 */ /* 0x000fe2000ff1e0ff */
[----:B------:R-:W-:Y:S04]  /*139150*/  STL [R1+0x4], R20 ;  /* 0x0000041401007387 */ /* 0x000fe80000100800 */
[----:B------:R-:W-:Y:S01]  /*139160*/  STL [R1], R15 ;  /* 0x0000000f01007387 */ /* 0x000fe20000100800 */
[----:B------:R-:W-:-:S03]  /*139170*/  IADD3.X R16, R17, UR9, RZ, P0, !PT ;  /* 0x0000000911107c10 */ /* 0x000fc600087fe4ff */
[----:B------:R-:W4:Y:S04]  /*139180*/  LDL.LU.64 R18, [R1+0x33c8] ;  /* 0x0033c80001127983 */ /* 0x000f280000300a00 */
[----:B------:R1:W-:Y:S04]  /*139190*/  STL [R1+0xc], R14 ;  /* 0x00000c0e01007387 */ /* 0x0003e80000100800 */
[----:B-1----:R-:W4:Y:S01]  /*1391a0*/  LDL.LU.64 R14, [R1+0x33c0] ;  /* 0x0033c000010e7983 */ /* 0x002f220000300a00 */
[----:B--2---:R-:W-:-:S04]  /*1391b0*/  IADD3 R20, P2, R12, UR15, RZ ;  /* 0x0000000f0c147c10 */ /* 0x004fc8000ff5e0ff */
[----:B------:R-:W-:Y:S01]  /*1391c0*/  IADD3.X R13, R13, UR9, RZ, P2, !PT ;  /* 0x000000090d0d7c10 */ /* 0x000fe200097fe4ff */
[----:B------:R-:W-:Y:S04]  /*1391d0*/  STL [R1+0x14], R20 ;  /* 0x0000141401007387 */ /* 0x000fe80000100800 */
[----:B------:R1:W-:Y:S04]  /*1391e0*/  STL [R1+0x8], R16 ;  /* 0x0000081001007387 */ /* 0x0003e80000100800 */
[----:B------:R-:W-:Y:S01]  /*1391f0*/  STL [R1+0x10], R13 ;  /* 0x0000100d01007387 */ /* 0x000fe20000100800 */
[----:B------:R-:W-:-:S03]  /*139200*/  IADD3 R12, P0, R10, UR15, RZ ;  /* 0x0000000f0a0c7c10 */ /* 0x000fc6000ff1e0ff */
[----:B-1----:R-:W2:Y:S04]  /*139210*/  LDL.LU.64 R16, [R1+0x33b8] ;  /* 0x0033b80001107983 */ /* 0x002ea80000300a00 */
[----:B------:R1:W-:Y:S04]  /*139220*/  STL [R1+0x1c], R12 ;  /* 0x00001c0c01007387 */ /* 0x0003e80000100800 */
[----:B-1----:R-:W2:Y:S01]  /*139230*/  LDL.LU.64 R12, [R1+0x33b0] ;  /* 0x0033b000010c7983 */ /* 0x002ea20000300a00 */
[----:B------:R-:W-:Y:S02]  /*139240*/  IADD3.X R10, R11, UR9, RZ, P0, !PT ;  /* 0x000000090b0a7c10 */ /* 0x000fe400087fe4ff */
[----:B---3--:R-:W-:-:S04]  /*139250*/  IADD3 R20, P2, R2, UR15, RZ ;  /* 0x0000000f02147c10 */ /* 0x008fc8000ff5e0ff */
[----:B------:R-:W-:Y:S01]  /*139260*/  IADD3.X R3, R3, UR9, RZ, P2, !PT ;  /* 0x0000000903037c10 */ /* 0x000fe200097fe4ff */
[----:B------:R-:W-:Y:S04]  /*139270*/  STL [R1+0x24], R20 ;  /* 0x0000241401007387 */ /* 0x000fe80000100800 */
[----:B------:R1:W-:Y:S04]  /*139280*/  STL [R1+0x18], R10 ;  /* 0x0000180a01007387 */ /* 0x0003e80000100800 */
[----:B------:R-:W-:Y:S04]  /*139290*/  STL [R1+0x20], R3 ;  /* 0x0000200301007387 */ /* 0x000fe80000100800 */
[----:B-1----:R-:W3:Y:S01]  /*1392a0*/  LDL.LU.64 R10, [R1+0x33a8] ;  /* 0x0033a800010a7983 */ /* 0x002ee20000300a00 */
[----:B----4-:R-:W-:-:S02]  /*1392b0*/  IADD3 R2, P0, R8, UR15, RZ ;  /* 0x0000000f08027c10 */ /* 0x010fc4000ff1e0ff */
[----:B------:R-:W-:-:S03]  /*1392c0*/  IADD3 R20, P2, R6, UR15, RZ ;  /* 0x0000000f06147c10 */ /* 0x000fc6000ff5e0ff */
[----:B------:R1:W-:Y:S01]  /*1392d0*/  STL [R1+0x2c], R2 ;  /* 0x00002c0201007387 */ /* 0x0003e20000100800 */
[----:B------:R-:W-:Y:S02]  /*1392e0*/  IADD3.X R8, R9, UR9, RZ, P0, !PT ;  /* 0x0000000909087c10 */ /* 0x000fe400087fe4ff */
[----:B------:R-:W-:Y:S01]  /*1392f0*/  IADD3.X R7, R7, UR9, RZ, P2, !PT ;  /* 0x0000000907077c10 */ /* 0x000fe200097fe4ff */
[----:B-1----:R-:W4:Y:S04]  /*139300*/  LDL.LU.64 R2, [R1+0x33a0] ;  /* 0x0033a00001027983 */ /* 0x002f280000300a00 */
[----:B------:R-:W-:Y:S04]  /*139310*/  STL [R1+0x34], R20 ;  /* 0x0000341401007387 */ /* 0x000fe80000100800 */
[----:B------:R1:W-:Y:S04]  /*139320*/  STL [R1+0x28], R8 ;  /* 0x0000280801007387 */ /* 0x0003e80000100800 */
[----:B------:R-:W-:Y:S04]  /*139330*/  STL [R1+0x30], R7 ;  /* 0x0000300701007387 */ /* 0x000fe80000100800 */
[----:B-1----:R-:W4:Y:S01]  /*139340*/  LDL.LU.64 R8, [R1+0x3398] ;  /* 0x0033980001087983 */ /* 0x002f220000300a00 */
[----:B------:R-:W-:-:S04]  /*139350*/  IADD3 R6, P0, R18, UR15, RZ ;  /* 0x0000000f12067c10 */ /* 0x000fc8000ff1e0ff */
[----:B------:R-:W-:Y:S01]  /*139360*/  IADD3.X R18, R19, UR9, RZ, P0, !PT ;  /* 0x0000000913127c10 */ /* 0x000fe200087fe4ff */
[----:B------:R1:W-:Y:S01]  /*139370*/  STL [R1+0x3c], R6 ;  /* 0x00003c0601007387 */ /* 0x0003e20000100800 */
[----:B------:R-:W-:-:S03]  /*139380*/  IADD3 R20, P2, R14, UR15, RZ ;  /* 0x0000000f0e147c10 */ /* 0x000fc6000ff5e0ff */
[----:B-1----:R-:W4:Y:S01]  /*139390*/  LDL.LU.64 R6, [R1+0x3390] ;  /* 0x0033900001067983 */ /* 0x002f220000300a00 */
[----:B------:R-:W-:-:S03]  /*1393a0*/  IADD3.X R15, R15, UR9, RZ, P2, !PT ;  /* 0x000000090f0f7c10 */ /* 0x000fc600097fe4ff */
[----:B------:R-:W-:Y:S04]  /*1393b0*/  STL [R1+0x844], R20 ;  /* 0x0008441401007387 */ /* 0x000fe80000100800 */
[----:B------:R1:W-:Y:S04]  /*1393c0*/  STL [R1+0x38], R18 ;  /* 0x0000381201007387 */ /* 0x0003e80000100800 */
[----:B------:R-:W-:Y:S04]  /*1393d0*/  STL [R1+0x840], R15 ;  /* 0x0008400f01007387 */ /* 0x000fe80000100800 */
[----:B-1----:R-:W4:Y:S01]  /*1393e0*/  LDL.LU.64 R18, [R1+0x3388] ;  /* 0x0033880001127983 */ /* 0x002f220000300a00 */
[----:B--2---:R-:W-:-:S05]  /*1393f0*/  IADD3 R14, P0, R16, UR15, RZ ;  /* 0x0000000f100e7c10 */ /* 0x004fca000ff1e0ff */
[----:B------:R1:W-:Y:S01]  /*139400*/  STL [R1+0x84c], R14 ;  /* 0x00084c0e01007387 */ /* 0x0003e20000100800 */
[----:B------:R-:W-:-:S03]  /*139410*/  IADD3.X R16, R17, UR9, RZ, P0, !PT ;  /* 0x0000000911107c10 */ /* 0x000fc600087fe4ff */
[----:B-1----:R-:W2:Y:S01]  /*139420*/  LDL.LU.64 R14, [R1+0x3380] ;  /* 0x00338000010e7983 */ /* 0x002ea20000300a00 */
[----:B------:R-:W-:-:S04]  /*139430*/  IADD3 R20, P2, R12, UR15, RZ ;  /* 0x0000000f0c147c10 */ /* 0x000fc8000ff5e0ff */
[----:B------:R-:W-:Y:S01]  /*139440*/  IADD3.X R13, R13, UR9, RZ, P2, !PT ;  /* 0x000000090d0d7c10 */ /* 0x000fe200097fe4ff */
[----:B------:R-:W-:Y:S04]  /*139450*/  STL [R1+0x8e4], R20 ;  /* 0x0008e41401007387 */ /* 0x000fe80000100800 */
[----:B------:R1:W-:Y:S04]  /*139460*/  STL [R1+0x848], R16 ;  /* 0x0008481001007387 */ /* 0x0003e80000100800 */
[----:B------:R-:W-:Y:S04]  /*139470*/  STL [R1+0x8e0], R13 ;  /* 0x0008e00d01007387 */ /* 0x000fe80000100800 */
[----:B-1----:R-:W2:Y:S01]  /*139480*/  LDL.LU.64 R16, [R1+0x3378] ;  /* 0x0033780001107983 */ /* 0x002ea20000300a00 */
[----:B---3--:R-:W-:-:S04]  /*139490*/  IADD3 R12, P0, R10, UR15, RZ ;  /* 0x0000000f0a0c7c10 */ /* 0x008fc8000ff1e0ff */
[----:B------:R-:W-:Y:S01]  /*1394a0*/  IADD3.X R10, R11, UR9, RZ, P0, !PT ;  /* 0x000000090b0a7c10 */ /* 0x000fe200087fe4ff */
[----:B------:R1:W-:Y:S04]  /*1394b0*/  STL [R1+0x8ec], R12 ;  /* 0x0008ec0c01007387 */ /* 0x0003e80000100800 */
[----:B-1----:R-:W3:Y:S01]  /*1394c0*/  LDL.LU.64 R12, [R1+0x3370] ;  /* 0x00337000010c7983 */ /* 0x002ee20000300a00 */
[----:B----4-:R-:W-:-:S04]  /*1394d0*/  IADD3 R20, P2, R2, UR15, RZ ;  /* 0x0000000f02147c10 */ /* 0x010fc8000ff5e0ff */
[----:B------:R-:W-:Y:S01]  /*1394e0*/  IADD3.X R3, R3, UR9, RZ, P2, !PT ;  /* 0x0000000903037c10 */ /* 0x000fe200097fe4ff */
[----:B------:R-:W-:Y:S04]  /*1394f0*/  STL [R1+0x904], R20 ;  /* 0x0009041401007387 */ /* 0x000fe80000100800 */
[----:B------:R1:W-:Y:S04]  /*139500*/  STL [R1+0x8e8], R10 ;  /* 0x0008e80a01007387 */ /* 0x0003e80000100800 */
[----:B------:R-:W-:Y:S01]  /*139510*/  STL [R1+0x900], R3 ;  /* 0x0009000301007387 */ /* 0x000fe20000100800 */
[----:B------:R-:W-:-:S03]  /*139520*/  IADD3 R2, P0, R8, UR15, RZ ;  /* 0x0000000f08027c10 */ /* 0x000fc6000ff1e0ff */
[----:B-1----:R-:W4:Y:S04]  /*139530*/  LDL.LU.64 R10, [R1+0x3368] ;  /* 0x00336800010a7983 */ /* 0x002f280000300a00 */
[----:B------:R1:W-:Y:S01]  /*139540*/  STL [R1+0x90c], R2 ;  /* 0x00090c0201007387 */ /* 0x0003e20000100800 */
[----:B------:R-:W-:-:S03]  /*139550*/  IADD3.X R8, R9, UR9, RZ, P0, !PT ;  /* 0x0000000909087c10 */ /* 0x000fc600087fe4ff */
[----:B-1----:R-:W4:Y:S01]  /*139560*/  LDL.LU.64 R2, [R1+0x3360] ;  /* 0x0033600001027983 */ /* 0x002f220000300a00 */
[----:B------:R-:W-:-:S04]  /*139570*/  IADD3 R20, P2, R6, UR15, RZ ;  /* 0x0000000f06147c10 */ /* 0x000fc8000ff5e0ff */
[----:B------:R-:W-:Y:S01]  /*139580*/  IADD3.X R7, R7, UR9, RZ, P2, !PT ;  /* 0x0000000907077c10 */ /* 0x000fe200097fe4ff */
[----:B------:R-:W-:Y:S04]  /*139590*/  STL [R1+0x924], R20 ;  /* 0x0009241401007387 */ /* 0x000fe80000100800 */
[----:B------:R1:W-:Y:S04]  /*1395a0*/  STL [R1+0x908], R8 ;  /* 0x0009080801007387 */ /* 0x0003e80000100800 */
[----:B------:R-:W-:Y:S01]  /*1395b0*/  STL [R1+0x920], R7 ;  /* 0x0009200701007387 */ /* 0x000fe20000100800 */
[----:B------:R-:W-:-:S03]  /*1395c0*/  IADD3 R6, P0, R18, UR15, RZ ;  /* 0x0000000f12067c10 */ /* 0x000fc6000ff1e0ff */
[----:B-1----:R-:W4:Y:S01]  /*1395d0*/  LDL.LU.64 R8, [R1+0x3358] ;  /* 0x0033580001087983 */ /* 0x002f220000300a00 */
[----:B------:R-:W-:-:S03]  /*1395e0*/  IADD3.X R18, R19, UR9, RZ, P0, !PT ;  /* 0x0000000913127c10 */ /* 0x000fc600087fe4ff */
[----:B------:R1:W-:Y:S04]  /*1395f0*/  STL [R1+0x92c], R6 ;  /* 0x00092c0601007387 */ /* 0x0003e80000100800 */
[----:B-1----:R-:W4:Y:S01]  /*139600*/  LDL.LU.64 R6, [R1+0x3350] ;  /* 0x0033500001067983 */ /* 0x002f220000300a00 */
[----:B--2---:R-:W-:-:S04]  /*139610*/  IADD3 R20, P2, R14, UR15, RZ ;  /* 0x0000000f0e147c10 */ /* 0x004fc8000ff5e0ff */
[----:B------:R-:W-:Y:S01]  /*139620*/  IADD3.X R15, R15, UR9, RZ, P2, !PT ;  /* 0x000000090f0f7c10 */ /* 0x000fe200097fe4ff */
[----:B------:R-:W-:Y:S04]  /*139630*/  STL [R1+0x934], R20 ;  /* 0x0009341401007387 */ /* 0x000fe80000100800 */
[----:B------:R1:W-:Y:S04]  /*139640*/  STL [R1+0x928], R18 ;  /* 0x0009281201007387 */ /* 0x0003e80000100800 */
[----:B------:R-:W-:Y:S04]  /*139650*/  STL [R1+0x930], R15 ;  /* 0x0009300f01007387 */ /* 0x000fe80000100800 */
[----:B-1----:R-:W2:Y:S01]  /*139660*/  LDL.LU.64 R18, [R1+0x3348] ;  /* 0x0033480001127983 */ /* 0x002ea20000300a00 */
[----:B------:R-:W-:-:S05]  /*139670*/  IADD3 R14, P0, R16, UR15, RZ ;  /* 0x0000000f100e7c10 */ /* 0x000fca000ff1e0ff */
        /* <DEDUP_REMOVED lines=9> */
[----:B----4-:R-:W-:-:S04]  /*139710*/  IADD3 R12, P0, R10, UR15, RZ ;  /* 0x0000000f0a0c7c10 */ /* 0x010fc8000ff1e0ff */
        /* <DEDUP_REMOVED lines=1297> */
[----:B------:R-:W-:Y:S04]  /*13e830*/  STL [R1+0x1a60], R7 ;  /* 0x001a600701007387 */ /* 0x000fe80000100800 */
[----:B-1----:R-:W4:Y:S01]  /*13e840*/  LDL.LU.64 R8, [R1+0x2b10] ;  /* 0x002b100001087983 */ /* 0x002f220000300a00 */
[----:B------:R-:W-:-:S05]  /*13e850*/  IADD3 R6, P0, R18, UR15, RZ ;  /* 0x0000000f12067c10 */ /* 0x000fca000ff1e0ff */
        /* <DEDUP_REMOVED lines=31> */
[----:B------:R1:W-:Y:S04]  /*13ea50*/  STL [R1+0x1a9c], R2 ;  /* 0x001a9c0201007387 */ /* 0x0003e80000100800 */
[----:B-1----:R-:W4:Y:S01]  /*13ea60*/  LDL.LU.64 R2, [R1+0x2ad8] ;  /* 0x002ad80001027983 */ /* 0x002f220000300a00 */
[----:B------:R-:W-:-:S04]  /*13ea70*/  IADD3 R20, P2, R6, UR15, RZ ;  /* 0x0000000f06147c10 */ /* 0x000fc8000ff5e0ff */
[----:B------:R-:W-:Y:S01]  /*13ea80*/  IADD3.X R7, R7, UR9, RZ, P2, !PT ;  /* 0x0000000907077c10 */ /* 0x000fe200097fe4ff */
        /* <DEDUP_REMOVED lines=1501> */
[----:B------:R-:W-:Y:S04]  /*144860*/  STL [R1+0x20f4], R17 ;  /* 0x0020f41101007387 */ /* 0x000fe80000100800 */
[----:B------:R1:W-:Y:S01]  /*144870*/  STL [R1+0x20fc], R12 ;  /* 0x0020fc0c01007387 */ /* 0x0003e20000100800 */
        /* <DEDUP_REMOVED lines=29> */
[----:B------:R-:W-:Y:S01]  /*144a50*/  STL [R1+0x21e0], R15 ;  /* 0x0021e00f01007387 */ /* 0x000fe20000100800 */
[----:B----4-:R-:W-:-:S04]  /*144a60*/  IADD3 R14, P0, R12, UR15, RZ ;  /* 0x0000000f0c0e7c10 */ /* 0x010fc8000ff1e0ff */
[----:B-1----:R-:W-:Y:S01]  /*144a70*/  IADD3.X R18, R13, UR9, RZ, P0, !PT ;  /* 0x000000090d127c10 */ /* 0x002fe200087fe4ff */
[----:B------:R1:W-:Y:S01]  /*144a80*/  STL [R1+0x2280], R14 ;  /* 0x0022800e01007387 */ /* 0x0003e20000100800 */
[----:B------:R-:W-:-:S03]  /*144a90*/  IADD3 R19, P2, R16, UR15, RZ ;  /* 0x0000000f10137c10 */ /* 0x000fc6000ff5e0ff */
[----:B-1----:R-:W3:Y:S04]  /*144aa0*/  LDL.LU.64 R14, [R1+0x2120] ;  /* 0x00212000010e7983 */ /* 0x002ee80000300a00 */
[----:B------:R-:W-:Y:S04]  /*144ab0*/  STL [R1+0x3fd4], R19 ;  /* 0x003fd41301007387 */ /* 0x000fe80000100800 */
[----:B------:R-:W4:Y:S04]  /*144ac0*/  LDL.LU.64 R12, [R1+0x2118] ;  /* 0x00211800010c7983 */ /* 0x000f280000300a00 */
[----:B------:R1:W-:Y:S02]  /*144ad0*/  STL [R1+0x2278], R18 ;  /* 0x0022781201007387 */ /* 0x0003e40000100800 */
[----:B-1----:R-:W-:-:S05]  /*144ae0*/  IADD3.X R18, R17, UR9, RZ, P2, !PT ;  /* 0x0000000911127c10 */ /* 0x002fca00097fe4ff */
[----:B------:R1:W-:Y:S01]  /*144af0*/  STL [R1+0x227c], R18 ;  /* 0x00227c1201007387 */ /* 0x0003e20000100800 */
[----:B------:R-:W-:-:S04]  /*144b00*/  IADD3 R17, P0, R10, UR15, RZ ;  /* 0x0000000f0a117c10 */ /* 0x000fc8000ff1e0ff */
[----:B------:R-:W-:Y:S01]  /*144b10*/  IADD3.X R10, R11, UR9, RZ, P0, !PT ;  /* 0x000000090b0a7c10 */ /* 0x000fe200087fe4ff */
[----:B-1----:R-:W4:Y:S04]  /*144b20*/  LDL.LU.64 R18, [R1+0x24e8] ;  /* 0x0024e80001127983 */ /* 0x002f280000300a00 */
[----:B------:R-:W-:Y:S01]  /*144b30*/  STL [R1+0x2270], R17 ;  /* 0x0022701101007387 */ /* 0x000fe20000100800 */
[----:B------:R-:W-:-:S04]  /*144b40*/  IADD3 R16, P2, R2, UR15, RZ ;  /* 0x0000000f02107c10 */ /* 0x000fc8000ff5e0ff */
[----:B------:R-:W-:Y:S01]  /*144b50*/  IADD3.X R3, R3, UR9, RZ, P2, !PT ;  /* 0x0000000903037c10 */ /* 0x000fe200097fe4ff */
[----:B------:R1:W-:Y:S04]  /*144b60*/  STL [R1+0x3fd8], R16 ;  /* 0x003fd81001007387 */ /* 0x0003e80000100800 */
[----:B-1----:R-:W4:Y:S04]  /*144b70*/  LDL.LU.64 R16, [R1+0x24e0] ;  /* 0x0024e00001107983 */ /* 0x002f280000300a00 */
[----:B------:R1:W-:Y:S04]  /*144b80*/  STL [R1+0x2268], R10 ;  /* 0x0022680a01007387 */ /* 0x0003e80000100800 */
[----:B------:R-:W-:Y:S04]  /*144b90*/  STL [R1+0x226c], R3 ;  /* 0x00226c0301007387 */ /* 0x000fe80000100800 */
[----:B-1----:R-:W4:Y:S01]  /*144ba0*/  LDL.LU.64 R10, [R1+0x24d8] ;  /* 0x0024d800010a7983 */ /* 0x002f220000300a00 */
[----:B--2---:R-:W-:-:S05]  /*144bb0*/  IADD3 R2, P0, R8, UR15, RZ ;  /* 0x0000000f08027c10 */ /* 0x004fca000ff1e0ff */
[----:B------:R1:W-:Y:S04]  /*144bc0*/  STL [R1+0x4238], R2 ;  /* 0x0042380201007387 */ /* 0x0003e80000100800 */
[----:B-1----:R-:W2:Y:S01]  /*144bd0*/  LDL.LU.64 R2, [R1+0x24d0] ;  /* 0x0024d00001027983 */ /* 0x002ea20000300a00 */
[----:B------:R-:W-:-:S05]  /*144be0*/  IADD3 R20, P2, R6, UR15, RZ ;  /* 0x0000000f06147c10 */ /* 0x000fca000ff5e0ff */
[----:B------:R1:W-:Y:S02]  /*144bf0*/  STL [R1+0x423c], R20 ;  /* 0x00423c1401007387 */ /* 0x0003e40000100800 */
[----:B-1----:R-:W-:Y:S02]  /*144c00*/  IADD3.X R20, R9, UR9, RZ, P0, !PT ;  /* 0x0000000909147c10 */ /* 0x002fe400087fe4ff */
[----:B------:R-:W2:Y:S01]  /*144c10*/  LDL.LU.64 R8, [R1+0x2440] ;  /* 0x0024400001087983 */ /* 0x000ea20000300a00 */
[----:B------:R-:W-:-:S03]  /*144c20*/  IADD3.X R6, R7, UR9, RZ, P2, !PT ;  /* 0x0000000907067c10 */ /* 0x000fc600097fe4ff */
[----:B------:R-:W-:Y:S04]  /*144c30*/  STL [R1+0x4188], R20 ;  /* 0x0041881401007387 */ /* 0x000fe80000100800 */
[----:B------:R1:W-:Y:S04]  /*144c40*/  STL [R1+0x418c], R6 ;  /* 0x00418c0601007387 */ /* 0x0003e80000100800 */
[----:B-1----:R-:W2:Y:S01]  /*144c50*/  LDL.LU.64 R6, [R1+0x2438] ;  /* 0x0024380001067983 */ /* 0x002ea20000300a00 */
[----:B---3--:R-:W-:Y:S02]  /*144c60*/  IADD3 R21, P0, R14, UR15, RZ ;  /* 0x0000000f0e157c10 */ /* 0x008fe4000ff1e0ff */
[----:B----4-:R-:W-:-:S02]  /*144c70*/  IADD3 R20, P2, R12, UR15, RZ ;  /* 0x0000000f0c147c10 */ /* 0x010fc4000ff5e0ff */
[----:B------:R-:W-:Y:S01]  /*144c80*/  IADD3.X R14, R15, UR9, RZ, P0, !PT ;  /* 0x000000090f0e7c10 */ /* 0x000fe200087fe4ff */
[----:B------:R-:W-:Y:S04]  /*144c90*/  STL [R1+0x4240], R21 ;  /* 0x0042401501007387 */ /* 0x000fe80000100800 */
[----:B------:R-:W-:Y:S01]  /*144ca0*/  STL [R1+0x4244], R20 ;  /* 0x0042441401007387 */ /* 0x000fe20000100800 */
[----:B------:R-:W-:-:S03]  /*144cb0*/  IADD3.X R12, R13, UR9, RZ, P2, !PT ;  /* 0x000000090d0c7c10 */ /* 0x000fc600097fe4ff */
[----:B------:R1:W-:Y:S04]  /*144cc0*/  STL [R1+0x4190], R14 ;  /* 0x0041900e01007387 */ /* 0x0003e80000100800 */
[----:B-1----:R-:W3:Y:S04]  /*144cd0*/  LDL.LU.64 R14, [R1+0x2430] ;  /* 0x00243000010e7983 */ /* 0x002ee80000300a00 */
[----:B------:R1:W-:Y:S01]  /*144ce0*/  STL [R1+0x4194], R12 ;  /* 0x0041940c01007387 */ /* 0x0003e20000100800 */
[----:B------:R-:W-:-:S03]  /*144cf0*/  IADD3 R20, P0, R18, UR15, RZ ;  /* 0x0000000f12147c10 */ /* 0x000fc6000ff1e0ff */
[----:B-1----:R-:W4:Y:S04]  /*144d00*/  LDL.LU.64 R12, [R1+0x2428] ;  /* 0x00242800010c7983 */ /* 0x002f280000300a00 */
[----:B------:R1:W-:Y:S01]  /*144d10*/  STL [R1+0x2118], R20 ;  /* 0x0021181401007387 */ /* 0x0003e20000100800 */
[----:B------:R-:W-:Y:S02]  /*144d20*/  IADD3.X R19, R19, UR9, RZ, P0, !PT ;  /* 0x0000000913137c10 */ /* 0x000fe400087fe4ff */
[----:B-1----:R-:W-:-:S04]  /*144d30*/  IADD3 R20, P2, R16, UR15, RZ ;  /* 0x0000000f10147c10 */ /* 0x002fc8000ff5e0ff */
[----:B------:R-:W-:Y:S01]  /*144d40*/  IADD3.X R18, R17, UR9, RZ, P2, !PT ;  /* 0x0000000911127c10 */ /* 0x000fe200097fe4ff */
[----:B------:R-:W-:Y:S04]  /*144d50*/  STL [R1+0x2120], R20 ;  /* 0x0021201401007387 */ /* 0x000fe80000100800 */
[----:B------:R-:W-:Y:S01]  /*144d60*/  STL [R1+0x2114], R19 ;  /* 0x0021141301007387 */ /* 0x000fe20000100800 */
[----:B------:R-:W-:-:S03]  /*144d70*/  IADD3 R17, P0, R10, UR15, RZ ;  /* 0x0000000f0a117c10 */ /* 0x000fc6000ff1e0ff */
[----:B------:R-:W-:Y:S01]  /*144d80*/  STL [R1+0x211c], R18 ;  /* 0x00211c1201007387 */ /* 0x000fe20000100800 */
[----:B------:R-:W-:-:S03]  /*144d90*/  IADD3.X R10, R11, UR9, RZ, P0, !PT ;  /* 0x000000090b0a7c10 */ /* 0x000fc600087fe4ff */
[----:B------:R-:W-:Y:S01]  /*144da0*/  STL [R1+0x2128], R17 ;  /* 0x0021281101007387 */ /* 0x000fe20000100800 */
[----:B--2---:R-:W-:-:S04]  /*144db0*/  IADD3 R16, P2, R2, UR15, RZ ;  /* 0x0000000f02107c10 */ /* 0x004fc8000ff5e0ff */
[----:B------:R-:W-:Y:S01]  /*144dc0*/  IADD3.X R2, R3, UR9, RZ, P2, !PT ;  /* 0x0000000903027c10 */ /* 0x000fe200097fe4ff */
[----:B------:R-:W-:Y:S04]  /*144dd0*/  STL [R1+0x2130], R16 ;  /* 0x0021301001007387 */ /* 0x000fe80000100800 */
[----:B------:R1:W-:Y:S04]  /*144de0*/  STL [R1+0x2124], R10 ;  /* 0x0021240a01007387 */ /* 0x0003e80000100800 */
[----:B-1----:R-:W2:Y:S04]  /*144df0*/  LDL.LU.64 R10, [R1+0x22a0] ;  /* 0x0022a000010a7983 */ /* 0x002ea80000300a00 */
[----:B------:R1:W-:Y:S01]  /*144e00*/  STL [R1+0x212c], R2 ;  /* 0x00212c0201007387 */ /* 0x0003e20000100800 */
[----:B------:R-:W-:-:S04]  /*144e10*/  IADD3 R16, P0, R8, UR15, RZ ;  /* 0x0000000f08107c10 */ /* 0x000fc8000ff1e0ff */
[----:B------:R-:W-:Y:S01]  /*144e20*/  IADD3.X R17, R9, UR9, RZ, P0, !PT ;  /* 0x0000000909117c10 */ /* 0x000fe200087fe4ff */
[----:B-1----:R-:W2:Y:S04]  /*144e30*/  LDL.LU.64 R2, [R1+0x2298] ;  /* 0x0022980001027983 */ /* 0x002ea80000300a00 */
[----:B------:R1:W-:Y:S04]  /*144e40*/  STL [R1+0x21c4], R16 ;  /* 0x0021c41001007387 */ /* 0x0003e80000100800 */
[----:B------:R-:W2:Y:S01]  /*144e50*/  LDL.LU.64 R8, [R1+0x2290] ;  /* 0x0022900001087983 */ /* 0x000ea20000300a00 */
[----:B-1----:R-:W-:-:S05]  /*144e60*/  IADD3 R16, P2, R6, UR15, RZ ;  /* 0x0000000f06107c10 */ /* 0x002fca000ff5e0ff */
[----:B------:R1:W-:Y:S04]  /*144e70*/  STL [R1+0x21c8], R16 ;  /* 0x0021c81001007387 */ /* 0x0003e80000100800 */
[----:B------:R-:W-:Y:S01]  /*144e80*/  STL [R1+0x21b4], R17 ;  /* 0x0021b41101007387 */ /* 0x000fe20000100800 */
[----:B-1----:R-:W-:-:S05]  /*144e90*/  IADD3.X R16, R7, UR9, RZ, P2, !PT ;  /* 0x0000000907107c10 */ /* 0x002fca00097fe4ff */
[----:B------:R-:W-:Y:S04]  /*144ea0*/  STL [R1+0x21b8], R16 ;  /* 0x0021b81001007387 */ /* 0x000fe80000100800 */
[----:B------:R-:W2:Y:S01]  /*144eb0*/  LDL.LU R48, [R1+0x2e0] ;  /* 0x0002e00001307983 */ /* 0x000ea20000300800 */
[----:B---3--:R-:W-:-:S05]  /*144ec0*/  IADD3 R7, P0, R14, UR15, RZ ;  /* 0x0000000f0e077c10 */ /* 0x008fca000ff1e0ff */
[----:B------:R-:W-:Y:S01]  /*144ed0*/  STL [R1+0x21cc], R7 ;  /* 0x0021cc0701007387 */ /* 0x000fe20000100800 */
[----:B----4-:R-:W-:Y:S02]  /*144ee0*/  IADD3 R6, P2, R12, UR15, RZ ;  /* 0x0000000f0c067c10 */ /* 0x010fe4000ff5e0ff */
[----:B------:R-:W-:-:S03]  /*144ef0*/  IADD3.X R14, R15, UR9, RZ, P0, !PT ;  /* 0x000000090f0e7c10 */ /* 0x000fc600087fe4ff */
[----:B------:R1:W-:Y:S04]  /*144f00*/  STL [R1+0x21d0], R6 ;  /* 0x0021d00601007387 */ /* 0x0003e80000100800 */
[----:B------:R-:W3:Y:S04]  /*144f10*/  LDL.LU R49, [R1+0x2e4] ;  /* 0x0002e40001317983 */ /* 0x000ee80000300800 */
[----:B------:R-:W3:Y:S01]  /*144f20*/  LDL.LU R50, [R1+0x2e8] ;  /* 0x0002e80001327983 */ /* 0x000ee20000300800 */
[----:B------:R-:W-:-:S03]  /*144f30*/  IADD3.X R12, R13, UR9, RZ, P2, !PT ;  /* 0x000000090d0c7c10 */ /* 0x000fc600097fe4ff */
[----:B------:R-:W3:Y:S04]  /*144f40*/  LDL.LU R51, [R1+0x2ec] ;  /* 0x0002ec0001337983 */ /* 0x000ee80000300800 */
[----:B-1----:R-:W4:Y:S04]  /*144f50*/  LDL.LU.64 R6, [R1+0x2288] ;  /* 0x0022880001067983 */ /* 0x002f280000300a00 */
[----:B------:R-:W3:Y:S04]  /*144f60*/  LDL.LU.64 R18, [R1+0x2150] ;  /* 0x0021500001127983 */ /* 0x000ee80000300a00 */
[----:B------:R-:W-:Y:S04]  /*144f70*/  STL [R1+0x21bc], R14 ;  /* 0x0021bc0e01007387 */ /* 0x000fe80000100800 */
[----:B------:R1:W-:Y:S01]  /*144f80*/  STL [R1+0x21c0], R12 ;  /* 0x0021c00c01007387 */ /* 0x0003e20000100800 */
[----:B--2---:R-:W-:-:S04]  /*144f90*/  IADD3 R13, P0, R10, UR15, RZ ;  /* 0x0000000f0a0d7c10 */ /* 0x004fc8000ff1e0ff */
[----:B------:R-:W-:Y:S01]  /*144fa0*/  IADD3.X R10, R11, UR9, RZ, P0, !PT ;  /* 0x000000090b0a7c10 */ /* 0x000fe200087fe4ff */
[----:B------:R-:W-:Y:S01]  /*144fb0*/  STL [R1+0x22a0], R13 ;  /* 0x0022a00d01007387 */ /* 0x000fe20000100800 */
[----:B-1----:R-:W-:Y:S02]  /*144fc0*/  IADD3 R12, P2, R2, UR15, RZ ;  /* 0x0000000f020c7c10 */ /* 0x002fe4000ff5e0ff */
[----:B------:R-:W-:Y:S02]  /*144fd0*/  IADD3 R2, P0, R8, UR15, RZ ;  /* 0x0000000f08027c10 */ /* 0x000fe4000ff1e0ff */
[----:B------:R-:W-:Y:S01]  /*144fe0*/  IADD3.X R3, R3, UR9, RZ, P2, !PT ;  /* 0x0000000903037c10 */ /* 0x000fe200097fe4ff */
[----:B------:R-:W-:Y:S04]  /*144ff0*/  STL [R1+0x3fcc], R12 ;  /* 0x003fcc0c01007387 */ /* 0x000fe80000100800 */
[----:B------:R-:W-:Y:S04]  /*145000*/  STL [R1+0x2298], R10 ;  /* 0x0022980a01007387 */ /* 0x000fe80000100800 */
[----:B------:R-:W2:Y:S04]  /*145010*/  LDL.LU.64 R16, [R1+0x2148] ;  /* 0x0021480001107983 */ /* 0x000ea80000300a00 */
[----:B------:R-:W-:Y:S04]  /*145020*/  STL [R1+0x229c], R3 ;  /* 0x00229c0301007387 */ /* 0x000fe80000100800 */
[----:B------:R-:W2:Y:S04]  /*145030*/  LDL.LU R20, [R1+0x2d0] ;  /* 0x0002d00001147983 */ /* 0x000ea80000300800 */
[----:B------:R1:W-:Y:S04]  /*145040*/  STL [R1+0x2290], R2 ;  /* 0x0022900201007387 */ /* 0x0003e80000100800 */
[----:B------:R-:W2:Y:S04]  /*145050*/  LDL.LU R21, [R1+0x2d4] ;  /* 0x0002d40001157983 */ /* 0x000ea80000300800 */
[----:B------:R-:W2:Y:S04]  /*145060*/  LDL.LU R22, [R1+0x2d8] ;  /* 0x0002d80001167983 */ /* 0x000ea80000300800 */
[----:B------:R-:W2:Y:S04]  /*145070*/  LDL.LU R23, [R1+0x2dc] ;  /* 0x0002dc0001177983 */ /* 0x000ea80000300800 */
[----:B------:R-:W2:Y:S04]  /*145080*/  LDL.LU.64 R14, [R1+0x2140] ;  /* 0x00214000010e7983 */ /* 0x000ea80000300a00 */
[----:B-1----:R-:W2:Y:S01]  /*145090*/  LDL.LU.64 R2, [R1+0x2138] ;  /* 0x0021380001027983 */ /* 0x002ea20000300a00 */
[----:B------:R-:W-:-:S02]  /*1450a0*/  IADD3.X R8, R9, UR9, RZ, P0, !PT ;  /* 0x0000000909087c10 */ /* 0x000fc400087fe4ff */
[----:B----4-:R-:W-:Y:S02]  /*1450b0*/  IADD3 R10, P2, R6, UR15, RZ ;  /* 0x0000000f060a7c10 */ /* 0x010fe4000ff5e0ff */
[----:B---3--:R-:W-:Y:S02]  /*1450c0*/  IADD3 R6, P0, R18, UR15, RZ ;  /* 0x0000000f12067c10 */ /* 0x008fe4000ff1e0ff */
[----:B------:R-:W-:Y:S01]  /*1450d0*/  IADD3.X R7, R7, UR9, RZ, P2, !PT ;  /* 0x0000000907077c10 */ /* 0x000fe200097fe4ff */
[----:B------:R-:W-:Y:S04]  /*1450e0*/  STL [R1+0x3fd0], R10 ;  /* 0x003fd00a01007387 */ /* 0x000fe80000100800 */
[----:B------:R-:W-:Y:S04]  /*1450f0*/  STL [R1+0x2288], R8 ;  /* 0x0022880801007387 */ /* 0x000fe80000100800 */
[----:B------:R-:W3:Y:S04]  /*145100*/  LDL.LU.64 R24, [R1+0x24c8] ;  /* 0x0024c80001187983 */ /* 0x000ee80000300a00 */
[----:B------:R-:W-:Y:S04]  /*145110*/  STL [R1+0x228c], R7 ;  /* 0x00228c0701007387 */ /* 0x000fe80000100800 */
[----:B------:R-:W4:Y:S04]  /*145120*/  LDL.LU.64 R12, [R1+0x24c0] ;  /* 0x0024c000010c7983 */ /* 0x000f280000300a00 */
[----:B------:R1:W-:Y:S01]  /*145130*/  STL [R1+0x4248], R6 ;  /* 0x0042480601007387 */ /* 0x0003e20000100800 */
[----:B------:R-:W-:-:S03]  /*145140*/  IADD3.X R19, R19, UR9, RZ, P0, !PT ;  /* 0x0000000913137c10 */ /* 0x000fc600087fe4ff */
[----:B-1----:R-:W4:Y:S04]  /*145150*/  LDL.LU.64 R6, [R1+0x24b8] ;  /* 0x0024b80001067983 */ /* 0x002f280000300a00 */
[----:B------:R-:W4:Y:S04]  /*145160*/  LDL.LU R8, [R1+0x2c0] ;  /* 0x0002c00001087983 */ /* 0x000f280000300800 */
[----:B------:R-:W4:Y:S04]  /*145170*/  LDL.LU R9, [R1+0x2c4] ;  /* 0x0002c40001097983 */ /* 0x000f280000300800 */
[----:B------:R-:W4:Y:S04]  /*145180*/  LDL.LU R10, [R1+0x2c8] ;  /* 0x0002c800010a7983 */ /* 0x000f280000300800 */
[----:B------:R-:W4:Y:S01]  /*145190*/  LDL.LU R11, [R1+0x2cc] ;  /* 0x0002cc00010b7983 */ /* 0x000f220000300800 */
[----:B--2---:R-:W-:-:S04]  /*1451a0*/  IADD3 R26, P2, R16, UR15, RZ ;  /* 0x0000000f101a7c10 */ /* 0x004fc8000ff5e0ff */
[----:B------:R-:W-:Y:S01]  /*1451b0*/  IADD3.X R18, R17, UR9, RZ, P2, !PT ;  /* 0x0000000911127c10 */ /* 0x000fe200097fe4ff */
[----:B------:R-:W-:Y:S01]  /*1451c0*/  STL [R1+0x424c], R26 ;  /* 0x00424c1a01007387 */ /* 0x000fe20000100800 */
[----:B------:R-:W-:-:S03]  /*1451d0*/  IADD3 R17, P0, R14, UR15, RZ ;  /* 0x0000000f0e117c10 */ /* 0x000fc6000ff1e0ff */
[----:B------:R-:W-:Y:S04]  /*1451e0*/  STL [R1+0x4198], R19 ;  /* 0x0041981301007387 */ /* 0x000fe80000100800 */
[----:B------:R1:W-:Y:S01]  /*1451f0*/  STL [R1+0x419c], R18 ;  /* 0x00419c1201007387 */ /* 0x0003e20000100800 */
[----:B------:R-:W-:-:S03]  /*145200*/  IADD3 R16, P2, R2, UR15, RZ ;  /* 0x0000000f02107c10 */ /* 0x000fc6000ff5e0ff */
[----:B------:R-:W-:Y:S04]  /*145210*/  STL [R1+0x4250], R17 ;  /* 0x0042501101007387 */ /* 0x000fe80000100800 */
[----:B------:R2:W-:Y:S04]  /*145220*/  STL [R1+0x4254], R16 ;  /* 0x0042541001007387 */ /* 0x0005e80000100800 */
[----:B-1----:R-:W4:Y:S01]  /*145230*/  LDL.LU.64 R18, [R1+0x24b0] ;  /* 0x0024b00001127983 */ /* 0x002f220000300a00 */
[----:B------:R-:W-:Y:S01]  /*145240*/  HMMA.1688.F32.TF32 R48, R240, R30, R48 ;  /* 0x0000001ef030723c */ /* 0x000fe20000081030 */
[----:B------:R-:W-:-:S02]  /*145250*/  IADD3.X R14, R15, UR9, RZ, P0, !PT ;  /* 0x000000090f0e7c10 */ /* 0x000fc400087fe4ff */
[----:B------:R-:W-:-:S03]  /*145260*/  IADD3.X R2, R3, UR9, RZ, P2, !PT ;  /* 0x0000000903027c10 */ /* 0x000fc600097fe4ff */
[----:B------:R1:W-:Y:S04]  /*145270*/  STL [R1+0x41a0], R14 ;  /* 0x0041a00e01007387 */ /* 0x0003e80000100800 */
[----:B------:R1:W-:Y:S04]  /*145280*/  STL [R1+0x41a4], R2 ;  /* 0x0041a40201007387 */ /* 0x0003e80000100800 */
[----:B--2---:R-:W2:Y:S04]  /*145290*/  LDL.LU.64 R16, [R1+0x2460] ;  /* 0x0024600001107983 */ /* 0x004ea80000300a00 */
[----:B-1----:R-:W2:Y:S05]  /*1452a0*/  LDL.LU.64 R14, [R1+0x2458] ;  /* 0x00245800010e7983 */ /* 0x002eaa0000300a00 */
[----:B------:R-:W-:Y:S04]  /*1452b0*/  STL.64 [R1+0x3f0], R48 ;  /* 0x0003f03001007387 */ /* 0x000fe80000100a00 */
[----:B------:R1:W-:Y:S04]  /*1452c0*/  STL.64 [R1+0x3f8], R50 ;  /* 0x0003f83201007387 */ /* 0x0003e80000100a00 */
[----:B------:R-:W2:Y:S01]  /*1452d0*/  LDL.LU.64 R2, [R1+0x2450] ;  /* 0x0024500001027983 */ /* 0x000ea20000300a00 */
[----:B-1----:R-:W-:Y:S01]  /*1452e0*/  HMMA.1688.F32.TF32 R48, R240, R34, R20 ;  /* 0x00000022f030723c */ /* 0x002fe20000081014 */
[----:B---3--:R-:W-:-:S02]  /*1452f0*/  IADD3 R26, P0, R24, UR15, RZ ;  /* 0x0000000f181a7c10 */ /* 0x008fc4000ff1e0ff */
[----:B----4-:R-:W-:-:S03]  /*145300*/  IADD3 R27, P2, R12, UR15, RZ ;  /* 0x0000000f0c1b7c10 */ /* 0x010fc6000ff5e0ff */
[----:B------:R1:W-:Y:S01]  /*145310*/  STL [R1+0x2000], R26 ;  /* 0x0020001a01007387 */ /* 0x0003e20000100800 */
[----:B------:R-:W-:Y:S02]  /*145320*/  IADD3.X R24, R25, UR9, RZ, P0, !PT ;  /* 0x0000000919187c10 */ /* 0x000fe400087fe4ff */
[----:B------:R-:W-:Y:S01]  /*145330*/  IADD3.X R12, R13, UR9, RZ, P2, !PT ;  /* 0x000000090d0c7c10 */ /* 0x000fe200097fe4ff */
[----:B------:R-:W-:Y:S01]  /*145340*/  STL [R1+0x2008], R27 ;  /* 0x0020081b01007387 */ /* 0x000fe20000100800 */
[----:B-1----:R-:W-:-:S04]  /*145350*/  IADD3 R26, P4, R6, UR15, RZ ;  /* 0x0000000f061a7c10 */ /* 0x002fc8000ff9e0ff */
[----:B------:R-:W-:Y:S01]  /*145360*/  IADD3.X R6, R7, UR9, RZ, P4, !PT ;  /* 0x0000000907067c10 */ /* 0x000fe2000a7fe4ff */
[----:B------:R-:W-:Y:S04]  /*145370*/  STL [R1+0x2010], R26 ;  /* 0x0020101a01007387 */ /* 0x000fe80000100800 */
[----:B------:R1:W-:Y:S04]  /*145380*/  STL [R1+0x1ffc], R24 ;  /* 0x001ffc1801007387 */ /* 0x0003e80000100800 */
[----:B-1----:R-:W3:Y:S04]  /*145390*/  LDL.LU R24, [R1+0x2b0] ;  /* 0x0002b00001187983 */ /* 0x002ee80000300800 */
[----:B------:R1:W-:Y:S04]  /*1453a0*/  STL [R1+0x2004], R12 ;  /* 0x0020040c01007387 */ /* 0x0003e80000100800 */
[----:B------:R2:W-:Y:S04]  /*1453b0*/  STL [R1+0x200c], R6 ;  /* 0x00200c0601007387 */ /* 0x0005e80000100800 */
[----:B------:R-:W3:Y:S04]  /*1453c0*/  LDL.LU R25, [R1+0x2b4] ;  /* 0x0002b40001197983 */ /* 0x000ee80000300800 */
[----:B------:R-:W3:Y:S04]  /*1453d0*/  LDL.LU R26, [R1+0x2b8] ;  /* 0x0002b800011a7983 */ /* 0x000ee80000300800 */
[----:B------:R-:W3:Y:S04]  /*1453e0*/  LDL.LU R27, [R1+0x2bc] ;  /* 0x0002bc00011b7983 */ /* 0x000ee80000300800 */
[----:B------:R-:W4:Y:S04]  /*1453f0*/  LDL.LU.64 R22, [R1+0x2448] ;  /* 0x0024480001167983 */ /* 0x000f280000300a00 */
[----:B------:R-:W-:Y:S04]  /*145400*/  STL.64 [R1+0x3e0], R48 ;  /* 0x0003e03001007387 */ /* 0x000fe80000100a00 */
[----:B------:R-:W-:Y:S01]  /*145410*/  STL.64 [R1+0x3e8], R50 ;  /* 0x0003e83201007387 */ /* 0x000fe20000100a00 */
[----:B------:R-:W-:-:S05]  /*145420*/  IADD3 R7, P0, R18, UR15, RZ ;  /* 0x0000000f12077c10 */ /* 0x000fca000ff1e0ff */
[----:B------:R-:W-:Y:S04]  /*145430*/  STL [R1+0x1ff8], R7 ;  /* 0x001ff80701007387 */ /* 0x000fe80000100800 */
[----:B-1----:R-:W3:Y:S01]  /*145440*/  LDL.LU.64 R12, [R1+0x22c0] ;  /* 0x0022c000010c7983 */ /* 0x002ee20000300a00 */
[----:B------:R-:W-:Y:S01]  /*145450*/  HMMA.1688.F32.TF32 R8, R240, R38, R8 ;  /* 0x00000026f008723c */ /* 0x000fe20000081008 */
[----:B--2---:R-:W-:Y:S02]  /*145460*/  IADD3 R6, P2, R16, UR15, RZ ;  /* 0x0000000f10067c10 */ /* 0x004fe4000ff5e0ff */
[----:B------:R-:W-:-:S03]  /*145470*/  IADD3.X R18, R19, UR9, RZ, P0, !PT ;  /* 0x0000000913127c10 */ /* 0x000fc600087fe4ff */
[----:B------:R1:W-:Y:S01]  /*145480*/  STL [R1+0x21a8], R6 ;  /* 0x0021a80601007387 */ /* 0x0003e20000100800 */
[----:B------:R-:W-:Y:S02]  /*145490*/  IADD3 R20, P4, R14, UR15, RZ ;  /* 0x0000000f0e147c10 */ /* 0x000fe4000ff9e0ff */
[----:B------:R-:W-:Y:S01]  /*1454a0*/  IADD3.X R16, R17, UR9, RZ, P2, !PT ;  /* 0x0000000911107c10 */ /* 0x000fe200097fe4ff */
[----:B-1----:R-:W2:Y:S04]  /*1454b0*/  LDL.LU.64 R6, [R1+0x22b8] ;  /* 0x0022b80001067983 */ /* 0x002ea80000300a00 */
[----:B------:R1:W-:Y:S01]  /*1454c0*/  STL [R1+0x21ac], R20 ;  /* 0x0021ac1401007387 */ /* 0x0003e20000100800 */
[----:B------:R-:W-:Y:S02]  /*1454d0*/  IADD3.X R15, R15, UR9, RZ, P4, !PT ;  /* 0x000000090f0f7c10 */ /* 0x000fe4000a7fe4ff */
[----:B-1----:R-:W-:-:S04]  /*1454e0*/  IADD3 R20, P5, R2, UR15, RZ ;  /* 0x0000000f02147c10 */ /* 0x002fc8000ffbe0ff */
[----:B------:R-:W-:Y:S01]  /*1454f0*/  IADD3.X R14, R3, UR9, RZ, P5, !PT ;  /* 0x00000009030e7c10 */ /* 0x000fe2000affe4ff */
[----:B------:R1:W-:Y:S04]  /*145500*/  STL [R1+0x21b0], R20 ;  /* 0x0021b01401007387 */ /* 0x0003e80000100800 */
[----:B------:R-:W-:Y:S04]  /*145510*/  STL [R1+0x1ff4], R18 ;  /* 0x001ff41201007387 */ /* 0x000fe80000100800 */
[----:B------:R-:W-:Y:S04]  /*145520*/  STL [R1+0x219c], R16 ;  /* 0x00219c1001007387 */ /* 0x000fe80000100800 */
[----:B------:R-:W-:Y:S04]  /*145530*/  STL [R1+0x21a0], R15 ;  /* 0x0021a00f01007387 */ /* 0x000fe80000100800 */
[----:B------:R-:W2:Y:S04]  /*145540*/  LDL.LU.64 R2, [R1+0x22b0] ;  /* 0x0022b00001027983 */ /* 0x000ea80000300a00 */
[----:B------:R1:W-:Y:S04]  /*145550*/  STL [R1+0x21a4], R14 ;  /* 0x0021a40e01007387 */ /* 0x0003e80000100800 */
[----:B------:R-:W2:Y:S04]  /*145560*/  LDL.LU R48, [R1+0x2a0] ;  /* 0x0002a00001307983 */ /* 0x000ea80000300800 */
[----:B------:R4:W-:Y:S04]  /*145570*/  STL.64 [R1+0x3d0], R8 ;  /* 0x0003d00801007387 */ /* 0x0009e80000100a00 */
[----:B------:R4:W-:Y:S04]  /*145580*/  STL.64 [R1+0x3d8], R10 ;  /* 0x0003d80a01007387 */ /* 0x0009e80000100a00 */
[----:B------:R-:W2:Y:S04]  /*145590*/  LDL.LU R49, [R1+0x2a4] ;  /* 0x0002a40001317983 */ /* 0x000ea80000300800 */
[----:B------:R-:W2:Y:S04]  /*1455a0*/  LDL.LU R50, [R1+0x2a8] ;  /* 0x0002a80001327983 */ /* 0x000ea80000300800 */
[----:B------:R-:W2:Y:S04]  /*1455b0*/  LDL.LU R51, [R1+0x2ac] ;  /* 0x0002ac0001337983 */ /* 0x000ea80000300800 */
[----:B-1----:R-:W2:Y:S04]  /*1455c0*/  LDL.LU.64 R20, [R1+0x22a8] ;  /* 0x0022a80001147983 */ /* 0x002ea80000300a00 */
[----:B------:R-:W2:Y:S01]  /*1455d0*/  LDL.LU.64 R14, [R1+0x2168] ;  /* 0x00216800010e7983 */ /* 0x000ea20000300a00 */
[----:B----4-:R-:W-:-:S05]  /*1455e0*/  IADD3 R8, P0, R22, UR15, RZ ;  /* 0x0000000f16087c10 */ /* 0x010fca000ff1e0ff */
[----:B------:R3:W-:Y:S04]  /*1455f0*/  STL [R1+0x2198], R8 ;  /* 0x0021980801007387 */ /* 0x0007e80000100800 */
[----:B------:R-:W4:Y:S01]  /*145600*/  LDL.LU.64 R10, [R1+0x2160] ;  /* 0x00216000010a7983 */ /* 0x000f220000300a00 */
[----:B---3--:R-:W-:-:S05]  /*145610*/  IADD3 R8, P2, R12, UR15, RZ ;  /* 0x0000000f0c087c10 */ /* 0x008fca000ff5e0ff */
[----:B------:R1:W-:Y:S04]  /*145620*/  STL [R1+0x22c0], R8 ;  /* 0x0022c00801007387 */ /* 0x0003e80000100800 */
[----:B-1----:R-:W3:Y:S01]  /*145630*/  LDL.LU.64 R8, [R1+0x2158] ;  /* 0x0021580001087983 */ /* 0x002ee20000300a00 */
[----:B------:R-:W-:Y:S01]  /*145640*/  HMMA.1688.F32.TF32 R24, R240, R42, R24 ;  /* 0x0000002af018723c */ /* 0x000fe20000081018 */
[----:B--2---:R-:W-:Y:S02]  /*145650*/  IADD3 R16, P4, R6, UR15, RZ ;  /* 0x0000000f06107c10 */ /* 0x004fe4000ff9e0ff */
[----:B------:R-:W-:Y:S02]  /*145660*/  IADD3.X R22, R23, UR9, RZ, P0, !PT ;  /* 0x0000000917167c10 */ /* 0x000fe400087fe4ff */
[----:B------:R-:W-:Y:S01]  /*145670*/  IADD3.X R12, R13, UR9, RZ, P2, !PT ;  /* 0x000000090d0c7c10 */ /* 0x000fe200097fe4ff */
[----:B------:R1:W-:Y:S01]  /*145680*/  STL [R1+0x3fc4], R16 ;  /* 0x003fc41001007387 */ /* 0x0003e20000100800 */
[----:B------:R-:W-:-:S03]  /*145690*/  IADD3.X R6, R7, UR9, RZ, P4, !PT ;  /* 0x0000000907067c10 */ /* 0x000fc6000a7fe4ff */
[----:B-1----:R-:W2:Y:S04]  /*1456a0*/  LDL.LU R16, [R1+0x290] ;  /* 0x0002900001107983 */ /* 0x002ea80000300800 */
[----:B------:R-:W2:Y:S04]  /*1456b0*/  LDL.LU R17, [R1+0x294] ;  /* 0x0002940001117983 */ /* 0x000ea80000300800 */
[----:B------:R-:W2:Y:S04]  /*1456c0*/  LDL.LU R18, [R1+0x298] ;  /* 0x0002980001127983 */ /* 0x000ea80000300800 */
[----:B------:R-:W2:Y:S01]  /*1456d0*/  LDL.LU R19, [R1+0x29c] ;  /* 0x00029c0001137983 */ /* 0x000ea20000300800 */
[----:B------:R-:W-:-:S04]  /*1456e0*/  IADD3 R30, P5, R2, UR15, RZ ;  /* 0x0000000f021e7c10 */ /* 0x000fc8000ffbe0ff */
[----:B------:R-:W-:Y:S01]  /*1456f0*/  IADD3.X R2, R3, UR9, RZ, P5, !PT ;  /* 0x0000000903027c10 */ /* 0x000fe2000affe4ff */
[----:B------:R-:W-:Y:S04]  /*145700*/  STL [R1+0x3fc8], R30 ;  /* 0x003fc81e01007387 */ /* 0x000fe80000100800 */
[----:B------:R-:W-:Y:S01]  /*145710*/  STL [R1+0x2154], R22 ;  /* 0x0021541601007387 */ /* 0x000fe20000100800 */
[----:B------:R-:W-:Y:S03]  /*145720*/  HMMA.1688.F32.TF32 R48, R240, R46, R48 ;  /* 0x0000002ef030723c */ /* 0x000fe60000081030 */
[----:B------:R-:W-:Y:S04]  /*145730*/  STL [R1+0x22b0], R12 ;  /* 0x0022b00c01007387 */ /* 0x000fe80000100800 */
[----:B------:R-:W-:Y:S01]  /*145740*/  STL [R1+0x22b8], R6 ;  /* 0x0022b80601007387 */ /* 0x000fe20000100800 */
[----:B------:R-:W-:-:S03]  /*145750*/  IADD3 R3, P0, R20, UR15, RZ ;  /* 0x0000000f14037c10 */ /* 0x000fc6000ff1e0ff */
[----:B------:R1:W-:Y:S04]  /*145760*/  STL [R1+0x22b4], R2 ;  /* 0x0022b40201007387 */ /* 0x0003e80000100800 */
[----:B------:R1:W-:Y:S04]  /*145770*/  STL.64 [R1+0x3c0], R24 ;  /* 0x0003c01801007387 */ /* 0x0003e80000100a00 */
[----:B------:R-:W-:Y:S01]  /*145780*/  STL.64 [R1+0x3c8], R26 ;  /* 0x0003c81a01007387 */ /* 0x000fe20000100a00 */
[----:B------:R-:W-:Y:S02]  /*145790*/  IADD3.X R20, R21, UR9, RZ, P0, !PT ;  /* 0x0000000915147c10 */ /* 0x000fe400087fe4ff */
[----:B-1----:R-:W-:Y:S01]  /*1457a0*/  IADD3 R2, P2, R14, UR15, RZ ;  /* 0x0000000f0e027c10 */ /* 0x002fe2000ff5e0ff */
[----:B------:R-:W2:Y:S04]  /*1457b0*/  LDL.LU.64 R24, [R1+0x2170] ;  /* 0x0021700001187983 */ /* 0x000ea80000300a00 */
[----:B------:R-:W-:Y:S04]  /*1457c0*/  STL [R1+0x3fc0], R3 ;  /* 0x003fc00301007387 */ /* 0x000fe80000100800 */
[----:B------:R-:W2:Y:S04]  /*1457d0*/  LDL.LU.64 R12, [R1+0x24a8] ;  /* 0x0024a800010c7983 */ /* 0x000ea80000300a00 */
[----:B------:R1:W-:Y:S04]  /*1457e0*/  STL [R1+0x40ec], R2 ;  /* 0x0040ec0201007387 */ /* 0x0003e80000100800 */
[----:B------:R-:W2:Y:S01]  /*1457f0*/  LDL.LU.64 R6, [R1+0x24a0] ;  /* 0x0024a00001067983 */ /* 0x000ea20000300a00 */
[----:B------:R-:W-:-:S03]  /*145800*/  IADD3.X R14, R15, UR9, RZ, P2, !PT ;  /* 0x000000090f0e7c10 */ /* 0x000fc600097fe4ff */
[----:B-1----:R-:W2:Y:S01]  /*145810*/  LDL.LU.64 R2, [R1+0x2498] ;  /* 0x0024980001027983 */ /* 0x002ea20000300a00 */
[----:B----4-:R-:W-:-:S04]  /*145820*/  IADD3 R23, P4, R10, UR15, RZ ;  /* 0x0000000f0a177c10 */ /* 0x010fc8000ff9e0ff */
[----:B------:R-:W-:Y:S01]  /*145830*/  IADD3.X R10, R11, UR9, RZ, P4, !PT ;  /* 0x000000090b0a7c10 */ /* 0x000fe2000a7fe4ff */
[----:B------:R-:W-:Y:S01]  /*145840*/  STL [R1+0x40f0], R23 ;  /* 0x0040f01701007387 */ /* 0x000fe20000100800 */
[----:B---3--:R-:W-:-:S04]  /*145850*/  IADD3 R22, P5, R8, UR15, RZ ;  /* 0x0000000f08167c10 */ /* 0x008fc8000ffbe0ff */
[----:B------:R-:W-:Y:S01]  /*145860*/  IADD3.X R9, R9, UR9, RZ, P5, !PT ;  /* 0x0000000909097c10 */ /* 0x000fe2000affe4ff */
[----:B------:R1:W-:Y:S04]  /*145870*/  STL [R1+0x40f4], R22 ;  /* 0x0040f41601007387 */ /* 0x0003e80000100800 */
[----:B------:R-:W-:Y:S04]  /*145880*/  STL [R1+0x22a8], R20 ;  /* 0x0022a81401007387 */ /* 0x000fe80000100800 */
[----:B------:R-:W-:Y:S04]  /*145890*/  STL [R1+0x40e0], R14 ;  /* 0x0040e00e01007387 */ /* 0x000fe80000100800 */
[----:B-1----:R-:W3:Y:S04]  /*1458a0*/  LDL.LU.64 R22, [R1+0x2490] ;  /* 0x0024900001167983 */ /* 0x002ee80000300a00 */
[----:B------:R-:W-:Y:S04]  /*1458b0*/  STL [R1+0x40e4], R10 ;  /* 0x0040e40a01007387 */ /* 0x000fe80000100800 */
[----:B------:R-:W4:Y:S04]  /*1458c0*/  LDL.LU R8, [R1+0x280] ;  /* 0x0002800001087983 */ /* 0x000f280000300800 */
[----:B------:R1:W-:Y:S04]  /*1458d0*/  STL [R1+0x40e8], R9 ;  /* 0x0040e80901007387 */ /* 0x0003e80000100800 */
[----:B-1----:R-:W4:Y:S04]  /*1458e0*/  LDL.LU R9, [R1+0x284] ;  /* 0x0002840001097983 */ /* 0x002f280000300800 */
[----:B------:R-:W4:Y:S04]  /*1458f0*/  LDL.LU R10, [R1+0x288] ;  /* 0x00028800010a7983 */ /* 0x000f280000300800 */
[----:B------:R-:W4:Y:S04]  /*145900*/  LDL.LU R11, [R1+0x28c] ;  /* 0x00028c00010b7983 */ /* 0x000f280000300800 */
[----:B------:R-:W-:Y:S04]  /*145910*/  STL.64 [R1+0x3b0], R48 ;  /* 0x0003b03001007387 */ /* 0x000fe80000100a00 */
[----:B------:R1:W-:Y:S04]  /*145920*/  STL.64 [R1+0x3b8], R50 ;  /* 0x0003b83201007387 */ /* 0x0003e80000100a00 */
[----:B-1----:R-:W4:Y:S04]  /*145930*/  LDL.LU.64 R50, [R1+0x80e0] ;  /* 0x0080e00001327983 */ /* 0x002f280000300a00 */
[----:B------:R-:W4:Y:S01]  /*145940*/  LDL.LU.64 R48, [R1+0x80d8] ;  /* 0x0080d80001307983 */ /* 0x000f220000300a00 */
[----:B--2---:R-:W-:-:S02]  /*145950*/  IADD3 R20, P0, R24, UR15, RZ ;  /* 0x0000000f18147c10 */ /* 0x004fc4000ff1e0ff */
[----:B------:R-:W-:Y:S02]  /*145960*/  IADD3 R15, P2, R12, UR15, RZ ;  /* 0x0000000f0c0f7c10 */ /* 0x000fe4000ff5e0ff */
[----:B------:R-:W-:Y:S01]  /*145970*/  IADD3 R14, P4, R6, UR15, RZ ;  /* 0x0000000f060e7c10 */ /* 0x000fe2000ff9e0ff */
[----:B------:R1:W-:Y:S04]  /*145980*/  STL [R1+0x40dc], R20 ;  /* 0x0040dc1401007387 */ /* 0x0003e80000100800 */
[----:B------:R-:W-:Y:S01]  /*145990*/  STL [R1+0x1fe0], R15 ;  /* 0x001fe00f01007387 */ /* 0x000fe20000100800 */
[----:B------:R-:W-:Y:S02]  /*1459a0*/  IADD3.X R24, R25, UR9, RZ, P0, !PT ;  /* 0x0000000919187c10 */ /* 0x000fe400087fe4ff */
[----:B------:R-:W-:-:S02]  /*1459b0*/  IADD3.X R12, R13, UR9, RZ, P2, !PT ;  /* 0x000000090d0c7c10 */ /* 0x000fc400097fe4ff */
[----:B------:R-:W-:Y:S02]  /*1459c0*/  IADD3.X R6, R7, UR9, RZ, P4, !PT ;  /* 0x0000000907067c10 */ /* 0x000fe4000a7fe4ff */
[----:B------:R-:W-:Y:S01]  /*1459d0*/  IADD3 R26, P5, R2, UR15, RZ ;  /* 0x0000000f021a7c10 */ /* 0x000fe2000ffbe0ff */
[----:B-1----:R-:W2:Y:S04]  /*1459e0*/  LDL.LU.64 R20, [R1+0x2480] ;  /* 0x0024800001147983 */ /* 0x002ea80000300a00 */
[----:B------:R1:W-:Y:S04]  /*1459f0*/  STL [R1+0x1fe8], R14 ;  /* 0x001fe80e01007387 */ /* 0x0003e80000100800 */
[----:B-1----:R-:W2:Y:S04]  /*145a00*/  LDL.LU.64 R14, [R1+0x2478] ;  /* 0x00247800010e7983 */ /* 0x002ea80000300a00 */
[----:B------:R-:W-:Y:S04]  /*145a10*/  STL [R1+0x1ff0], R26 ;  /* 0x001ff01a01007387 */ /* 0x000fe80000100800 */
[----:B------:R-:W-:Y:S04]  /*145a20*/  STL [R1+0x40d8], R24 ;  /* 0x0040d81801007387 */ /* 0x000fe80000100800 */
[----:B------:R-:W-:Y:S04]  /*145a30*/  STL [R1+0x1fdc], R12 ;  /* 0x001fdc0c01007387 */ /* 0x000fe80000100800 */
[----:B------:R1:W-:Y:S04]  /*145a40*/  STL [R1+0x1fe4], R6 ;  /* 0x001fe40601007387 */ /* 0x0003e80000100800 */
[----:B-1----:R-:W2:Y:S01]  /*145a50*/  LDL.LU.64 R6, [R1+0x2470] ;  /* 0x0024700001067983 */ /* 0x002ea20000300a00 */
[----:B------:R-:W-:-:S05]  /*145a60*/  IADD3.X R2, R3, UR9, RZ, P5, !PT ;  /* 0x0000000903027c10 */ /* 0x000fca000affe4ff */
[----:B------:R3:W-:Y:S02]  /*145a70*/  STL [R1+0x1fec], R2 ;  /* 0x001fec0201007387 */ /* 0x0007e40000100800 */
[----:B---3--:R-:W-:Y:S01]  /*145a80*/  IADD3 R2, P0, R22, UR15, RZ ;  /* 0x0000000f16027c10 */ /* 0x008fe2000ff1e0ff */
[----:B----4-:R-:W-:-:S15]  /*145a90*/  HMMA.1688.F32.TF32 R16, R240, R50, R16 ;  /* 0x00000032f010723c */ /* 0x010fde0000081010 */
[----:B------:R-:W-:-:S08]  /*145aa0*/  NOP ;  /* 0x0000000000007918 */ /* 0x000fd00000000000 */
[----:B------:R2:W-:Y:S04]  /*145ab0*/  STL.64 [R1+0x3a0], R16 ;  /* 0x0003a01001007387 */ /* 0x0005e80000100a00 */
[----:B------:R-:W-:Y:S04]  /*145ac0*/  STL.64 [R1+0x3a8], R18 ;  /* 0x0003a81201007387 */ /* 0x000fe80000100a00 */
[----:B------:R-:W3:Y:S04]  /*145ad0*/  LDL.LU R24, [R1+0x270] ;  /* 0x0002700001187983 */ /* 0x000ee80000300800 */
[----:B------:R1:W-:Y:S04]  /*145ae0*/  STL [R1+0x1fd8], R2 ;  /* 0x001fd80201007387 */ /* 0x0003e80000100800 */
[----:B------:R-:W3:Y:S04]  /*145af0*/  LDL.LU R25, [R1+0x274] ;  /* 0x0002740001197983 */ /* 0x000ee80000300800 */
[----:B------:R-:W3:Y:S04]  /*145b00*/  LDL.LU R26, [R1+0x278] ;  /* 0x00027800011a7983 */ /* 0x000ee80000300800 */
[----:B------:R-:W3:Y:S04]  /*145b10*/  LDL.LU R27, [R1+0x27c] ;  /* 0x00027c00011b7983 */ /* 0x000ee80000300800 */
[----:B------:R-:W4:Y:S04]  /*145b20*/  LDL.LU.64 R34, [R1+0x2468] ;  /* 0x0024680001227983 */ /* 0x000f280000300a00 */
[----:B------:R-:W3:Y:S04]  /*145b30*/  LDL.LU.64 R12, [R1+0x22e0] ;  /* 0x0022e000010c7983 */ /* 0x000ee80000300a00 */
[----:B------:R-:W3:Y:S01]  /*145b40*/  LDL.LU.64 R30, [R1+0x22d8] ;  /* 0x0022d800011e7983 */ /* 0x000ee20000300a00 */
[----:B--2---:R-:W-:-:S02]  /*145b50*/  IADD3 R16, P2, R20, UR15, RZ ;  /* 0x0000000f14107c10 */ /* 0x004fc4000ff5e0ff */
[----:B------:R-:W-:Y:S01]  /*145b60*/  IADD3 R17, P4, R14, UR15, RZ ;  /* 0x0000000f0e117c10 */ /* 0x000fe2000ff9e0ff */
[----:B-1----:R-:W2:Y:S04]  /*145b70*/  LDL.LU.64 R2, [R1+0x22d0] ;  /* 0x0022d00001027983 */ /* 0x002ea80000300a00 */
[----:B------:R1:W-:Y:S01]  /*145b80*/  STL [R1+0x2148], R16 ;  /* 0x0021481001007387 */ /* 0x0003e20000100800 */
[----:B------:R-:W-:Y:S02]  /*145b90*/  IADD3.X R22, R23, UR9, RZ, P0, !PT ;  /* 0x0000000917167c10 */ /* 0x000fe400087fe4ff */
[----:B------:R-:W-:Y:S02]  /*145ba0*/  IADD3.X R20, R21, UR9, RZ, P2, !PT ;  /* 0x0000000915147c10 */ /* 0x000fe400097fe4ff */
[----:B------:R-:W-:Y:S01]  /*145bb0*/  IADD3 R38, P5, R6, UR15, RZ ;  /* 0x0000000f06267c10 */ /* 0x000fe2000ffbe0ff */
[----:B-1----:R-:W2:Y:S04]  /*145bc0*/  LDL.LU R16, [R1+0x260] ;  /* 0x0002600001107983 */ /* 0x002ea80000300800 */
[----:B------:R1:W-:Y:S04]  /*145bd0*/  STL [R1+0x214c], R17 ;  /* 0x00214c1101007387 */ /* 0x0003e80000100800 */
[----:B-1----:R-:W2:Y:S04]  /*145be0*/  LDL.LU R17, [R1+0x264] ;  /* 0x0002640001117983 */ /* 0x002ea80000300800 */
[----:B------:R-:W2:Y:S04]  /*145bf0*/  LDL.LU R18, [R1+0x268] ;  /* 0x0002680001127983 */ /* 0x000ea80000300800 */
[----:B------:R-:W2:Y:S04]  /*145c00*/  LDL.LU R19, [R1+0x26c] ;  /* 0x00026c0001137983 */ /* 0x000ea80000300800 */
[----:B------:R-:W-:Y:S04]  /*145c10*/  STL [R1+0x2150], R38 ;  /* 0x0021502601007387 */ /* 0x000fe80000100800 */
[----:B------:R-:W-:Y:S04]  /*145c20*/  STL [R1+0x1fd4], R22 ;  /* 0x001fd41601007387 */ /* 0x000fe80000100800 */
[----:B------:R1:W-:Y:S02]  /*145c30*/  STL [R1+0x213c], R20 ;  /* 0x00213c1401007387 */ /* 0x0003e40000100800 */
[----:B-1----:R-:W-:Y:S01]  /*145c40*/  HMMA.1688.F32.TF32 R20, R240, R54, R8 ;  /* 0x00000036f014723c */ /* 0x002fe20000081008 */
[----:B------:R-:W-:-:S02]  /*145c50*/  IADD3.X R14, R15, UR9, RZ, P4, !PT ;  /* 0x000000090f0e7c10 */ /* 0x000fc4000a7fe4ff */
[----:B------:R-:W-:-:S03]  /*145c60*/  IADD3.X R6, R7, UR9, RZ, P5, !PT ;  /* 0x0000000907067c10 */ /* 0x000fc6000affe4ff */
[----:B------:R-:W-:Y:S04]  /*145c70*/  STL [R1+0x2140], R14 ;  /* 0x0021400e01007387 */ /* 0x000fe80000100800 */
[----:B------:R1:W-:-:S13]  /*145c80*/  STL [R1+0x2144], R6 ;  /* 0x0021440601007387 */ /* 0x0003da0000100800 */
[----:B------:R-:W-:Y:S04]  /*145c90*/  STL.64 [R1+0x390], R20 ;  /* 0x0003901401007387 */ /* 0x000fe80000100a00 */
[----:B------:R1:W-:Y:S01]  /*145ca0*/  STL.64 [R1+0x398], R22 ;  /* 0x0003981601007387 */ /* 0x0003e20000100a00 */
[----:B----4-:R-:W-:Y:S02]  /*145cb0*/  IADD3 R8, P0, R34, UR15, RZ ;  /* 0x0000000f22087c10 */ /* 0x010fe4000ff1e0ff */
[----:B---3--:R-:W-:Y:S02]  /*145cc0*/  IADD3 R7, P2, R12, UR15, RZ ;  /* 0x0000000f0c077c10 */ /* 0x008fe4000ff5e0ff */
[----:B-1----:R-:W-:Y:S01]  /*145cd0*/  IADD3 R6, P4, R30, UR15, RZ ;  /* 0x0000000f1e067c10 */ /* 0x002fe2000ff9e0ff */
[----:B------:R-:W-:Y:S04]  /*145ce0*/  STL [R1+0x2138], R8 ;  /* 0x0021380801007387 */ /* 0x000fe80000100800 */
[----:B------:R-:W3:Y:S04]  /*145cf0*/  LDL.LU.64 R22, [R1+0x22c8] ;  /* 0x0022c80001167983 */ /* 0x000ee80000300a00 */
[----:B------:R-:W-:Y:S04]  /*145d00*/  STL [R1+0x216c], R7 ;  /* 0x00216c0701007387 */ /* 0x000fe80000100800 */
[----:B------:R-:W4:Y:S04]  /*145d10*/  LDL.LU.64 R20, [R1+0x2188] ;  /* 0x0021880001147983 */ /* 0x000f280000300a00 */
[----:B------:R1:W-:Y:S04]  /*145d20*/  STL [R1+0x2170], R6 ;  /* 0x0021700601007387 */ /* 0x0003e80000100800 */
[----:B------:R-:W4:Y:S04]  /*145d30*/  LDL.LU.64 R14, [R1+0x2180] ;  /* 0x00218000010e7983 */ /* 0x000f280000300a00 */
[----:B-1----:R-:W4:Y:S01]  /*145d40*/  LDL.LU.64 R6, [R1+0x2178] ;  /* 0x0021780001067983 */ /* 0x002f220000300a00 */
[----:B--2---:R-:W-:Y:S01]  /*145d50*/  IADD3 R9, P5, R2, UR15, RZ ;  /* 0x0000000f02097c10 */ /* 0x004fe2000ffbe0ff */
[----:B------:R-:W-:Y:S02]  /*145d60*/  HMMA.1688.F32.TF32 R24, R240, R58, R24 ;  /* 0x0000003af018723c */ /* 0x000fe40000081018 */
[----:B------:R-:W2:Y:S04]  /*145d70*/  LDL.LU R8, [R1+0x250] ;  /* 0x0002500001087983 */ /* 0x000ea80000300800 */
[----:B------:R1:W-:Y:S01]  /*145d80*/  STL [R1+0x2174], R9 ;  /* 0x0021740901007387 */ /* 0x0003e20000100800 */
[----:B------:R-:W-:-:S02]  /*145d90*/  IADD3.X R35, R35, UR9, RZ, P0, !PT ;  /* 0x0000000923237c10 */ /* 0x000fc400087fe4ff */
[----:B------:R-:W-:Y:S01]  /*145da0*/  IADD3.X R34, R13, UR9, RZ, P2, !PT ;  /* 0x000000090d227c10 */ /* 0x000fe200097fe4ff */
[----:B-1----:R-:W2:Y:S04]  /*145db0*/  LDL.LU R9, [R1+0x254] ;  /* 0x0002540001097983 */ /* 0x002ea80000300800 */
[----:B------:R-:W2:Y:S04]  /*145dc0*/  LDL.LU R10, [R1+0x258] ;  /* 0x00025800010a7983 */ /* 0x000ea80000300800 */
[----:B------:R-:W2:Y:S04]  /*145dd0*/  LDL.LU R11, [R1+0x25c] ;  /* 0x00025c00010b7983 */ /* 0x000ea80000300800 */
[----:B------:R-:W2:Y:S04]  /*145de0*/  LDL.LU.64 R12, [R1+0x2190] ;  /* 0x00219000010c7983 */ /* 0x000ea80000300a00 */
[----:B------:R-:W-:Y:S04]  /*145df0*/  STL [R1+0x2134], R35 ;  /* 0x0021342301007387 */ /* 0x000fe80000100800 */
[----:B------:R-:W-:Y:S01]  /*145e00*/  STL [R1+0x2160], R34 ;  /* 0x0021602201007387 */ /* 0x000fe20000100800 */
[----:B------:R-:W-:-:S03]  /*145e10*/  IADD3.X R30, R3, UR9, RZ, P5, !PT ;  /* 0x00000009031e7c10 */ /* 0x000fc6000affe4ff */
[----:B------:R-:W2:Y:S01]  /*145e20*/  LDL.LU.64 R2, [R1+0x2488] ;  /* 0x0024880001027983 */ /* 0x000ea20000300a00 */
[----:B------:R-:W-:Y:S01]  /*145e30*/  IADD3.X R31, R31, UR9, RZ, P4, !PT ;  /* 0x000000091f1f7c10 */ /* 0x000fe2000a7fe4ff */
[----:B------:R-:W-:Y:S04]  /*145e40*/  HMMA.1688.F32.TF32 R16, R240, R62, R16 ;  /* 0x0000003ef010723c */ /* 0x000fe80000081010 */
[----:B------:R-:W-:Y:S04]  /*145e50*/  STL [R1+0x2164], R31 ;  /* 0x0021641f01007387 */ /* 0x000fe80000100800 */
[----:B------:R-:W-:Y:S04]  /*145e60*/  STL [R1+0x2168], R30 ;  /* 0x0021681e01007387 */ /* 0x000fe80000100800 */
[----:B------:R-:W-:Y:S04]  /*145e70*/  STL.64 [R1+0x380], R24 ;  /* 0x0003801801007387 */ /* 0x000fe80000100a00 */
[----:B------:R1:W-:Y:S04]  /*145e80*/  STL.64 [R1+0x388], R26 ;  /* 0x0003881a01007387 */ /* 0x0003e80000100a00 */
[----:B-1----:R-:W2:Y:S04]  /*145e90*/  LDL.LU.64 R26, [R1+0x80d0] ;  /* 0x0080d000011a7983 */ /* 0x002ea80000300a00 */
[----:B------:R-:W2:Y:S01]  /*145ea0*/  LDL.LU.64 R24, [R1+0x80c8] ;  /* 0x0080c80001187983 */ /* 0x000ea20000300a00 */
[----:B---3--:R-:W-:-:S02]  /*145eb0*/  IADD3 R30, P0, R22, UR15, RZ ;  /* 0x0000000f161e7c10 */ /* 0x008fc4000ff1e0ff */
[----:B----4-:R-:W-:Y:S02]  /*145ec0*/  IADD3 R34, P2, R20, UR15, RZ ;  /* 0x0000000f14227c10 */ /* 0x010fe4000ff5e0ff */
[----:B------:R-:W-:Y:S01]  /*145ed0*/  IADD3 R31, P4, R14, UR15, RZ ;  /* 0x0000000f0e1f7c10 */ /* 0x000fe2000ff9e0ff */
[----:B------:R1:W-:Y:S01]  /*145ee0*/  STL [R1+0x215c], R30 ;  /* 0x00215c1e01007387 */ /* 0x0003e20000100800 */
[----:B------:R-:W-:Y:S02]  /*145ef0*/  IADD3.X R22, R23, UR9, RZ, P0, !PT ;  /* 0x0000000917167c10 */ /* 0x000fe400087fe4ff */
[----:B------:R-:W-:Y:S01]  /*145f00*/  IADD3.X R20, R21, UR9, RZ, P2, !PT ;  /* 0x0000000915147c10 */ /* 0x000fe200097fe4ff */
[----:B------:R-:W-:Y:S01]  /*145f10*/  STL [R1+0x2188], R34 ;  /* 0x0021882201007387 */ /* 0x000fe20000100800 */
[----:B------:R-:W-:-:S03]  /*145f20*/  IADD3.X R14, R15, UR9, RZ, P4, !PT ;  /* 0x000000090f0e7c10 */ /* 0x000fc6000a7fe4ff */
[----:B------:R-:W-:Y:S01]  /*145f30*/  STL [R1+0x40d0], R31 ;  /* 0x0040d01f01007387 */ /* 0x000fe20000100800 */
[----:B-1----:R-:W-:-:S04]  /*145f40*/  IADD3 R30, P5, R6, UR15, RZ ;  /* 0x0000000f061e7c10 */ /* 0x002fc8000ffbe0ff */
[----:B------:R-:W-:Y:S01]  /*145f50*/  IADD3.X R6, R7, UR9, RZ, P5, !PT ;  /* 0x0000000907067c10 */ /* 0x000fe2000affe4ff */
[----:B------:R-:W-:Y:S04]  /*145f60*/  STL [R1+0x40d4], R30 ;  /* 0x0040d41e01007387 */ /* 0x000fe80000100800 */
[----:B------:R-:W-:Y:S04]  /*145f70*/  STL [R1+0x2158], R22 ;  /* 0x0021581601007387 */ /* 0x000fe80000100800 */
[----:B------:R-:W-:Y:S04]  /*145f80*/  STL [R1+0x2178], R20 ;  /* 0x0021781401007387 */ /* 0x000fe80000100800 */
[----:B------:R-:W-:Y:S04]  /*145f90*/  STL [R1+0x2180], R14 ;  /* 0x0021800e01007387 */ /* 0x000fe80000100800 */
[----:B------:R-:W-:Y:S04]  /*145fa0*/  STL [R1+0x217c], R6 ;  /* 0x00217c0601007387 */ /* 0x000fe80000100800 */
[----:B------:R1:W-:Y:S04]  /*145fb0*/  STL.64 [R1+0x370], R16 ;  /* 0x0003701001007387 */ /* 0x0003e80000100a00 */
[----:B------:R-:W-:Y:S04]  /*145fc0*/  STL.64 [R1+0x378], R18 ;  /* 0x0003781201007387 */ /* 0x000fe80000100a00 */
[----:B-1----:R-:W3:Y:S01]  /*145fd0*/  LDL.LU.64 R16, [R1+0x2630] ;  /* 0x0026300001107983 */ /* 0x002ee20000300a00 */
[----:B--2---:R-:W-:-:S05]  /*145fe0*/  IADD3 R6, P0, R12, UR15, RZ ;  /* 0x0000000f0c067c10 */ /* 0x004fca000ff1e0ff */
[----:B------:R1:W-:Y:S04]  /*145ff0*/  STL [R1+0x40cc], R6 ;  /* 0x0040cc0601007387 */ /* 0x0003e80000100800 */
[----:B------:R-:W2:Y:S01]  /*146000*/  LDL.LU R20, [R1+0x860] ;  /* 0x0008600001147983 */ /* 0x000ea20000300800 */
[----:B------:R-:W-:Y:S01]  /*146010*/  HMMA.1688.F32.TF32 R8, R240, R66, R8 ;  /* 0x00000042f008723c */ /* 0x000fe20000081008 */
[----:B------:R-:W4:Y:S01]  /*146020*/  S2R R7, SR_TID.X ;  /* 0x0000000000077919 */ /* 0x000f220000002100 */
[----:B-1----:R-:W-:-:S05]  /*146030*/  IADD3 R6, P2, R2, UR15, RZ ;  /* 0x0000000f02067c10 */ /* 0x002fca000ff5e0ff */
[----:B------:R1:W-:Y:S04]  /*146040*/  STL [R1+0x1fd0], R6 ;  /* 0x001fd00601007387 */ /* 0x0003e80000100800 */
[----:B------:R-:W2:Y:S04]  /*146050*/  LDL.LU R21, [R1+0x864] ;  /* 0x0008640001157983 */ /* 0x000ea80000300800 */
[----:B------:R-:W2:Y:S04]  /*146060*/  LDL.LU R22, [R1+0x868] ;  /* 0x0008680001167983 */ /* 0x000ea80000300800 */
[----:B------:R-:W2:Y:S01]  /*146070*/  LDL.LU R23, [R1+0x86c] ;  /* 0x00086c0001177983 */ /* 0x000ea20000300800 */
[----:B------:R-:W-:-:S02]  /*146080*/  IADD3.X R2, R3, UR9, RZ, P2, !PT ;  /* 0x0000000903027c10 */ /* 0x000fc400097fe4ff */
[----:B-1----:R-:W-:-:S05]  /*146090*/  IADD3.X R6, R13, UR9, RZ, P0, !PT ;  /* 0x000000090d067c10 */ /* 0x002fca00087fe4ff */
[----:B------:R-:W-:Y:S04]  /*1460a0*/  STL [R1+0x2190], R6 ;  /* 0x0021900601007387 */ /* 0x000fe80000100800 */
[----:B------:R3:W-:Y:S04]  /*1460b0*/  STL [R1+0x1fcc], R2 ;  /* 0x001fcc0201007387 */ /* 0x0007e80000100800 */
[----:B------:R-:W-:Y:S04]  /*1460c0*/  STL.64 [R1+0x350], R8 ;  /* 0x0003500801007387 */ /* 0x000fe80000100a00 */
[----:B------:R1:W-:Y:S04]  /*1460d0*/  STL.64 [R1+0x358], R10 ;  /* 0x0003580a01007387 */ /* 0x0003e80000100a00 */
[----:B------:R-:W2:Y:S01]  /*1460e0*/  LDL.LU R12, [R1+0x850] ;  /* 0x00085000010c7983 */ /* 0x000ea20000300800 */
[----:B------:R-:W-:Y:S01]  /*1460f0*/  UISETP.GT.AND UP1, UPT, UR7, 0x1, UPT ;  /* 0x000000010700788c */ /* 0x000fe2000bf24270 */
[----:B----4-:R-:W-:-:S03]  /*146100*/  LOP3.LUT R58, R7, 0x1f, RZ, 0xc0, !PT ;  /* 0x0000001f073a7812 */ /* 0x010fc600078ec0ff */
[----:B------:R-:W-:Y:S01]  /*146110*/  USEL UR7, UR7, URZ, !UP1 ;  /* 0x0000003f07077287 */ /* 0x000fe2000c800000 */
[----:B------:R-:W-:-:S03]  /*146120*/  SHF.L.U32 R30, R58, 0x2, RZ ;  /* 0x000000023a1e7819 */ /* 0x000fc600000006ff */
[----:B------:R-:W-:Y:S01]  /*146130*/  ULEA UR17, UR7, UR4, 0xf ;  /* 0x0000000407117291 */ /* 0x000fe2000f8e783f */
[----:B------:R-:W-:Y:S01]  /*146140*/  IMAD.MOV.U32 R14, RZ, RZ, R5 ;  /* 0x000000ffff0e7224 */ /* 0x000fe200078e0005 */
[----:B------:R-:W-:Y:S02]  /*146150*/  LOP3.LUT R5, R30, 0x60, RZ, 0x3c, !PT ;  /* 0x000000601e057812 */ /* 0x000fe400078e3cff */
[----:B---3--:R-:W-:-:S05]  /*146160*/  IADD3 R2, P0, R16, UR15, RZ ;  /* 0x0000000f10027c10 */ /* 0x008fca000ff1e0ff */
[----:B------:R3:W-:Y:S04]  /*146170*/  STL [R1+0x1fc8], R2 ;  /* 0x001fc80201007387 */ /* 0x0007e80000100800 */
[----:B------:R-:W4:Y:S04]  /*146180*/  LDL.LU R13, [R1+0x854] ;  /* 0x00085400010d7983 */ /* 0x000f280000300800 */
[----:B------:R-:W4:Y:S04]  /*146190*/  LDL.LU R7, [R1+0x6a70] ;  /* 0x006a700001077983 */ /* 0x000f280000300800 */
[----:B------:R-:W4:Y:S04]  /*1461a0*/  LDL.LU R6, [R1+0x6a78] ;  /* 0x006a780001067983 */ /* 0x000f280000300800 */
[----:B-1----:R-:W4:Y:S04]  /*1461b0*/  LDL.LU R11, [R1+0x6a74] ;  /* 0x006a7400010b7983 */ /* 0x002f280000300800 */
[----:B------:R-:W4:Y:S01]  /*1461c0*/  LDL.LU R9, [R1+0x6a3c] ;  /* 0x006a3c0001097983 */ /* 0x000f220000300800 */
[----:B------:R-:W-:-:S03]  /*1461d0*/  IADD3.X R8, R17, UR9, RZ, P0, !PT ;  /* 0x0000000911087c10 */ /* 0x000fc600087fe4ff */
[----:B------:R-:W4:Y:S01]  /*1461e0*/  LDL.LU R16, [R1+0x6a68] ;  /* 0x006a680001107983 */ /* 0x000f220000300800 */
[----:B---3--:R-:W-:-:S03]  /*1461f0*/  IMAD.U32 R2, RZ, RZ, UR17 ;  /* 0x00000011ff027e24 */ /* 0x008fc6000f8e00ff */
[----:B------:R-:W-:Y:S02]  /*146200*/  STL [R1+0x1fc4], R8 ;  /* 0x001fc40801007387 */ /* 0x000fe40000100800 */
[----:B------:R-:W-:Y:S02]  /*146210*/  IADD3 R2, R5, 0x100000, R2 ;  /* 0x0010000005027810 */ /* 0x000fe40007ffe002 */
[----:B------:R-:W3:Y:S01]  /*146220*/  LDL.LU R5, [R1+0x6a30] ;  /* 0x006a300001057983 */ /* 0x000ee20000300800 */
[----:B--2---:R-:W-:Y:S01]  /*146230*/  HMMA.1688.F32.TF32 R20, R240, R70, R20 ;  /* 0x00000046f014723c */ /* 0x004fe20000081014 */
[----:B------:R-:W-:-:S15]  /*146240*/  IMAD.MOV.U32 R15, RZ, RZ, R4 ;  /* 0x000000ffff0f7224 */ /* 0x000fde00078e0004 */
[----:B------:R-:W-:-:S07]  /*146250*/  NOP ;  /* 0x0000000000007918 */ /* 0x000fce0000000000 */
[----:B------:R-:W-:Y:S04]  /*146260*/  STL.64 [R1+0x340], R20 ;  /* 0x0003401401007387 */ /* 0x000fe80000100a00 */
[----:B------:R4:W-:Y:S02]  /*146270*/  STL.64 [R1+0x348], R22 ;  /* 0x0003481601007387 */ /* 0x0009e40000100a00 */
[----:B----4-:R-:W-:Y:S01]  /*146280*/  HMMA.1688.F32.TF32 R20, R240, R74, R12 ;  /* 0x0000004af014723c */ /* 0x010fe2000008100c */
[----:B------:R-:W-:Y:S02]  /*146290*/  IADD3 R6, P0, R6, UR14, RZ ;  /* 0x0000000e06067c10 */ /* 0x000fe4000ff1e0ff */
[----:B------:R-:W-:Y:S02]  /*1462a0*/  IADD3 R11, P4, R11, UR14, RZ ;  /* 0x0000000e0b0b7c10 */ /* 0x000fe4000ff9e0ff */
[----:B------:R-:W-:-:S02]  /*1462b0*/  IADD3 R9, P5, R9, UR14, RZ ;  /* 0x0000000e09097c10 */ /* 0x000fc4000ffbe0ff */
[----:B------:R-:W-:Y:S02]  /*1462c0*/  IADD3.X R7, R7, UR8, RZ, P0, !PT ;  /* 0x0000000807077c10 */ /* 0x000fe400087fe4ff */
[----:B------:R-:W-:Y:S01]  /*1462d0*/  IADD3.X R16, R16, UR8, RZ, P4, !PT ;  /* 0x0000000810107c10 */ /* 0x000fe2000a7fe4ff */
[----:B------:R-:W-:Y:S04]  /*1462e0*/  STL [R1+0x6a78], R6 ;  /* 0x006a780601007387 */ /* 0x000fe80000100800 */
[----:B------:R-:W-:Y:S04]  /*1462f0*/  STL [R1+0x6a74], R11 ;  /* 0x006a740b01007387 */ /* 0x000fe80000100800 */
[----:B------:R1:W-:Y:S04]  /*146300*/  STL [R1+0x6a70], R7 ;  /* 0x006a700701007387 */ /* 0x0003e80000100800 */
[----:B------:R-:W-:Y:S04]  /*146310*/  STL [R1+0x6a3c], R9 ;  /* 0x006a3c0901007387 */ /* 0x000fe80000100800 */
[----:B------:R2:W-:Y:S04]  /*146320*/  STL [R1+0x6a68], R16 ;  /* 0x006a681001007387 */ /* 0x0005e80000100800 */
[----:B------:R-:W4:Y:S01]  /*146330*/  LDL.LU R15, [R1+0x6a28] ;  /* 0x006a2800010f7983 */ /* 0x000f220000300800 */
[----:B---3--:R-:W-:-:S03]  /*146340*/  IADD3.X R5, R5, UR8, RZ, P5, !PT ;  /* 0x0000000805057c10 */ /* 0x008fc6000affe4ff */
[----:B------:R-:W3:Y:S04]  /*146350*/  LDL.LU R14, [R1+0x6a34] ;  /* 0x006a3400010e7983 */ /* 0x000ee80000300800 */
[----:B------:R-:W-:Y:S04]  /*146360*/  STL.64 [R1+0x320], R20 ;  /* 0x0003201401007387 */ /* 0x000fe80000100a00 */
[----:B------:R-:W-:Y:S04]  /*146370*/  STL.64 [R1+0x328], R22 ;  /* 0x0003281601007387 */ /* 0x000fe80000100a00 */
[----:B------:R2:W-:Y:S04]  /*146380*/  STL [R1+0x6a30], R5 ;  /* 0x006a300501007387 */ /* 0x0005e80000100800 */
[----:B------:R-:W4:Y:S04]  /*146390*/  LDL.LU R13, [R1+0x69f0] ;  /* 0x0069f000010d7983 */ /* 0x000f280000300800 */
[----:B------:R-:W4:Y:S04]  /*1463a0*/  LDL.LU R12, [R1+0x69fc] ;  /* 0x0069fc00010c7983 */ /* 0x000f280000300800 */
[----:B------:R-:W4:Y:S04]  /*1463b0*/  LDL.LU R10, [R1+0x69e8] ;  /* 0x0069e800010a7983 */ /* 0x000f280000300800 */
[----:B------:R-:W4:Y:S01]  /*1463c0*/  LDL.LU R8, [R1+0x69f4] ;  /* 0x0069f40001087983 */ /* 0x000f220000300800 */
[----:B------:R-:W-:-:S02]  /*1463d0*/  UISETP.GT.AND UP1, UPT, UR16, URZ, UPT ;  /* 0x0000003f1000728c */ /* 0x000fc4000bf24270 */
[----:B------:R-:W-:Y:S02]  /*1463e0*/  UISETP.GE.AND UP0, UPT, UR5, UR12, UPT ;  /* 0x0000000c0500728c */ /* 0x000fe4000bf06270 */
[----:B------:R-:W-:-:S04]  /*1463f0*/  USEL UR12, URZ, 0x4, !UP1 ;  /* 0x000000043f0c7887 */ /* 0x000fc8000c800000 */
[----:B------:R-:W-:Y:S01]  /*146400*/  USEL UR12, UR12, URZ, !UP0 ;  /* 0x0000003f0c0c7287 */ /* 0x000fe2000c000000 */
[----:B------:R-:W-:Y:S02]  /*146410*/  LOP3.LUT R4, R30, 0x40, RZ, 0x3c, !PT ;  /* 0x000000401e047812 */ /* 0x000fe400078e3cff */
[----:B------:R-:W-:-:S03]  /*146420*/  MOV R3, UR17 ;  /* 0x0000001100037c02 */ /* 0x000fc60008000f00 */
[----:B------:R-:W-:Y:S02]  /*146430*/  ISETP.NE.U32.AND P2, PT, RZ, UR12, PT ;  /* 0x0000000cff007c0c */ /* 0x000fe4000bf45070 */
[----:B------:R-:W-:Y:S01]  /*146440*/  IADD3 R3, R4, 0x100000, R3 ;  /* 0x0010000004037810 */ /* 0x000fe20007ffe003 */
[----:B------:R-:W-:Y:S01]  /*146450*/  IMAD.U32 R4, RZ, RZ, UR17 ;  /* 0x00000011ff047e24 */ /* 0x000fe2000f8e00ff */
[----:B------:R-:W-:-:S04]  /*146460*/  UISETP.GT.AND UP2, UPT, UR16, 0x4, UPT ;  /* 0x000000041000788c */ /* 0x000fc8000bf44270 */
[----:B------:R-:W-:Y:S01]  /*146470*/  USEL UR13, URZ, 0x4, !UP2 ;  /* 0x000000043f0d7887 */ /* 0x000fe2000d000000 */
[----:B------:R-:W-:-:S03]  /*146480*/  IADD3 R4, R30, 0x100000, R4 ;  /* 0x001000001e047810 */ /* 0x000fc60007ffe004 */
[----:B------:R-:W-:Y:S02]  /*146490*/  USEL UR13, UR13, URZ, !UP0 ;  /* 0x0000003f0d0d7287 */ /* 0x000fe4000c000000 */
[----:B------:R-:W-:Y:S01]  /*1464a0*/  @!PT LDS RZ, [RZ] ;  /* 0x00000000fffff984 */ /* 0x000fe20000000800 */
[----:B------:R-:W-:Y:S01]  /*1464b0*/  @!PT LDS RZ, [RZ] ;  /* 0x00000000fffff984 */ /* 0x000fe20000000800 */
[----:B------:R-:W-:Y:S01]  /*1464c0*/  @!PT LDS RZ, [RZ] ;  /* 0x00000000fffff984 */ /* 0x000fe20000000800 */
[----:B------:R1:W-:Y:S04]  /*1464d0*/  LDGSTS.E [R4+-0x80000], desc[UR58][R6.64], P2 ;  /* 0x8000000006047fae */ /* 0x0003e8000912187a */
[----:B------:R-:W-:Y:S01]  /*1464e0*/  ISETP.NE.U32.AND P0, PT, RZ, UR13, PT ;  /* 0x0000000dff007c0c */ /* 0x000fe2000bf05070 */
[----:B-1----:R-:W-:Y:S02]  /*1464f0*/  IMAD.MOV.U32 R7, RZ, RZ, R16 ;  /* 0x000000ffff077224 */ /* 0x002fe400078e0010 */
[----:B--2---:R-:W2:Y:S04]  /*146500*/  LDL.LU R16, [R1+0x630] ;  /* 0x0006300001107983 */ /* 0x004ea80000300800 */
[----:B------:R-:W2:Y:S04]  /*146510*/  LDL.LU R17, [R1+0x634] ;  /* 0x0006340001117983 */ /* 0x000ea80000300800 */
[----:B------:R-:W2:Y:S01]  /*146520*/  LDL.LU R18, [R1+0x638] ;  /* 0x0006380001127983 */ /* 0x000ea20000300800 */
[----:B------:R-:W-:-:S03]  /*146530*/  MOV R6, R11 ;  /* 0x0000000b00067202 */ /* 0x000fc60000000f00 */
[----:B------:R-:W2:Y:S04]  /*146540*/  LDL.LU R19, [R1+0x63c] ;  /* 0x00063c0001137983 */ /* 0x000ea80000300800 */
[----:B------:R-:W2:Y:S04]  /*146550*/  LDL.LU R11, [R1+0x69bc] ;  /* 0x0069bc00010b7983 */ /* 0x000ea80000300800 */
[----:B------:R1:W-:Y:S02]  /*146560*/  LDGSTS.E [R4+-0x7ff80], desc[UR58][R6.64], P2 ;  /* 0x8008000006047fae */ /* 0x0003e4000912187a */
[----:B-1----:R-:W-:Y:S01]  /*146570*/  IMAD.MOV.U32 R6, RZ, RZ, R9 ;  /* 0x000000ffff067224 */ /* 0x002fe200078e0009 */
[----:B------:R-:W-:Y:S01]  /*146580*/  MOV R7, R5 ;  /* 0x0000000500077202 */ /* 0x000fe20000000f00 */
[----:B------:R-:W2:Y:S04]  /*146590*/  LDL.LU R9, [R1+0x69b4] ;  /* 0x0069b40001097983 */ /* 0x000ea80000300800 */
[----:B------:R-:W2:Y:S04]  /*1465a0*/  LDL.LU R5, [R1+0x697c] ;  /* 0x00697c0001057983 */ /* 0x000ea80000300800 */
[----:B------:R1:W-:Y:S01]  /*1465b0*/  LDGSTS.E [R4+-0x7fc00], desc[UR58][R6.64], P0 ;  /* 0x8040000006047fae */ /* 0x0003e2000812187a */
[----:B---3--:R-:W-:-:S04]  /*1465c0*/  IADD3 R14, P4, R14, UR14, RZ ;  /* 0x0000000e0e0e7c10 */ /* 0x008fc8000ff9e0ff */
[----:B----4-:R-:W-:Y:S01]  /*1465d0*/  IADD3.X R15, R15, UR8, RZ, P4, !PT ;  /* 0x000000080f0f7c10 */ /* 0x010fe2000a7fe4ff */
[----:B------:R3:W-:Y:S01]  /*1465e0*/  STL [R1+0x6a34], R14 ;  /* 0x006a340e01007387 */ /* 0x0007e20000100800 */
[----:B------:R-:W-:Y:S02]  /*1465f0*/  IADD3 R12, P5, R12, UR14, RZ ;  /* 0x0000000e0c0c7c10 */ /* 0x000fe4000ffbe0ff */
[----:B------:R-:W-:Y:S02]  /*146600*/  IADD3 R8, P4, R8, UR14, RZ ;  /* 0x0000000e08087c10 */ /* 0x000fe4000ff9e0ff */
[----:B------:R-:W-:Y:S01]  /*146610*/  IADD3.X R13, R13, UR8, RZ, P5, !PT ;  /* 0x000000080d0d7c10 */ /* 0x000fe2000affe4ff */
[----:B------:R-:W-:Y:S04]  /*146620*/  STL [R1+0x69fc], R12 ;  /* 0x0069fc0c01007387 */ /* 0x000fe80000100800 */
[----:B------:R-:W-:Y:S04]  /*146630*/  STL [R1+0x6a28], R15 ;  /* 0x006a280f01007387 */ /* 0x000fe80000100800 */
[----:B------:R-:W-:Y:S01]  /*146640*/  STL [R1+0x69f4], R8 ;  /* 0x0069f40801007387 */ /* 0x000fe20000100800 */
[----:B-1----:R-:W-:-:S03]  /*146650*/  IMAD.MOV.U32 R6, RZ, RZ, R14 ;  /* 0x000000ffff067224 */ /* 0x002fc600078e000e */
[----:B------:R-:W-:Y:S04]  /*146660*/  STL [R1+0x69f0], R13 ;  /* 0x0069f00d01007387 */ /* 0x000fe80000100800 */
[----:B---3--:R-:W3:Y:S01]  /*146670*/  LDL.LU R14, [R1+0x69b0] ;  /* 0x0069b000010e7983 */ /* 0x008ee20000300800 */
[----:B------:R-:W-:-:S04]  /*146680*/  UISETP.GT.AND UP1, UPT, UR16, 0x8, UPT ;  /* 0x000000081000788c */ /* 0x000fc8000bf24270 */
[----:B------:R-:W-:-:S04]  /*146690*/  USEL UR12, URZ, 0x4, !UP1 ;  /* 0x000000043f0c7887 */ /* 0x000fc8000c800000 */
[----:B------:R-:W-:Y:S01]  /*1466a0*/  USEL UR12, UR12, URZ, !UP0 ;  /* 0x0000003f0c0c7287 */ /* 0x000fe2000c000000 */
[----:B------:R-:W-:-:S05]  /*1466b0*/  IMAD.MOV.U32 R7, RZ, RZ, R15 ;  /* 0x000000ffff077224 */ /* 0x000fca00078e000f */
[----:B------:R-:W-:Y:S01]  /*1466c0*/  ISETP.NE.U32.AND P2, PT, RZ, UR12, PT ;  /* 0x0000000cff007c0c */ /* 0x000fe2000bf45070 */
[----:B------:R1:W-:Y:S01]  /*1466d0*/  LDGSTS.E [R4+-0x7fb80], desc[UR58][R6.64], P0 ;  /* 0x8048000006047fae */ /* 0x0003e2000812187a */
[----:B------:R-:W-:-:S05]  /*1466e0*/  IADD3.X R10, R10, UR8, RZ, P4, !PT ;  /* 0x000000080a0a7c10 */ /* 0x000fca000a7fe4ff */
[----:B------:R4:W-:Y:S01]  /*1466f0*/  STL [R1+0x69e8], R10 ;  /* 0x0069e80a01007387 */ /* 0x0009e20000100800 */
[----:B-1----:R-:W-:Y:S01]  /*146700*/  MOV R6, R12 ;  /* 0x0000000c00067202 */ /* 0x002fe20000000f00 */
[----:B------:R-:W-:-:S05]  /*146710*/  IMAD.MOV.U32 R7, RZ, RZ, R13 ;  /* 0x000000ffff077224 */ /* 0x000fca00078e000d */
[----:B------:R1:W-:Y:S01]  /*146720*/  LDGSTS.E [R4+-0x7f800], desc[UR58][R6.64], P2 ;  /* 0x8080000006047fae */ /* 0x0003e2000912187a */
[----:B--2---:R-:W-:Y:S01]  /*146730*/  HMMA.1688.F32.TF32 R20, R240, R78, R16 ;  /* 0x0000004ef014723c */ /* 0x004fe20000081010 */
[----:B------:R-:W-:-:S05]  /*146740*/  IADD3 R11, P4, R11, UR14, RZ ;  /* 0x0000000e0b0b7c10 */ /* 0x000fca000ff9e0ff */
[----:B------:R-:W-:Y:S01]  /*146750*/  STL [R1+0x69bc], R11 ;  /* 0x0069bc0b01007387 */ /* 0x000fe20000100800 */
[----:B-1----:R-:W-:-:S03]  /*146760*/  MOV R7, R10 ;  /* 0x0000000a00077202 */ /* 0x002fc60000000f00 */
[----:B----4-:R-:W2:Y:S01]  /*146770*/  LDL.LU R10, [R1+0x69a8] ;  /* 0x0069a800010a7983 */ /* 0x010ea20000300800 */
[----:B------:R-:W-:-:S03]  /*146780*/  IMAD.MOV.U32 R6, RZ, RZ, R8 ;  /* 0x000000ffff067224 */ /* 0x000fc600078e0008 */
[----:B------:R-:W4:Y:S01]  /*146790*/  LDL.LU R8, [R1+0x6970] ;  /* 0x0069700001087983 */ /* 0x000f220000300800 */
[----:B------:R-:W-:Y:S01]  /*1467a0*/  IADD3 R9, P5, R9, UR14, RZ ;  /* 0x0000000e09097c10 */ /* 0x000fe2000ffbe0ff */
[----:B------:R-:W-:Y:S02]  /*1467b0*/  UISETP.GT.AND UP1, UPT, UR16, 0xc, UPT ;  /* 0x0000000c1000788c */ /* 0x000fe4000bf24270 */
[----:B------:R1:W-:Y:S04]  /*1467c0*/  LDGSTS.E [R4+-0x7f780], desc[UR58][R6.64], P2 ;  /* 0x8088000006047fae */ /* 0x0003e8000912187a */
[----:B------:R-:W-:Y:S01]  /*1467d0*/  STL [R1+0x69b4], R9 ;  /* 0x0069b40901007387 */ /* 0x000fe20000100800 */
[----:B---3--:R-:W-:Y:S02]  /*1467e0*/  IADD3.X R14, R14, UR8, RZ, P4, !PT ;  /* 0x000000080e0e7c10 */ /* 0x008fe4000a7fe4ff */
[----:B------:R-:W-:-:S03]  /*1467f0*/  IADD3 R5, P4, R5, UR14, RZ ;  /* 0x0000000e05057c10 */ /* 0x000fc6000ff9e0ff */
[----:B------:R-:W-:Y:S04]  /*146800*/  STL [R1+0x69b0], R14 ;  /* 0x0069b00e01007387 */ /* 0x000fe80000100800 */
[----:B------:R-:W3:Y:S04]  /*146810*/  LDL.LU R19, [R1+0x6968] ;  /* 0x0069680001137983 */ /* 0x000ee80000300800 */
[----:B------:R-:W-:Y:S04]  /*146820*/  STL [R1+0x697c], R5 ;  /* 0x00697c0501007387 */ /* 0x000fe80000100800 */
[----:B------:R-:W-:Y:S04]  /*146830*/  STL.64 [R1+0x310], R20 ;  /* 0x0003101401007387 */ /* 0x000fe80000100a00 */
[----:B------:R-:W-:Y:S04]  /*146840*/  STL.64 [R1+0x318], R22 ;  /* 0x0003181601007387 */ /* 0x000fe80000100a00 */
[----:B------:R-:W3:Y:S04]  /*146850*/  LDL.LU R18, [R1+0x6974] ;  /* 0x0069740001127983 */ /* 0x000ee80000300800 */
[----:B------:R-:W3:Y:S04]  /*146860*/  LDL.LU R16, [R1+0x6930] ;  /* 0x0069300001107983 */ /* 0x000ee80000300800 */
[----:B------:R-:W3:Y:S04]  /*146870*/  LDL.LU R15, [R1+0x693c] ;  /* 0x00693c00010f7983 */ /* 0x000ee80000300800 */
[----:B------:R-:W3:Y:S04]  /*146880*/  LDL.LU R13, [R1+0x6928] ;  /* 0x00692800010d7983 */ /* 0x000ee80000300800 */
[----:B------:R-:W3:Y:S01]  /*146890*/  LDL.LU R12, [R1+0x6934] ;  /* 0x00693400010c7983 */ /* 0x000ee20000300800 */
[----:B------:R-:W-:-:S04]  /*1468a0*/  USEL UR12, URZ, 0x4, !UP1 ;  /* 0x000000043f0c7887 */ /* 0x000fc8000c800000 */
[----:B------:R-:W-:-:S06]  /*1468b0*/  USEL UR12, UR12, URZ, !UP0 ;  /* 0x0000003f0c0c7287 */ /* 0x000fcc000c000000 */
[----:B------:R-:W-:Y:S01]  /*1468c0*/  ISETP.NE.U32.AND P0, PT, RZ, UR12, PT ;  /* 0x0000000cff007c0c */ /* 0x000fe2000bf05070 */
[----:B-1----:R-:W-:Y:S02]  /*1468d0*/  IMAD.MOV.U32 R6, RZ, RZ, R11 ;  /* 0x000000ffff067224 */ /* 0x002fe400078e000b */
[----:B------:R-:W-:Y:S01]  /*1468e0*/  IMAD.MOV.U32 R7, RZ, RZ, R14 ;  /* 0x000000ffff077224 */ /* 0x000fe200078e000e */
[----:B------:R-:W-:-:S04]  /*1468f0*/  UISETP.GT.AND UP1, UPT, UR16, 0x10, UPT ;  /* 0x000000101000788c */ /* 0x000fc8000bf24270 */
[----:B------:R-:W-:-:S05]  /*146900*/  USEL UR13, URZ, 0x4, !UP1 ;  /* 0x000000043f0d7887 */ /* 0x000fca000c800000 */
[----:B------:R1:W-:Y:S01]  /*146910*/  LDGSTS.E [R4+-0x7f400], desc[UR58][R6.64], P0 ;  /* 0x80c0000006047fae */ /* 0x0003e2000812187a */
[----:B------:R-:W-:Y:S01]  /*146920*/  USEL UR13, UR13, URZ, !UP0 ;  /* 0x0000003f0d0d7287 */ /* 0x000fe2000c000000 */
[----:B--2---:R-:W-:Y:S02]  /*146930*/  IADD3.X R10, R10, UR8, RZ, P5, !PT ;  /* 0x000000080a0a7c10 */ /* 0x004fe4000affe4ff */
[----:B-1----:R-:W-:Y:S02]  /*146940*/  MOV R6, R9 ;  /* 0x0000000900067202 */ /* 0x002fe40000000f00 */
[----:B----4-:R-:W-:Y:S01]  /*146950*/  IADD3.X R8, R8, UR8, RZ, P4, !PT ;  /* 0x0000000808087c10 */ /* 0x010fe2000a7fe4ff */
[----:B------:R-:W-:Y:S01]  /*146960*/  IMAD.MOV.U32 R7, RZ, RZ, R10 ;  /* 0x000000ffff077224 */ /* 0x000fe200078e000a */
[----:B------:R-:W-:Y:S04]  /*146970*/  STL [R1+0x69a8], R10 ;  /* 0x0069a80a01007387 */ /* 0x000fe80000100800 */
[----:B------:R1:W-:Y:S04]  /*146980*/  STL [R1+0x6970], R8 ;  /* 0x0069700801007387 */ /* 0x0003e80000100800 */
[----:B------:R2:W-:Y:S01]  /*146990*/  LDGSTS.E [R4+-0x7f380], desc[UR58][R6.64], P0 ;  /* 0x80c8000006047fae */ /* 0x0005e2000812187a */
[----:B------:R-:W-:-:S02]  /*1469a0*/  ISETP.NE.U32.AND P2, PT, RZ, UR13, PT ;  /* 0x0000000dff007c0c */ /* 0x000fc4000bf45070 */
[----:B--2---:R-:W-:Y:S02]  /*1469b0*/  MOV R7, R8 ;  /* 0x0000000800077202 */ /* 0x004fe40000000f00 */
[----:B-1----:R-:W2:Y:S04]  /*1469c0*/  LDL.LU R8, [R1+0x620] ;  /* 0x0006200001087983 */ /* 0x002ea80000300800 */
[----:B------:R-:W2:Y:S04]  /*1469d0*/  LDL.LU R9, [R1+0x624] ;  /* 0x0006240001097983 */ /* 0x000ea80000300800 */
[----:B------:R-:W2:Y:S04]  /*1469e0*/  LDL.LU R10, [R1+0x628] ;  /* 0x00062800010a7983 */ /* 0x000ea80000300800 */
[----:B------:R-:W2:Y:S04]  /*1469f0*/  LDL.LU R11, [R1+0x62c] ;  /* 0x00062c00010b7983 */ /* 0x000ea80000300800 */
[----:B------:R-:W4:Y:S01]  /*146a00*/  LDL.LU R17, [R1+0x68fc] ;  /* 0x0068fc0001117983 */ /* 0x000f220000300800 */
[----:B------:R-:W-:-:S03]  /*146a10*/  IMAD.MOV.U32 R6, RZ, RZ, R5 ;  /* 0x000000ffff067224 */ /* 0x000fc600078e0005 */
[----:B------:R-:W4:Y:S04]  /*146a20*/  LDL.LU R14, [R1+0x68f4] ;  /* 0x0068f400010e7983 */ /* 0x000f280000300800 */
[----:B------:R-:W4:Y:S04]  /*146a30*/  LDL.LU R5, [R1+0x68bc] ;  /* 0x0068bc0001057983 */ /* 0x000f280000300800 */
[----:B------:R1:W-:Y:S01]  /*146a40*/  LDGSTS.E [R4+-0x7f000], desc[UR58][R6.64], P2 ;  /* 0x8100000006047fae */ /* 0x0003e2000912187a */
[----:B---3--:R-:W-:Y:S02]  /*146a50*/  IADD3 R18, P4, R18, UR14, RZ ;  /* 0x0000000e12127c10 */ /* 0x008fe4000ff9e0ff */
[----:B------:R-:W-:-:S02]  /*146a60*/  IADD3 R15, P5, R15, UR14, RZ ;  /* 0x0000000e0f0f7c10 */ /* 0x000fc4000ffbe0ff */
[----:B------:R-:W-:Y:S02]  /*146a70*/  IADD3.X R19, R19, UR8, RZ, P4, !PT ;  /* 0x0000000813137c10 */ /* 0x000fe4000a7fe4ff */
[----:B------:R-:W-:Y:S02]  /*146a80*/  IADD3 R12, P4, R12, UR14, RZ ;  /* 0x0000000e0c0c7c10 */ /* 0x000fe4000ff9e0ff */
[----:B------:R-:W-:Y:S01]  /*146a90*/  IADD3.X R16, R16, UR8, RZ, P5, !PT ;  /* 0x0000000810107c10 */ /* 0x000fe2000affe4ff */
[----:B------:R3:W-:Y:S04]  /*146aa0*/  STL [R1+0x6974], R18 ;  /* 0x0069741201007387 */ /* 0x0007e80000100800 */
[----:B------:R-:W-:Y:S04]  /*146ab0*/  STL [R1+0x693c], R15 ;  /* 0x00693c0f01007387 */ /* 0x000fe80000100800 */
[----:B------:R-:W-:Y:S04]  /*146ac0*/  STL [R1+0x6968], R19 ;  /* 0x0069681301007387 */ /* 0x000fe80000100800 */
[----:B------:R-:W-:Y:S01]  /*146ad0*/  STL [R1+0x6934], R12 ;  /* 0x0069340c01007387 */ /* 0x000fe20000100800 */
[----:B-1----:R-:W-:-:S03]  /*146ae0*/  IMAD.MOV.U32 R6, RZ, RZ, R18 ;  /* 0x000000ffff067224 */ /* 0x002fc600078e0012 */
[----:B------:R1:W-:Y:S04]  /*146af0*/  STL [R1+0x6930], R16 ;  /* 0x0069301001007387 */ /* 0x0003e80000100800 */
        /* <DEDUP_REMOVED lines=13> */
[----:B----4-:R-:W-:Y:S01]  /*146bd0*/  IADD3 R17, P4, R17, UR14, RZ ;  /* 0x0000000e11117c10 */ /* 0x010fe2000ff9e0ff */
[----:B-1----:R-:W-:Y:S01]  /*146be0*/  IMAD.MOV.U32 R6, RZ, RZ, R12 ;  /* 0x000000ffff067224 */ /* 0x002fe200078e000c */
[----:B------:R-:W-:-:S03]  /*146bf0*/  IADD3 R14, P5, R14, UR14, RZ ;  /* 0x0000000e0e0e7c10 */ /* 0x000fc6000ffbe0ff */
[----:B------:R-:W-:Y:S04]  /*146c00*/  STL [R1+0x68fc], R17 ;  /* 0x0068fc1101007387 */ /* 0x000fe80000100800 */
[----:B------:R-:W2:Y:S04]  /*146c10*/  LDL.LU R16, [R1+0x68e8] ;  /* 0x0068e80001107983 */ /* 0x000ea80000300800 */
[----:B------:R-:W4:Y:S04]  /*146c20*/  LDL.LU R12, [R1+0x68b0] ;  /* 0x0068b000010c7983 */ /* 0x000f280000300800 */
[----:B------:R-:W-:Y:S01]  /*146c30*/  STL [R1+0x68f4], R14 ;  /* 0x0068f40e01007387 */ /* 0x000fe20000100800 */
[----:B------:R-:W-:Y:S01]  /*146c40*/  MOV R7, R13 ;  /* 0x0000000d00077202 */ /* 0x000fe20000000f00 */
[----:B------:R-:W-:Y:S01]  /*146c50*/  UISETP.GT.AND UP1, UPT, UR16, 0x18, UPT ;  /* 0x000000181000788c */ /* 0x000fe2000bf24270 */
[----:B---3--:R-:W-:-:S02]  /*146c60*/  IADD3.X R18, R18, UR8, RZ, P4, !PT ;  /* 0x0000000812127c10 */ /* 0x008fc4000a7fe4ff */
[----:B------:R-:W-:Y:S01]  /*146c70*/  IADD3 R5, P4, R5, UR14, RZ ;  /* 0x0000000e05057c10 */ /* 0x000fe2000ff9e0ff */
[----:B------:R1:W-:Y:S04]  /*146c80*/  LDGSTS.E [R4+-0x7eb80], desc[UR58][R6.64], P0 ;  /* 0x8148000006047fae */ /* 0x0003e8000812187a */
[----:B------:R-:W-:Y:S04]  /*146c90*/  STL [R1+0x68f0], R18 ;  /* 0x0068f01201007387 */ /* 0x000fe80000100800 */
[----:B------:R-:W3:Y:S04]  /*146ca0*/  LDL.LU R15, [R1+0x68a8] ;  /* 0x0068a800010f7983 */ /* 0x000ee80000300800 */
[----:B------:R-:W-:Y:S04]  /*146cb0*/  STL [R1+0x68bc], R5 ;  /* 0x0068bc0501007387 */ /* 0x000fe80000100800 */
[----:B------:R-:W-:Y:S04]  /*146cc0*/  STL.64 [R1+0x300], R8 ;  /* 0x0003000801007387 */ /* 0x000fe80000100a00 */
[----:B------:R1:W-:Y:S04]  /*146cd0*/  STL.64 [R1+0x308], R10 ;  /* 0x0003080a01007387 */ /* 0x0003e80000100a00 */
[----:B------:R-:W3:Y:S04]  /*146ce0*/  LDL.LU R13, [R1+0x68b4] ;  /* 0x0068b400010d7983 */ /* 0x000ee80000300800 */
[----:B-1----:R-:W3:Y:S04]  /*146cf0*/  LDL.LU R11, [R1+0x6870] ;  /* 0x00687000010b7983 */ /* 0x002ee80000300800 */
[----:B------:R-:W3:Y:S04]  /*146d00*/  LDL.LU R10, [R1+0x687c] ;  /* 0x00687c00010a7983 */ /* 0x000ee80000300800 */
[----:B------:R-:W3:Y:S04]  /*146d10*/  LDL.LU R9, [R1+0x6868] ;  /* 0x0068680001097983 */ /* 0x000ee80000300800 */
[----:B------:R-:W3:Y:S01]  /*146d20*/  LDL.LU R8, [R1+0x6874] ;  /* 0x0068740001087983 */ /* 0x000ee20000300800 */
[----:B------:R-:W-:-:S04]  /*146d30*/  USEL UR12, URZ, 0x4, !UP1 ;  /* 0x000000043f0c7887 */ /* 0x000fc8000c800000 */
[----:B------:R-:W-:Y:S02]  /*146d40*/  USEL UR12, UR12, URZ, !UP0 ;  /* 0x0000003f0c0c7287 */ /* 0x000fe4000c000000 */
[----:B------:R-:W-:-:S04]  /*146d50*/  UISETP.GT.AND UP1, UPT, UR16, 0x1c, UPT ;  /* 0x0000001c1000788c */ /* 0x000fc8000bf24270 */
[----:B------:R-:W-:Y:S01]  /*146d60*/  ISETP.NE.U32.AND P2, PT, RZ, UR12, PT ;  /* 0x0000000cff007c0c */ /* 0x000fe2000bf45070 */
[----:B------:R-:W-:Y:S01]  /*146d70*/  USEL UR13, URZ, 0x4, !UP1 ;  /* 0x000000043f0d7887 */ /* 0x000fe2000c800000 */
[----:B------:R-:W-:Y:S02]  /*146d80*/  IMAD.MOV.U32 R6, RZ, RZ, R17 ;  /* 0x000000ffff067224 */ /* 0x000fe400078e0011 */
[----:B------:R-:W-:Y:S01]  /*146d90*/  IMAD.MOV.U32 R7, RZ, RZ, R18 ;  /* 0x000000ffff077224 */ /* 0x000fe200078e0012 */
[----:B------:R-:W-:-:S08]  /*146da0*/  USEL UR13, UR13, URZ, !UP0 ;  /* 0x0000003f0d0d7287 */ /* 0x000fd0000c000000 */
[----:B------:R1:W-:Y:S01]  /*146db0*/  LDGSTS.E [R4+-0x7e800], desc[UR58][R6.64], P2 ;  /* 0x8180000006047fae */ /* 0x0003e2000912187a */
[----:B--2---:R-:W-:Y:S02]  /*146dc0*/  IADD3.X R16, R16, UR8, RZ, P5, !PT ;  /* 0x0000000810107c10 */ /* 0x004fe4000affe4ff */
[----:B----4-:R-:W-:-:S03]  /*146dd0*/  IADD3.X R12, R12, UR8, RZ, P4, !PT ;  /* 0x000000080c0c7c10 */ /* 0x010fc6000a7fe4ff */
[----:B------:R2:W-:Y:S04]  /*146de0*/  STL [R1+0x68e8], R16 ;  /* 0x0068e81001007387 */ /* 0x0005e80000100800 */
[----:B------:R4:W-:Y:S01]  /*146df0*/  STL [R1+0x68b0], R12 ;  /* 0x0068b00c01007387 */ /* 0x0009e20000100800 */
[----:B-1----:R-:W-:Y:S01]  /*146e00*/  IMAD.MOV.U32 R7, RZ, RZ, R16 ;  /* 0x000000ffff077224 */ /* 0x002fe200078e0010 */
[----:B------:R-:W-:Y:S02]  /*146e10*/  ISETP.NE.U32.AND P0, PT, RZ, UR13, PT ;  /* 0x0000000dff007c0c */ /* 0x000fe4000bf05070 */
[----:B------:R-:W-:-:S05]  /*146e20*/  MOV R6, R14 ;  /* 0x0000000e00067202 */ /* 0x000fca0000000f00 */
[----:B------:R1:W-:Y:S04]  /*146e30*/  LDGSTS.E [R4+-0x7e780], desc[UR58][R6.64], P2 ;  /* 0x8188000006047fae */ /* 0x0003e8000912187a */
[----:B--2---:R-:W2:Y:S04]  /*146e40*/  LDL.LU R16, [R1+0x610] ;  /* 0x0006100001107983 */ /* 0x004ea80000300800 */
[----:B------:R-:W2:Y:S04]  /*146e50*/  LDL.LU R17, [R1+0x614] ;  /* 0x0006140001117983 */ /* 0x000ea80000300800 */
[----:B------:R-:W2:Y:S04]  /*146e60*/  LDL.LU R18, [R1+0x618] ;  /* 0x0006180001127983 */ /* 0x000ea80000300800 */
[----:B------:R-:W2:Y:S04]  /*146e70*/  LDL.LU R19, [R1+0x61c] ;  /* 0x00061c0001137983 */ /* 0x000ea80000300800 */
[----:B------:R-:W2:Y:S01]  /*146e80*/  LDL.LU R14, [R1+0x683c] ;  /* 0x00683c00010e7983 */ /* 0x000ea20000300800 */
[----:B-1----:R-:W-:Y:S01]  /*146e90*/  MOV R7, R12 ;  /* 0x0000000c00077202 */ /* 0x002fe20000000f00 */
[----:B------:R-:W-:-:S02]  /*146ea0*/  IMAD.MOV.U32 R6, RZ, RZ, R5 ;  /* 0x000000ffff067224 */ /* 0x000fc400078e0005 */
[----:B----4-:R-:W4:Y:S04]  /*146eb0*/  LDL.LU R12, [R1+0x6834] ;  /* 0x00683400010c7983 */ /* 0x010f280000300800 */
[----:B------:R-:W4:Y:S04]  /*146ec0*/  LDL.LU R5, [R1+0x67fc] ;  /* 0x0067fc0001057983 */ /* 0x000f280000300800 */
[----:B------:R1:W-:Y:S01]  /*146ed0*/  LDGSTS.E [R4+-0x7e400], desc[UR58][R6.64], P0 ;  /* 0x81c0000006047fae */ /* 0x0003e2000812187a */
[----:B---3--:R-:W-:-:S04]  /*146ee0*/  IADD3 R13, P4, R13, UR14, RZ ;  /* 0x0000000e0d0d7c10 */ /* 0x008fc8000ff9e0ff */
[----:B------:R-:W-:Y:S01]  /*146ef0*/  IADD3.X R15, R15, UR8, RZ, P4, !PT ;  /* 0x000000080f0f7c10 */ /* 0x000fe2000a7fe4ff */
[----:B------:R-:W-:Y:S01]  /*146f00*/  STL [R1+0x68b4], R13 ;  /* 0x0068b40d01007387 */ /* 0x000fe20000100800 */
[----:B------:R-:W-:Y:S02]  /*146f10*/  IADD3 R10, P5, R10, UR14, RZ ;  /* 0x0000000e0a0a7c10 */ /* 0x000fe4000ffbe0ff */
[----:B------:R-:W-:Y:S02]  /*146f20*/  IADD3 R8, P4, R8, UR14, RZ ;  /* 0x0000000e08087c10 */ /* 0x000fe4000ff9e0ff */
[----:B------:R-:W-:Y:S01]  /*146f30*/  IADD3.X R11, R11, UR8, RZ, P5, !PT ;  /* 0x000000080b0b7c10 */ /* 0x000fe2000affe4ff */
[----:B------:R-:W-:Y:S04]  /*146f40*/  STL [R1+0x687c], R10 ;  /* 0x00687c0a01007387 */ /* 0x000fe80000100800 */
[----:B------:R3:W-:Y:S04]  /*146f50*/  STL [R1+0x68a8], R15 ;  /* 0x0068a80f01007387 */ /* 0x0007e80000100800 */
[----:B------:R-:W-:Y:S01]  /*146f60*/  STL [R1+0x6874], R8 ;  /* 0x0068740801007387 */ /* 0x000fe20000100800 */
[----:B-1----:R-:W-:-:S03]  /*146f70*/  IMAD.MOV.U32 R7, RZ, RZ, R15 ;  /* 0x000000ffff077224 */ /* 0x002fc600078e000f */
[----:B------:R1:W-:Y:S04]  /*146f80*/  STL [R1+0x6870], R11 ;  /* 0x0068700b01007387 */ /* 0x0003e80000100800 */
[----:B---3--:R-:W3:Y:S01]  /*146f90*/  LDL.LU R15, [R1+0x6830] ;  /* 0x00683000010f7983 */ /* 0x008ee20000300800 */
[----:B------:R-:W-:Y:S01]  /*146fa0*/  UISETP.GT.AND UP1, UPT, UR16, 0x20, UPT ;  /* 0x000000201000788c */ /* 0x000fe2000bf24270 */
[----:B------:R-:W-:Y:S01]  /*146fb0*/  IADD3.X R9, R9, UR8, RZ, P4, !PT ;  /* 0x0000000809097c10 */ /* 0x000fe2000a7fe4ff */
[----:B------:R-:W-:Y:S02]  /*146fc0*/  IMAD.MOV.U32 R6, RZ, RZ, R13 ;  /* 0x000000ffff067224 */ /* 0x000fe400078e000d */
[----:B------:R-:W-:Y:S02]  /*146fd0*/  USEL UR12, URZ, 0x4, !UP1 ;  /* 0x000000043f0c7887 */ /* 0x000fe4000c800000 */
[----:B------:R3:W-:Y:S04]  /*146fe0*/  STL [R1+0x6868], R9 ;  /* 0x0068680901007387 */ /* 0x0007e80000100800 */
[----:B------:R1:W-:Y:S01]  /*146ff0*/  LDGSTS.E [R4+-0x7e380], desc[UR58][R6.64], P0 ;  /* 0x81c8000006047fae */ /* 0x0003e2000812187a */
[----:B------:R-:W-:-:S06]  /*147000*/  USEL UR12, UR12, URZ, !UP0 ;  /* 0x0000003f0c0c7287 */ /* 0x000fcc000c000000 */
[----:B------:R-:W-:Y:S01]  /*147010*/  ISETP.NE.U32.AND P2, PT, RZ, UR12, PT ;  /* 0x0000000cff007c0c */ /* 0x000fe2000bf45070 */
[----:B-1----:R-:W-:Y:S01]  /*147020*/  IMAD.MOV.U32 R7, RZ, RZ, R11 ;  /* 0x000000ffff077224 */ /* 0x002fe200078e000b */
[----:B--2---:R-:W-:Y:S01]  /*147030*/  HMMA.1688.F32.TF32 R20, R240, R86, R16 ;  /* 0x00000056f014723c */ /* 0x004fe20000081010 */
[----:B------:R-:W-:-:S05]  /*147040*/  IADD3 R14, P4, R14, UR14, RZ ;  /* 0x0000000e0e0e7c10 */ /* 0x000fca000ff9e0ff */
[----:B------:R-:W-:Y:S04]  /*147050*/  STL [R1+0x683c], R14 ;  /* 0x00683c0e01007387 */ /* 0x000fe80000100800 */
[----:B------:R-:W2:Y:S04]  /*147060*/  LDL.LU R13, [R1+0x6828] ;  /* 0x00682800010d7983 */ /* 0x000ea80000300800 */
[----:B------:R-:W2:Y:S01]  /*147070*/  LDL.LU R11, [R1+0x67f0] ;  /* 0x0067f000010b7983 */ /* 0x000ea20000300800 */
[----:B----4-:R-:W-:Y:S02]  /*147080*/  IADD3 R12, P5, R12, UR14, RZ ;  /* 0x0000000e0c0c7c10 */ /* 0x010fe4000ffbe0ff */
[----:B------:R-:W-:-:S03]  /*147090*/  MOV R6, R10 ;  /* 0x0000000a00067202 */ /* 0x000fc60000000f00 */
[----:B------:R1:W-:Y:S04]  /*1470a0*/  STL [R1+0x6834], R12 ;  /* 0x0068340c01007387 */ /* 0x0003e80000100800 */
[----:B------:R4:W-:Y:S02]  /*1470b0*/  LDGSTS.E [R4+-0x7e000], desc[UR58][R6.64], P2 ;  /* 0x8200000006047fae */ /* 0x0009e4000912187a */
[----:B----4-:R-:W-:Y:S01]  /*1470c0*/  MOV R7, R9 ;  /* 0x0000000900077202 */ /* 0x010fe20000000f00 */
[----:B------:R-:W-:Y:S01]  /*1470d0*/  IMAD.MOV.U32 R6, RZ, RZ, R8 ;  /* 0x000000ffff067224 */ /* 0x000fe200078e0008 */
[----:B------:R-:W-:Y:S01]  /*1470e0*/  UISETP.GT.AND UP1, UPT, UR16, 0x24, UPT ;  /* 0x000000241000788c */ /* 0x000fe2000bf24270 */
[----:B---3--:R-:W-:Y:S02]  /*1470f0*/  IADD3.X R15, R15, UR8, RZ, P4, !PT ;  /* 0x000000080f0f7c10 */ /* 0x008fe4000a7fe4ff */
[----:B------:R-:W-:Y:S01]  /*147100*/  IADD3 R5, P4, R5, UR14, RZ ;  /* 0x0000000e05057c10 */ /* 0x000fe2000ff9e0ff */
[----:B------:R3:W-:Y:S04]  /*147110*/  LDGSTS.E [R4+-0x7df80], desc[UR58][R6.64], P2 ;  /* 0x8208000006047fae */ /* 0x0007e8000912187a */
[----:B------:R-:W-:Y:S04]  /*147120*/  STL [R1+0x6830], R15 ;  /* 0x0068300f01007387 */ /* 0x000fe80000100800 */
[----:B------:R-:W4:Y:S04]  /*147130*/  LDL.LU R19, [R1+0x67e8] ;  /* 0x0067e80001137983 */ /* 0x000f280000300800 */
[----:B------:R-:W-:Y:S04]  /*147140*/  STL [R1+0x67fc], R5 ;  /* 0x0067fc0501007387 */ /* 0x000fe80000100800 */
[----:B------:R-:W-:Y:S04]  /*147150*/  STL.64 [R1+0x2f0], R20 ;  /* 0x0002f01401007387 */ /* 0x000fe80000100a00 */
[----:B------:R-:W-:Y:S04]  /*147160*/  STL.64 [R1+0x2f8], R22 ;  /* 0x0002f81601007387 */ /* 0x000fe80000100a00 */
[----:B------:R-:W4:Y:S04]  /*147170*/  LDL.LU R18, [R1+0x67f4] ;  /* 0x0067f40001127983 */ /* 0x000f280000300800 */
[----:B------:R-:W4:Y:S04]  /*147180*/  LDL.LU R16, [R1+0x67b0] ;  /* 0x0067b00001107983 */ /* 0x000f280000300800 */
[----:B------:R-:W4:Y:S04]  /*147190*/  LDL.LU R10, [R1+0x67bc] ;  /* 0x0067bc00010a7983 */ /* 0x000f280000300800 */
[----:B------:R-:W4:Y:S04]  /*1471a0*/  LDL.LU R9, [R1+0x67a8] ;  /* 0x0067a80001097983 */ /* 0x000f280000300800 */
[----:B------:R-:W4:Y:S01]  /*1471b0*/  LDL.LU R8, [R1+0x67b4] ;  /* 0x0067b40001087983 */ /* 0x000f220000300800 */
[----:B------:R-:W-:-:S04]  /*1471c0*/  USEL UR12, URZ, 0x4, !UP1 ;  /* 0x000000043f0c7887 */ /* 0x000fc8000c800000 */
[----:B------:R-:W-:Y:S02]  /*1471d0*/  USEL UR12, UR12, URZ, !UP0 ;  /* 0x0000003f0c0c7287 */ /* 0x000fe4000c000000 */
[----:B------:R-:W-:-:S04]  /*1471e0*/  UISETP.GT.AND UP1, UPT, UR16, 0x28, UPT ;  /* 0x000000281000788c */ /* 0x000fc8000bf24270 */
[----:B------:R-:W-:Y:S01]  /*1471f0*/  ISETP.NE.U32.AND P0, PT, RZ, UR12, PT ;  /* 0x0000000cff007c0c */ /* 0x000fe2000bf05070 */
[----:B------:R-:W-:Y:S01]  /*147200*/  USEL UR13, URZ, 0x4, !UP1 ;  /* 0x000000043f0d7887 */ /* 0x000fe2000c800000 */
[----:B---3--:R-:W-:Y:S02]  /*147210*/  IMAD.MOV.U32 R6, RZ, RZ, R14 ;  /* 0x000000ffff067224 */ /* 0x008fe400078e000e */
[----:B------:R-:W-:Y:S01]  /*147220*/  IMAD.MOV.U32 R7, RZ, RZ, R15 ;  /* 0x000000ffff077224 */ /* 0x000fe200078e000f */
[----:B------:R-:W-:-:S08]  /*147230*/  USEL UR13, UR13, URZ, !UP0 ;  /* 0x0000003f0d0d7287 */ /* 0x000fd0000c000000 */
[----:B------:R3:W-:Y:S01]  /*147240*/  LDGSTS.E [R4+-0x7dc00], desc[UR58][R6.64], P0 ;  /* 0x8240000006047fae */ /* 0x0007e2000812187a */
[----:B--2---:R-:W-:Y:S02]  /*147250*/  IADD3.X R13, R13, UR8, RZ, P5, !PT ;  /* 0x000000080d0d7c10 */ /* 0x004fe4000affe4ff */
[----:B------:R-:W-:Y:S02]  /*147260*/  IADD3.X R11, R11, UR8, RZ, P4, !PT ;  /* 0x000000080b0b7c10 */ /* 0x000fe4000a7fe4ff */
[----:B---3--:R-:W-:Y:S01]  /*147270*/  MOV R6, R12 ;  /* 0x0000000c00067202 */ /* 0x008fe20000000f00 */
[----:B------:R2:W-:Y:S04]  /*147280*/  STL [R1+0x6828], R13 ;  /* 0x0068280d01007387 */ /* 0x0005e80000100800 */
[----:B------:R3:W-:Y:S01]  /*147290*/  STL [R1+0x67f0], R11 ;  /* 0x0067f00b01007387 */ /* 0x0007e20000100800 */
[----:B------:R-:W-:-:S03]  /*1472a0*/  IMAD.MOV.U32 R7, RZ, RZ, R13 ;  /* 0x000000ffff077224 */ /* 0x000fc600078e000d */
[----:B-1----:R-:W4:Y:S01]  /*1472b0*/  LDL.LU R12, [R1+0x600] ;  /* 0x00060000010c7983 */ /* 0x002f220000300800 */
[----:B------:R-:W-:-:S03]  /*1472c0*/  ISETP.NE.U32.AND P2, PT, RZ, UR13, PT ;  /* 0x0000000dff007c0c */ /* 0x000fc6000bf45070 */
[----:B------:R1:W-:Y:S04]  /*1472d0*/  LDGSTS.E [R4+-0x7db80], desc[UR58][R6.64], P0 ;  /* 0x8248000006047fae */ /* 0x0003e8000812187a */
[----:B--2---:R-:W2:Y:S04]  /*1472e0*/  LDL.LU R13, [R1+0x604] ;  /* 0x00060400010d7983 */ /* 0x004ea80000300800 */
[----:B------:R-:W2:Y:S04]  /*1472f0*/  LDL.LU R14, [R1+0x608] ;  /* 0x00060800010e7983 */ /* 0x000ea80000300800 */
[----:B------:R-:W2:Y:S04]  /*147300*/  LDL.LU R15, [R1+0x60c] ;  /* 0x00060c00010f7983 */ /* 0x000ea80000300800 */
[----:B------:R-:W2:Y:S01]  /*147310*/  LDL.LU R17, [R1+0x677c] ;  /* 0x00677c0001117983 */ /* 0x000ea20000300800 */
[----:B-1----:R-:W-:Y:S01]  /*147320*/  MOV R7, R11 ;  /* 0x0000000b00077202 */ /* 0x002fe20000000f00 */
[----:B------:R-:W-:-:S02]  /*147330*/  IMAD.MOV.U32 R6, RZ, RZ, R5 ;  /* 0x000000ffff067224 */ /* 0x000fc400078e0005 */
[----:B---3--:R-:W3:Y:S04]  /*147340*/  LDL.LU R11, [R1+0x6774] ;  /* 0x00677400010b7983 */ /* 0x008ee80000300800 */
[----:B------:R-:W3:Y:S04]  /*147350*/  LDL.LU R5, [R1+0x673c] ;  /* 0x00673c0001057983 */ /* 0x000ee80000300800 */
[----:B------:R1:W-:Y:S01]  /*147360*/  LDGSTS.E [R4+-0x7d800], desc[UR58][R6.64], P2 ;  /* 0x8280000006047fae */ /* 0x0003e2000912187a */
[----:B----4-:R-:W-:Y:S02]  /*147370*/  IADD3 R18, P4, R18, UR14, RZ ;  /* 0x0000000e12127c10 */ /* 0x010fe4000ff9e0ff */
        /* <DEDUP_REMOVED lines=10> */
[----:B----4-:R-:W4:Y:S01]  /*147420*/  LDL.LU R18, [R1+0x6770] ;  /* 0x0067700001127983 */ /* 0x010f220000300800 */
        /* <DEDUP_REMOVED lines=9> */
[----:B--2---:R-:W-:Y:S01]  /*1474c0*/  HMMA.1688.F32.TF32 R20, R240, R90, R12 ;  /* 0x0000005af014723c */ /* 0x004fe2000008100c */
[----:B------:R-:W-:Y:S01]  /*1474d0*/  IMAD.MOV.U32 R7, RZ, RZ, R16 ;  /* 0x000000ffff077224 */ /* 0x000fe200078e0010 */
[----:B------:R-:W-:-:S04]  /*1474e0*/  IADD3 R17, P4, R17, UR14, RZ ;  /* 0x0000000e11117c10 */ /* 0x000fc8000ff9e0ff */
[----:B------:R1:W-:Y:S04]  /*1474f0*/  LDGSTS.E [R4+-0x7d400], desc[UR58][R6.64], P0 ;  /* 0x82c0000006047fae */ /* 0x0003e8000812187a */
[----:B------:R-:W-:Y:S04]  /*147500*/  STL [R1+0x677c], R17 ;  /* 0x00677c1101007387 */ /* 0x000fe80000100800 */
[----:B------:R-:W2:Y:S01]  /*147510*/  LDL.LU R16, [R1+0x6768] ;  /* 0x0067680001107983 */ /* 0x000ea20000300800 */
[----:B---3--:R-:W-:Y:S02]  /*147520*/  IADD3 R11, P5, R11, UR14, RZ ;  /* 0x0000000e0b0b7c10 */ /* 0x008fe4000ffbe0ff */
[----:B-1----:R-:W-:-:S02]  /*147530*/  MOV R7, R9 ;  /* 0x0000000900077202 */ /* 0x002fc40000000f00 */
[----:B------:R-:W3:Y:S04]  /*147540*/  LDL.LU R9, [R1+0x6730] ;  /* 0x0067300001097983 */ /* 0x000ee80000300800 */
[----:B------:R-:W-:Y:S01]  /*147550*/  STL [R1+0x6774], R11 ;  /* 0x0067740b01007387 */ /* 0x000fe20000100800 */
[----:B------:R-:W-:Y:S01]  /*147560*/  IMAD.MOV.U32 R6, RZ, RZ, R8 ;  /* 0x000000ffff067224 */ /* 0x000fe200078e0008 */
[----:B------:R-:W-:Y:S01]  /*147570*/  UISETP.GT.AND UP1, UPT, UR16, 0x30, UPT ;  /* 0x000000301000788c */ /* 0x000fe2000bf24270 */
[----:B----4-:R-:W-:Y:S02]  /*147580*/  IADD3.X R18, R18, UR8, RZ, P4, !PT ;  /* 0x0000000812127c10 */ /* 0x010fe4000a7fe4ff */
        /* <DEDUP_REMOVED lines=17> */
[----:B-1----:R-:W-:Y:S02]  /*1476a0*/  IMAD.MOV.U32 R6, RZ, RZ, R17 ;  /* 0x000000ffff067224 */ /* 0x002fe400078e0011 */
[----:B------:R-:W-:Y:S01]  /*1476b0*/  IMAD.MOV.U32 R7, RZ, RZ, R18 ;  /* 0x000000ffff077224 */ /* 0x000fe200078e0012 */
[----:B------:R-:W-:-:S08]  /*1476c0*/  USEL UR13, UR13, URZ, !UP0 ;  /* 0x0000003f0d0d7287 */ /* 0x000fd0000c000000 */
[----:B------:R1:W-:Y:S01]  /*1476d0*/  LDGSTS.E [R4+-0x7d000], desc[UR58][R6.64], P2 ;  /* 0x8300000006047fae */ /* 0x0003e2000912187a */
[----:B--2---:R-:W-:-:S05]  /*1476e0*/  IADD3.X R16, R16, UR8, RZ, P5, !PT ;  /* 0x0000000810107c10 */ /* 0x004fca000affe4ff */
[----:B------:R2:W-:Y:S01]  /*1476f0*/  STL [R1+0x6768], R16 ;  /* 0x0067681001007387 */ /* 0x0005e20000100800 */
[----:B-1----:R-:W-:Y:S01]  /*147700*/  IMAD.MOV.U32 R7, RZ, RZ, R16 ;  /* 0x000000ffff077224 */ /* 0x002fe200078e0010 */
[----:B---3--:R-:W-:Y:S02]  /*147710*/  IADD3.X R9, R9, UR8, RZ, P4, !PT ;  /* 0x0000000809097c10 */ /* 0x008fe4000a7fe4ff */
[----:B------:R-:W-:-:S03]  /*147720*/  ISETP.NE.U32.AND P0, PT, RZ, UR13, PT ;  /* 0x0000000dff007c0c */ /* 0x000fc6000bf05070 */
[----:B------:R1:W-:Y:S04]  /*147730*/  STL [R1+0x6730], R9 ;  /* 0x0067300901007387 */ /* 0x0003e80000100800 */
[----:B--2---:R-:W2:Y:S04]  /*147740*/  LDL.LU R16, [R1+0x5f0] ;  /* 0x0005f00001107983 */ /* 0x004ea80000300800 */
[----:B------:R-:W2:Y:S04]  /*147750*/  LDL.LU R17, [R1+0x5f4] ;  /* 0x0005f40001117983 */ /* 0x000ea80000300800 */
[----:B------:R-:W2:Y:S01]  /*147760*/  LDL.LU R18, [R1+0x5f8] ;  /* 0x0005f80001127983 */ /* 0x000ea20000300800 */
[----:B------:R-:W-:-:S03]  /*147770*/  MOV R6, R11 ;  /* 0x0000000b00067202 */ /* 0x000fc60000000f00 */
[----:B------:R-:W2:Y:S04]  /*147780*/  LDL.LU R19, [R1+0x5fc] ;  /* 0x0005fc0001137983 */ /* 0x000ea80000300800 */
[----:B------:R-:W3:Y:S04]  /*147790*/  LDL.LU R11, [R1+0x66bc] ;  /* 0x0066bc00010b7983 */ /* 0x000ee80000300800 */
[----:B------:R1:W-:Y:S02]  /*1477a0*/  LDGSTS.E [R4+-0x7cf80], desc[UR58][R6.64], P2 ;  /* 0x8308000006047fae */ /* 0x0003e4000912187a */
[----:B-1----:R-:W-:Y:S01]  /*1477b0*/  MOV R7, R9 ;  /* 0x0000000900077202 */ /* 0x002fe20000000f00 */
[----:B------:R-:W-:Y:S01]  /*1477c0*/  IMAD.MOV.U32 R6, RZ, RZ, R5 ;  /* 0x000000ffff067224 */ /* 0x000fe200078e0005 */
[----:B------:R-:W3:Y:S04]  /*1477d0*/  LDL.LU R9, [R1+0x66b4] ;  /* 0x0066b40001097983 */ /* 0x000ee80000300800 */
[----:B------:R-:W3:Y:S04]  /*1477e0*/  LDL.LU R5, [R1+0x667c] ;  /* 0x00667c0001057983 */ /* 0x000ee80000300800 */
[----:B------:R1:W-:Y:S01]  /*1477f0*/  LDGSTS.E [R4+-0x7cc00], desc[UR58][R6.64], P0 ;  /* 0x8340000006047fae */ /* 0x0003e2000812187a */
[----:B----4-:R-:W-:-:S02]  /*147800*/  IADD3 R14, P4, R14, UR14, RZ ;  /* 0x0000000e0e0e7c10 */ /* 0x010fc4000ff9e0ff */
[----:B------:R-:W-:Y:S02]  /*147810*/  IADD3 R12, P5, R12, UR14, RZ ;  /* 0x0000000e0c0c7c10 */ /* 0x000fe4000ffbe0ff */
[----:B------:R-:W-:Y:S02]  /*147820*/  IADD3.X R15, R15, UR8, RZ, P4, !PT ;  /* 0x000000080f0f7c10 */ /* 0x000fe4000a7fe4ff */
[----:B------:R-:W-:Y:S02]  /*147830*/  IADD3 R8, P4, R8, UR14, RZ ;  /* 0x0000000e08087c10 */ /* 0x000fe4000ff9e0ff */
[----:B------:R-:W-:Y:S01]  /*147840*/  IADD3.X R13, R13, UR8, RZ, P5, !PT ;  /* 0x000000080d0d7c10 */ /* 0x000fe2000affe4ff */
[----:B------:R-:W-:Y:S04]  /*147850*/  STL [R1+0x6734], R14 ;  /* 0x0067340e01007387 */ /* 0x000fe80000100800 */
[----:B------:R-:W-:Y:S04]  /*147860*/  STL [R1+0x66fc], R12 ;  /* 0x0066fc0c01007387 */ /* 0x000fe80000100800 */
[----:B------:R4:W-:Y:S04]  /*147870*/  STL [R1+0x6728], R15 ;  /* 0x0067280f01007387 */ /* 0x0009e80000100800 */
[----:B------:R-:W-:Y:S01]  /*147880*/  STL [R1+0x66f4], R8 ;  /* 0x0066f40801007387 */ /* 0x000fe20000100800 */
[----:B-1----:R-:W-:-:S03]  /*147890*/  IMAD.MOV.U32 R7, RZ, RZ, R15 ;  /* 0x000000ffff077224 */ /* 0x002fc600078e000f */
[----:B------:R-:W-:Y:S04]  /*1478a0*/  STL [R1+0x66f0], R13 ;  /* 0x0066f00d01007387 */ /* 0x000fe80000100800 */
        /* <DEDUP_REMOVED lines=13> */
[----:B---3--:R-:W-:-:S05]  /*147980*/  IADD3 R11, P4, R11, UR14, RZ ;  /* 0x0000000e0b0b7c10 */ /* 0x008fca000ff9e0ff */
[----:B------:R-:W-:Y:S01]  /*147990*/  STL [R1+0x66bc], R11 ;  /* 0x0066bc0b01007387 */ /* 0x000fe20000100800 */
[----:B-1----:R-:W-:-:S03]  /*1479a0*/  MOV R7, R10 ;  /* 0x0000000a00077202 */ /* 0x002fc60000000f00 */
[----:B------:R-:W2:Y:S01]  /*1479b0*/  LDL.LU R10, [R1+0x66a8] ;  /* 0x0066a800010a7983 */ /* 0x000ea20000300800 */
[----:B------:R-:W-:-:S03]  /*1479c0*/  IMAD.MOV.U32 R6, RZ, RZ, R8 ;  /* 0x000000ffff067224 */ /* 0x000fc600078e0008 */
[----:B------:R-:W3:Y:S01]  /*1479d0*/  LDL.LU R8, [R1+0x6670] ;  /* 0x0066700001087983 */ /* 0x000ee20000300800 */
[----:B------:R-:W-:Y:S01]  /*1479e0*/  IADD3 R9, P5, R9, UR14, RZ ;  /* 0x0000000e09097c10 */ /* 0x000fe2000ffbe0ff */
[----:B------:R-:W-:Y:S02]  /*1479f0*/  UISETP.GT.AND UP1, UPT, UR16, 0x3c, UPT ;  /* 0x0000003c1000788c */ /* 0x000fe4000bf24270 */
[----:B------:R1:W-:Y:S04]  /*147a00*/  LDGSTS.E [R4+-0x7c780], desc[UR58][R6.64], P2 ;  /* 0x8388000006047fae */ /* 0x0003e8000912187a */
[----:B------:R-:W-:Y:S01]  /*147a10*/  STL [R1+0x66b4], R9 ;  /* 0x0066b40901007387 */ /* 0x000fe20000100800 */
[----:B----4-:R-:W-:Y:S02]  /*147a20*/  IADD3.X R15, R15, UR8, RZ, P4, !PT ;  /* 0x000000080f0f7c10 */ /* 0x010fe4000a7fe4ff */
[----:B------:R-:W-:-:S03]  /*147a30*/  IADD3 R5, P4, R5, UR14, RZ ;  /* 0x0000000e05057c10 */ /* 0x000fc6000ff9e0ff */
        /* <DEDUP_REMOVED lines=21> */
[----:B---3--:R-:W-:Y:S01]  /*147b90*/  IADD3.X R8, R8, UR8, RZ, P4, !PT ;  /* 0x0000000808087c10 */ /* 0x008fe2000a7fe4ff */
        /* <DEDUP_REMOVED lines=10> */
[----:B------:R-:W3:Y:S01]  /*147c40*/  LDL.LU R17, [R1+0x65fc] ;  /* 0x0065fc0001117983 */ /* 0x000ee20000300800 */
[----:B------:R-:W-:-:S03]  /*147c50*/  IMAD.MOV.U32 R6, RZ, RZ, R5 ;  /* 0x000000ffff067224 */ /* 0x000fc600078e0005 */
[----:B------:R-:W3:Y:S04]  /*147c60*/  LDL.LU R15, [R1+0x65f4] ;  /* 0x0065f400010f7983 */ /* 0x000ee80000300800 */
        /* <DEDUP_REMOVED lines=26> */
[----:B---3--:R-:W-:Y:S01]  /*147e10*/  IADD3 R17, P4, R17, UR14, RZ ;  /* 0x0000000e11117c10 */ /* 0x008fe2000ff9e0ff */
[----:B-1----:R-:W-:Y:S01]  /*147e20*/  IMAD.MOV.U32 R6, RZ, RZ, R12 ;  /* 0x000000ffff067224 */ /* 0x002fe200078e000c */
[----:B------:R-:W-:-:S03]  /*147e30*/  IADD3 R15, P5, R15, UR14, RZ ;  /* 0x0000000e0f0f7c10 */ /* 0x000fc6000ffbe0ff */
[----:B------:R-:W-:Y:S04]  /*147e40*/  STL [R1+0x65fc], R17 ;  /* 0x0065fc1101007387 */ /* 0x000fe80000100800 */
[----:B------:R-:W2:Y:S04]  /*147e50*/  LDL.LU R16, [R1+0x65e8] ;  /* 0x0065e80001107983 */ /* 0x000ea80000300800 */
[----:B------:R-:W3:Y:S04]  /*147e60*/  LDL.LU R12, [R1+0x65b0] ;  /* 0x0065b000010c7983 */ /* 0x000ee80000300800 */
[----:B------:R-:W-:Y:S01]  /*147e70*/  STL [R1+0x65f4], R15 ;  /* 0x0065f40f01007387 */ /* 0x000fe20000100800 */
[----:B------:R-:W-:Y:S01]  /*147e80*/  MOV R7, R13 ;  /* 0x0000000d00077202 */ /* 0x000fe20000000f00 */
[----:B------:R-:W-:Y:S01]  /*147e90*/  UISETP.GT.AND UP1, UPT, UR16, 0x48, UPT ;  /* 0x000000481000788c */ /* 0x000fe2000bf24270 */
[----:B----4-:R-:W-:-:S02]  /*147ea0*/  IADD3.X R18, R18, UR8, RZ, P4, !PT ;  /* 0x0000000812127c10 */ /* 0x010fc4000a7fe4ff */
[----:B------:R-:W-:Y:S01]  /*147eb0*/  IADD3 R5, P4, R5, UR14, RZ ;  /* 0x0000000e05057c10 */ /* 0x000fe2000ff9e0ff */
[----:B------:R1:W-:Y:S04]  /*147ec0*/  LDGSTS.E [R4+-0x7bb80], desc[UR58][R6.64], P0 ;  /* 0x8448000006047fae */ /* 0x0003e8000812187a */
[----:B------:R-:W-:Y:S04]  /*147ed0*/  STL [R1+0x65f0], R18 ;  /* 0x0065f01201007387 */ /* 0x000fe80000100800 */
[----:B------:R-:W4:Y:S04]  /*147ee0*/  LDL.LU R14, [R1+0x65a8] ;  /* 0x0065a800010e7983 */ /* 0x000f280000300800 */
[----:B------:R-:W-:Y:S04]  /*147ef0*/  STL [R1+0x65bc], R5 ;  /* 0x0065bc0501007387 */ /* 0x000fe80000100800 */
[----:B------:R-:W-:Y:S04]  /*147f00*/  STL.64 [R1+0x2c0], R8 ;  /* 0x0002c00801007387 */ /* 0x000fe80000100a00 */
[----:B------:R1:W-:Y:S04]  /*147f10*/  STL.64 [R1+0x2c8], R10 ;  /* 0x0002c80a01007387 */ /* 0x0003e80000100a00 */
[----:B------:R-:W4:Y:S04]  /*147f20*/  LDL.LU R13, [R1+0x65b4] ;  /* 0x0065b400010d7983 */ /* 0x000f280000300800 */
[----:B-1----:R-:W4:Y:S04]  /*147f30*/  LDL.LU R11, [R1+0x6570] ;  /* 0x00657000010b7983 */ /* 0x002f280000300800 */
[----:B------:R-:W4:Y:S04]  /*147f40*/  LDL.LU R10, [R1+0x657c] ;  /* 0x00657c00010a7983 */ /* 0x000f280000300800 */
[----:B------:R-:W4:Y:S04]  /*147f50*/  LDL.LU R9, [R1+0x6568] ;  /* 0x0065680001097983 */ /* 0x000f280000300800 */
[----:B------:R-:W4:Y:S01]  /*147f60*/  LDL.LU R8, [R1+0x6574] ;  /* 0x0065740001087983 */ /* 0x000f220000300800 */
[----:B------:R-:W-:-:S04]  /*147f70*/  USEL UR12, URZ, 0x4, !UP1 ;  /* 0x000000043f0c7887 */ /* 0x000fc8000c800000 */
[----:B------:R-:W-:-:S06]  /*147f80*/  USEL UR12, UR12, URZ, !UP0 ;  /* 0x0000003f0c0c7287 */ /* 0x000fcc000c000000 */
[----:B------:R-:W-:Y:S01]  /*147f90*/  ISETP.NE.U32.AND P2, PT, RZ, UR12, PT ;  /* 0x0000000cff007c0c */ /* 0x000fe2000bf45070 */
[----:B------:R-:W-:Y:S02]  /*147fa0*/  IMAD.MOV.U32 R6, RZ, RZ, R17 ;  /* 0x000000ffff067224 */ /* 0x000fe400078e0011 */
[----:B------:R-:W-:-:S10]  /*147fb0*/  IMAD.MOV.U32 R7, RZ, RZ, R18 ;  /* 0x000000ffff077224 */ /* 0x000fd400078e0012 */
[----:B------:R1:W-:Y:S01]  /*147fc0*/  LDGSTS.E [R4+-0x7b800], desc[UR58][R6.64], P2 ;  /* 0x8480000006047fae */ /* 0x0003e2000912187a */
[----:B--2---:R-:W-:Y:S02]  /*147fd0*/  IADD3.X R16, R16, UR8, RZ, P5, !PT ;  /* 0x0000000810107c10 */ /* 0x004fe4000affe4ff */
[----:B---3--:R-:W-:-:S03]  /*147fe0*/  IADD3.X R12, R12, UR8, RZ, P4, !PT ;  /* 0x000000080c0c7c10 */ /* 0x008fc6000a7fe4ff */
[----:B------:R-:W-:Y:S04]  /*147ff0*/  STL [R1+0x65e8], R16 ;  /* 0x0065e81001007387 */ /* 0x000fe80000100800 */
[----:B------:R2:W-:Y:S04]  /*148000*/  STL [R1+0x65b0], R12 ;  /* 0x0065b00c01007387 */ /* 0x0005e80000100800 */
[----:B------:R-:W3:Y:S04]  /*148010*/  LDL.LU R20, [R1+0x5d0] ;  /* 0x0005d00001147983 */ /* 0x000ee80000300800 */
[----:B------:R-:W3:Y:S04]  /*148020*/  LDL.LU R21, [R1+0x5d4] ;  /* 0x0005d40001157983 */ /* 0x000ee80000300800 */
[----:B------:R-:W3:Y:S04]  /*148030*/  LDL.LU R22, [R1+0x5d8] ;  /* 0x0005d80001167983 */ /* 0x000ee80000300800 */
[----:B------:R-:W3:Y:S01]  /*148040*/  LDL.LU R23, [R1+0x5dc] ;  /* 0x0005dc0001177983 */ /* 0x000ee20000300800 */
[----:B-1----:R-:W-:Y:S01]  /*148050*/  MOV R6, R15 ;  /* 0x0000000f00067202 */ /* 0x002fe20000000f00 */
[----:B------:R-:W-:-:S02]  /*148060*/  IMAD.MOV.U32 R7, RZ, RZ, R16 ;  /* 0x000000ffff077224 */ /* 0x000fc400078e0010 */
[----:B------:R-:W3:Y:S04]  /*148070*/  LDL.LU R17, [R1+0x653c] ;  /* 0x00653c0001117983 */ /* 0x000ee80000300800 */
[----:B------:R1:W-:Y:S02]  /*148080*/  LDGSTS.E [R4+-0x7b780], desc[UR58][R6.64], P2 ;  /* 0x8488000006047fae */ /* 0x0003e4000912187a */
[----:B-1----:R-:W-:Y:S01]  /*148090*/  MOV R7, R12 ;  /* 0x0000000c00077202 */ /* 0x002fe20000000f00 */
[----:B------:R-:W-:Y:S01]  /*1480a0*/  IMAD.MOV.U32 R6, RZ, RZ, R5 ;  /* 0x000000ffff067224 */ /* 0x000fe200078e0005 */
[----:B--2---:R-:W2:Y:S04]  /*1480b0*/  LDL.LU R12, [R1+0x6534] ;  /* 0x00653400010c7983 */ /* 0x004ea80000300800 */
[----:B------:R-:W2:Y:S01]  /*1480c0*/  LDL.LU R5, [R1+0x64fc] ;  /* 0x0064fc0001057983 */ /* 0x000ea20000300800 */
[----:B----4-:R-:W-:-:S04]  /*1480d0*/  IADD3 R13, P4, R13, UR14, RZ ;  /* 0x0000000e0d0d7c10 */ /* 0x010fc8000ff9e0ff */
[----:B------:R-:W-:Y:S01]  /*1480e0*/  IADD3.X R14, R14, UR8, RZ, P4, !PT ;  /* 0x000000080e0e7c10 */ /* 0x000fe2000a7fe4ff */
[----:B------:R-:W-:Y:S01]  /*1480f0*/  STL [R1+0x65b4], R13 ;  /* 0x0065b40d01007387 */ /* 0x000fe20000100800 */
[----:B------:R-:W-:Y:S02]  /*148100*/  IADD3 R10, P5, R10, UR14, RZ ;  /* 0x0000000e0a0a7c10 */ /* 0x000fe4000ffbe0ff */
[----:B------:R-:W-:Y:S02]  /*148110*/  IADD3 R8, P4, R8, UR14, RZ ;  /* 0x0000000e08087c10 */ /* 0x000fe4000ff9e0ff */
[----:B------:R-:W-:Y:S01]  /*148120*/  IADD3.X R11, R11, UR8, RZ, P5, !PT ;  /* 0x000000080b0b7c10 */ /* 0x000fe2000affe4ff */
[----:B------:R1:W-:Y:S04]  /*148130*/  STL [R1+0x657c], R10 ;  /* 0x00657c0a01007387 */ /* 0x0003e80000100800 */
[----:B------:R4:W-:Y:S04]  /*148140*/  STL [R1+0x65a8], R14 ;  /* 0x0065a80e01007387 */ /* 0x0009e80000100800 */
[----:B------:R-:W-:Y:S04]  /*148150*/  STL [R1+0x6574], R8 ;  /* 0x0065740801007387 */ /* 0x000fe80000100800 */
[----:B------:R4:W-:Y:S04]  /*148160*/  STL [R1+0x6570], R11 ;  /* 0x0065700b01007387 */ /* 0x0009e80000100800 */
[----:B------:R-:W4:Y:S01]  /*148170*/  LDL.LU R18, [R1+0x6530] ;  /* 0x0065300001127983 */ /* 0x000f220000300800 */
[----:B------:R-:W-:-:S04]  /*148180*/  UISETP.GT.AND UP1, UPT, UR16, 0x4c, UPT ;  /* 0x0000004c1000788c */ /* 0x000fc8000bf24270 */
[----:B------:R-:W-:-:S04]  /*148190*/  USEL UR13, URZ, 0x4, !UP1 ;  /* 0x000000043f0d7887 */ /* 0x000fc8000c800000 */
[----:B------:R-:W-:-:S06]  /*1481a0*/  USEL UR13, UR13, URZ, !UP0 ;  /* 0x0000003f0d0d7287 */ /* 0x000fcc000c000000 */
[----:B------:R-:W-:Y:S01]  /*1481b0*/  ISETP.NE.U32.AND P0, PT, RZ, UR13, PT ;  /* 0x0000000dff007c0c */ /* 0x000fe2000bf05070 */
[----:B------:R-:W-:Y:S01]  /*1481c0*/  UISETP.GT.AND UP1, UPT, UR16, 0x50, UPT ;  /* 0x000000501000788c */ /* 0x000fe2000bf24270 */
[----:B------:R-:W-:-:S03]  /*1481d0*/  IADD3.X R9, R9, UR8, RZ, P4, !PT ;  /* 0x0000000809097c10 */ /* 0x000fc6000a7fe4ff */
[----:B------:R-:W-:Y:S02]  /*1481e0*/  USEL UR12, URZ, 0x4, !UP1 ;  /* 0x000000043f0c7887 */ /* 0x000fe4000c800000 */
[----:B------:R4:W-:Y:S02]  /*1481f0*/  STL [R1+0x6568], R9 ;  /* 0x0065680901007387 */ /* 0x0009e40000100800 */
[----:B------:R-:W-:-:S04]  /*148200*/  USEL UR12, UR12, URZ, !UP0 ;  /* 0x0000003f0c0c7287 */ /* 0x000fc8000c000000 */
[----:B------:R1:W-:Y:S01]  /*148210*/  LDGSTS.E [R4+-0x7b400], desc[UR58][R6.64], P0 ;  /* 0x84c0000006047fae */ /* 0x0003e2000812187a */
[----:B---3--:R-:W-:Y:S01]  /*148220*/  HMMA.1688.F32.TF32 R20, R240, R102, R20 ;  /* 0x00000066f014723c */ /* 0x008fe20000081014 */
[----:B------:R-:W-:Y:S01]  /*148230*/  IADD3 R17, P4, R17, UR14, RZ ;  /* 0x0000000e11117c10 */ /* 0x000fe2000ff9e0ff */
[----:B-1----:R-:W-:Y:S02]  /*148240*/  IMAD.MOV.U32 R6, RZ, RZ, R13 ;  /* 0x000000ffff067224 */ /* 0x002fe400078e000d */
[----:B------:R-:W-:Y:S02]  /*148250*/  IMAD.MOV.U32 R7, RZ, RZ, R14 ;  /* 0x000000ffff077224 */ /* 0x000fe400078e000e */
[----:B------:R-:W-:Y:S04]  /*148260*/  STL [R1+0x653c], R17 ;  /* 0x00653c1101007387 */ /* 0x000fe80000100800 */
[----:B------:R1:W-:Y:S04]  /*148270*/  LDGSTS.E [R4+-0x7b380], desc[UR58][R6.64], P0 ;  /* 0x84c8000006047fae */ /* 0x0003e8000812187a */
[----:B------:R-:W3:Y:S01]  /*148280*/  LDL.LU R16, [R1+0x6528] ;  /* 0x0065280001107983 */ /* 0x000ee20000300800 */
[----:B------:R-:W-:-:S02]  /*148290*/  ISETP.NE.U32.AND P2, PT, RZ, UR12, PT ;  /* 0x0000000cff007c0c */ /* 0x000fc4000bf45070 */
[----:B-1----:R-:W-:Y:S02]  /*1482a0*/  MOV R6, R10 ;  /* 0x0000000a00067202 */ /* 0x002fe40000000f00 */
[----:B--2---:R-:W-:Y:S01]  /*1482b0*/  IADD3 R12, P5, R12, UR14, RZ ;  /* 0x0000000e0c0c7c10 */ /* 0x004fe2000ffbe0ff */
[----:B------:R-:W2:Y:S01]  /*1482c0*/  LDL.LU R10, [R1+0x64f0] ;  /* 0x0064f000010a7983 */ /* 0x000ea20000300800 */
[----:B------:R-:W-:-:S03]  /*1482d0*/  IMAD.MOV.U32 R7, RZ, RZ, R11 ;  /* 0x000000ffff077224 */ /* 0x000fc600078e000b */
[----:B------:R-:W-:Y:S04]  /*1482e0*/  STL [R1+0x6534], R12 ;  /* 0x0065340c01007387 */ /* 0x000fe80000100800 */
[----:B------:R1:W-:Y:S02]  /*1482f0*/  LDGSTS.E [R4+-0x7b000], desc[UR58][R6.64], P2 ;  /* 0x8500000006047fae */ /* 0x0003e4000912187a */
[----:B-1----:R-:W-:Y:S01]  /*148300*/  MOV R7, R9 ;  /* 0x0000000900077202 */ /* 0x002fe20000000f00 */
        /* <DEDUP_REMOVED lines=24> */
[----:B---3--:R-:W-:-:S05]  /*148490*/  IADD3.X R16, R16, UR8, RZ, P5, !PT ;  /* 0x0000000810107c10 */ /* 0x008fca000affe4ff */
[----:B------:R3:W-:Y:S01]  /*1484a0*/  STL [R1+0x6528], R16 ;  /* 0x0065281001007387 */ /* 0x0007e20000100800 */
[----:B-1----:R-:W-:Y:S01]  /*1484b0*/  IMAD.MOV.U32 R7, RZ, RZ, R16 ;  /* 0x000000ffff077224 */ /* 0x002fe200078e0010 */
[----:B--2---:R-:W-:Y:S02]  /*1484c0*/  IADD3.X R10, R10, UR8, RZ, P4, !PT ;  /* 0x000000080a0a7c10 */ /* 0x004fe4000a7fe4ff */
[----:B------:R-:W-:-:S03]  /*1484d0*/  ISETP.NE.U32.AND P2, PT, RZ, UR13, PT ;  /* 0x0000000dff007c0c */ /* 0x000fc6000bf45070 */
[----:B------:R1:W-:Y:S04]  /*1484e0*/  STL [R1+0x64f0], R10 ;  /* 0x0064f00a01007387 */ /* 0x0003e80000100800 */
[----:B---3--:R-:W2:Y:S04]  /*1484f0*/  LDL.LU R16, [R1+0x5c0] ;  /* 0x0005c00001107983 */ /* 0x008ea80000300800 */
[----:B------:R-:W2:Y:S04]  /*148500*/  LDL.LU R17, [R1+0x5c4] ;  /* 0x0005c40001117983 */ /* 0x000ea80000300800 */
[----:B------:R-:W2:Y:S04]  /*148510*/  LDL.LU R18, [R1+0x5c8] ;  /* 0x0005c80001127983 */ /* 0x000ea80000300800 */
[----:B------:R-:W2:Y:S01]  /*148520*/  LDL.LU R19, [R1+0x5cc] ;  /* 0x0005cc0001137983 */ /* 0x000ea20000300800 */
[----:B------:R-:W-:-:S03]  /*148530*/  MOV R6, R12 ;  /* 0x0000000c00067202 */ /* 0x000fc60000000f00 */
        /* <DEDUP_REMOVED lines=22> */
[----:B------:R-:W-:Y:S01]  /*1486a0*/  IMAD.MOV.U32 R7, RZ, RZ, R15 ;  /* 0x000000ffff077224 */ /* 0x000fe200078e000f */
[----:B------:R-:W-:-:S04]  /*1486b0*/  IADD3.X R9, R9, UR8, RZ, P4, !PT ;  /* 0x0000000809097c10 */ /* 0x000fc8000a7fe4ff */
[----:B------:R-:W-:Y:S01]  /*1486c0*/  ISETP.NE.U32.AND P0, PT, RZ, UR12, PT ;  /* 0x0000000cff007c0c */ /* 0x000fe2000bf05070 */
[----:B------:R1:W-:Y:S04]  /*1486d0*/  LDGSTS.E [R4+-0x7a780], desc[UR58][R6.64], P2 ;  /* 0x8588000006047fae */ /* 0x0003e8000912187a */
[----:B------:R3:W-:Y:S01]  /*1486e0*/  STL [R1+0x64a8], R9 ;  /* 0x0064a80901007387 */ /* 0x0007e20000100800 */
[----:B-1----:R-:W-:Y:S01]  /*1486f0*/  MOV R6, R11 ;  /* 0x0000000b00067202 */ /* 0x002fe20000000f00 */
[----:B------:R-:W-:-:S06]  /*148700*/  IMAD.MOV.U32 R7, RZ, RZ, R13 ;  /* 0x000000ffff077224 */ /* 0x000fcc00078e000d */
[----:B------:R1:W-:Y:S01]  /*148710*/  LDGSTS.E [R4+-0x7a400], desc[UR58][R6.64], P0 ;  /* 0x85c0000006047fae */ /* 0x0003e2000812187a */
[----:B--2---:R-:W-:Y:S01]  /*148720*/  HMMA.1688.F32.TF32 R20, R240, R106, R16 ;  /* 0x0000006af014723c */ /* 0x004fe20000081010 */
[----:B---3--:R-:W-:-:S05]  /*148730*/  IADD3 R12, P4, R12, UR14, RZ ;  /* 0x0000000e0c0c7c10 */ /* 0x008fca000ff9e0ff */
[----:B------:R2:W-:Y:S04]  /*148740*/  STL [R1+0x647c], R12 ;  /* 0x00647c0c01007387 */ /* 0x0005e80000100800 */
[----:B------:R-:W3:Y:S01]  /*148750*/  LDL.LU R13, [R1+0x6468] ;  /* 0x00646800010d7983 */ /* 0x000ee20000300800 */
[----:B-1----:R-:W-:-:S03]  /*148760*/  MOV R7, R9 ;  /* 0x0000000900077202 */ /* 0x002fc60000000f00 */
[----:B------:R-:W2:Y:S01]  /*148770*/  LDL.LU R9, [R1+0x6430] ;  /* 0x0064300001097983 */ /* 0x000ea20000300800 */
[----:B------:R-:W-:-:S05]  /*148780*/  IADD3 R10, P5, R10, UR14, RZ ;  /* 0x0000000e0a0a7c10 */ /* 0x000fca000ffbe0ff */
[----:B------:R-:W-:Y:S01]  /*148790*/  STL [R1+0x6474], R10 ;  /* 0x0064740a01007387 */ /* 0x000fe20000100800 */
[----:B------:R-:W-:Y:S01]  /*1487a0*/  IMAD.MOV.U32 R6, RZ, RZ, R8 ;  /* 0x000000ffff067224 */ /* 0x000fe200078e0008 */
[----:B------:R-:W-:Y:S01]  /*1487b0*/  UISETP.GT.AND UP1, UPT, UR16, 0x60, UPT ;  /* 0x000000601000788c */ /* 0x000fe2000bf24270 */
[----:B----4-:R-:W-:Y:S02]  /*1487c0*/  IADD3.X R14, R14, UR8, RZ, P4, !PT ;  /* 0x000000080e0e7c10 */ /* 0x010fe4000a7fe4ff */
[----:B------:R-:W-:Y:S01]  /*1487d0*/  IADD3 R5, P4, R5, UR14, RZ ;  /* 0x0000000e05057c10 */ /* 0x000fe2000ff9e0ff */
[----:B------:R1:W-:Y:S04]  /*1487e0*/  LDGSTS.E [R4+-0x7a380], desc[UR58][R6.64], P0 ;  /* 0x85c8000006047fae */ /* 0x0003e8000812187a */
[----:B------:R4:W-:Y:S04]  /*1487f0*/  STL [R1+0x6470], R14 ;  /* 0x0064700e01007387 */ /* 0x0009e80000100800 */
        /* <DEDUP_REMOVED lines=16> */
[----:B------:R-:W-:-:S06]  /*148900*/  USEL UR13, UR13, URZ, !UP0 ;  /* 0x0000003f0d0d7287 */ /* 0x000fcc000c000000 */
[----:B------:R-:W-:Y:S02]  /*148910*/  ISETP.NE.U32.AND P0, PT, RZ, UR13, PT ;  /* 0x0000000dff007c0c */ /* 0x000fe4000bf05070 */
[----:B------:R1:W-:Y:S01]  /*148920*/  LDGSTS.E [R4+-0x7a000], desc[UR58][R6.64], P2 ;  /* 0x8600000006047fae */ /* 0x0003e2000912187a */
[----:B---3--:R-:W-:Y:S02]  /*148930*/  IADD3.X R13, R13, UR8, RZ, P5, !PT ;  /* 0x000000080d0d7c10 */ /* 0x008fe4000affe4ff */
[----:B--2---:R-:W-:-:S03]  /*148940*/  IADD3.X R9, R9, UR8, RZ, P4, !PT ;  /* 0x0000000809097c10 */ /* 0x004fc6000a7fe4ff */
[----:B------:R2:W-:Y:S04]  /*148950*/  STL [R1+0x6468], R13 ;  /* 0x0064680d01007387 */ /* 0x0005e80000100800 */
[----:B------:R-:W3:Y:S01]  /*148960*/  LDL.LU R12, [R1+0x63bc] ;  /* 0x0063bc00010c7983 */ /* 0x000ee20000300800 */
[----:B-1----:R-:W-:Y:S01]  /*148970*/  MOV R6, R10 ;  /* 0x0000000a00067202 */ /* 0x002fe20000000f00 */
[----:B------:R-:W-:Y:S02]  /*148980*/  IMAD.MOV.U32 R7, RZ, RZ, R13 ;  /* 0x000000ffff077224 */ /* 0x000fe400078e000d */
[----:B------:R1:W-:Y:S04]  /*148990*/  STL [R1+0x6430], R9 ;  /* 0x0064300901007387 */ /* 0x0003e80000100800 */
[----:B----4-:R-:W4:Y:S04]  /*1489a0*/  LDL.LU R14, [R1+0x63b0] ;  /* 0x0063b000010e7983 */ /* 0x010f280000300800 */
[----:B------:R1:W-:Y:S04]  /*1489b0*/  LDGSTS.E [R4+-0x79f80], desc[UR58][R6.64], P2 ;  /* 0x8608000006047fae */ /* 0x0003e8000912187a */
[----:B--2---:R-:W2:Y:S04]  /*1489c0*/  LDL.LU R13, [R1+0x63a8] ;  /* 0x0063a800010d7983 */ /* 0x004ea80000300800 */
[----:B------:R-:W2:Y:S04]  /*1489d0*/  LDL.LU R10, [R1+0x63b4] ;  /* 0x0063b400010a7983 */ /* 0x000ea80000300800 */
[----:B------:R-:W2:Y:S01]  /*1489e0*/  LDL.LU R19, [R1+0x6370] ;  /* 0x0063700001137983 */ /* 0x000ea20000300800 */
[----:B-1----:R-:W-:Y:S01]  /*1489f0*/  IMAD.MOV.U32 R6, RZ, RZ, R5 ;  /* 0x000000ffff067224 */ /* 0x002fe200078e0005 */
[----:B------:R-:W-:-:S02]  /*148a00*/  MOV R7, R9 ;  /* 0x0000000900077202 */ /* 0x000fc40000000f00 */
[----:B------:R-:W2:Y:S04]  /*148a10*/  LDL.LU R5, [R1+0x637c] ;  /* 0x00637c0001057983 */ /* 0x000ea80000300800 */
[----:B------:R-:W2:Y:S04]  /*148a20*/  LDL.LU R9, [R1+0x6374] ;  /* 0x0063740001097983 */ /* 0x000ea80000300800 */
[----:B------:R1:W-:Y:S01]  /*148a30*/  LDGSTS.E [R4+-0x79c00], desc[UR58][R6.64], P0 ;  /* 0x8640000006047fae */ /* 0x0003e2000812187a */
[----:B------:R-:W-:Y:S02]  /*148a40*/  IADD3 R17, P4, R17, UR14, RZ ;  /* 0x0000000e11117c10 */ /* 0x000fe4000ff9e0ff */
[----:B------:R-:W-:-:S02]  /*148a50*/  IADD3 R11, P5, R11, UR14, RZ ;  /* 0x0000000e0b0b7c10 */ /* 0x000fc4000ffbe0ff */
[----:B------:R-:W-:Y:S02]  /*148a60*/  IADD3.X R18, R18, UR8, RZ, P4, !PT ;  /* 0x0000000812127c10 */ /* 0x000fe4000a7fe4ff */
[----:B------:R-:W-:Y:S01]  /*148a70*/  IADD3 R8, P4, R8, UR14, RZ ;  /* 0x0000000e08087c10 */ /* 0x000fe2000ff9e0ff */
[----:B-1----:R-:W-:Y:S01]  /*148a80*/  IMAD.MOV.U32 R6, RZ, RZ, R17 ;  /* 0x000000ffff067224 */ /* 0x002fe200078e0011 */
[----:B------:R-:W-:Y:S01]  /*148a90*/  IADD3.X R16, R16, UR8, RZ, P5, !PT ;  /* 0x0000000810107c10 */ /* 0x000fe2000affe4ff */
[----:B------:R-:W-:Y:S01]  /*148aa0*/  IMAD.MOV.U32 R7, RZ, RZ, R18 ;  /* 0x000000ffff077224 */ /* 0x000fe200078e0012 */
[----:B------:R-:W-:Y:S04]  /*148ab0*/  STL [R1+0x6434], R17 ;  /* 0x0064341101007387 */ /* 0x000fe80000100800 */
[----:B------:R1:W-:Y:S04]  /*148ac0*/  STL [R1+0x63fc], R11 ;  /* 0x0063fc0b01007387 */ /* 0x0003e80000100800 */
[----:B------:R2:W-:Y:S04]  /*148ad0*/  STL [R1+0x6428], R18 ;  /* 0x0064281201007387 */ /* 0x0005e80000100800 */
[----:B------:R-:W-:Y:S04]  /*148ae0*/  STL [R1+0x63f4], R8 ;  /* 0x0063f40801007387 */ /* 0x000fe80000100800 */
[----:B------:R1:W-:Y:S04]  /*148af0*/  LDGSTS.E [R4+-0x79b80], desc[UR58][R6.64], P0 ;  /* 0x8648000006047fae */ /* 0x0003e8000812187a */
[----:B------:R-:W-:Y:S01]  /*148b00*/  STL [R1+0x63f0], R16 ;  /* 0x0063f01001007387 */ /* 0x000fe20000100800 */
[----:B-1----:R-:W-:-:S03]  /*148b10*/  MOV R6, R11 ;  /* 0x0000000b00067202 */ /* 0x002fc60000000f00 */
[----:B------:R-:W2:Y:S01]  /*148b20*/  LDL.LU R11, [R1+0x6368] ;  /* 0x00636800010b7983 */ /* 0x000ea20000300800 */
[----:B------:R-:W-:-:S04]  /*148b30*/  UISETP.GT.AND UP1, UPT, UR16, 0x68, UPT ;  /* 0x000000681000788c */ /* 0x000fc8000bf24270 */
[----:B------:R-:W-:-:S04]  /*148b40*/  USEL UR12, URZ, 0x4, !UP1 ;  /* 0x000000043f0c7887 */ /* 0x000fc8000c800000 */
[----:B------:R-:W-:Y:S02]  /*148b50*/  USEL UR12, UR12, URZ, !UP0 ;  /* 0x0000003f0c0c7287 */ /* 0x000fe4000c000000 */
[----:B------:R-:W-:-:S04]  /*148b60*/  UISETP.GT.AND UP1, UPT, UR16, 0x6c, UPT ;  /* 0x0000006c1000788c */ /* 0x000fc8000bf24270 */
[----:B------:R-:W-:Y:S01]  /*148b70*/  ISETP.NE.U32.AND P2, PT, RZ, UR12, PT ;  /* 0x0000000cff007c0c */ /* 0x000fe2000bf45070 */
[----:B------:R-:W-:Y:S01]  /*148b80*/  USEL UR12, URZ, 0x4, !UP1 ;  /* 0x000000043f0c7887 */ /* 0x000fe2000c800000 */
[----:B------:R-:W-:-:S03]  /*148b90*/  IMAD.MOV.U32 R7, RZ, RZ, R16 ;  /* 0x000000ffff077224 */ /* 0x000fc600078e0010 */
[----:B------:R-:W-:Y:S02]  /*148ba0*/  USEL UR12, UR12, URZ, !UP0 ;  /* 0x0000003f0c0c7287 */ /* 0x000fe4000c000000 */
[----:B------:R-:W-:Y:S01]  /*148bb0*/  UISETP.GT.AND UP1, UPT, UR16, 0x70, UPT ;  /* 0x000000701000788c */ /* 0x000fe2000bf24270 */
[----:B------:R-:W-:Y:S02]  /*148bc0*/  IADD3.X R15, R15, UR8, RZ, P4, !PT ;  /* 0x000000080f0f7c10 */ /* 0x000fe4000a7fe4ff */
[----:B---3--:R-:W-:Y:S02]  /*148bd0*/  IADD3 R12, P4, R12, UR14, RZ ;  /* 0x0000000e0c0c7c10 */ /* 0x008fe4000ff9e0ff */
[----:B------:R-:W-:Y:S01]  /*148be0*/  ISETP.NE.U32.AND P0, PT, RZ, UR12, PT ;  /* 0x0000000cff007c0c */ /* 0x000fe2000bf05070 */
[----:B------:R-:W-:Y:S01]  /*148bf0*/  USEL UR13, URZ, 0x4, !UP1 ;  /* 0x000000043f0d7887 */ /* 0x000fe2000c800000 */
[----:B------:R1:W-:Y:S01]  /*148c00*/  LDGSTS.E [R4+-0x79800], desc[UR58][R6.64], P2 ;  /* 0x8680000006047fae */ /* 0x0003e2000912187a */
[----:B----4-:R-:W-:-:S03]  /*148c10*/  IADD3.X R14, R14, UR8, RZ, P4, !PT ;  /* 0x000000080e0e7c10 */ /* 0x010fc6000a7fe4ff */
[----:B------:R3:W-:Y:S01]  /*148c20*/  STL [R1+0x63e8], R15 ;  /* 0x0063e80f01007387 */ /* 0x0007e20000100800 */
[----:B--2---:R-:W-:-:S03]  /*148c30*/  IADD3 R10, P5, R10, UR14, RZ ;  /* 0x0000000e0a0a7c10 */ /* 0x004fc6000ffbe0ff */
[----:B------:R-:W2:Y:S01]  /*148c40*/  LDL.LU R18, [R1+0x6330] ;  /* 0x0063300001127983 */ /* 0x000ea20000300800 */
[----:B------:R-:W-:-:S03]  /*148c50*/  USEL UR13, UR13, URZ, !UP0 ;  /* 0x0000003f0d0d7287 */ /* 0x000fc6000c000000 */
[----:B------:R-:W4:Y:S01]  /*148c60*/  LDL.LU R17, [R1+0x633c] ;  /* 0x00633c0001117983 */ /* 0x000f220000300800 */
[----:B-1----:R-:W-:Y:S01]  /*148c70*/  IMAD.MOV.U32 R6, RZ, RZ, R8 ;  /* 0x000000ffff067224 */ /* 0x002fe200078e0008 */
[----:B------:R-:W-:Y:S02]  /*148c80*/  MOV R7, R15 ;  /* 0x0000000f00077202 */ /* 0x000fe40000000f00 */
[----:B------:R1:W-:Y:S01]  /*148c90*/  STL [R1+0x63bc], R12 ;  /* 0x0063bc0c01007387 */ /* 0x0003e20000100800 */
[----:B------:R-:W-:-:S03]  /*148ca0*/  IADD3 R5, P4, R5, UR14, RZ ;  /* 0x0000000e05057c10 */ /* 0x000fc6000ff9e0ff */
[----:B---3--:R-:W3:Y:S01]  /*148cb0*/  LDL.LU R15, [R1+0x6334] ;  /* 0x00633400010f7983 */ /* 0x008ee20000300800 */
[----:B------:R-:W-:-:S03]  /*148cc0*/  IADD3.X R13, R13, UR8, RZ, P5, !PT ;  /* 0x000000080d0d7c10 */ /* 0x000fc6000affe4ff */
[----:B------:R1:W-:Y:S04]  /*148cd0*/  LDGSTS.E [R4+-0x79780], desc[UR58][R6.64], P2 ;  /* 0x8688000006047fae */ /* 0x0003e8000912187a */
[----:B------:R-:W3:Y:S04]  /*148ce0*/  LDL.LU R8, [R1+0x62fc] ;  /* 0x0062fc0001087983 */ /* 0x000ee80000300800 */
[----:B------:R-:W-:Y:S04]  /*148cf0*/  STL [R1+0x63b4], R10 ;  /* 0x0063b40a01007387 */ /* 0x000fe80000100800 */
[----:B------:R1:W-:Y:S01]  /*148d00*/  STL [R1+0x63b0], R14 ;  /* 0x0063b00e01007387 */ /* 0x0003e20000100800 */
[----:B------:R-:W-:-:S03]  /*148d10*/  ISETP.NE.U32.AND P2, PT, RZ, UR13, PT ;  /* 0x0000000dff007c0c */ /* 0x000fc6000bf45070 */
[----:B------:R-:W-:Y:S01]  /*148d20*/  STL [R1+0x637c], R5 ;  /* 0x00637c0501007387 */ /* 0x000fe20000100800 */
[----:B------:R-:W-:-:S03]  /*148d30*/  IADD3 R9, P5, R9, UR14, RZ ;  /* 0x0000000e09097c10 */ /* 0x000fc6000ffbe0ff */
[----:B------:R-:W3:Y:S01]  /*148d40*/  LDL.LU R16, [R1+0x6328] ;  /* 0x0063280001107983 */ /* 0x000ee20000300800 */
[----:B-1----:R-:W-:Y:S02]  /*148d50*/  IMAD.MOV.U32 R6, RZ, RZ, R12 ;  /* 0x000000ffff067224 */ /* 0x002fe400078e000c */
[----:B------:R-:W-:Y:S01]  /*148d60*/  IMAD.MOV.U32 R7, RZ, RZ, R14 ;  /* 0x000000ffff077224 */ /* 0x000fe200078e000e */
[----:B------:R-:W-:Y:S01]  /*148d70*/  IADD3.X R19, R19, UR8, RZ, P4, !PT ;  /* 0x0000000813137c10 */ /* 0x000fe2000a7fe4ff */
[----:B------:R1:W-:Y:S04]  /*148d80*/  STL [R1+0x63a8], R13 ;  /* 0x0063a80d01007387 */ /* 0x0003e80000100800 */
[----:B------:R1:W-:Y:S04]  /*148d90*/  LDGSTS.E [R4+-0x79400], desc[UR58][R6.64], P0 ;  /* 0x86c0000006047fae */ /* 0x0003e8000812187a */
[----:B------:R-:W3:Y:S04]  /*148da0*/  LDL.LU R12, [R1+0x62f4] ;  /* 0x0062f400010c7983 */ /* 0x000ee80000300800 */
[----:B------:R-:W3:Y:S04]  /*148db0*/  LDL.LU R14, [R1+0x62f0] ;  /* 0x0062f000010e7983 */ /* 0x000ee80000300800 */
[----:B------:R-:W-:Y:S04]  /*148dc0*/  STL [R1+0x6374], R9 ;  /* 0x0063740901007387 */ /* 0x000fe80000100800 */
[----:B------:R-:W-:Y:S01]  /*148dd0*/  STL [R1+0x6370], R19 ;  /* 0x0063701301007387 */ /* 0x000fe20000100800 */
[----:B-1----:R-:W-:Y:S01]  /*148de0*/  MOV R6, R10 ;  /* 0x0000000a00067202 */ /* 0x002fe20000000f00 */
[----:B------:R-:W-:-:S02]  /*148df0*/  IMAD.MOV.U32 R7, RZ, RZ, R13 ;  /* 0x000000ffff077224 */ /* 0x000fc400078e000d */
[----:B------:R-:W3:Y:S04]  /*148e00*/  LDL.LU R13, [R1+0x62e8] ;  /* 0x0062e800010d7983 */ /* 0x000ee80000300800 */
[----:B------:R1:W-:Y:S04]  /*148e10*/  LDGSTS.E [R4+-0x79380], desc[UR58][R6.64], P0 ;  /* 0x86c8000006047fae */ /* 0x0003e8000812187a */
[----:B------:R-:W3:Y:S01]  /*148e20*/  LDL.LU R10, [R1+0x62bc] ;  /* 0x0062bc00010a7983 */ /* 0x000ee20000300800 */
[----:B-1----:R-:W-:Y:S01]  /*148e30*/  IMAD.MOV.U32 R6, RZ, RZ, R5 ;  /* 0x000000ffff067224 */ /* 0x002fe200078e0005 */
[----:B------:R-:W-:-:S02]  /*148e40*/  MOV R7, R19 ;  /* 0x0000001300077202 */ /* 0x000fc40000000f00 */
[----:B------:R-:W3:Y:S04]  /*148e50*/  LDL.LU R5, [R1+0x62b4] ;  /* 0x0062b40001057983 */ /* 0x000ee80000300800 */
[----:B------:R1:W-:Y:S02]  /*148e60*/  LDGSTS.E [R4+-0x79000], desc[UR58][R6.64], P2 ;  /* 0x8700000006047fae */ /* 0x0003e4000912187a */
[----:B-1----:R-:W-:Y:S01]  /*148e70*/  IMAD.MOV.U32 R6, RZ, RZ, R9 ;  /* 0x000000ffff067224 */ /* 0x002fe200078e0009 */
[----:B------:R-:W-:-:S05]  /*148e80*/  IADD3.X R11, R11, UR8, RZ, P5, !PT ;  /* 0x000000080b0b7c10 */ /* 0x000fca000affe4ff */
[----:B------:R1:W-:Y:S01]  /*148e90*/  STL [R1+0x6368], R11 ;  /* 0x0063680b01007387 */ /* 0x0003e20000100800 */
[----:B------:R-:W-:Y:S01]  /*148ea0*/  IMAD.MOV.U32 R7, RZ, RZ, R11 ;  /* 0x000000ffff077224 */ /* 0x000fe200078e000b */
[----:B------:R-:W-:Y:S02]  /*148eb0*/  UISETP.GT.AND UP1, UPT, UR16, 0x74, UPT ;  /* 0x000000741000788c */ /* 0x000fe4000bf24270 */
[----:B-1----:R-:W3:Y:S04]  /*148ec0*/  LDL.LU R11, [R1+0x62b0] ;  /* 0x0062b000010b7983 */ /* 0x002ee80000300800 */
[----:B------:R-:W3:Y:S01]  /*148ed0*/  LDL.LU R9, [R1+0x62a8] ;  /* 0x0062a80001097983 */ /* 0x000ee20000300800 */
[----:B------:R-:W-:-:S03]  /*148ee0*/  USEL UR12, URZ, 0x4, !UP1 ;  /* 0x000000043f0c7887 */ /* 0x000fc6000c800000 */
[----:B------:R1:W-:Y:S01]  /*148ef0*/  LDGSTS.E [R4+-0x78f80], desc[UR58][R6.64], P2 ;  /* 0x8708000006047fae */ /* 0x0003e2000912187a */
[----:B------:R-:W-:Y:S02]  /*148f00*/  USEL UR12, UR12, URZ, !UP0 ;  /* 0x0000003f0c0c7287 */ /* 0x000fe4000c000000 */
[----:B------:R-:W-:-:S04]  /*148f10*/  UISETP.GT.AND UP1, UPT, UR16, 0x78, UPT ;  /* 0x000000781000788c */ /* 0x000fc8000bf24270 */
[----:B------:R-:W-:Y:S01]  /*148f20*/  ISETP.NE.U32.AND P0, PT, RZ, UR12, PT ;  /* 0x0000000cff007c0c */ /* 0x000fe2000bf05070 */
[----:B------:R-:W-:Y:S01]  /*148f30*/  USEL UR13, URZ, 0x4, !UP1 ;  /* 0x000000043f0d7887 */ /* 0x000fe2000c800000 */
[----:B----4-:R-:W-:-:S04]  /*148f40*/  IADD3 R17, P4, R17, UR14, RZ ;  /* 0x0000000e11117c10 */ /* 0x010fc8000ff9e0ff */
[----:B--2---:R-:W-:Y:S01]  /*148f50*/  IADD3.X R18, R18, UR8, RZ, P4, !PT ;  /* 0x0000000812127c10 */ /* 0x004fe2000a7fe4ff */
[----:B------:R-:W-:Y:S01]  /*148f60*/  USEL UR13, UR13, URZ, !UP0 ;  /* 0x0000003f0d0d7287 */ /* 0x000fe2000c000000 */
[----:B-1----:R-:W-:Y:S02]  /*148f70*/  MOV R6, R17 ;  /* 0x0000001100067202 */ /* 0x002fe40000000f00 */
[----:B---3--:R-:W-:Y:S01]  /*148f80*/  IADD3 R15, P2, R15, UR14, RZ ;  /* 0x0000000e0f0f7c10 */ /* 0x008fe2000ff5e0ff */
[----:B------:R-:W-:Y:S01]  /*148f90*/  IMAD.MOV.U32 R7, RZ, RZ, R18 ;  /* 0x000000ffff077224 */ /* 0x000fe200078e0012 */
[----:B------:R-:W-:Y:S01]  /*148fa0*/  IADD3 R8, P4, R8, UR14, RZ ;  /* 0x0000000e08087c10 */ /* 0x000fe2000ff9e0ff */
[----:B------:R1:W-:Y:S04]  /*148fb0*/  STL [R1+0x633c], R17 ;  /* 0x00633c1101007387 */ /* 0x0003e80000100800 */
[----:B------:R2:W-:Y:S04]  /*148fc0*/  STL [R1+0x6334], R15 ;  /* 0x0063340f01007387 */ /* 0x0005e80000100800 */
[----:B------:R3:W-:Y:S01]  /*148fd0*/  STL [R1+0x6330], R18 ;  /* 0x0063301201007387 */ /* 0x0007e20000100800 */
[----:B------:R-:W-:Y:S01]  /*148fe0*/  UISETP.GT.AND UP1, UPT, UR16, 0x7c, UPT ;  /* 0x0000007c1000788c */ /* 0x000fe2000bf24270 */
[----:B------:R-:W-:-:S02]  /*148ff0*/  IADD3.X R16, R16, UR8, RZ, P2, !PT ;  /* 0x0000000810107c10 */ /* 0x000fc400097fe4ff */
[----:B------:R4:W-:Y:S04]  /*149000*/  STL [R1+0x62fc], R8 ;  /* 0x0062fc0801007387 */ /* 0x0009e80000100800 */
[----:B------:R1:W-:Y:S04]  /*149010*/  LDGSTS.E [R4+-0x78c00], desc[UR58][R6.64], P0 ;  /* 0x8740000006047fae */ /* 0x0003e8000812187a */
[----:B------:R4:W-:Y:S01]  /*149020*/  STL [R1+0x6328], R16 ;  /* 0x0063281001007387 */ /* 0x0009e20000100800 */
[----:B------:R-:W-:Y:S02]  /*149030*/  ISETP.NE.U32.AND P2, PT, RZ, UR13, PT ;  /* 0x0000000dff007c0c */ /* 0x000fe4000bf45070 */
[----:B------:R-:W-:-:S02]  /*149040*/  IADD3 R12, P5, R12, UR14, RZ ;  /* 0x0000000e0c0c7c10 */ /* 0x000fc4000ffbe0ff */
[----:B------:R-:W-:Y:S01]  /*149050*/  IADD3.X R14, R14, UR8, RZ, P4, !PT ;  /* 0x000000080e0e7c10 */ /* 0x000fe2000a7fe4ff */
[----:B------:R-:W-:Y:S01]  /*149060*/  USEL UR12, URZ, 0x4, !UP1 ;  /* 0x000000043f0c7887 */ /* 0x000fe2000c800000 */
[----:B-1----:R-:W-:Y:S01]  /*149070*/  IMAD.MOV.U32 R6, RZ, RZ, R15 ;  /* 0x000000ffff067224 */ /* 0x002fe200078e000f */
[----:B------:R-:W-:Y:S01]  /*149080*/  MOV R7, R16 ;  /* 0x0000001000077202 */ /* 0x000fe20000000f00 */
[----:B------:R-:W-:Y:S04]  /*149090*/  STL [R1+0x62f4], R12 ;  /* 0x0062f40c01007387 */ /* 0x000fe80000100800 */
[----:B------:R-:W4:Y:S04]  /*1490a0*/  LDL.LU R17, [R1+0x6a6c] ;  /* 0x006a6c0001117983 */ /* 0x000f280000300800 */
[----:B------:R1:W-:Y:S04]  /*1490b0*/  STL [R1+0x62f0], R14 ;  /* 0x0062f00e01007387 */ /* 0x0003e80000100800 */
[----:B--2---:R-:W2:Y:S04]  /*1490c0*/  LDL.LU R15, [R1+0x6a64] ;  /* 0x006a6400010f7983 */ /* 0x004ea80000300800 */
[----:B------:R1:W-:Y:S01]  /*1490d0*/  LDGSTS.E [R4+-0x78b80], desc[UR58][R6.64], P0 ;  /* 0x8748000006047fae */ /* 0x0003e2000812187a */
[----:B------:R-:W-:-:S02]  /*1490e0*/  IADD3.X R13, R13, UR8, RZ, P5, !PT ;  /* 0x000000080d0d7c10 */ /* 0x000fc4000affe4ff */
[----:B------:R-:W-:Y:S01]  /*1490f0*/  IADD3 R10, P4, R10, UR14, RZ ;  /* 0x0000000e0a0a7c10 */ /* 0x000fe2000ff9e0ff */
[----:B------:R-:W-:-:S04]  /*149100*/  USEL UR12, UR12, URZ, !UP0 ;  /* 0x0000003f0c0c7287 */ /* 0x000fc8000c000000 */
[----:B------:R-:W-:Y:S04]  /*149110*/  STL [R1+0x62bc], R10 ;  /* 0x0062bc0a01007387 */ /* 0x000fe80000100800 */
[----:B------:R4:W-:Y:S01]  /*149120*/  STL [R1+0x62e8], R13 ;  /* 0x0062e80d01007387 */ /* 0x0009e20000100800 */
[----:B-1----:R-:W-:-:S03]  /*149130*/  IMAD.MOV.U32 R6, RZ, RZ, R8 ;  /* 0x000000ffff067224 */ /* 0x002fc600078e0008 */
[----:B---3--:R-:W3:Y:S04]  /*149140*/  LDL.LU R18, [R1+0x6a60] ;  /* 0x006a600001127983 */ /* 0x008ee80000300800 */
[----:B----4-:R-:W4:Y:S01]  /*149150*/  LDL.LU R8, [R1+0x6a2c] ;  /* 0x006a2c0001087983 */ /* 0x010f220000300800 */
[----:B------:R-:W-:Y:S01]  /*149160*/  IADD3 R5, P5, R5, UR14, RZ ;  /* 0x0000000e05057c10 */ /* 0x000fe2000ffbe0ff */
[----:B------:R-:W-:-:S04]  /*149170*/  IMAD.MOV.U32 R7, RZ, RZ, R14 ;  /* 0x000000ffff077224 */ /* 0x000fc800078e000e */
[----:B------:R-:W-:Y:S04]  /*149180*/  STL [R1+0x62b4], R5 ;  /* 0x0062b40501007387 */ /* 0x000fe80000100800 */
[----:B------:R-:W4:Y:S01]  /*149190*/  LDL.LU R16, [R1+0x6a58] ;  /* 0x006a580001107983 */ /* 0x000f220000300800 */
[----:B------:R-:W-:-:S03]  /*1491a0*/  ISETP.NE.U32.AND P0, PT, RZ, UR12, PT ;  /* 0x0000000cff007c0c */ /* 0x000fc6000bf05070 */
[----:B------:R1:W-:Y:S02]  /*1491b0*/  LDGSTS.E [R4+-0x78800], desc[UR58][R6.64], P2 ;  /* 0x8780000006047fae */ /* 0x0003e4000912187a */
[----:B-1----:R-:W-:Y:S01]  /*1491c0*/  MOV R6, R12 ;  /* 0x0000000c00067202 */ /* 0x002fe20000000f00 */
[----:B------:R-:W-:-:S05]  /*1491d0*/  IMAD.MOV.U32 R7, RZ, RZ, R13 ;  /* 0x000000ffff077224 */ /* 0x000fca00078e000d */
[----:B------:R1:W-:Y:S02]  /*1491e0*/  LDGSTS.E [R4+-0x78780], desc[UR58][R6.64], P2 ;  /* 0x8788000006047fae */ /* 0x0003e4000912187a */
[----:B-1----:R-:W-:Y:S01]  /*1491f0*/  IMAD.MOV.U32 R6, RZ, RZ, R10 ;  /* 0x000000ffff067224 */ /* 0x002fe200078e000a */
[----:B------:R-:W-:-:S05]  /*149200*/  IADD3.X R11, R11, UR8, RZ, P4, !PT ;  /* 0x000000080b0b7c10 */ /* 0x000fca000a7fe4ff */
[----:B------:R1:W-:Y:S04]  /*149210*/  STL [R1+0x62b0], R11 ;  /* 0x0062b00b01007387 */ /* 0x0003e80000100800 */
[----:B------:R-:W4:Y:S01]  /*149220*/  LDL.LU R14, [R1+0x6a20] ;  /* 0x006a2000010e7983 */ /* 0x000f220000300800 */
[----:B------:R-:W-:Y:S02]  /*149230*/  IADD3.X R9, R9, UR8, RZ, P5, !PT ;  /* 0x0000000809097c10 */ /* 0x000fe4000affe4ff */
[----:B------:R-:W-:-:S03]  /*149240*/  MOV R7, R11 ;  /* 0x0000000b00077202 */ /* 0x000fc60000000f00 */
[----:B------:R1:W-:Y:S04]  /*149250*/  STL [R1+0x62a8], R9 ;  /* 0x0062a80901007387 */ /* 0x0003e80000100800 */
[----:B------:R-:W4:Y:S04]  /*149260*/  LDL.LU R13, [R1+0x6a18] ;  /* 0x006a1800010d7983 */ /* 0x000f280000300800 */
[----:B------:R-:W4:Y:S04]  /*149270*/  LDL.LU R12, [R1+0x6a24] ;  /* 0x006a2400010c7983 */ /* 0x000f280000300800 */
[----:B-1----:R-:W4:Y:S04]  /*149280*/  LDL.LU R11, [R1+0x69e0] ;  /* 0x0069e000010b7983 */ /* 0x002f280000300800 */
[----:B------:R1:W-:Y:S04]  /*149290*/  LDGSTS.E [R4+-0x78400], desc[UR58][R6.64], P0 ;  /* 0x87c0000006047fae */ /* 0x0003e8000812187a */
[----:B------:R-:W4:Y:S01]  /*1492a0*/  LDL.LU R10, [R1+0x69ec] ;  /* 0x0069ec00010a7983 */ /* 0x000f220000300800 */
[----:B-1----:R-:W-:-:S02]  /*1492b0*/  IMAD.MOV.U32 R7, RZ, RZ, R9 ;  /* 0x000000ffff077224 */ /* 0x002fc400078e0009 */
[----:B------:R-:W-:Y:S01]  /*1492c0*/  IMAD.MOV.U32 R6, RZ, RZ, R5 ;  /* 0x000000ffff067224 */ /* 0x000fe200078e0005 */
[----:B------:R-:W4:Y:S04]  /*1492d0*/  LDL.LU R9, [R1+0x69d8] ;  /* 0x0069d80001097983 */ /* 0x000f280000300800 */
[----:B------:R-:W4:Y:S01]  /*1492e0*/  LDL.LU R5, [R1+0x69e4] ;  /* 0x0069e40001057983 */ /* 0x000f220000300800 */
[----:B------:R-:W-:-:S03]  /*1492f0*/  UISETP.GT.AND UP1, UPT, UR16, 0x1, UPT ;  /* 0x000000011000788c */ /* 0x000fc6000bf24270 */
[----:B------:R1:W-:Y:S01]  /*149300*/  LDGSTS.E [R4+-0x78380], desc[UR58][R6.64], P0 ;  /* 0x87c8000006047fae */ /* 0x0003e2000812187a */
[----:B------:R-:W-:-:S04]  /*149310*/  USEL UR12, URZ, 0x4, !UP1 ;  /* 0x000000043f0c7887 */ /* 0x000fc8000c800000 */
[----:B------:R-:W-:Y:S01]  /*149320*/  USEL UR12, UR12, URZ, !UP0 ;  /* 0x0000003f0c0c7287 */ /* 0x000fe2000c000000 */
[----:B------:R-:W-:-:S05]  /*149330*/  LOP3.LUT R31, R30, 0x20, RZ, 0x3c, !PT ;  /* 0x000000201e1f7812 */ /* 0x000fca00078e3cff */
[----:B------:R-:W-:Y:S02]  /*149340*/  ISETP.NE.U32.AND P2, PT, RZ, UR12, PT ;  /* 0x0000000cff007c0c */ /* 0x000fe4000bf45070 */
[----:B-1----:R-:W-:Y:S02]  /*149350*/  MOV R4, UR17 ;  /* 0x0000001100047c02 */ /* 0x002fe40008000f00 */
[----:B------:R-:W-:Y:S02]  /*149360*/  IADD3 R17, P0, R17, UR14, RZ ;  /* 0x0000000e11117c10 */ /* 0x000fe4000ff1e0ff */
[----:B--2---:R-:W-:-:S03]  /*149370*/  IADD3 R15, P4, R15, UR14, RZ ;  /* 0x0000000e0f0f7c10 */ /* 0x004fc6000ff9e0ff */
[----:B------:R1:W-:Y:S04]  /*149380*/  STL [R1+0x6a6c], R17 ;  /* 0x006a6c1101007387 */ /* 0x0003e80000100800 */
[----:B------:R2:W-:Y:S01]  /*149390*/  STL [R1+0x6a64], R15 ;  /* 0x006a640f01007387 */ /* 0x0005e20000100800 */
[----:B------:R-:W-:Y:S01]  /*1493a0*/  IADD3 R4, R31, 0x100000, R4 ;  /* 0x001000001f047810 */ /* 0x000fe20007ffe004 */
[----:B------:R-:W-:Y:S01]  /*1493b0*/  IMAD.MOV.U32 R6, RZ, RZ, R17 ;  /* 0x000000ffff067224 */ /* 0x000fe200078e0011 */
[----:B---3--:R-:W-:Y:S02]  /*1493c0*/  IADD3.X R18, R18, UR8, RZ, P0, !PT ;  /* 0x0000000812127c10 */ /* 0x008fe400087fe4ff */
[----:B----4-:R-:W-:-:S03]  /*1493d0*/  IADD3 R8, P5, R8, UR14, RZ ;  /* 0x0000000e08087c10 */ /* 0x010fc6000ffbe0ff */
[----:B------:R-:W-:Y:S04]  /*1493e0*/  STL [R1+0x6a60], R18 ;  /* 0x006a601201007387 */ /* 0x000fe80000100800 */
[----:B------:R3:W-:Y:S01]  /*1493f0*/  STL [R1+0x6a2c], R8 ;  /* 0x006a2c0801007387 */ /* 0x0007e20000100800 */
[----:B------:R-:W-:Y:S01]  /*149400*/  IADD3.X R16, R16, UR8, RZ, P4, !PT ;  /* 0x0000000810107c10 */ /* 0x000fe2000a7fe4ff */
[----:B------:R-:W-:-:S04]  /*149410*/  IMAD.MOV.U32 R7, RZ, RZ, R18 ;  /* 0x000000ffff077224 */ /* 0x000fc800078e0012 */
[----:B------:R4:W-:Y:S04]  /*149420*/  STL [R1+0x6a58], R16 ;  /* 0x006a581001007387 */ /* 0x0009e80000100800 */
[----:B------:R1:W-:Y:S02]  /*149430*/  LDGSTS.E [R4+-0x7ff00], desc[UR58][R6.64], P2 ;  /* 0x8010000006047fae */ /* 0x0003e4000912187a */
[----:B-1----:R-:W-:Y:S01]  /*149440*/  MOV R6, R15 ;  /* 0x0000000f00067202 */ /* 0x002fe20000000f00 */
[----:B------:R-:W-:-:S05]  /*149450*/  IMAD.MOV.U32 R7, RZ, RZ, R16 ;  /* 0x000000ffff077224 */ /* 0x000fca00078e0010 */
[----:B------:R1:W-:Y:S02]  /*149460*/  LDGSTS.E [R4+-0x7fe80], desc[UR58][R6.64], P2 ;  /* 0x8018000006047fae */ /* 0x0003e4000912187a */
[----:B-1----:R-:W-:Y:S01]  /*149470*/  IMAD.MOV.U32 R6, RZ, RZ, R8 ;  /* 0x000000ffff067224 */ /* 0x002fe200078e0008 */
[----:B------:R-:W-:-:S05]  /*149480*/  IADD3.X R14, R14, UR8, RZ, P5, !PT ;  /* 0x000000080e0e7c10 */ /* 0x000fca000affe4ff */
[----:B------:R1:W-:Y:S04]  /*149490*/  STL [R1+0x6a20], R14 ;  /* 0x006a200e01007387 */ /* 0x0003e80000100800 */
[----:B------:R-:W4:Y:S04]  /*1494a0*/  LDL.LU R20, [R1+0x5b0] ;  /* 0x0005b00001147983 */ /* 0x000f280000300800 */
[----:B------:R-:W4:Y:S04]  /*1494b0*/  LDL.LU R21, [R1+0x5b4] ;  /* 0x0005b40001157983 */ /* 0x000f280000300800 */
[----:B------:R-:W4:Y:S04]  /*1494c0*/  LDL.LU R22, [R1+0x5b8] ;  /* 0x0005b80001167983 */ /* 0x000f280000300800 */
[----:B------:R-:W4:Y:S01]  /*1494d0*/  LDL.LU R23, [R1+0x5bc] ;  /* 0x0005bc0001177983 */ /* 0x000f220000300800 */
[----:B------:R-:W-:-:S02]  /*1494e0*/  IADD3 R12, P4, R12, UR14, RZ ;  /* 0x0000000e0c0c7c10 */ /* 0x000fc4000ff9e0ff */
[----:B------:R-:W-:Y:S01]  /*1494f0*/  IADD3 R10, P5, R10, UR14, RZ ;  /* 0x0000000e0a0a7c10 */ /* 0x000fe2000ffbe0ff */
[----:B------:R-:W4:Y:S04]  /*149500*/  LDL.LU R17, [R1+0x69ac] ;  /* 0x0069ac0001117983 */ /* 0x000f280000300800 */
[----:B--2---:R-:W2:Y:S01]  /*149510*/  LDL.LU R15, [R1+0x69a4] ;  /* 0x0069a400010f7983 */ /* 0x004ea20000300800 */
[----:B------:R-:W-:-:S03]  /*149520*/  IADD3.X R13, R13, UR8, RZ, P4, !PT ;  /* 0x000000080d0d7c10 */ /* 0x000fc6000a7fe4ff */
[----:B---3--:R-:W3:Y:S01]  /*149530*/  LDL.LU R8, [R1+0x696c] ;  /* 0x00696c0001087983 */ /* 0x008ee20000300800 */
[----:B------:R-:W-:-:S03]  /*149540*/  IADD3.X R11, R11, UR8, RZ, P5, !PT ;  /* 0x000000080b0b7c10 */ /* 0x000fc6000affe4ff */
[----:B------:R-:W-:Y:S04]  /*149550*/  STL [R1+0x6a24], R12 ;  /* 0x006a240c01007387 */ /* 0x000fe80000100800 */
[----:B------:R-:W-:Y:S04]  /*149560*/  STL [R1+0x69ec], R10 ;  /* 0x0069ec0a01007387 */ /* 0x000fe80000100800 */
[----:B------:R3:W-:Y:S01]  /*149570*/  STL [R1+0x6a18], R13 ;  /* 0x006a180d01007387 */ /* 0x0007e20000100800 */
[----:B------:R-:W-:-:S05]  /*149580*/  IADD3 R5, P4, R5, UR14, RZ ;  /* 0x0000000e05057c10 */ /* 0x000fca000ff9e0ff */
[----:B------:R-:W-:Y:S04]  /*149590*/  STL [R1+0x69e4], R5 ;  /* 0x0069e40501007387 */ /* 0x000fe80000100800 */
[----:B------:R3:W-:Y:S04]  /*1495a0*/  STL [R1+0x69e0], R11 ;  /* 0x0069e00b01007387 */ /* 0x0007e80000100800 */
[----:B------:R-:W3:Y:S01]  /*1495b0*/  LDL.LU R18, [R1+0x69a0] ;  /* 0x0069a00001127983 */ /* 0x000ee20000300800 */
[----:B------:R-:W-:-:S04]  /*1495c0*/  UISETP.GT.AND UP1, UPT, UR16, 0x5, UPT ;  /* 0x000000051000788c */ /* 0x000fc8000bf24270 */
[----:B------:R-:W-:-:S04]  /*1495d0*/  USEL UR13, URZ, 0x4, !UP1 ;  /* 0x000000043f0d7887 */ /* 0x000fc8000c800000 */
[----:B------:R-:W-:Y:S02]  /*1495e0*/  USEL UR13, UR13, URZ, !UP0 ;  /* 0x0000003f0d0d7287 */ /* 0x000fe4000c000000 */
[----:B------:R-:W-:Y:S01]  /*1495f0*/  UISETP.GT.AND UP1, UPT, UR16, 0x9, UPT ;  /* 0x000000091000788c */ /* 0x000fe2000bf24270 */
[----:B------:R-:W-:-:S03]  /*149600*/  IADD3.X R9, R9, UR8, RZ, P4, !PT ;  /* 0x0000000809097c10 */ /* 0x000fc6000a7fe4ff */
[----:B------:R-:W-:Y:S01]  /*149610*/  ISETP.NE.U32.AND P0, PT, RZ, UR13, PT ;  /* 0x0000000dff007c0c */ /* 0x000fe2000bf05070 */
[----:B------:R-:W-:Y:S01]  /*149620*/  USEL UR12, URZ, 0x4, !UP1 ;  /* 0x000000043f0c7887 */ /* 0x000fe2000c800000 */
[----:B------:R-:W-:Y:S01]  /*149630*/  MOV R7, R14 ;  /* 0x0000000e00077202 */ /* 0x000fe20000000f00 */
[----:B------:R3:W-:Y:S02]  /*149640*/  STL [R1+0x69d8], R9 ;  /* 0x0069d80901007387 */ /* 0x0007e40000100800 */
[----:B------:R-:W-:-:S06]  /*149650*/  USEL UR12, UR12, URZ, !UP0 ;  /* 0x0000003f0c0c7287 */ /* 0x000fcc000c000000 */
[----:B------:R-:W-:Y:S02]  /*149660*/  ISETP.NE.U32.AND P2, PT, RZ, UR12, PT ;  /* 0x0000000cff007c0c */ /* 0x000fe4000bf45070 */
[----:B------:R1:W-:Y:S02]  /*149670*/  LDGSTS.E [R4+-0x7fb00], desc[UR58][R6.64], P0 ;  /* 0x8050000006047fae */ /* 0x0003e4000812187a */
[----:B-1----:R-:W-:Y:S02]  /*149680*/  IMAD.MOV.U32 R6, RZ, RZ, R12 ;  /* 0x000000ffff067224 */ /* 0x002fe400078e000c */
[----:B------:R-:W-:-:S05]  /*149690*/  IMAD.MOV.U32 R7, RZ, RZ, R13 ;  /* 0x000000ffff077224 */ /* 0x000fca00078e000d */
[----:B------:R1:W-:Y:S02]  /*1496a0*/  LDGSTS.E [R4+-0x7fa80], desc[UR58][R6.64], P0 ;  /* 0x8058000006047fae */ /* 0x0003e4000812187a */
[----:B-1----:R-:W-:Y:S01]  /*1496b0*/  MOV R6, R10 ;  /* 0x0000000a00067202 */ /* 0x002fe20000000f00 */
[----:B------:R-:W-:-:S05]  /*1496c0*/  IMAD.MOV.U32 R7, RZ, RZ, R11 ;  /* 0x000000ffff077224 */ /* 0x000fca00078e000b */
[----:B------:R1:W-:Y:S02]  /*1496d0*/  LDGSTS.E [R4+-0x7f700], desc[UR58][R6.64], P2 ;  /* 0x8090000006047fae */ /* 0x0003e4000912187a */
[----:B-1----:R-:W-:Y:S01]  /*1496e0*/  MOV R7, R9 ;  /* 0x0000000900077202 */ /* 0x002fe20000000f00 */
[----:B------:R-:W-:Y:S01]  /*1496f0*/  IMAD.MOV.U32 R6, RZ, RZ, R5 ;  /* 0x000000ffff067224 */ /* 0x000fe200078e0005 */
[----:B----4-:R-:W-:Y:S01]  /*149700*/  HMMA.1688.F32.TF32 R20, R240, R110, R20 ;  /* 0x0000006ef014723c */ /* 0x010fe20000081014 */
[----:B------:R-:W-:Y:S02]  /*149710*/  IADD3 R17, P4, R17, UR14, RZ ;  /* 0x0000000e11117c10 */ /* 0x000fe4000ff9e0ff */
[----:B--2---:R-:W-:Y:S01]  /*149720*/  IADD3 R15, P5, R15, UR14, RZ ;  /* 0x0000000e0f0f7c10 */ /* 0x004fe2000ffbe0ff */
[----:B------:R-:W-:Y:S01]  /*149730*/  UISETP.GT.AND UP1, UPT, UR16, 0xd, UPT ;  /* 0x0000000d1000788c */ /* 0x000fe2000bf24270 */
[----:B------:R1:W-:Y:S04]  /*149740*/  LDGSTS.E [R4+-0x7f680], desc[UR58][R6.64], P2 ;  /* 0x8098000006047fae */ /* 0x0003e8000912187a */
[----:B------:R-:W-:Y:S04]  /*149750*/  STL [R1+0x69ac], R17 ;  /* 0x0069ac1101007387 */ /* 0x000fe80000100800 */
[----:B------:R-:W2:Y:S04]  /*149760*/  LDL.LU R16, [R1+0x6998] ;  /* 0x0069980001107983 */ /* 0x000ea80000300800 */
[----:B------:R-:W4:Y:S04]  /*149770*/  LDL.LU R14, [R1+0x6960] ;  /* 0x00696000010e7983 */ /* 0x000f280000300800 */
[----:B------:R-:W-:Y:S01]  /*149780*/  STL [R1+0x69a4], R15 ;  /* 0x0069a40f01007387 */ /* 0x000fe20000100800 */
[----:B---3--:R-:W-:-:S02]  /*149790*/  IADD3.X R18, R18, UR8, RZ, P4, !PT ;  /* 0x0000000812127c10 */ /* 0x008fc4000a7fe4ff */
[----:B------:R-:W-:-:S03]  /*1497a0*/  IADD3 R8, P4, R8, UR14, RZ ;  /* 0x0000000e08087c10 */ /* 0x000fc6000ff9e0ff */
[----:B------:R-:W-:Y:S04]  /*1497b0*/  STL [R1+0x69a0], R18 ;  /* 0x0069a01201007387 */ /* 0x000fe80000100800 */
[----:B------:R-:W3:Y:S04]  /*1497c0*/  LDL.LU R13, [R1+0x6958] ;  /* 0x00695800010d7983 */ /* 0x000ee80000300800 */
[----:B------:R-:W-:Y:S04]  /*1497d0*/  STL [R1+0x696c], R8 ;  /* 0x00696c0801007387 */ /* 0x000fe80000100800 */
[----:B------:R4:W-:Y:S04]  /*1497e0*/  STL.64 [R1+0x290], R20 ;  /* 0x0002901401007387 */ /* 0x0009e80000100a00 */
[----:B------:R4:W-:Y:S04]  /*1497f0*/  STL.64 [R1+0x298], R22 ;  /* 0x0002981601007387 */ /* 0x0009e80000100a00 */
        /* <DEDUP_REMOVED lines=9> */
[----:B------:R-:W-:-:S10]  /*149890*/  IMAD.MOV.U32 R7, RZ, RZ, R18 ;  /* 0x000000ffff077224 */ /* 0x000fd400078e0012 */
[----:B------:R1:W-:Y:S02]  /*1498a0*/  LDGSTS.E [R4+-0x7f300], desc[UR58][R6.64], P0 ;  /* 0x80d0000006047fae */ /* 0x0003e4000812187a */
[----:B-1----:R-:W-:Y:S02]  /*1498b0*/  MOV R6, R15 ;  /* 0x0000000f00067202 */ /* 0x002fe40000000f00 */
[----:B--2---:R-:W-:Y:S02]  /*1498c0*/  IADD3.X R16, R16, UR8, RZ, P5, !PT ;  /* 0x0000000810107c10 */ /* 0x004fe4000affe4ff */
[----:B----4-:R-:W-:-:S03]  /*1498d0*/  IADD3.X R14, R14, UR8, RZ, P4, !PT ;  /* 0x000000080e0e7c10 */ /* 0x010fc6000a7fe4ff */
[----:B------:R1:W-:Y:S04]  /*1498e0*/  STL [R1+0x6998], R16 ;  /* 0x0069981001007387 */ /* 0x0003e80000100800 */
[----:B------:R2:W-:Y:S04]  /*1498f0*/  STL [R1+0x6960], R14 ;  /* 0x0069600e01007387 */ /* 0x0005e80000100800 */
[----:B------:R-:W4:Y:S04]  /*149900*/  LDL.LU R20, [R1+0x5a0] ;  /* 0x0005a00001147983 */ /* 0x000f280000300800 */
[----:B------:R-:W4:Y:S04]  /*149910*/  LDL.LU R21, [R1+0x5a4] ;  /* 0x0005a40001157983 */ /* 0x000f280000300800 */
[----:B------:R-:W4:Y:S04]  /*149920*/  LDL.LU R22, [R1+0x5a8] ;  /* 0x0005a80001167983 */ /* 0x000f280000300800 */
[----:B------:R-:W4:Y:S01]  /*149930*/  LDL.LU R23, [R1+0x5ac] ;  /* 0x0005ac0001177983 */ /* 0x000f220000300800 */
[----:B------:R-:W-:-:S03]  /*149940*/  IMAD.MOV.U32 R7, RZ, RZ, R16 ;  /* 0x000000ffff077224 */ /* 0x000fc600078e0010 */
[----:B------:R-:W2:Y:S04]  /*149950*/  LDL.LU R17, [R1+0x68ec] ;  /* 0x0068ec0001117983 */ /* 0x000ea80000300800 */
[----:B------:R-:W2:Y:S04]  /*149960*/  LDL.LU R15, [R1+0x68e4] ;  /* 0x0068e400010f7983 */ /* 0x000ea80000300800 */
[----:B------:R1:W-:Y:S01]  /*149970*/  LDGSTS.E [R4+-0x7f280], desc[UR58][R6.64], P0 ;  /* 0x80d8000006047fae */ /* 0x0003e2000812187a */
[----:B---3--:R-:W-:Y:S02]  /*149980*/  IADD3 R12, P4, R12, UR14, RZ ;  /* 0x0000000e0c0c7c10 */ /* 0x008fe4000ff9e0ff */
[----:B------:R-:W-:Y:S01]  /*149990*/  IADD3 R10, P5, R10, UR14, RZ ;  /* 0x0000000e0a0a7c10 */ /* 0x000fe2000ffbe0ff */
[----:B-1----:R-:W-:Y:S01]  /*1499a0*/  IMAD.MOV.U32 R6, RZ, RZ, R8 ;  /* 0x000000ffff067224 */ /* 0x002fe200078e0008 */
[----:B------:R-:W-:-:S02]  /*1499b0*/  IADD3.X R13, R13, UR8, RZ, P4, !PT ;  /* 0x000000080d0d7c10 */ /* 0x000fc4000a7fe4ff */
[----:B------:R-:W-:Y:S01]  /*1499c0*/  IADD3 R5, P4, R5, UR14, RZ ;  /* 0x0000000e05057c10 */ /* 0x000fe2000ff9e0ff */
[----:B------:R-:W3:Y:S01]  /*1499d0*/  LDL.LU R8, [R1+0x68ac] ;  /* 0x0068ac0001087983 */ /* 0x000ee20000300800 */
[----:B------:R-:W-:-:S03]  /*1499e0*/  IADD3.X R11, R11, UR8, RZ, P5, !PT ;  /* 0x000000080b0b7c10 */ /* 0x000fc6000affe4ff */
[----:B------:R-:W-:Y:S04]  /*1499f0*/  STL [R1+0x6964], R12 ;  /* 0x0069640c01007387 */ /* 0x000fe80000100800 */
[----:B------:R-:W-:Y:S04]  /*149a00*/  STL [R1+0x692c], R10 ;  /* 0x00692c0a01007387 */ /* 0x000fe80000100800 */
[----:B------:R1:W-:Y:S04]  /*149a10*/  STL [R1+0x6958], R13 ;  /* 0x0069580d01007387 */ /* 0x0003e80000100800 */
        /* <DEDUP_REMOVED lines=24> */
[----:B--2---:R-:W-:Y:S02]  /*149ba0*/  IADD3 R17, P4, R17, UR14, RZ ;  /* 0x0000000e11117c10 */ /* 0x004fe4000ff9e0ff */
[----:B------:R-:W-:Y:S01]  /*149bb0*/  IADD3 R15, P5, R15, UR14, RZ ;  /* 0x0000000e0f0f7c10 */ /* 0x000fe2000ffbe0ff */
        /* <DEDUP_REMOVED lines=36> */
[----:B------:R1:W-:Y:S02]  /*149e00*/  LDGSTS.E [R4+-0x7e680], desc[UR58][R6.64], P2 ;  /* 0x8198000006047fae */ /* 0x0003e4000912187a */
[----:B-1----:R-:W-:-:S02]  /*149e10*/  IMAD.MOV.U32 R6, RZ, RZ, R8 ;  /* 0x000000ffff067224 */ /* 0x002fc400078e0008 */
[----:B------:R-:W2:Y:S01]  /*149e20*/  LDL.LU R8, [R1+0x67ec] ;  /* 0x0067ec0001087983 */ /* 0x000ea20000300800 */
[----:B---3--:R-:W-:Y:S02]  /*149e30*/  IADD3 R12, P4, R12, UR14, RZ ;  /* 0x0000000e0c0c7c10 */ /* 0x008fe4000ff9e0ff */
[----:B------:R-:W-:Y:S02]  /*149e40*/  IADD3 R10, P5, R10, UR14, RZ ;  /* 0x0000000e0a0a7c10 */ /* 0x000fe4000ffbe0ff */
[----:B------:R-:W-:Y:S02]  /*149e50*/  IADD3.X R13, R13, UR8, RZ, P4, !PT ;  /* 0x000000080d0d7c10 */ /* 0x000fe4000a7fe4ff */
[----:B------:R-:W-:Y:S02]  /*149e60*/  IADD3 R5, P4, R5, UR14, RZ ;  /* 0x0000000e05057c10 */ /* 0x000fe4000ff9e0ff */
[----:B------:R-:W-:Y:S01]  /*149e70*/  IADD3.X R11, R11, UR8, RZ, P5, !PT ;  /* 0x000000080b0b7c10 */ /* 0x000fe2000affe4ff */
        /* <DEDUP_REMOVED lines=349> */
[----:B------:R-:W-:Y:S04]  /*14b450*/  STL [R1+0x64e0], R14 ;  /* 0x0064e00e01007387 */ /* 0x000fe80000100800 */
[----:B------:R-:W2:Y:S04]  /*14b460*/  LDL.LU R20, [R1+0x1f0] ;  /* 0x0001f00001147983 */ /* 0x000ea80000300800 */
[----:B------:R-:W2:Y:S04]  /*14b470*/  LDL.LU R21, [R1+0x1f4] ;  /* 0x0001f40001157983 */ /* 0x000ea80000300800 */
[----:B------:R-:W2:Y:S04]  /*14b480*/  LDL.LU R22, [R1+0x1f8] ;  /* 0x0001f80001167983 */ /* 0x000ea80000300800 */
[----:B------:R-:W2:Y:S01]  /*14b490*/  LDL.LU R23, [R1+0x1fc] ;  /* 0x0001fc0001177983 */ /* 0x000ea20000300800 */
[----:B------:R-:W-:-:S03]  /*14b4a0*/  IMAD.MOV.U32 R7, RZ, RZ, R16 ;  /* 0x000000ffff077224 */ /* 0x000fc600078e0010 */
[----:B------:R-:W4:Y:S04]  /*14b4b0*/  LDL.LU R17, [R1+0x646c] ;  /* 0x00646c0001117983 */ /* 0x000f280000300800 */
[----:B------:R-:W4:Y:S04]  /*14b4c0*/  LDL.LU R15, [R1+0x6464] ;  /* 0x00646400010f7983 */ /* 0x000f280000300800 */
[----:B------:R1:W-:Y:S02]  /*14b4d0*/  LDGSTS.E [R4+-0x7aa80], desc[UR58][R6.64], P0 ;  /* 0x8558000006047fae */ /* 0x0003e4000812187a */
[----:B-1----:R-:W-:-:S02]  /*14b4e0*/  IMAD.MOV.U32 R6, RZ, RZ, R8 ;  /* 0x000000ffff067224 */ /* 0x002fc400078e0008 */
[----:B------:R-:W4:Y:S01]  /*14b4f0*/  LDL.LU R8, [R1+0x642c] ;  /* 0x00642c0001087983 */ /* 0x000f220000300800 */
        /* <DEDUP_REMOVED lines=14> */
[----:B------:R-:W-:-:S04]  /*14b5e0*/  UISETP.GT.AND UP1, UPT, UR16, 0x5d, UPT ;  /* 0x0000005d1000788c */ /* 0x000fc8000bf24270 */
[----:B------:R-:W-:Y:S01]  /*14b5f0*/  ISETP.NE.U32.AND P2, PT, RZ, UR13, PT ;  /* 0x0000000dff007c0c */ /* 0x000fe2000bf45070 */
[----:B------:R-:W-:Y:S01]  /*14b600*/  USEL UR12, URZ, 0x4, !UP1 ;  /* 0x000000043f0c7887 */ /* 0x000fe2000c800000 */
[----:B------:R-:W-:Y:S02]  /*14b610*/  IADD3.X R9, R9, UR8, RZ, P4, !PT ;  /* 0x0000000809097c10 */ /* 0x000fe4000a7fe4ff */
[----:B------:R-:W-:Y:S01]  /*14b620*/  MOV R7, R14 ;  /* 0x0000000e00077202 */ /* 0x000fe20000000f00 */
[----:B------:R-:W-:Y:S02]  /*14b630*/  USEL UR12, UR12, URZ, !UP0 ;  /* 0x0000003f0c0c7287 */ /* 0x000fe4000c000000 */
[----:B------:R3:W-:Y:S06]  /*14b640*/  STL [R1+0x6498], R9 ;  /* 0x0064980901007387 */ /* 0x0007ec0000100800 */
[----:B------:R1:W-:Y:S01]  /*14b650*/  LDGSTS.E [R4+-0x7a700], desc[UR58][R6.64], P2 ;  /* 0x8590000006047fae */ /* 0x0003e2000912187a */
[----:B------:R-:W-:Y:S01]  /*14b660*/  ISETP.NE.U32.AND P0, PT, RZ, UR12, PT ;  /* 0x0000000cff007c0c */ /* 0x000fe2000bf05070 */
[----:B-1----:R-:W-:-:S02]  /*14b670*/  IMAD.MOV.U32 R7, RZ, RZ, R13 ;  /* 0x000000ffff077224 */ /* 0x002fc400078e000d */
[----:B------:R-:W-:-:S05]  /*14b680*/  IMAD.MOV.U32 R6, RZ, RZ, R12 ;  /* 0x000000ffff067224 */ /* 0x000fca00078e000c */
[----:B------:R1:W-:Y:S02]  /*14b690*/  LDGSTS.E [R4+-0x7a680], desc[UR58][R6.64], P2 ;  /* 0x8598000006047fae */ /* 0x0003e4000912187a */
[----:B-1----:R-:W-:Y:S01]  /*14b6a0*/  MOV R6, R10 ;  /* 0x0000000a00067202 */ /* 0x002fe20000000f00 */
[----:B------:R-:W-:-:S05]  /*14b6b0*/  IMAD.MOV.U32 R7, RZ, RZ, R11 ;  /* 0x000000ffff077224 */ /* 0x000fca00078e000b */
[----:B------:R1:W-:Y:S02]  /*14b6c0*/  LDGSTS.E [R4+-0x7a300], desc[UR58][R6.64], P0 ;  /* 0x85d0000006047fae */ /* 0x0003e4000812187a */
[----:B-1----:R-:W-:Y:S01]  /*14b6d0*/  MOV R7, R9 ;  /* 0x0000000900077202 */ /* 0x002fe20000000f00 */
[----:B------:R-:W-:Y:S01]  /*14b6e0*/  IMAD.MOV.U32 R6, RZ, RZ, R5 ;  /* 0x000000ffff067224 */ /* 0x000fe200078e0005 */
[----:B--2---:R-:W-:Y:S01]  /*14b6f0*/  HMMA.1688.F32.TF32 R20, R240, R138, R20 ;  /* 0x0000008af014723c */ /* 0x004fe20000081014 */
[----:B----4-:R-:W-:Y:S02]  /*14b700*/  IADD3 R15, P5, R15, UR14, RZ ;  /* 0x0000000e0f0f7c10 */ /* 0x010fe4000ffbe0ff */
        /* <DEDUP_REMOVED lines=28> */
[----:B------:R-:W-:Y:S04]  /*14b8d0*/  STL [R1+0x6458], R16 ;  /* 0x0064581001007387 */ /* 0x000fe80000100800 */
[----:B------:R1:W-:Y:S04]  /*14b8e0*/  STL [R1+0x6420], R13 ;  /* 0x0064200d01007387 */ /* 0x0003e80000100800 */
[----:B------:R-:W2:Y:S04]  /*14b8f0*/  LDL.LU R20, [R1+0x1e0] ;  /* 0x0001e00001147983 */ /* 0x000ea80000300800 */
[----:B------:R-:W2:Y:S04]  /*14b900*/  LDL.LU R21, [R1+0x1e4] ;  /* 0x0001e40001157983 */ /* 0x000ea80000300800 */
[----:B------:R-:W2:Y:S04]  /*14b910*/  LDL.LU R22, [R1+0x1e8] ;  /* 0x0001e80001167983 */ /* 0x000ea80000300800 */
[----:B------:R-:W2:Y:S01]  /*14b920*/  LDL.LU R23, [R1+0x1ec] ;  /* 0x0001ec0001177983 */ /* 0x000ea20000300800 */
[----:B------:R-:W-:-:S03]  /*14b930*/  IMAD.MOV.U32 R7, RZ, RZ, R16 ;  /* 0x000000ffff077224 */ /* 0x000fc600078e0010 */
[----:B------:R-:W4:Y:S04]  /*14b940*/  LDL.LU R17, [R1+0x63ac] ;  /* 0x0063ac0001117983 */ /* 0x000f280000300800 */
[----:B------:R1:W-:Y:S02]  /*14b950*/  LDGSTS.E [R4+-0x79e80], desc[UR58][R6.64], P2 ;  /* 0x8618000006047fae */ /* 0x0003e4000912187a */
[----:B-1----:R-:W-:Y:S01]  /*14b960*/  MOV R7, R13 ;  /* 0x0000000d00077202 */ /* 0x002fe20000000f00 */
[----:B------:R-:W-:Y:S01]  /*14b970*/  IMAD.MOV.U32 R6, RZ, RZ, R8 ;  /* 0x000000ffff067224 */ /* 0x000fe200078e0008 */
[----:B------:R-:W4:Y:S04]  /*14b980*/  LDL.LU R13, [R1+0x63a4] ;  /* 0x0063a400010d7983 */ /* 0x000f280000300800 */
[----:B------:R-:W4:Y:S01]  /*14b990*/  LDL.LU R8, [R1+0x636c] ;  /* 0x00636c0001087983 */ /* 0x000f220000300800 */
[----:B---3--:R-:W-:-:S02]  /*14b9a0*/  IADD3 R12, P4, R12, UR14, RZ ;  /* 0x0000000e0c0c7c10 */ /* 0x008fc4000ff9e0ff */
[----:B------:R-:W-:Y:S02]  /*14b9b0*/  IADD3 R10, P5, R10, UR14, RZ ;  /* 0x0000000e0a0a7c10 */ /* 0x000fe4000ffbe0ff */
[----:B------:R-:W-:Y:S02]  /*14b9c0*/  IADD3.X R14, R14, UR8, RZ, P4, !PT ;  /* 0x000000080e0e7c10 */ /* 0x000fe4000a7fe4ff */
[----:B------:R-:W-:Y:S02]  /*14b9d0*/  IADD3 R5, P4, R5, UR14, RZ ;  /* 0x0000000e05057c10 */ /* 0x000fe4000ff9e0ff */
[----:B------:R-:W-:Y:S01]  /*14b9e0*/  IADD3.X R11, R11, UR8, RZ, P5, !PT ;  /* 0x000000080b0b7c10 */ /* 0x000fe2000affe4ff */
[----:B------:R-:W-:Y:S04]  /*14b9f0*/  STL [R1+0x6424], R12 ;  /* 0x0064240c01007387 */ /* 0x000fe80000100800 */
[----:B------:R1:W-:Y:S04]  /*14ba00*/  STL [R1+0x63ec], R10 ;  /* 0x0063ec0a01007387 */ /* 0x0003e80000100800 */
[----:B------:R3:W-:Y:S04]  /*14ba10*/  STL [R1+0x6418], R14 ;  /* 0x0064180e01007387 */ /* 0x0007e80000100800 */
[----:B------:R-:W-:Y:S04]  /*14ba20*/  STL [R1+0x63e4], R5 ;  /* 0x0063e40501007387 */ /* 0x000fe80000100800 */
[----:B------:R3:W-:Y:S04]  /*14ba30*/  STL [R1+0x63e0], R11 ;  /* 0x0063e00b01007387 */ /* 0x0007e80000100800 */
[----:B------:R-:W3:Y:S01]  /*14ba40*/  LDL.LU R18, [R1+0x63a0] ;  /* 0x0063a00001127983 */ /* 0x000ee20000300800 */
        /* <DEDUP_REMOVED lines=9> */
[----:B------:R1:W-:Y:S02]  /*14bae0*/  LDGSTS.E [R4+-0x79b00], desc[UR58][R6.64], P0 ;  /* 0x8650000006047fae */ /* 0x0003e4000812187a */
[----:B------:R-:W-:Y:S01]  /*14baf0*/  ISETP.NE.U32.AND P2, PT, RZ, UR12, PT ;  /* 0x0000000cff007c0c */ /* 0x000fe2000bf45070 */
        /* <DEDUP_REMOVED lines=10> */
[----:B------:R-:W-:-:S03]  /*14bba0*/  IADD3 R13, P5, R13, UR14, RZ ;  /* 0x0000000e0d0d7c10 */ /* 0x000fc6000ffbe0ff */
[----:B------:R-:W-:Y:S04]  /*14bbb0*/  STL [R1+0x63ac], R17 ;  /* 0x0063ac1101007387 */ /* 0x000fe80000100800 */
[----:B------:R-:W2:Y:S04]  /*14bbc0*/  LDL.LU R16, [R1+0x6398] ;  /* 0x0063980001107983 */ /* 0x000ea80000300800 */
[----:B------:R-:W4:Y:S01]  /*14bbd0*/  LDL.LU R10, [R1+0x6360] ;  /* 0x00636000010a7983 */ /* 0x000f220000300800 */
[----:B------:R-:W-:-:S03]  /*14bbe0*/  UISETP.GT.AND UP1, UPT, UR16, 0x6d, UPT ;  /* 0x0000006d1000788c */ /* 0x000fc6000bf24270 */
[----:B------:R-:W-:Y:S04]  /*14bbf0*/  STL [R1+0x63a4], R13 ;  /* 0x0063a40d01007387 */ /* 0x000fe80000100800 */
[----:B------:R1:W-:Y:S01]  /*14bc00*/  LDGSTS.E [R4+-0x79680], desc[UR58][R6.64], P2 ;  /* 0x8698000006047fae */ /* 0x0003e2000912187a */
        /* <DEDUP_REMOVED lines=21> */
[----:B------:R-:W-:Y:S02]  /*14bd60*/  ISETP.NE.U32.AND P2, PT, RZ, UR13, PT ;  /* 0x0000000dff007c0c */ /* 0x000fe4000bf45070 */
[----:B-1----:R-:W-:Y:S02]  /*14bd70*/  MOV R6, R13 ;  /* 0x0000000d00067202 */ /* 0x002fe40000000f00 */
[----:B--2---:R-:W-:Y:S02]  /*14bd80*/  IADD3.X R16, R16, UR8, RZ, P5, !PT ;  /* 0x0000000810107c10 */ /* 0x004fe4000affe4ff */
[----:B----4-:R-:W-:-:S03]  /*14bd90*/  IADD3.X R10, R10, UR8, RZ, P4, !PT ;  /* 0x000000080a0a7c10 */ /* 0x010fc6000a7fe4ff */
[----:B------:R1:W-:Y:S04]  /*14bda0*/  STL [R1+0x6398], R16 ;  /* 0x0063981001007387 */ /* 0x0003e80000100800 */
[----:B------:R2:W-:Y:S01]  /*14bdb0*/  STL [R1+0x6360], R10 ;  /* 0x0063600a01007387 */ /* 0x0005e20000100800 */
[----:B------:R-:W-:-:S05]  /*14bdc0*/  IMAD.MOV.U32 R7, RZ, RZ, R16 ;  /* 0x000000ffff077224 */ /* 0x000fca00078e0010 */
[----:B------:R4:W-:Y:S04]  /*14bdd0*/  LDGSTS.E [R4+-0x79280], desc[UR58][R6.64], P0 ;  /* 0x86d8000006047fae */ /* 0x0009e8000812187a */
[----:B-1----:R-:W3:Y:S04]  /*14bde0*/  LDL.LU R16, [R1+0x1c0] ;  /* 0x0001c00001107983 */ /* 0x002ee80000300800 */
[----:B------:R-:W3:Y:S04]  /*14bdf0*/  LDL.LU R17, [R1+0x1c4] ;  /* 0x0001c40001117983 */ /* 0x000ee80000300800 */
[----:B------:R-:W3:Y:S04]  /*14be00*/  LDL.LU R18, [R1+0x1c8] ;  /* 0x0001c80001127983 */ /* 0x000ee80000300800 */
[----:B------:R-:W3:Y:S04]  /*14be10*/  LDL.LU R19, [R1+0x1cc] ;  /* 0x0001cc0001137983 */ /* 0x000ee80000300800 */
[----:B------:R-:W3:Y:S01]  /*14be20*/  LDL.LU R13, [R1+0x62ec] ;  /* 0x0062ec00010d7983 */ /* 0x000ee20000300800 */
[----:B----4-:R-:W-:Y:S01]  /*14be30*/  MOV R7, R10 ;  /* 0x0000000a00077202 */ /* 0x010fe20000000f00 */
[----:B------:R-:W-:-:S02]  /*14be40*/  IMAD.MOV.U32 R6, RZ, RZ, R8 ;  /* 0x000000ffff067224 */ /* 0x000fc400078e0008 */
[----:B--2---:R-:W2:Y:S04]  /*14be50*/  LDL.LU R10, [R1+0x62e4] ;  /* 0x0062e400010a7983 */ /* 0x004ea80000300800 */
        /* <DEDUP_REMOVED lines=8> */
[----:B------:R3:W-:Y:S04]  /*14bee0*/  STL [R1+0x632c], R11 ;  /* 0x00632c0b01007387 */ /* 0x0007e80000100800 */
        /* <DEDUP_REMOVED lines=15> */
[----:B------:R1:W-:Y:S02]  /*14bfe0*/  LDGSTS.E [R4+-0x78b00], desc[UR58][R6.64], P0 ;  /* 0x8750000006047fae */ /* 0x0003e4000812187a */
[----:B-1----:R-:W-:Y:S01]  /*14bff0*/  IMAD.MOV.U32 R6, RZ, RZ, R5 ;  /* 0x000000ffff067224 */ /* 0x002fe200078e0005 */
[----:B------:R-:W-:-:S05]  /*14c000*/  MOV R7, R9 ;  /* 0x0000000900077202 */ /* 0x000fca0000000f00 */
[----:B------:R1:W-:Y:S01]  /*14c010*/  LDGSTS.E [R4+-0x78a80], desc[UR58][R6.64], P0 ;  /* 0x8758000006047fae */ /* 0x0003e2000812187a */
[----:B------:R-:W-:Y:S01]  /*14c020*/  HMMA.1688.F32.TF32 R20, R240, R146, R16 ;  /* 0x00000092f014723c */ /* 0x000fe20000081010 */
[----:B------:R-:W-:-:S05]  /*14c030*/  IADD3 R13, P2, R13, UR14, RZ ;  /* 0x0000000e0d0d7c10 */ /* 0x000fca000ff5e0ff */
[----:B------:R-:W-:Y:S04]  /*14c040*/  STL [R1+0x62ec], R13 ;  /* 0x0062ec0d01007387 */ /* 0x000fe80000100800 */
[----:B------:R-:W3:Y:S04]  /*14c050*/  LDL.LU R11, [R1+0x62d8] ;  /* 0x0062d800010b7983 */ /* 0x000ee80000300800 */
[----:B--2---:R-:W2:Y:S01]  /*14c060*/  LDL.LU R9, [R1+0x62a0] ;  /* 0x0062a00001097983 */ /* 0x004ea20000300800 */
[----:B------:R-:W-:Y:S02]  /*14c070*/  IADD3 R10, P0, R10, UR14, RZ ;  /* 0x0000000e0a0a7c10 */ /* 0x000fe4000ff1e0ff */
[----:B----4-:R-:W-:-:S03]  /*14c080*/  IADD3 R8, P5, R8, UR14, RZ ;  /* 0x0000000e08087c10 */ /* 0x010fc6000ffbe0ff */
[----:B------:R-:W-:Y:S01]  /*14c090*/  STL [R1+0x62e4], R10 ;  /* 0x0062e40a01007387 */ /* 0x000fe20000100800 */
[----:B---3--:R-:W-:-:S05]  /*14c0a0*/  IADD3.X R14, R14, UR8, RZ, P2, !PT ;  /* 0x000000080e0e7c10 */ /* 0x008fca00097fe4ff */
[----:B------:R-:W-:Y:S04]  /*14c0b0*/  STL [R1+0x62e0], R14 ;  /* 0x0062e00e01007387 */ /* 0x000fe80000100800 */
[----:B------:R-:W3:Y:S04]  /*14c0c0*/  LDL.LU R19, [R1+0x6298] ;  /* 0x0062980001137983 */ /* 0x000ee80000300800 */
[----:B------:R4:W-:Y:S04]  /*14c0d0*/  STL [R1+0x62ac], R8 ;  /* 0x0062ac0801007387 */ /* 0x0009e80000100800 */
[----:B------:R-:W-:Y:S04]  /*14c0e0*/  STL.64 [R1+0x1f0], R20 ;  /* 0x0001f01401007387 */ /* 0x000fe80000100a00 */
[----:B------:R-:W-:Y:S04]  /*14c0f0*/  STL.64 [R1+0x1f8], R22 ;  /* 0x0001f81601007387 */ /* 0x000fe80000100a00 */
[----:B------:R-:W3:Y:S04]  /*14c100*/  LDL.LU R17, [R1+0x62a4] ;  /* 0x0062a40001117983 */ /* 0x000ee80000300800 */
[----:B------:R-:W3:Y:S04]  /*14c110*/  LDL.LU R18, [R1+0x6a50] ;  /* 0x006a500001127983 */ /* 0x000ee80000300800 */
[----:B------:R-:W3:Y:S04]  /*14c120*/  LDL.LU R5, [R1+0x6a5c] ;  /* 0x006a5c0001057983 */ /* 0x000ee80000300800 */
[----:B------:R-:W3:Y:S04]  /*14c130*/  LDL.LU R15, [R1+0x6a48] ;  /* 0x006a4800010f7983 */ /* 0x000ee80000300800 */
[----:B------:R-:W3:Y:S01]  /*14c140*/  LDL.LU R12, [R1+0x6a54] ;  /* 0x006a5400010c7983 */ /* 0x000ee20000300800 */
[----:B------:R-:W-:-:S04]  /*14c150*/  UISETP.GT.AND UP1, UPT, UR16, 0x79, UPT ;  /* 0x000000791000788c */ /* 0x000fc8000bf24270 */
        /* <DEDUP_REMOVED lines=9> */
[----:B-1----:R-:W-:-:S05]  /*14c1f0*/  MOV R6, R10 ;  /* 0x0000000a00067202 */ /* 0x002fca0000000f00 */
[----:B------:R-:W-:Y:S02]  /*14c200*/  ISETP.NE.U32.AND P2, PT, RZ, UR13, PT ;  /* 0x0000000dff007c0c */ /* 0x000fe4000bf45070 */
[----:B------:R-:W-:Y:S02]  /*14c210*/  IADD3.X R11, R11, UR8, RZ, P0, !PT ;  /* 0x000000080b0b7c10 */ /* 0x000fe400087fe4ff */
[----:B--2---:R-:W-:-:S03]  /*14c220*/  IADD3.X R9, R9, UR8, RZ, P5, !PT ;  /* 0x0000000809097c10 */ /* 0x004fc6000affe4ff */
[----:B------:R-:W-:Y:S01]  /*14c230*/  IMAD.MOV.U32 R7, RZ, RZ, R11 ;  /* 0x000000ffff077224 */ /* 0x000fe200078e000b */
[----:B------:R-:W-:Y:S04]  /*14c240*/  STL [R1+0x62d8], R11 ;  /* 0x0062d80b01007387 */ /* 0x000fe80000100800 */
[----:B------:R1:W-:Y:S04]  /*14c250*/  STL [R1+0x62a0], R9 ;  /* 0x0062a00901007387 */ /* 0x0003e80000100800 */
[----:B------:R2:W-:Y:S02]  /*14c260*/  LDGSTS.E [R4+-0x78680], desc[UR58][R6.64], P4 ;  /* 0x8798000006047fae */ /* 0x0005e4000a12187a */
[----:B--2---:R-:W-:Y:S01]  /*14c270*/  IMAD.MOV.U32 R6, RZ, RZ, R8 ;  /* 0x000000ffff067224 */ /* 0x004fe200078e0008 */
[----:B------:R-:W-:Y:S01]  /*14c280*/  MOV R7, R9 ;  /* 0x0000000900077202 */ /* 0x000fe20000000f00 */
[----:B----4-:R-:W2:Y:S04]  /*14c290*/  LDL.LU R8, [R1+0x1b0] ;  /* 0x0001b00001087983 */ /* 0x010ea80000300800 */
[----:B-1----:R-:W2:Y:S04]  /*14c2a0*/  LDL.LU R9, [R1+0x1b4] ;  /* 0x0001b40001097983 */ /* 0x002ea80000300800 */
[----:B------:R-:W2:Y:S04]  /*14c2b0*/  LDL.LU R10, [R1+0x1b8] ;  /* 0x0001b800010a7983 */ /* 0x000ea80000300800 */
[----:B------:R-:W2:Y:S04]  /*14c2c0*/  LDL.LU R11, [R1+0x1bc] ;  /* 0x0001bc00010b7983 */ /* 0x000ea80000300800 */
[----:B------:R-:W4:Y:S04]  /*14c2d0*/  LDL.LU R16, [R1+0x6a1c] ;  /* 0x006a1c0001107983 */ /* 0x000f280000300800 */
[----:B------:R-:W4:Y:S04]  /*14c2e0*/  LDL.LU R14, [R1+0x6a14] ;  /* 0x006a1400010e7983 */ /* 0x000f280000300800 */
[----:B------:R-:W4:Y:S04]  /*14c2f0*/  LDL.LU R13, [R1+0x69dc] ;  /* 0x0069dc00010d7983 */ /* 0x000f280000300800 */
[----:B------:R1:W-:Y:S01]  /*14c300*/  LDGSTS.E [R4+-0x78300], desc[UR58][R6.64], P2 ;  /* 0x87d0000006047fae */ /* 0x0003e2000912187a */
[----:B---3--:R-:W-:-:S02]  /*14c310*/  IADD3 R17, P5, R17, UR14, RZ ;  /* 0x0000000e11117c10 */ /* 0x008fc4000ffbe0ff */
[----:B------:R-:W-:Y:S02]  /*14c320*/  IADD3 R5, P4, R5, UR14, RZ ;  /* 0x0000000e05057c10 */ /* 0x000fe4000ff9e0ff */
        /* <DEDUP_REMOVED lines=37> */
[----:B------:R-:W-:Y:S04]  /*14c580*/  STL.64 [R1+0x1e0], R8 ;  /* 0x0001e00801007387 */ /* 0x000fe80000100a00 */
[----:B------:R1:W-:Y:S04]  /*14c590*/  STL.64 [R1+0x1e8], R10 ;  /* 0x0001e80a01007387 */ /* 0x0003e80000100a00 */
[----:B-1----:R-:W3:Y:S04]  /*14c5a0*/  LDL.LU R11, [R1+0x69d4] ;  /* 0x0069d400010b7983 */ /* 0x002ee80000300800 */
[----:B------:R-:W3:Y:S04]  /*14c5b0*/  LDL.LU R10, [R1+0x6990] ;  /* 0x00699000010a7983 */ /* 0x000ee80000300800 */
[----:B------:R-:W3:Y:S04]  /*14c5c0*/  LDL.LU R9, [R1+0x699c] ;  /* 0x00699c0001097983 */ /* 0x000ee80000300800 */
[----:B------:R-:W3:Y:S04]  /*14c5d0*/  LDL.LU R8, [R1+0x6988] ;  /* 0x0069880001087983 */ /* 0x000ee80000300800 */
[----:B------:R-:W3:Y:S01]  /*14c5e0*/  LDL.LU R7, [R1+0x6994] ;  /* 0x0069940001077983 */ /* 0x000ee20000300800 */
[----:B------:R-:W-:-:S04]  /*14c5f0*/  USEL UR12, URZ, 0x4, !UP1 ;  /* 0x000000043f0c7887 */ /* 0x000fc8000c800000 */
[----:B------:R-:W-:-:S06]  /*14c600*/  USEL UR12, UR12, URZ, !UP0 ;  /* 0x0000003f0c0c7287 */ /* 0x000fcc000c000000 */
[----:B------:R-:W-:Y:S01]  /*14c610*/  ISETP.NE.U32.AND P2, PT, RZ, UR12, PT ;  /* 0x0000000cff007c0c */ /* 0x000fe2000bf45070 */
[----:B------:R-:W-:Y:S02]  /*14c620*/  IMAD.MOV.U32 R4, RZ, RZ, R16 ;  /* 0x000000ffff047224 */ /* 0x000fe400078e0010 */
        /* <DEDUP_REMOVED lines=15> */
[----:B-1----:R-:W-:-:S02]  /*14c720*/  MOV R5, R6 ;  /* 0x0000000600057202 */ /* 0x002fc40000000f00 */
[----:B------:R-:W4:Y:S01]  /*14c730*/  LDL.LU R6, [R1+0x691c] ;  /* 0x00691c0001067983 */ /* 0x000f220000300800 */
[----:B---3--:R-:W-:Y:S02]  /*14c740*/  IADD3 R11, P4, R11, UR14, RZ ;  /* 0x0000000e0b0b7c10 */ /* 0x008fe4000ff9e0ff */
[----:B------:R-:W-:Y:S02]  /*14c750*/  IADD3 R9, P5, R9, UR14, RZ ;  /* 0x0000000e09097c10 */ /* 0x000fe4000ffbe0ff */
[----:B------:R-:W-:Y:S02]  /*14c760*/  IADD3.X R12, R12, UR8, RZ, P4, !PT ;  /* 0x000000080c0c7c10 */ /* 0x000fe4000a7fe4ff */
[----:B------:R-:W-:Y:S02]  /*14c770*/  IADD3 R7, P4, R7, UR14, RZ ;  /* 0x0000000e07077c10 */ /* 0x000fe4000ff9e0ff */
[----:B------:R-:W-:Y:S01]  /*14c780*/  IADD3.X R10, R10, UR8, RZ, P5, !PT ;  /* 0x000000080a0a7c10 */ /* 0x000fe2000affe4ff */
[----:B------:R1:W-:Y:S04]  /*14c790*/  STL [R1+0x69d4], R11 ;  /* 0x0069d40b01007387 */ /* 0x0003e80000100800 */
        /* <DEDUP_REMOVED lines=11> */
[----:B------:R-:W-:Y:S01]  /*14c850*/  IADD3.X R8, R8, UR8, RZ, P4, !PT ;  /* 0x0000000808087c10 */ /* 0x000fe2000a7fe4ff */
[----:B------:R-:W-:Y:S02]  /*14c860*/  IMAD.MOV.U32 R4, RZ, RZ, R13 ;  /* 0x000000ffff047224 */ /* 0x000fe400078e000d */
        /* <DEDUP_REMOVED lines=88> */
[----:B------:R1:W-:Y:S04]  /*14cdf0*/  STL [R1+0x689c], R16 ;  /* 0x00689c1001007387 */ /* 0x0003e80000100800 */
[----:B------:R-:W2:Y:S04]  /*14ce00*/  LDL.LU R15, [R1+0x6888] ;  /* 0x00688800010f7983 */ /* 0x000ea80000300800 */
[----:B------:R-:W4:Y:S01]  /*14ce10*/  LDL.LU R9, [R1+0x6850] ;  /* 0x0068500001097983 */ /* 0x000f220000300800 */
[----:B------:R-:W-:-:S03]  /*14ce20*/  UISETP.GT.AND UP1, UPT, UR16, 0x1e, UPT ;  /* 0x0000001e1000788c */ /* 0x000fc6000bf24270 */
[----:B------:R-:W-:Y:S04]  /*14ce30*/  STL [R1+0x6894], R11 ;  /* 0x0068940b01007387 */ /* 0x000fe80000100800 */
[----:B------:R1:W-:Y:S01]  /*14ce40*/  LDGSTS.E [R3+-0x7e580], desc[UR58][R4.64], P0 ;  /* 0x81a8000004037fae */ /* 0x0003e2000812187a */
[----:B---3--:R-:W-:Y:S02]  /*14ce50*/  IADD3.X R17, R17, UR8, RZ, P4, !PT ;  /* 0x0000000811117c10 */ /* 0x008fe4000a7fe4ff */
[----:B------:R-:W-:-:S03]  /*14ce60*/  IADD3 R6, P4, R6, UR14, RZ ;  /* 0x0000000e06067c10 */ /* 0x000fc6000ff9e0ff */
[----:B------:R3:W-:Y:S04]  /*14ce70*/  STL [R1+0x6890], R17 ;  /* 0x0068901101007387 */ /* 0x0007e80000100800 */
        /* <DEDUP_REMOVED lines=18> */
[----:B------:R1:W-:Y:S02]  /*14cfa0*/  LDGSTS.E [R3+-0x7e200], desc[UR58][R4.64], P2 ;  /* 0x81e0000004037fae */ /* 0x0003e4000912187a */
[----:B-1----:R-:W-:Y:S02]  /*14cfb0*/  MOV R4, R11 ;  /* 0x0000000b00047202 */ /* 0x002fe40000000f00 */
[----:B--2---:R-:W-:Y:S02]  /*14cfc0*/  IADD3.X R15, R15, UR8, RZ, P5, !PT ;  /* 0x000000080f0f7c10 */ /* 0x004fe4000affe4ff */
[----:B----4-:R-:W-:-:S03]  /*14cfd0*/  IADD3.X R9, R9, UR8, RZ, P4, !PT ;  /* 0x0000000809097c10 */ /* 0x010fc6000a7fe4ff */
[----:B------:R-:W-:Y:S04]  /*14cfe0*/  STL [R1+0x6888], R15 ;  /* 0x0068880f01007387 */ /* 0x000fe80000100800 */
[----:B------:R1:W-:Y:S04]  /*14cff0*/  STL [R1+0x6850], R9 ;  /* 0x0068500901007387 */ /* 0x0003e80000100800 */
[----:B------:R-:W2:Y:S04]  /*14d000*/  LDL.LU R16, [R1+0x180] ;  /* 0x0001800001107983 */ /* 0x000ea80000300800 */
[----:B---3--:R-:W2:Y:S04]  /*14d010*/  LDL.LU R17, [R1+0x184] ;  /* 0x0001840001117983 */ /* 0x008ea80000300800 */
[----:B------:R-:W2:Y:S04]  /*14d020*/  LDL.LU R18, [R1+0x188] ;  /* 0x0001880001127983 */ /* 0x000ea80000300800 */
[----:B------:R-:W2:Y:S01]  /*14d030*/  LDL.LU R19, [R1+0x18c] ;  /* 0x00018c0001137983 */ /* 0x000ea20000300800 */
[----:B------:R-:W-:-:S03]  /*14d040*/  IMAD.MOV.U32 R5, RZ, RZ, R15 ;  /* 0x000000ffff057224 */ /* 0x000fc600078e000f */
[----:B------:R-:W3:Y:S04]  /*14d050*/  LDL.LU R11, [R1+0x67dc] ;  /* 0x0067dc00010b7983 */ /* 0x000ee80000300800 */
[----:B------:R4:W-:Y:S02]  /*14d060*/  LDGSTS.E [R3+-0x7e180], desc[UR58][R4.64], P2 ;  /* 0x81e8000004037fae */ /* 0x0009e4000912187a */
[----:B----4-:R-:W-:Y:S01]  /*14d070*/  MOV R5, R9 ;  /* 0x0000000900057202 */ /* 0x010fe20000000f00 */
[----:B------:R-:W-:Y:S01]  /*14d080*/  IMAD.MOV.U32 R4, RZ, RZ, R6 ;  /* 0x000000ffff047224 */ /* 0x000fe200078e0006 */
[----:B-1----:R-:W4:Y:S04]  /*14d090*/  LDL.LU R9, [R1+0x67d4] ;  /* 0x0067d40001097983 */ /* 0x002f280000300800 */
[----:B------:R-:W3:Y:S04]  /*14d0a0*/  LDL.LU R6, [R1+0x679c] ;  /* 0x00679c0001067983 */ /* 0x000ee80000300800 */
[----:B------:R1:W-:Y:S01]  /*14d0b0*/  LDGSTS.E [R3+-0x7de00], desc[UR58][R4.64], P0 ;  /* 0x8220000004037fae */ /* 0x0003e2000812187a */
[----:B------:R-:W-:-:S02]  /*14d0c0*/  IADD3 R13, P4, R13, UR14, RZ ;  /* 0x0000000e0d0d7c10 */ /* 0x000fc4000ff9e0ff */
        /* <DEDUP_REMOVED lines=10> */
[----:B------:R-:W3:Y:S01]  /*14d170*/  LDL.LU R14, [R1+0x67d0] ;  /* 0x0067d000010e7983 */ /* 0x000ee20000300800 */
        /* <DEDUP_REMOVED lines=10> */
[----:B------:R1:W-:Y:S02]  /*14d220*/  LDGSTS.E [R3+-0x7da00], desc[UR58][R4.64], P2 ;  /* 0x8260000004037fae */ /* 0x0003e4000912187a */
[----:B-1----:R-:W-:Y:S01]  /*14d230*/  MOV R5, R8 ;  /* 0x0000000800057202 */ /* 0x002fe20000000f00 */
[----:B------:R-:W-:Y:S01]  /*14d240*/  IMAD.MOV.U32 R4, RZ, RZ, R7 ;  /* 0x000000ffff047224 */ /* 0x000fe200078e0007 */
[----:B--2---:R-:W-:Y:S01]  /*14d250*/  HMMA.1688.F32.TF32 R20, R240, R162, R16 ;  /* 0x000000a2f014723c */ /* 0x004fe20000081010 */
[----:B----4-:R-:W-:Y:S02]  /*14d260*/  IADD3 R9, P5, R9, UR14, RZ ;  /* 0x0000000e09097c10 */ /* 0x010fe4000ffbe0ff */
[----:B---3--:R-:W-:Y:S01]  /*14d270*/  IADD3 R11, P4, R11, UR14, RZ ;  /* 0x0000000e0b0b7c10 */ /* 0x008fe2000ff9e0ff */
[----:B------:R-:W-:Y:S01]  /*14d280*/  UISETP.GT.AND UP1, UPT, UR16, 0x2a, UPT ;  /* 0x0000002a1000788c */ /* 0x000fe2000bf24270 */
[----:B------:R1:W-:Y:S04]  /*14d290*/  LDGSTS.E [R3+-0x7d980], desc[UR58][R4.64], P2 ;  /* 0x8268000004037fae */ /* 0x0003e8000912187a */
[----:B------:R-:W-:Y:S04]  /*14d2a0*/  STL [R1+0x67dc], R11 ;  /* 0x0067dc0b01007387 */ /* 0x000fe80000100800 */
[----:B------:R-:W2:Y:S04]  /*14d2b0*/  LDL.LU R10, [R1+0x67c8] ;  /* 0x0067c800010a7983 */ /* 0x000ea80000300800 */
[----:B------:R-:W3:Y:S04]  /*14d2c0*/  LDL.LU R8, [R1+0x6790] ;  /* 0x0067900001087983 */ /* 0x000ee80000300800 */
[----:B------:R-:W-:Y:S01]  /*14d2d0*/  STL [R1+0x67d4], R9 ;  /* 0x0067d40901007387 */ /* 0x000fe20000100800 */
[----:B------:R-:W-:-:S02]  /*14d2e0*/  IADD3.X R14, R14, UR8, RZ, P4, !PT ;  /* 0x000000080e0e7c10 */ /* 0x000fc4000a7fe4ff */
        /* <DEDUP_REMOVED lines=22> */
[----:B--2---:R-:W-:Y:S02]  /*14d450*/  IADD3.X R10, R10, UR8, RZ, P5, !PT ;  /* 0x000000080a0a7c10 */ /* 0x004fe4000affe4ff */
[----:B---3--:R-:W-:-:S03]  /*14d460*/  IADD3.X R8, R8, UR8, RZ, P4, !PT ;  /* 0x0000000808087c10 */ /* 0x008fc6000a7fe4ff */
[----:B------:R-:W-:Y:S01]  /*14d470*/  IMAD.MOV.U32 R5, RZ, RZ, R10 ;  /* 0x000000ffff057224 */ /* 0x000fe200078e000a */
[----:B------:R-:W-:Y:S04]  /*14d480*/  STL [R1+0x67c8], R10 ;  /* 0x0067c80a01007387 */ /* 0x000fe80000100800 */
[----:B------:R1:W-:Y:S04]  /*14d490*/  STL [R1+0x6790], R8 ;  /* 0x0067900801007387 */ /* 0x0003e80000100800 */
[----:B------:R2:W-:Y:S02]  /*14d4a0*/  LDGSTS.E [R3+-0x7d580], desc[UR58][R4.64], P0 ;  /* 0x82a8000004037fae */ /* 0x0005e4000812187a */
[----:B--2---:R-:W-:-:S02]  /*14d4b0*/  MOV R5, R8 ;  /* 0x0000000800057202 */ /* 0x004fc40000000f00 */
        /* <DEDUP_REMOVED lines=29> */
[----:B-1----:R-:W-:Y:S01]  /*14d690*/  IMAD.MOV.U32 R5, RZ, RZ, R15 ;  /* 0x000000ffff057224 */ /* 0x002fe200078e000f */
[----:B------:R-:W-:-:S06]  /*14d6a0*/  MOV R4, R13 ;  /* 0x0000000d00047202 */ /* 0x000fcc0000000f00 */
[----:B------:R1:W-:Y:S02]  /*14d6b0*/  LDGSTS.E [R3+-0x7ce00], desc[UR58][R4.64], P0 ;  /* 0x8320000004037fae */ /* 0x0003e4000812187a */
[----:B-1----:R-:W-:Y:S01]  /*14d6c0*/  MOV R5, R12 ;  /* 0x0000000c00057202 */ /* 0x002fe20000000f00 */
[----:B------:R-:W-:Y:S01]  /*14d6d0*/  IMAD.MOV.U32 R4, RZ, RZ, R7 ;  /* 0x000000ffff047224 */ /* 0x000fe200078e0007 */
[----:B--2---:R-:W-:Y:S01]  /*14d6e0*/  HMMA.1688.F32.TF32 R8, R240, R166, R8 ;  /* 0x000000a6f008723c */ /* 0x004fe20000081008 */
[----:B---3--:R-:W-:Y:S02]  /*14d6f0*/  IADD3 R16, P4, R16, UR14, RZ ;  /* 0x0000000e10107c10 */ /* 0x008fe4000ff9e0ff */
[----:B------:R-:W-:Y:S01]  /*14d700*/  IADD3 R14, P5, R14, UR14, RZ ;  /* 0x0000000e0e0e7c10 */ /* 0x000fe2000ffbe0ff */
[----:B------:R-:W-:Y:S01]  /*14d710*/  UISETP.GT.AND UP1, UPT, UR16, 0x36, UPT ;  /* 0x000000361000788c */ /* 0x000fe2000bf24270 */
[----:B------:R1:W-:Y:S04]  /*14d720*/  LDGSTS.E [R3+-0x7cd80], desc[UR58][R4.64], P0 ;  /* 0x8328000004037fae */ /* 0x0003e8000812187a */
[----:B------:R-:W-:Y:S04]  /*14d730*/  STL [R1+0x671c], R16 ;  /* 0x00671c1001007387 */ /* 0x000fe80000100800 */
[----:B------:R-:W2:Y:S04]  /*14d740*/  LDL.LU R15, [R1+0x6708] ;  /* 0x00670800010f7983 */ /* 0x000ea80000300800 */
[----:B------:R-:W3:Y:S04]  /*14d750*/  LDL.LU R13, [R1+0x66d0] ;  /* 0x0066d000010d7983 */ /* 0x000ee80000300800 */
[----:B------:R-:W-:Y:S01]  /*14d760*/  STL [R1+0x6714], R14 ;  /* 0x0067140e01007387 */ /* 0x000fe20000100800 */
[----:B----4-:R-:W-:-:S02]  /*14d770*/  IADD3.X R17, R17, UR8, RZ, P4, !PT ;  /* 0x0000000811117c10 */ /* 0x010fc4000a7fe4ff */
[----:B------:R-:W-:-:S03]  /*14d780*/  IADD3 R6, P4, R6, UR14, RZ ;  /* 0x0000000e06067c10 */ /* 0x000fc6000ff9e0ff */
[----:B------:R-:W-:Y:S04]  /*14d790*/  STL [R1+0x6710], R17 ;  /* 0x0067101101007387 */ /* 0x000fe80000100800 */
[----:B------:R-:W4:Y:S04]  /*14d7a0*/  LDL.LU R12, [R1+0x66c8] ;  /* 0x0066c800010c7983 */ /* 0x000f280000300800 */
[----:B------:R-:W-:Y:S04]  /*14d7b0*/  STL [R1+0x66dc], R6 ;  /* 0x0066dc0601007387 */ /* 0x000fe80000100800 */
[----:B------:R-:W-:Y:S04]  /*14d7c0*/  STL.64 [R1+0x190], R8 ;  /* 0x0001900801007387 */ /* 0x000fe80000100a00 */
[----:B------:R1:W-:Y:S04]  /*14d7d0*/  STL.64 [R1+0x198], R10 ;  /* 0x0001980a01007387 */ /* 0x0003e80000100a00 */
[----:B-1----:R-:W4:Y:S04]  /*14d7e0*/  LDL.LU R11, [R1+0x66d4] ;  /* 0x0066d400010b7983 */ /* 0x002f280000300800 */
[----:B------:R-:W4:Y:S04]  /*14d7f0*/  LDL.LU R10, [R1+0x6690] ;  /* 0x00669000010a7983 */ /* 0x000f280000300800 */
        /* <DEDUP_REMOVED lines=11> */
[----:B---3--:R-:W-:-:S03]  /*14d8b0*/  IADD3.X R13, R13, UR8, RZ, P4, !PT ;  /* 0x000000080d0d7c10 */ /* 0x008fc6000a7fe4ff */
[----:B------:R1:W-:Y:S04]  /*14d8c0*/  STL [R1+0x6708], R15 ;  /* 0x0067080f01007387 */ /* 0x0003e80000100800 */
[----:B------:R-:W-:Y:S04]  /*14d8d0*/  STL [R1+0x66d0], R13 ;  /* 0x0066d00d01007387 */ /* 0x000fe80000100800 */
[----:B------:R-:W2:Y:S04]  /*14d8e0*/  LDL.LU R20, [R1+0x160] ;  /* 0x0001600001147983 */ /* 0x000ea80000300800 */
[----:B------:R-:W2:Y:S04]  /*14d8f0*/  LDL.LU R21, [R1+0x164] ;  /* 0x0001640001157983 */ /* 0x000ea80000300800 */
[----:B------:R-:W2:Y:S04]  /*14d900*/  LDL.LU R22, [R1+0x168] ;  /* 0x0001680001167983 */ /* 0x000ea80000300800 */
[----:B------:R-:W2:Y:S01]  /*14d910*/  LDL.LU R23, [R1+0x16c] ;  /* 0x00016c0001177983 */ /* 0x000ea20000300800 */
[----:B------:R-:W-:-:S03]  /*14d920*/  IMAD.MOV.U32 R5, RZ, RZ, R15 ;  /* 0x000000ffff057224 */ /* 0x000fc600078e000f */
[----:B------:R-:W3:Y:S04]  /*14d930*/  LDL.LU R16, [R1+0x665c] ;  /* 0x00665c0001107983 */ /* 0x000ee80000300800 */
[----:B------:R-:W3:Y:S04]  /*14d940*/  LDL.LU R14, [R1+0x6654] ;  /* 0x00665400010e7983 */ /* 0x000ee80000300800 */
[----:B------:R1:W-:Y:S02]  /*14d950*/  LDGSTS.E [R3+-0x7c980], desc[UR58][R4.64], P2 ;  /* 0x8368000004037fae */ /* 0x0003e4000912187a */
[----:B-1----:R-:W-:-:S02]  /*14d960*/  IMAD.MOV.U32 R4, RZ, RZ, R6 ;  /* 0x000000ffff047224 */ /* 0x002fc400078e0006 */
[----:B------:R-:W3:Y:S01]  /*14d970*/  LDL.LU R6, [R1+0x661c] ;  /* 0x00661c0001067983 */ /* 0x000ee20000300800 */
[----:B----4-:R-:W-:Y:S02]  /*14d980*/  IADD3 R11, P4, R11, UR14, RZ ;  /* 0x0000000e0b0b7c10 */ /* 0x010fe4000ff9e0ff */
        /* <DEDUP_REMOVED lines=9> */
[----:B------:R-:W4:Y:S01]  /*14da20*/  LDL.LU R17, [R1+0x6650] ;  /* 0x0066500001117983 */ /* 0x000f220000300800 */
        /* <DEDUP_REMOVED lines=34> */
[----:B------:R3:W-:Y:S04]  /*14dc50*/  STL.64 [R1+0x180], R20 ;  /* 0x0001801401007387 */ /* 0x0007e80000100a00 */
[----:B------:R3:W-:Y:S04]  /*14dc60*/  STL.64 [R1+0x188], R22 ;  /* 0x0001881601007387 */ /* 0x0007e80000100a00 */
        /* <DEDUP_REMOVED lines=13> */
[----:B---3--:R-:W-:-:S03]  /*14dd40*/  IADD3.X R11, R11, UR8, RZ, P4, !PT ;  /* 0x000000080b0b7c10 */ /* 0x008fc6000a7fe4ff */
[----:B------:R-:W-:Y:S04]  /*14dd50*/  STL [R1+0x6648], R15 ;  /* 0x0066480f01007387 */ /* 0x000fe80000100800 */
[----:B------:R1:W-:Y:S04]  /*14dd60*/  STL [R1+0x6610], R11 ;  /* 0x0066100b01007387 */ /* 0x0003e80000100800 */
[----:B------:R-:W2:Y:S04]  /*14dd70*/  LDL.LU R20, [R1+0x150] ;  /* 0x0001500001147983 */ /* 0x000ea80000300800 */
[----:B------:R-:W2:Y:S04]  /*14dd80*/  LDL.LU R21, [R1+0x154] ;  /* 0x0001540001157983 */ /* 0x000ea80000300800 */
[----:B------:R-:W2:Y:S04]  /*14dd90*/  LDL.LU R22, [R1+0x158] ;  /* 0x0001580001167983 */ /* 0x000ea80000300800 */
[----:B------:R-:W2:Y:S01]  /*14dda0*/  LDL.LU R23, [R1+0x15c] ;  /* 0x00015c0001177983 */ /* 0x000ea20000300800 */
[----:B------:R-:W-:-:S03]  /*14ddb0*/  IMAD.MOV.U32 R5, RZ, RZ, R15 ;  /* 0x000000ffff057224 */ /* 0x000fc600078e000f */
[----:B------:R-:W3:Y:S04]  /*14ddc0*/  LDL.LU R16, [R1+0x659c] ;  /* 0x00659c0001107983 */ /* 0x000ee80000300800 */
[----:B------:R1:W-:Y:S02]  /*14ddd0*/  LDGSTS.E [R3+-0x7bd80], desc[UR58][R4.64], P0 ;  /* 0x8428000004037fae */ /* 0x0003e4000812187a */
[----:B-1----:R-:W-:Y:S01]  /*14dde0*/  MOV R5, R11 ;  /* 0x0000000b00057202 */ /* 0x002fe20000000f00 */
[----:B------:R-:W-:Y:S01]  /*14ddf0*/  IMAD.MOV.U32 R4, RZ, RZ, R6 ;  /* 0x000000ffff047224 */ /* 0x000fe200078e0006 */
[----:B------:R-:W3:Y:S04]  /*14de00*/  LDL.LU R11, [R1+0x6594] ;  /* 0x00659400010b7983 */ /* 0x000ee80000300800 */
[----:B------:R-:W3:Y:S01]  /*14de10*/  LDL.LU R6, [R1+0x655c] ;  /* 0x00655c0001067983 */ /* 0x000ee20000300800 */
[----:B----4-:R-:W-:-:S02]  /*14de20*/  IADD3 R12, P4, R12, UR14, RZ ;  /* 0x0000000e0c0c7c10 */ /* 0x010fc4000ff9e0ff */
        /* <DEDUP_REMOVED lines=31> */
[----:B------:R-:W-:-:S03]  /*14e020*/  IADD3 R11, P5, R11, UR14, RZ ;  /* 0x0000000e0b0b7c10 */ /* 0x000fc6000ffbe0ff */
[----:B------:R1:W-:Y:S04]  /*14e030*/  STL [R1+0x659c], R16 ;  /* 0x00659c1001007387 */ /* 0x0003e80000100800 */
[----:B------:R-:W2:Y:S04]  /*14e040*/  LDL.LU R15, [R1+0x6588] ;  /* 0x00658800010f7983 */ /* 0x000ea80000300800 */
[----:B------:R-:W3:Y:S01]  /*14e050*/  LDL.LU R9, [R1+0x6550] ;  /* 0x0065500001097983 */ /* 0x000ee20000300800 */
[----:B------:R-:W-:-:S03]  /*14e060*/  UISETP.GT.AND UP1, UPT, UR16, 0x4e, UPT ;  /* 0x0000004e1000788c */ /* 0x000fc6000bf24270 */
[----:B------:R-:W-:Y:S04]  /*14e070*/  STL [R1+0x6594], R11 ;  /* 0x0065940b01007387 */ /* 0x000fe80000100800 */
[----:B------:R1:W-:Y:S01]  /*14e080*/  LDGSTS.E [R3+-0x7b580], desc[UR58][R4.64], P0 ;  /* 0x84a8000004037fae */ /* 0x0003e2000812187a */
[----:B----4-:R-:W-:Y:S02]  /*14e090*/  IADD3.X R17, R17, UR8, RZ, P4, !PT ;  /* 0x0000000811117c10 */ /* 0x010fe4000a7fe4ff */
[----:B------:R-:W-:-:S03]  /*14e0a0*/  IADD3 R6, P4, R6, UR14, RZ ;  /* 0x0000000e06067c10 */ /* 0x000fc6000ff9e0ff */
        /* <DEDUP_REMOVED lines=22> */
[----:B---3--:R-:W-:-:S03]  /*14e210*/  IADD3.X R9, R9, UR8, RZ, P4, !PT ;  /* 0x0000000809097c10 */ /* 0x008fc6000a7fe4ff */
[----:B------:R-:W-:Y:S04]  /*14e220*/  STL [R1+0x6588], R15 ;  /* 0x0065880f01007387 */ /* 0x000fe80000100800 */
[----:B------:R1:W-:Y:S04]  /*14e230*/  STL [R1+0x6550], R9 ;  /* 0x0065500901007387 */ /* 0x0003e80000100800 */
[----:B------:R-:W2:Y:S04]  /*14e240*/  LDL.LU R16, [R1+0x140] ;  /* 0x0001400001107983 */ /* 0x000ea80000300800 */
[----:B----4-:R-:W2:Y:S04]  /*14e250*/  LDL.LU R17, [R1+0x144] ;  /* 0x0001440001117983 */ /* 0x010ea80000300800 */
        /* <DEDUP_REMOVED lines=371> */
[----:B----4-:R-:W-:-:S02]  /*14f990*/  IADD3 R16, P4, R16, UR14, RZ ;  /* 0x0000000e10107c10 */ /* 0x010fc4000ff9e0ff */
[----:B------:R-:W-:Y:S01]  /*14f9a0*/  IADD3 R12, P5, R12, UR14, RZ ;  /* 0x0000000e0c0c7c10 */ /* 0x000fe2000ffbe0ff */
[----:B------:R-:W-:Y:S01]  /*14f9b0*/  IMAD.MOV.U32 R4, RZ, RZ, R6 ;  /* 0x000000ffff047224 */ /* 0x000fe200078e0006 */
[----:B------:R-:W-:Y:S01]  /*14f9c0*/  IADD3.X R17, R17, UR8, RZ, P4, !PT ;  /* 0x0000000811117c10 */ /* 0x000fe2000a7fe4ff */
[----:B------:R-:W4:Y:S01]  /*14f9d0*/  LDL.LU R13, [R1+0x6904] ;  /* 0x00690400010d7983 */ /* 0x000f220000300800 */
[----:B------:R-:W-:-:S03]  /*14f9e0*/  IADD3 R3, P4, R3, UR14, RZ ;  /* 0x0000000e03037c10 */ /* 0x000fc6000ff9e0ff */
[----:B------:R-:W4:Y:S01]  /*14f9f0*/  LDL.LU R6, [R1+0x68cc] ;  /* 0x0068cc0001067983 */ /* 0x000f220000300800 */
[----:B------:R-:W-:-:S03]  /*14fa00*/  IADD3.X R14, R14, UR8, RZ, P5, !PT ;  /* 0x000000080e0e7c10 */ /* 0x000fc6000affe4ff */
[----:B------:R1:W-:Y:S04]  /*14fa10*/  STL [R1+0x6984], R16 ;  /* 0x0069841001007387 */ /* 0x0003e80000100800 */
[----:B------:R-:W-:Y:S04]  /*14fa20*/  STL [R1+0x694c], R12 ;  /* 0x00694c0c01007387 */ /* 0x000fe80000100800 */
[----:B------:R-:W-:Y:S04]  /*14fa30*/  STL [R1+0x6978], R17 ;  /* 0x0069781101007387 */ /* 0x000fe80000100800 */
[----:B------:R1:W-:Y:S04]  /*14fa40*/  LDGSTS.E [R2+-0x7f100], desc[UR58][R4.64], P2 ;  /* 0x80f0000004027fae */ /* 0x0003e8000912187a */
[----:B------:R-:W-:Y:S04]  /*14fa50*/  STL [R1+0x6944], R3 ;  /* 0x0069440301007387 */ /* 0x000fe80000100800 */
[----:B------:R4:W-:Y:S01]  /*14fa60*/  STL [R1+0x6940], R14 ;  /* 0x0069400e01007387 */ /* 0x0009e20000100800 */
[----:B-1----:R-:W-:-:S03]  /*14fa70*/  IMAD.MOV.U32 R4, RZ, RZ, R16 ;  /* 0x000000ffff047224 */ /* 0x002fc600078e0010 */
[----:B------:R-:W4:Y:S01]  /*14fa80*/  LDL.LU R16, [R1+0x6900] ;  /* 0x0069000001107983 */ /* 0x000f220000300800 */
[----:B------:R-:W-:Y:S01]  /*14fa90*/  UISETP.GT.AND UP1, UPT, UR16, 0x13, UPT ;  /* 0x000000131000788c */ /* 0x000fe2000bf24270 */
[----:B------:R-:W-:Y:S01]  /*14faa0*/  IMAD.MOV.U32 R5, RZ, RZ, R17 ;  /* 0x000000ffff057224 */ /* 0x000fe200078e0011 */
[----:B------:R-:W-:Y:S02]  /*14fab0*/  IADD3.X R7, R7, UR8, RZ, P4, !PT ;  /* 0x0000000807077c10 */ /* 0x000fe4000a7fe4ff */
[----:B------:R-:W-:Y:S02]  /*14fac0*/  USEL UR12, URZ, 0x4, !UP1 ;  /* 0x000000043f0c7887 */ /* 0x000fe4000c800000 */
[----:B------:R1:W-:Y:S02]  /*14fad0*/  LDGSTS.E [R2+-0x7f080], desc[UR58][R4.64], P2 ;  /* 0x80f8000004027fae */ /* 0x0003e4000912187a */
[----:B------:R-:W-:Y:S02]  /*14fae0*/  USEL UR12, UR12, URZ, !UP0 ;  /* 0x0000003f0c0c7287 */ /* 0x000fe4000c000000 */
[----:B------:R4:W-:Y:S04]  /*14faf0*/  STL [R1+0x6938], R7 ;  /* 0x0069380701007387 */ /* 0x0009e80000100800 */
[----:B------:R-:W-:Y:S01]  /*14fb00*/  ISETP.NE.U32.AND P0, PT, RZ, UR12, PT ;  /* 0x0000000cff007c0c */ /* 0x000fe2000bf05070 */
[----:B-1----:R-:W-:Y:S01]  /*14fb10*/  IMAD.MOV.U32 R5, RZ, RZ, R14 ;  /* 0x000000ffff057224 */ /* 0x002fe200078e000e */
[----:B------:R-:W-:-:S11]  /*14fb20*/  MOV R4, R12 ;  /* 0x0000000c00047202 */ /* 0x000fd60000000f00 */
[----:B------:R1:W-:Y:S02]  /*14fb30*/  LDGSTS.E [R2+-0x7ed00], desc[UR58][R4.64], P0 ;  /* 0x8130000004027fae */ /* 0x0003e4000812187a */
[----:B-1----:R-:W-:Y:S01]  /*14fb40*/  MOV R5, R7 ;  /* 0x0000000700057202 */ /* 0x002fe20000000f00 */
[----:B------:R-:W-:Y:S01]  /*14fb50*/  IMAD.MOV.U32 R4, RZ, RZ, R3 ;  /* 0x000000ffff047224 */ /* 0x000fe200078e0003 */
[----:B--2---:R-:W-:Y:S01]  /*14fb60*/  HMMA.1688.F32.TF32 R20, R240, R198, R8 ;  /* 0x000000c6f014723c */ /* 0x004fe20000081008 */
[----:B---3--:R-:W-:Y:S02]  /*14fb70*/  IADD3 R15, P4, R15, UR14, RZ ;  /* 0x0000000e0f0f7c10 */ /* 0x008fe4000ff9e0ff */
[----:B----4-:R-:W-:-:S03]  /*14fb80*/  IADD3 R13, P5, R13, UR14, RZ ;  /* 0x0000000e0d0d7c10 */ /* 0x010fc6000ffbe0ff */
[----:B------:R-:W-:Y:S04]  /*14fb90*/  STL [R1+0x690c], R15 ;  /* 0x00690c0f01007387 */ /* 0x000fe80000100800 */
[----:B------:R-:W2:Y:S04]  /*14fba0*/  LDL.LU R14, [R1+0x68f8] ;  /* 0x0068f800010e7983 */ /* 0x000ea80000300800 */
[----:B------:R-:W3:Y:S01]  /*14fbb0*/  LDL.LU R12, [R1+0x68c0] ;  /* 0x0068c000010c7983 */ /* 0x000ee20000300800 */
[----:B------:R-:W-:-:S03]  /*14fbc0*/  UISETP.GT.AND UP1, UPT, UR16, 0x17, UPT ;  /* 0x000000171000788c */ /* 0x000fc6000bf24270 */
[----:B------:R-:W-:Y:S04]  /*14fbd0*/  STL [R1+0x6904], R13 ;  /* 0x0069040d01007387 */ /* 0x000fe80000100800 */
[----:B------:R1:W-:Y:S01]  /*14fbe0*/  LDGSTS.E [R2+-0x7ec80], desc[UR58][R4.64], P0 ;  /* 0x8138000004027fae */ /* 0x0003e2000812187a */
[----:B------:R-:W-:Y:S02]  /*14fbf0*/  IADD3.X R16, R16, UR8, RZ, P4, !PT ;  /* 0x0000000810107c10 */ /* 0x000fe4000a7fe4ff */
        /* <DEDUP_REMOVED lines=29> */
[----:B------:R1:W-:Y:S01]  /*14fdd0*/  LDGSTS.E [R2+-0x7e880], desc[UR58][R4.64], P2 ;  /* 0x8178000004027fae */ /* 0x0003e2000912187a */
[----:B----4-:R-:W-:Y:S02]  /*14fde0*/  IADD3 R10, P4, R10, UR14, RZ ;  /* 0x0000000e0a0a7c10 */ /* 0x010fe4000ff9e0ff */
[----:B------:R-:W-:Y:S01]  /*14fdf0*/  IADD3 R8, P5, R8, UR14, RZ ;  /* 0x0000000e08087c10 */ /* 0x000fe2000ffbe0ff */
[----:B-1----:R-:W-:Y:S01]  /*14fe00*/  IMAD.MOV.U32 R4, RZ, RZ, R6 ;  /* 0x000000ffff047224 */ /* 0x002fe200078e0006 */
[----:B------:R-:W-:-:S02]  /*14fe10*/  IADD3.X R11, R11, UR8, RZ, P4, !PT ;  /* 0x000000080b0b7c10 */ /* 0x000fc4000a7fe4ff */
[----:B------:R-:W-:Y:S01]  /*14fe20*/  IADD3 R3, P4, R3, UR14, RZ ;  /* 0x0000000e03037c10 */ /* 0x000fe2000ff9e0ff */
[----:B------:R-:W4:Y:S01]  /*14fe30*/  LDL.LU R6, [R1+0x680c] ;  /* 0x00680c0001067983 */ /* 0x000f220000300800 */
[----:B------:R-:W-:-:S03]  /*14fe40*/  IADD3.X R9, R9, UR8, RZ, P5, !PT ;  /* 0x0000000809097c10 */ /* 0x000fc6000affe4ff */
[----:B------:R-:W-:Y:S04]  /*14fe50*/  STL [R1+0x68c4], R10 ;  /* 0x0068c40a01007387 */ /* 0x000fe80000100800 */
        /* <DEDUP_REMOVED lines=74> */
[----:B------:R-:W-:Y:S04]  /*150300*/  STL [R1+0x67cc], R8 ;  /* 0x0067cc0801007387 */ /* 0x000fe80000100800 */
[----:B------:R-:W-:Y:S04]  /*150310*/  STL [R1+0x67f8], R12 ;  /* 0x0067f80c01007387 */ /* 0x000fe80000100800 */
        /* <DEDUP_REMOVED lines=17> */
[----:B-1----:R-:W-:Y:S01]  /*150430*/  IMAD.MOV.U32 R5, RZ, RZ, R9 ;  /* 0x000000ffff057224 */ /* 0x002fe200078e0009 */
[----:B------:R-:W-:-:S05]  /*150440*/  MOV R4, R8 ;  /* 0x0000000800047202 */ /* 0x000fca0000000f00 */
[----:B------:R1:W-:Y:S02]  /*150450*/  LDGSTS.E [R2+-0x7d500], desc[UR58][R4.64], P0 ;  /* 0x82b0000004027fae */ /* 0x0003e4000812187a */
[----:B-1----:R-:W-:Y:S01]  /*150460*/  MOV R5, R7 ;  /* 0x0000000700057202 */ /* 0x002fe20000000f00 */
[----:B------:R-:W-:Y:S01]  /*150470*/  IMAD.MOV.U32 R4, RZ, RZ, R3 ;  /* 0x000000ffff047224 */ /* 0x000fe200078e0003 */
[----:B--2---:R-:W-:Y:S01]  /*150480*/  HMMA.1688.F32.TF32 R20, R240, R206, R20 ;  /* 0x000000cef014723c */ /* 0x004fe20000081014 */
[----:B---3--:R-:W-:Y:S02]  /*150490*/  IADD3 R15, P4, R15, UR14, RZ ;  /* 0x0000000e0f0f7c10 */ /* 0x008fe4000ff9e0ff */
[----:B------:R-:W-:-:S03]  /*1504a0*/  IADD3 R11, P5, R11, UR14, RZ ;  /* 0x0000000e0b0b7c10 */ /* 0x000fc6000ffbe0ff */
[----:B------:R-:W-:Y:S04]  /*1504b0*/  STL [R1+0x678c], R15 ;  /* 0x00678c0f01007387 */ /* 0x000fe80000100800 */
        /* <DEDUP_REMOVED lines=32> */
[----:B----4-:R-:W2:Y:S04]  /*1506c0*/  LDL.LU R16, [R1+0x910] ;  /* 0x0009100001107983 */ /* 0x010ea80000300800 */
[----:B------:R-:W2:Y:S04]  /*1506d0*/  LDL.LU R17, [R1+0x914] ;  /* 0x0009140001117983 */ /* 0x000ea80000300800 */
[----:B------:R-:W2:Y:S04]  /*1506e0*/  LDL.LU R18, [R1+0x918] ;  /* 0x0009180001127983 */ /* 0x000ea80000300800 */
[----:B------:R-:W2:Y:S01]  /*1506f0*/  LDL.LU R19, [R1+0x91c] ;  /* 0x00091c0001137983 */ /* 0x000ea20000300800 */
[----:B------:R-:W-:-:S03]  /*150700*/  IMAD.MOV.U32 R5, RZ, RZ, R14 ;  /* 0x000000ffff057224 */ /* 0x000fc600078e000e */
[----:B------:R-:W3:Y:S04]  /*150710*/  LDL.LU R11, [R1+0x66cc] ;  /* 0x0066cc00010b7983 */ /* 0x000ee80000300800 */
[----:B------:R4:W-:Y:S01]  /*150720*/  LDGSTS.E [R2+-0x7d080], desc[UR58][R4.64], P2 ;  /* 0x82f8000004027fae */ /* 0x0009e2000912187a */
[----:B------:R-:W-:Y:S02]  /*150730*/  IADD3 R12, P4, R12, UR14, RZ ;  /* 0x0000000e0c0c7c10 */ /* 0x000fe4000ff9e0ff */
[----:B------:R-:W-:Y:S02]  /*150740*/  IADD3 R8, P5, R8, UR14, RZ ;  /* 0x0000000e08087c10 */ /* 0x000fe4000ffbe0ff */
[----:B----4-:R-:W-:Y:S02]  /*150750*/  MOV R5, R9 ;  /* 0x0000000900057202 */ /* 0x010fe40000000f00 */
[----:B------:R-:W-:Y:S01]  /*150760*/  IADD3.X R13, R13, UR8, RZ, P4, !PT ;  /* 0x000000080d0d7c10 */ /* 0x000fe2000a7fe4ff */
[----:B------:R-:W-:Y:S01]  /*150770*/  IMAD.MOV.U32 R4, RZ, RZ, R6 ;  /* 0x000000ffff047224 */ /* 0x000fe200078e0006 */
[----:B-1----:R-:W4:Y:S01]  /*150780*/  LDL.LU R9, [R1+0x66c4] ;  /* 0x0066c40001097983 */ /* 0x002f220000300800 */
[----:B------:R-:W-:-:S03]  /*150790*/  IADD3 R3, P4, R3, UR14, RZ ;  /* 0x0000000e03037c10 */ /* 0x000fc6000ff9e0ff */
[----:B------:R-:W4:Y:S01]  /*1507a0*/  LDL.LU R6, [R1+0x668c] ;  /* 0x00668c0001067983 */ /* 0x000f220000300800 */
[----:B------:R-:W-:-:S03]  /*1507b0*/  IADD3.X R10, R10, UR8, RZ, P5, !PT ;  /* 0x000000080a0a7c10 */ /* 0x000fc6000affe4ff */
[----:B------:R-:W-:Y:S04]  /*1507c0*/  STL [R1+0x6744], R12 ;  /* 0x0067440c01007387 */ /* 0x000fe80000100800 */
[----:B------:R-:W-:Y:S04]  /*1507d0*/  STL [R1+0x670c], R8 ;  /* 0x00670c0801007387 */ /* 0x000fe80000100800 */
[----:B------:R1:W-:Y:S04]  /*1507e0*/  STL [R1+0x6738], R13 ;  /* 0x0067380d01007387 */ /* 0x0003e80000100800 */
        /* <DEDUP_REMOVED lines=9> */
[----:B------:R1:W-:Y:S04]  /*150880*/  LDGSTS.E [R2+-0x7cc80], desc[UR58][R4.64], P0 ;  /* 0x8338000004027fae */ /* 0x0003e8000812187a */
[----:B------:R4:W-:Y:S01]  /*150890*/  STL [R1+0x66f8], R7 ;  /* 0x0066f80701007387 */ /* 0x0009e20000100800 */
[----:B------:R-:W-:Y:S01]  /*1508a0*/  USEL UR12, UR12, URZ, !UP0 ;  /* 0x0000003f0c0c7287 */ /* 0x000fe2000c000000 */
[----:B-1----:R-:W-:Y:S01]  /*1508b0*/  IMAD.MOV.U32 R5, RZ, RZ, R10 ;  /* 0x000000ffff057224 */ /* 0x002fe200078e000a */
[----:B------:R-:W-:-:S04]  /*1508c0*/  MOV R4, R8 ;  /* 0x0000000800047202 */ /* 0x000fc80000000f00 */
[----:B------:R-:W-:-:S13]  /*1508d0*/  ISETP.NE.U32.AND P2, PT, RZ, UR12, PT ;  /* 0x0000000cff007c0c */ /* 0x000fda000bf45070 */
        /* <DEDUP_REMOVED lines=134> */
[----:B------:R-:W-:Y:S02]  /*151140*/  MOV R5, R12 ;  /* 0x0000000c00057202 */ /* 0x000fe40000000f00 */
[----:B------:R-:W-:Y:S01]  /*151150*/  IADD3.X R7, R7, UR8, RZ, P4, !PT ;  /* 0x0000000807077c10 */ /* 0x000fe2000a7fe4ff */
[----:B------:R-:W-:-:S04]  /*151160*/  USEL UR12, URZ, 0x4, !UP1 ;  /* 0x000000043f0c7887 */ /* 0x000fc8000c800000 */
[----:B------:R-:W-:-:S04]  /*151170*/  USEL UR12, UR12, URZ, !UP0 ;  /* 0x0000003f0c0c7287 */ /* 0x000fc8000c000000 */
[----:B------:R1:W-:Y:S04]  /*151180*/  LDGSTS.E [R2+-0x7b500], desc[UR58][R4.64], P0 ;  /* 0x84b0000004027fae */ /* 0x0003e8000812187a */
[----:B------:R-:W-:Y:S01]  /*151190*/  STL [R1+0x6578], R7 ;  /* 0x0065780701007387 */ /* 0x000fe20000100800 */
        /* <DEDUP_REMOVED lines=21> */
[----:B------:R-:W-:Y:S04]  /*1512f0*/  STL.64 [R1+0x90], R20 ;  /* 0x0000901401007387 */ /* 0x000fe80000100a00 */
[----:B------:R4:W-:Y:S04]  /*151300*/  STL.64 [R1+0x98], R22 ;  /* 0x0000981601007387 */ /* 0x0009e80000100a00 */
[----:B----4-:R-:W4:Y:S04]  /*151310*/  LDL.LU.64 R22, [R1+0x80c0] ;  /* 0x0080c00001167983 */ /* 0x010f280000300a00 */
[----:B------:R-:W4:Y:S04]  /*151320*/  LDL.LU.64 R20, [R1+0x80b8] ;  /* 0x0080b80001147983 */ /* 0x000f280000300a00 */
[----:B------:R-:W4:Y:S04]  /*151330*/  LDL.LU R12, [R1+0x64f8] ;  /* 0x0064f800010c7983 */ /* 0x000f280000300800 */
[----:B------:R-:W-:Y:S04]  /*151340*/  STL [R1+0x650c], R6 ;  /* 0x00650c0601007387 */ /* 0x000fe80000100800 */
        /* <DEDUP_REMOVED lines=18> */
[----:B------:R-:W2:Y:S01]  /*151470*/  LDL.LU R18, [R1+0xb68] ;  /* 0x000b680001127983 */ /* 0x000ea20000300800 */
[----:B------:R-:W-:-:S03]  /*151480*/  IMAD.MOV.U32 R5, RZ, RZ, R14 ;  /* 0x000000ffff057224 */ /* 0x000fc600078e000e */
[----:B------:R-:W2:Y:S04]  /*151490*/  LDL.LU R19, [R1+0xb6c] ;  /* 0x000b6c0001137983 */ /* 0x000ea80000300800 */
[----:B------:R3:W-:Y:S02]  /*1514a0*/  LDGSTS.E [R2+-0x7ac80], desc[UR58][R4.64], P0 ;  /* 0x8538000004027fae */ /* 0x0007e4000812187a */
[----:B---3--:R-:W-:Y:S01]  /*1514b0*/  MOV R5, R9 ;  /* 0x0000000900057202 */ /* 0x008fe20000000f00 */
[----:B------:R-:W-:Y:S01]  /*1514c0*/  IMAD.MOV.U32 R4, RZ, RZ, R6 ;  /* 0x000000ffff047224 */ /* 0x000fe200078e0006 */
[----:B-1----:R-:W3:Y:S04]  /*1514d0*/  LDL.LU R9, [R1+0x648c] ;  /* 0x00648c0001097983 */ /* 0x002ee80000300800 */
        /* <DEDUP_REMOVED lines=12> */
[----:B------:R-:W4:Y:S04]  /*1515a0*/  LDL.LU R15, [R1+0x6480] ;  /* 0x00648000010f7983 */ /* 0x000f280000300800 */
[----:B------:R-:W4:Y:S01]  /*1515b0*/  LDL.LU R14, [R1+0x6478] ;  /* 0x00647800010e7983 */ /* 0x000f220000300800 */
[----:B------:R-:W-:-:S04]  /*1515c0*/  UISETP.GT.AND UP1, UPT, UR16, 0x57, UPT ;  /* 0x000000571000788c */ /* 0x000fc8000bf24270 */
[----:B------:R-:W-:-:S04]  /*1515d0*/  USEL UR13, URZ, 0x4, !UP1 ;  /* 0x000000043f0d7887 */ /* 0x000fc8000c800000 */
[----:B------:R-:W-:Y:S02]  /*1515e0*/  USEL UR13, UR13, URZ, !UP0 ;  /* 0x0000003f0d0d7287 */ /* 0x000fe4000c000000 */
[----:B------:R-:W-:-:S04]  /*1515f0*/  UISETP.GT.AND UP1, UPT, UR16, 0x5b, UPT ;  /* 0x0000005b1000788c */ /* 0x000fc8000bf24270 */
[----:B------:R-:W-:Y:S01]  /*151600*/  ISETP.NE.U32.AND P2, PT, RZ, UR13, PT ;  /* 0x0000000dff007c0c */ /* 0x000fe2000bf45070 */
[----:B------:R-:W-:-:S04]  /*151610*/  USEL UR12, URZ, 0x4, !UP1 ;  /* 0x000000043f0c7887 */ /* 0x000fc8000c800000 */
[----:B------:R-:W-:Y:S01]  /*151620*/  USEL UR12, UR12, URZ, !UP0 ;  /* 0x0000003f0c0c7287 */ /* 0x000fe2000c000000 */
[----:B------:R-:W-:-:S05]  /*151630*/  IADD3.X R7, R7, UR8, RZ, P4, !PT ;  /* 0x0000000807077c10 */ /* 0x000fca000a7fe4ff */
[----:B------:R-:W-:Y:S02]  /*151640*/  ISETP.NE.U32.AND P0, PT, RZ, UR12, PT ;  /* 0x0000000cff007c0c */ /* 0x000fe4000bf05070 */
[----:B------:R1:W-:Y:S04]  /*151650*/  LDGSTS.E [R2+-0x7a900], desc[UR58][R4.64], P2 ;  /* 0x8570000004027fae */ /* 0x0003e8000912187a */
[----:B------:R4:W-:Y:S01]  /*151660*/  STL [R1+0x64b8], R7 ;  /* 0x0064b80701007387 */ /* 0x0009e20000100800 */
[----:B-1----:R-:W-:Y:S02]  /*151670*/  IMAD.MOV.U32 R4, RZ, RZ, R11 ;  /* 0x000000ffff047224 */ /* 0x002fe400078e000b */
[----:B------:R-:W-:-:S05]  /*151680*/  IMAD.MOV.U32 R5, RZ, RZ, R12 ;  /* 0x000000ffff057224 */ /* 0x000fca00078e000c */
[----:B------:R1:W-:Y:S02]  /*151690*/  LDGSTS.E [R2+-0x7a880], desc[UR58][R4.64], P2 ;  /* 0x8578000004027fae */ /* 0x0003e4000912187a */
[----:B-1----:R-:W-:Y:S01]  /*1516a0*/  IMAD.MOV.U32 R5, RZ, RZ, R10 ;  /* 0x000000ffff057224 */ /* 0x002fe200078e000a */
[----:B------:R-:W-:Y:S01]  /*1516b0*/  MOV R4, R8 ;  /* 0x0000000800047202 */ /* 0x000fe20000000f00 */
[----:B------:R-:W4:Y:S04]  /*1516c0*/  LDL.LU R10, [R1+0x6440] ;  /* 0x00644000010a7983 */ /* 0x000f280000300800 */
[----:B------:R1:W-:Y:S02]  /*1516d0*/  LDGSTS.E [R2+-0x7a500], desc[UR58][R4.64], P0 ;  /* 0x85b0000004027fae */ /* 0x0003e4000812187a */
[----:B-1----:R-:W-:Y:S01]  /*1516e0*/  MOV R5, R7 ;  /* 0x0000000700057202 */ /* 0x002fe20000000f00 */
[----:B------:R-:W-:-:S05]  /*1516f0*/  IMAD.MOV.U32 R4, RZ, RZ, R3 ;  /* 0x000000ffff047224 */ /* 0x000fca00078e0003 */
[----:B------:R1:W-:Y:S01]  /*151700*/  LDGSTS.E [R2+-0x7a480], desc[UR58][R4.64], P0 ;  /* 0x85b8000004027fae */ /* 0x0003e2000812187a */
[----:B--2---:R-:W-:Y:S01]  /*151710*/  HMMA.1688.F32.TF32 R16, R240, R222, R16 ;  /* 0x000000def010723c */ /* 0x004fe20000081010 */
[----:B---3--:R-:W-:Y:S02]  /*151720*/  IADD3 R9, P4, R9, UR14, RZ ;  /* 0x0000000e09097c10 */ /* 0x008fe4000ff9e0ff */
[----:B------:R-:W-:-:S03]  /*151730*/  IADD3 R13, P5, R13, UR14, RZ ;  /* 0x0000000e0d0d7c10 */ /* 0x000fc6000ffbe0ff */
[----:B------:R2:W-:Y:S04]  /*151740*/  STL [R1+0x648c], R9 ;  /* 0x00648c0901007387 */ /* 0x0005e80000100800 */
[----:B------:R-:W-:Y:S01]  /*151750*/  STL [R1+0x6484], R13 ;  /* 0x0064840d01007387 */ /* 0x000fe20000100800 */
[----:B----4-:R-:W-:Y:S02]  /*151760*/  IADD3.X R15, R15, UR8, RZ, P4, !PT ;  /* 0x000000080f0f7c10 */ /* 0x010fe4000a7fe4ff */
        /* <DEDUP_REMOVED lines=9> */
[----:B------:R-:W3:Y:S01]  /*151800*/  LDL.LU R8, [R1+0x6404] ;  /* 0x0064040001087983 */ /* 0x000ee20000300800 */
[----:B------:R-:W-:Y:S01]  /*151810*/  IADD3.X R14, R14, UR8, RZ, P5, !PT ;  /* 0x000000080e0e7c10 */ /* 0x000fe2000affe4ff */
[----:B-1----:R-:W-:-:S04]  /*151820*/  IMAD.MOV.U32 R4, RZ, RZ, R9 ;  /* 0x000000ffff047224 */ /* 0x002fc800078e0009 */
[----:B------:R-:W-:Y:S04]  /*151830*/  STL [R1+0x6478], R14 ;  /* 0x0064780e01007387 */ /* 0x000fe80000100800 */
[----:B--2---:R-:W2:Y:S01]  /*151840*/  LDL.LU R9, [R1+0x63f8] ;  /* 0x0063f80001097983 */ /* 0x004ea20000300800 */
        /* <DEDUP_REMOVED lines=8> */
[----:B------:R-:W-:-:S04]  /*1518d0*/  UISETP.GT.AND UP1, UPT, UR16, 0x67, UPT ;  /* 0x000000671000788c */ /* 0x000fc8000bf24270 */
[----:B------:R-:W-:Y:S02]  /*1518e0*/  ISETP.NE.U32.AND P0, PT, RZ, UR13, PT ;  /* 0x0000000dff007c0c */ /* 0x000fe4000bf05070 */
[----:B------:R1:W-:Y:S01]  /*1518f0*/  LDGSTS.E [R2+-0x7a100], desc[UR58][R4.64], P2 ;  /* 0x85f0000004027fae */ /* 0x0003e2000912187a */
[----:B------:R-:W-:Y:S01]  /*151900*/  USEL UR12, URZ, 0x4, !UP1 ;  /* 0x000000043f0c7887 */ /* 0x000fe2000c800000 */
[----:B------:R-:W-:-:S05]  /*151910*/  IADD3.X R10, R10, UR8, RZ, P4, !PT ;  /* 0x000000080a0a7c10 */ /* 0x000fca000a7fe4ff */
[----:B------:R-:W-:Y:S04]  /*151920*/  STL [R1+0x6440], R10 ;  /* 0x0064400a01007387 */ /* 0x000fe80000100800 */
[----:B----4-:R-:W4:Y:S04]  /*151930*/  LDL.LU R16, [R1+0xbe0] ;  /* 0x000be00001107983 */ /* 0x010f280000300800 */
[----:B------:R-:W4:Y:S04]  /*151940*/  LDL.LU R17, [R1+0xbe4] ;  /* 0x000be40001117983 */ /* 0x000f280000300800 */
[----:B------:R-:W4:Y:S04]  /*151950*/  LDL.LU R18, [R1+0xbe8] ;  /* 0x000be80001127983 */ /* 0x000f280000300800 */
[----:B------:R-:W4:Y:S01]  /*151960*/  LDL.LU R19, [R1+0xbec] ;  /* 0x000bec0001137983 */ /* 0x000f220000300800 */
[----:B-1----:R-:W-:Y:S01]  /*151970*/  MOV R4, R13 ;  /* 0x0000000d00047202 */ /* 0x002fe20000000f00 */
[----:B------:R-:W-:Y:S01]  /*151980*/  IMAD.MOV.U32 R5, RZ, RZ, R14 ;  /* 0x000000ffff057224 */ /* 0x000fe200078e000e */
[----:B------:R-:W-:-:S04]  /*151990*/  USEL UR12, UR12, URZ, !UP0 ;  /* 0x0000003f0c0c7287 */ /* 0x000fc8000c000000 */
[----:B------:R1:W-:Y:S02]  /*1519a0*/  LDGSTS.E [R2+-0x7a080], desc[UR58][R4.64], P2 ;  /* 0x85f8000004027fae */ /* 0x0003e4000912187a */
[----:B------:R-:W-:Y:S01]  /*1519b0*/  ISETP.NE.U32.AND P2, PT, RZ, UR12, PT ;  /* 0x0000000cff007c0c */ /* 0x000fe2000bf45070 */
[----:B-1----:R-:W-:Y:S01]  /*1519c0*/  IMAD.MOV.U32 R4, RZ, RZ, R6 ;  /* 0x000000ffff047224 */ /* 0x002fe200078e0006 */
[----:B------:R-:W-:Y:S01]  /*1519d0*/  MOV R5, R10 ;  /* 0x0000000a00057202 */ /* 0x000fe20000000f00 */
[----:B------:R-:W4:Y:S04]  /*1519e0*/  LDL.LU R6, [R1+0x63cc] ;  /* 0x0063cc0001067983 */ /* 0x000f280000300800 */
[----:B------:R1:W-:Y:S01]  /*1519f0*/  LDGSTS.E [R2+-0x79d00], desc[UR58][R4.64], P0 ;  /* 0x8630000004027fae */ /* 0x0003e2000812187a */
[----:B---3--:R-:W-:-:S02]  /*151a00*/  IADD3 R3, P4, R3, UR14, RZ ;  /* 0x0000000e03037c10 */ /* 0x008fc4000ff9e0ff */
        /* <DEDUP_REMOVED lines=9> */
[----:B------:R1:W-:Y:S01]  /*151aa0*/  STL [R1+0x6400], R12 ;  /* 0x0064000c01007387 */ /* 0x0003e20000100800 */
[----:B------:R-:W-:Y:S01]  /*151ab0*/  IMAD.MOV.U32 R4, RZ, RZ, R3 ;  /* 0x000000ffff047224 */ /* 0x000fe200078e0003 */
[----:B--2---:R-:W-:-:S04]  /*151ac0*/  IADD3.X R9, R9, UR8, RZ, P4, !PT ;  /* 0x0000000809097c10 */ /* 0x004fc8000a7fe4ff */
[----:B------:R2:W-:Y:S04]  /*151ad0*/  LDGSTS.E [R2+-0x79c80], desc[UR58][R4.64], P0 ;  /* 0x8638000004027fae */ /* 0x0005e8000812187a */
[----:B---3--:R-:W3:Y:S04]  /*151ae0*/  LDL.LU R7, [R1+0x63c0] ;  /* 0x0063c00001077983 */ /* 0x008ee80000300800 */
[----:B------:R-:W3:Y:S04]  /*151af0*/  LDL.LU R14, [R1+0x63b8] ;  /* 0x0063b800010e7983 */ /* 0x000ee80000300800 */
[----:B------:R-:W3:Y:S04]  /*151b00*/  LDL.LU R13, [R1+0x63c4] ;  /* 0x0063c400010d7983 */ /* 0x000ee80000300800 */
[----:B------:R-:W3:Y:S04]  /*151b10*/  LDL.LU R10, [R1+0x638c] ;  /* 0x00638c00010a7983 */ /* 0x000ee80000300800 */
[----:B------:R-:W3:Y:S01]  /*151b20*/  LDL.LU R3, [R1+0x6384] ;  /* 0x0063840001037983 */ /* 0x000ee20000300800 */
[----:B--2---:R-:W-:Y:S01]  /*151b30*/  MOV R4, R11 ;  /* 0x0000000b00047202 */ /* 0x004fe20000000f00 */
[----:B------:R-:W-:-:S02]  /*151b40*/  IMAD.MOV.U32 R5, RZ, RZ, R12 ;  /* 0x000000ffff057224 */ /* 0x000fc400078e000c */
[----:B-1----:R-:W2:Y:S04]  /*151b50*/  LDL.LU R12, [R1+0x6380] ;  /* 0x00638000010c7983 */ /* 0x002ea80000300800 */
[----:B------:R1:W-:Y:S04]  /*151b60*/  LDGSTS.E [R2+-0x79900], desc[UR58][R4.64], P2 ;  /* 0x8670000004027fae */ /* 0x0003e8000912187a */
[----:B------:R-:W-:Y:S01]  /*151b70*/  STL [R1+0x63f8], R9 ;  /* 0x0063f80901007387 */ /* 0x000fe20000100800 */
[----:B-1----:R-:W-:-:S03]  /*151b80*/  IMAD.MOV.U32 R4, RZ, RZ, R8 ;  /* 0x000000ffff047224 */ /* 0x002fc600078e0008 */
[----:B------:R-:W2:Y:S01]  /*151b90*/  LDL.LU R8, [R1+0x6378] ;  /* 0x0063780001087983 */ /* 0x000ea20000300800 */
[----:B------:R-:W-:Y:S01]  /*151ba0*/  UISETP.GT.AND UP1, UPT, UR16, 0x6b, UPT ;  /* 0x0000006b1000788c */ /* 0x000fe2000bf24270 */
[----:B----4-:R-:W-:Y:S03]  /*151bb0*/  HMMA.1688.F32.TF32 R16, R240, R226, R16 ;  /* 0x000000e2f010723c */ /* 0x010fe60000081010 */
[----:B------:R-:W-:-:S04]  /*151bc0*/  USEL UR12, URZ, 0x4, !UP1 ;  /* 0x000000043f0c7887 */ /* 0x000fc8000c800000 */
[----:B------:R-:W-:Y:S01]  /*151bd0*/  USEL UR12, UR12, URZ, !UP0 ;  /* 0x0000003f0c0c7287 */ /* 0x000fe2000c000000 */
[----:B------:R-:W-:-:S05]  /*151be0*/  MOV R5, R9 ;  /* 0x0000000900057202 */ /* 0x000fca0000000f00 */
[----:B------:R-:W-:Y:S01]  /*151bf0*/  ISETP.NE.U32.AND P0, PT, RZ, UR12, PT ;  /* 0x0000000cff007c0c */ /* 0x000fe2000bf05070 */
[----:B------:R1:W-:Y:S01]  /*151c00*/  LDGSTS.E [R2+-0x79880], desc[UR58][R4.64], P2 ;  /* 0x8678000004027fae */ /* 0x0003e2000912187a */
[----:B------:R-:W-:-:S05]  /*151c10*/  IADD3 R6, P4, R6, UR14, RZ ;  /* 0x0000000e06067c10 */ /* 0x000fca000ff9e0ff */
[----:B------:R4:W-:Y:S01]  /*151c20*/  STL [R1+0x63cc], R6 ;  /* 0x0063cc0601007387 */ /* 0x0009e20000100800 */
[----:B-1----:R-:W-:Y:S01]  /*151c30*/  IMAD.MOV.U32 R4, RZ, RZ, R6 ;  /* 0x000000ffff047224 */ /* 0x002fe200078e0006 */
[----:B------:R-:W-:-:S04]  /*151c40*/  UISETP.GT.AND UP1, UPT, UR16, 0x6f, UPT ;  /* 0x0000006f1000788c */ /* 0x000fc8000bf24270 */
[----:B------:R-:W-:-:S04]  /*151c50*/  USEL UR13, URZ, 0x4, !UP1 ;  /* 0x000000043f0d7887 */ /* 0x000fc8000c800000 */
[----:B------:R-:W-:-:S06]  /*151c60*/  USEL UR13, UR13, URZ, !UP0 ;  /* 0x0000003f0d0d7287 */ /* 0x000fcc000c000000 */
[----:B------:R-:W-:Y:S02]  /*151c70*/  ISETP.NE.U32.AND P2, PT, RZ, UR13, PT ;  /* 0x0000000dff007c0c */ /* 0x000fe4000bf45070 */
[----:B---3--:R-:W-:Y:S02]  /*151c80*/  IADD3.X R7, R7, UR8, RZ, P4, !PT ;  /* 0x0000000807077c10 */ /* 0x008fe4000a7fe4ff */
[----:B------:R-:W-:Y:S02]  /*151c90*/  IADD3 R13, P5, R13, UR14, RZ ;  /* 0x0000000e0d0d7c10 */ /* 0x000fe4000ffbe0ff */
[----:B------:R-:W-:Y:S02]  /*151ca0*/  IADD3 R10, P4, R10, UR14, RZ ;  /* 0x0000000e0a0a7c10 */ /* 0x000fe4000ff9e0ff */
[----:B------:R-:W-:Y:S01]  /*151cb0*/  IADD3.X R14, R14, UR8, RZ, P5, !PT ;  /* 0x000000080e0e7c10 */ /* 0x000fe2000affe4ff */
[----:B------:R-:W-:Y:S04]  /*151cc0*/  STL [R1+0x63c4], R13 ;  /* 0x0063c40d01007387 */ /* 0x000fe80000100800 */
[----:B------:R1:W-:Y:S04]  /*151cd0*/  STL [R1+0x63c0], R7 ;  /* 0x0063c00701007387 */ /* 0x0003e80000100800 */
[----:B------:R-:W-:Y:S01]  /*151ce0*/  STL.64 [R1+0x70], R16 ;  /* 0x0000701001007387 */ /* 0x000fe20000100a00 */
[----:B------:R-:W-:-:S03]  /*151cf0*/  IADD3 R3, P5, R3, UR14, RZ ;  /* 0x0000000e03037c10 */ /* 0x000fc6000ffbe0ff */
[----:B------:R-:W-:Y:S04]  /*151d00*/  STL.64 [R1+0x78], R18 ;  /* 0x0000781201007387 */ /* 0x000fe80000100a00 */
[----:B------:R-:W-:Y:S01]  /*151d10*/  STL [R1+0x638c], R10 ;  /* 0x00638c0a01007387 */ /* 0x000fe20000100800 */
[----:B--2---:R-:W-:-:S03]  /*151d20*/  IADD3.X R12, R12, UR8, RZ, P4, !PT ;  /* 0x000000080c0c7c10 */ /* 0x004fc6000a7fe4ff */
[----:B------:R2:W-:Y:S01]  /*151d30*/  STL [R1+0x63b8], R14 ;  /* 0x0063b80e01007387 */ /* 0x0005e20000100800 */
[----:B------:R-:W-:-:S03]  /*151d40*/  IMAD.MOV.U32 R5, RZ, RZ, R7 ;  /* 0x000000ffff057224 */ /* 0x000fc600078e0007 */
[----:B----4-:R-:W3:Y:S04]  /*151d50*/  LDL.LU R6, [R1+0x634c] ;  /* 0x00634c0001067983 */ /* 0x010ee80000300800 */
[----:B------:R-:W-:Y:S04]  /*151d60*/  STL [R1+0x6384], R3 ;  /* 0x0063840301007387 */ /* 0x000fe80000100800 */
[----:B------:R4:W-:Y:S04]  /*151d70*/  STL [R1+0x6380], R12 ;  /* 0x0063800c01007387 */ /* 0x0009e80000100800 */
[----:B------:R-:W3:Y:S04]  /*151d80*/  LDL.LU R11, [R1+0x6344] ;  /* 0x00634400010b7983 */ /* 0x000ee80000300800 */
[----:B------:R-:W3:Y:S04]  /*151d90*/  LDL.LU R9, [R1+0x630c] ;  /* 0x00630c0001097983 */ /* 0x000ee80000300800 */
[----:B-1----:R-:W3:Y:S04]  /*151da0*/  LDL.LU R7, [R1+0x6304] ;  /* 0x0063040001077983 */ /* 0x002ee80000300800 */
[----:B------:R1:W-:Y:S01]  /*151db0*/  LDGSTS.E [R2+-0x79500], desc[UR58][R4.64], P0 ;  /* 0x86b0000004027fae */ /* 0x0003e2000812187a */
[----:B------:R-:W-:-:S05]  /*151dc0*/  IADD3.X R8, R8, UR8, RZ, P5, !PT ;  /* 0x0000000808087c10 */ /* 0x000fca000affe4ff */
[----:B------:R4:W-:Y:S01]  /*151dd0*/  STL [R1+0x6378], R8 ;  /* 0x0063780801007387 */ /* 0x0009e20000100800 */
[----:B-1----:R-:W-:-:S03]  /*151de0*/  IMAD.MOV.U32 R5, RZ, RZ, R14 ;  /* 0x000000ffff057224 */ /* 0x002fc600078e000e */
[----:B--2---:R-:W2:Y:S04]  /*151df0*/  LDL.LU.64 R14, [R1+0x2e38] ;  /* 0x002e3800010e7983 */ /* 0x004ea80000300a00 */
[----:B------:R-:W2:Y:S04]  /*151e00*/  LDL.LU R16, [R1+0xc40] ;  /* 0x000c400001107983 */ /* 0x000ea80000300800 */
[----:B------:R-:W2:Y:S04]  /*151e10*/  LDL.LU R17, [R1+0xc44] ;  /* 0x000c440001117983 */ /* 0x000ea80000300800 */
[----:B------:R-:W2:Y:S04]  /*151e20*/  LDL.LU R18, [R1+0xc48] ;  /* 0x000c480001127983 */ /* 0x000ea80000300800 */
[----:B------:R-:W2:Y:S01]  /*151e30*/  LDL.LU R19, [R1+0xc4c] ;  /* 0x000c4c0001137983 */ /* 0x000ea20000300800 */
[----:B------:R-:W-:-:S03]  /*151e40*/  MOV R4, R13 ;  /* 0x0000000d00047202 */ /* 0x000fc60000000f00 */
[----:B------:R-:W2:Y:S04]  /*151e50*/  LDL.LU R13, [R1+0x6340] ;  /* 0x00634000010d7983 */ /* 0x000ea80000300800 */
[----:B------:R1:W-:Y:S02]  /*151e60*/  LDGSTS.E [R2+-0x79480], desc[UR58][R4.64], P0 ;  /* 0x86b8000004027fae */ /* 0x0003e4000812187a */
[----:B-1----:R-:W-:Y:S01]  /*151e70*/  MOV R5, R12 ;  /* 0x0000000c00057202 */ /* 0x002fe20000000f00 */
[----:B------:R-:W-:Y:S01]  /*151e80*/  IMAD.MOV.U32 R4, RZ, RZ, R10 ;  /* 0x000000ffff047224 */ /* 0x000fe200078e000a */
[----:B----4-:R-:W4:Y:S04]  /*151e90*/  LDL.LU R12, [R1+0x6338] ;  /* 0x00633800010c7983 */ /* 0x010f280000300800 */
[----:B------:R-:W4:Y:S04]  /*151ea0*/  LDL.LU R10, [R1+0x6300] ;  /* 0x00630000010a7983 */ /* 0x000f280000300800 */
[----:B------:R1:W-:Y:S02]  /*151eb0*/  LDGSTS.E [R2+-0x79100], desc[UR58][R4.64], P2 ;  /* 0x86f0000004027fae */ /* 0x0003e4000912187a */
[----:B-1----:R-:W-:-:S02]  /*151ec0*/  IMAD.MOV.U32 R5, RZ, RZ, R8 ;  /* 0x000000ffff057224 */ /* 0x002fc400078e0008 */
[----:B------:R-:W4:Y:S01]  /*151ed0*/  LDL.LU R8, [R1+0x62f8] ;  /* 0x0062f80001087983 */ /* 0x000f220000300800 */
[----:B------:R-:W-:Y:S01]  /*151ee0*/  UISETP.GT.AND UP1, UPT, UR16, 0x73, UPT ;  /* 0x000000731000788c */ /* 0x000fe2000bf24270 */
[----:B------:R-:W-:-:S03]  /*151ef0*/  IMAD.MOV.U32 R4, RZ, RZ, R3 ;  /* 0x000000ffff047224 */ /* 0x000fc600078e0003 */
[----:B------:R-:W-:Y:S02]  /*151f00*/  USEL UR12, URZ, 0x4, !UP1 ;  /* 0x000000043f0c7887 */ /* 0x000fe4000c800000 */
[----:B------:R1:W-:Y:S02]  /*151f10*/  LDGSTS.E [R2+-0x79080], desc[UR58][R4.64], P2 ;  /* 0x86f8000004027fae */ /* 0x0003e4000912187a */
[----:B------:R-:W-:Y:S02]  /*151f20*/  USEL UR12, UR12, URZ, !UP0 ;  /* 0x0000003f0c0c7287 */ /* 0x000fe4000c000000 */
[----:B------:R-:W-:Y:S01]  /*151f30*/  UISETP.GT.AND UP1, UPT, UR16, 0x77, UPT ;  /* 0x000000771000788c */ /* 0x000fe2000bf24270 */
[----:B------:R-:W-:-:S03]  /*151f40*/  SEL R3, RZ, 0x4, P1 ;  /* 0x00000004ff037807 */ /* 0x000fc60000800000 */
[----:B------:R-:W-:Y:S01]  /*151f50*/  USEL UR13, URZ, 0x4, !UP1 ;  /* 0x000000043f0d7887 */ /* 0x000fe2000c800000 */
[----:B-1----:R-:W-:-:S03]  /*151f60*/  LOP3.LUT R4, R58, 0x60, RZ, 0xfc, !PT ;  /* 0x000000603a047812 */ /* 0x002fc600078efcff */
[----:B------:R-:W-:Y:S01]  /*151f70*/  USEL UR13, UR13, URZ, !UP0 ;  /* 0x0000003f0d0d7287 */ /* 0x000fe2000c000000 */
[----:B------:R-:W-:Y:S02]  /*151f80*/  ISETP.GE.AND P1, PT, R4, UR16, PT ;  /* 0x0000001004007c0c */ /* 0x000fe4000bf26270 */
[----:B---3--:R-:W-:Y:S02]  /*151f90*/  IADD3 R6, P0, R6, UR14, RZ ;  /* 0x0000000e06067c10 */ /* 0x008fe4000ff1e0ff */
[----:B------:R-:W-:Y:S02]  /*151fa0*/  IADD3 R11, P4, R11, UR14, RZ ;  /* 0x0000000e0b0b7c10 */ /* 0x000fe4000ff9e0ff */
[----:B------:R-:W-:Y:S02]  /*151fb0*/  IADD3 R9, P5, R9, UR14, RZ ;  /* 0x0000000e09097c10 */ /* 0x000fe4000ffbe0ff */
[----:B------:R-:W-:Y:S01]  /*151fc0*/  IADD3 R7, P2, R7, UR14, RZ ;  /* 0x0000000e07077c10 */ /* 0x000fe2000ff5e0ff */
[----:B------:R-:W-:Y:S01]  /*151fd0*/  STL [R1+0x634c], R6 ;  /* 0x00634c0601007387 */ /* 0x000fe20000100800 */
[----:B--2---:R-:W-:Y:S03]  /*151fe0*/  HMMA.1688.F32.TF32 R16, R240, R230, R16 ;  /* 0x000000e6f010723c */ /* 0x004fe60000081010 */
[----:B------:R-:W-:Y:S01]  /*151ff0*/  STL [R1+0x6344], R11 ;  /* 0x0063440b01007387 */ /* 0x000fe20000100800 */
[----:B------:R-:W-:-:S03]  /*152000*/  IADD3.X R13, R13, UR8, RZ, P0, !PT ;  /* 0x000000080d0d7c10 */ /* 0x000fc600087fe4ff */
[----:B------:R-:W-:Y:S04]  /*152010*/  STL [R1+0x630c], R9 ;  /* 0x00630c0901007387 */ /* 0x000fe80000100800 */
[----:B------:R-:W-:Y:S04]  /*152020*/  STL [R1+0x6304], R7 ;  /* 0x0063040701007387 */ /* 0x000fe80000100800 */
[----:B------:R-:W-:Y:S01]  /*152030*/  STL [R1+0x6340], R13 ;  /* 0x0063400d01007387 */ /* 0x000fe20000100800 */
[----:B------:R-:W-:Y:S01]  /*152040*/  MOV R4, R6 ;  /* 0x0000000600047202 */ /* 0x000fe20000000f00 */
[----:B------:R-:W-:Y:S01]  /*152050*/  IMAD.MOV.U32 R5, RZ, RZ, R13 ;  /* 0x000000ffff057224 */ /* 0x000fe200078e000d */
[----:B----4-:R-:W-:-:S02]  /*152060*/  IADD3.X R12, R12, UR8, RZ, P4, !PT ;  /* 0x000000080c0c7c10 */ /* 0x010fc4000a7fe4ff */
[----:B------:R-:W-:Y:S02]  /*152070*/  ISETP.NE.U32.AND P4, PT, RZ, UR12, PT ;  /* 0x0000000cff007c0c */ /* 0x000fe4000bf85070 */
[----:B------:R-:W-:Y:S01]  /*152080*/  IADD3.X R10, R10, UR8, RZ, P5, !PT ;  /* 0x000000080a0a7c10 */ /* 0x000fe2000affe4ff */
[----:B------:R-:W-:Y:S04]  /*152090*/  STL [R1+0x6338], R12 ;  /* 0x0063380c01007387 */ /* 0x000fe80000100800 */
[----:B------:R-:W-:Y:S04]  /*1520a0*/  STL [R1+0x6300], R10 ;  /* 0x0063000a01007387 */ /* 0x000fe80000100800 */
[----:B------:R-:W-:Y:S04]  /*1520b0*/  STL.64 [R1+0x60], R16 ;  /* 0x0000601001007387 */ /* 0x000fe80000100a00 */
[----:B------:R1:W-:Y:S01]  /*1520c0*/  STL.64 [R1+0x68], R18 ;  /* 0x0000681201007387 */ /* 0x0003e20000100a00 */
[----:B------:R-:W-:-:S02]  /*1520d0*/  IADD3 R151, P6, R14, UR15, RZ ;  /* 0x0000000f0e977c10 */ /* 0x000fc4000ffde0ff */
[----:B------:R-:W-:Y:S01]  /*1520e0*/  IADD3.X R8, R8, UR8, RZ, P2, !PT ;  /* 0x0000000808087c10 */ /* 0x000fe200097fe4ff */
[----:B------:R2:W-:Y:S04]  /*1520f0*/  LDGSTS.E [R2+-0x78d00], desc[UR58][R4.64], P4 ;  /* 0x8730000004027fae */ /* 0x0005e8000a12187a */
[----:B-1----:R-:W3:Y:S04]  /*152100*/  LDL.LU.64 R18, [R1+0x80b0] ;  /* 0x0080b00001127983 */ /* 0x002ee80000300a00 */
[----:B------:R-:W4:Y:S04]  /*152110*/  LDL.LU.64 R16, [R1+0x80a8] ;  /* 0x0080a80001107983 */ /* 0x000f280000300a00 */
[----:B------:R1:W-:Y:S04]  /*152120*/  STL [R1+0x62f8], R8 ;  /* 0x0062f80801007387 */ /* 0x0003e80000100800 */
[----:B------:R-:W3:Y:S04]  /*152130*/  LDL.LU R6, [R1+0x62cc] ;  /* 0x0062cc0001067983 */ /* 0x000ee80000300800 */
[----:B------:R-:W4:Y:S01]  /*152140*/  LDL.LU R43, [R1+0x62c4] ;  /* 0x0062c400012b7983 */ /* 0x000f220000300800 */
[----:B------:R-:W-:-:S02]  /*152150*/  ISETP.NE.U32.AND P5, PT, RZ, UR13, PT ;  /* 0x0000000dff007c0c */ /* 0x000fc4000bfa5070 */
[----:B------:R-:W-:Y:S02]  /*152160*/  IADD3.X R150, R15, UR9, RZ, P6, !PT ;  /* 0x000000090f967c10 */ /* 0x000fe4000b7fe4ff */
[----:B--2---:R-:W-:Y:S02]  /*152170*/  MOV R5, R12 ;  /* 0x0000000c00057202 */ /* 0x004fe40000000f00 */
[----:B------:R-:W2:Y:S04]  /*152180*/  LDL.LU R12, [R1+0xc90] ;  /* 0x000c9000010c7983 */ /* 0x000ea80000300800 */
[----:B------:R-:W2:Y:S04]  /*152190*/  LDL.LU R13, [R1+0xc94] ;  /* 0x000c9400010d7983 */ /* 0x000ea80000300800 */
[----:B------:R-:W2:Y:S01]  /*1521a0*/  LDL.LU R14, [R1+0xc98] ;  /* 0x000c9800010e7983 */ /* 0x000ea20000300800 */
[----:B------:R-:W-:-:S03]  /*1521b0*/  IMAD.MOV.U32 R4, RZ, RZ, R11 ;  /* 0x000000ffff047224 */ /* 0x000fc600078e000b */
[----:B------:R-:W2:Y:S04]  /*1521c0*/  LDL.LU R15, [R1+0xc9c] ;  /* 0x000c9c00010f7983 */ /* 0x000ea80000300800 */
[----:B------:R1:W-:Y:S01]  /*1521d0*/  LDGSTS.E [R2+-0x78c80], desc[UR58][R4.64], P4 ;  /* 0x8738000004027fae */ /* 0x0003e2000a12187a */
[----:B------:R-:W-:Y:S02]  /*1521e0*/  IMAD.MOV.U32 R11, RZ, RZ, R0 ;  /* 0x000000ffff0b7224 */ /* 0x000fe400078e0000 */
[----:B-1----:R-:W-:Y:S02]  /*1521f0*/  IMAD.MOV.U32 R4, RZ, RZ, R9 ;  /* 0x000000ffff047224 */ /* 0x002fe400078e0009 */
[----:B------:R-:W-:-:S05]  /*152200*/  IMAD.MOV.U32 R5, RZ, RZ, R10 ;  /* 0x000000ffff057224 */ /* 0x000fca00078e000a */
[----:B------:R1:W-:Y:S02]  /*152210*/  LDGSTS.E [R2+-0x78900], desc[UR58][R4.64], P5 ;  /* 0x8770000004027fae */ /* 0x0003e4000a92187a */
[----:B-1----:R-:W-:Y:S02]  /*152220*/  IMAD.MOV.U32 R5, RZ, RZ, R8 ;  /* 0x000000ffff057224 */ /* 0x002fe400078e0008 */
[----:B------:R-:W4:Y:S04]  /*152230*/  LDL.LU R8, [R1+0xc50] ;  /* 0x000c500001087983 */ /* 0x000f280000300800 */
[----:B------:R-:W4:Y:S04]  /*152240*/  LDL.LU R9, [R1+0xc54] ;  /* 0x000c540001097983 */ /* 0x000f280000300800 */
[----:B------:R-:W4:Y:S04]  /*152250*/  LDL.LU R10, [R1+0xc58] ;  /* 0x000c5800010a7983 */ /* 0x000f280000300800 */
[----:B------:R-:W5:Y:S04]  /*152260*/  LDL.LU R0, [R1+0x80a0] ;  /* 0x0080a00001007983 */ /* 0x000f680000300800 */
[----:B------:R-:W4:Y:S04]  /*152270*/  LDL.LU R34, [R1+0x62c0] ;  /* 0x0062c00001227983 */ /* 0x000f280000300800 */
[----:B------:R-:W4:Y:S04]  /*152280*/  LDL.LU R46, [R1+0x62b8] ;  /* 0x0062b800012e7983 */ /* 0x000f280000300800 */
[----:B------:R-:W4:Y:S04]  /*152290*/  LDL.LU R39, [R1+0x628c] ;  /* 0x00628c0001277983 */ /* 0x000f280000300800 */
[----:B------:R-:W4:Y:S01]  /*1522a0*/  LDL.LU R35, [R1+0x6284] ;  /* 0x0062840001237983 */ /* 0x000f220000300800 */
[----:B------:R-:W-:-:S05]  /*1522b0*/  MOV R4, R7 ;  /* 0x0000000700047202 */ /* 0x000fca0000000f00 */
[----:B------:R1:W-:Y:S01]  /*1522c0*/  LDGSTS.E [R2+-0x78880], desc[UR58][R4.64], P5 ;  /* 0x8778000004027fae */ /* 0x0003e2000a92187a */
[----:B------:R-:W-:Y:S02]  /*1522d0*/  ISETP.GE.AND P5, PT, R58, UR16, PT ;  /* 0x000000103a007c0c */ /* 0x000fe4000bfa6270 */
[----:B------:R-:W-:Y:S02]  /*1522e0*/  PLOP3.LUT P0, PT, PT, PT, UP0, 0x80, 0x0 ;  /* 0x000000000000781c */ /* 0x000fe40003f0f008 */
[----:B-1----:R-:W-:-:S04]  /*1522f0*/  SEL R4, RZ, 0x4, P5 ;  /* 0x00000004ff047807 */ /* 0x002fc80002800000 */
[----:B------:R-:W-:Y:S02]  /*152300*/  SEL R4, R4, RZ, !P0 ;  /* 0x000000ff04047207 */ /* 0x000fe40004000000 */
[----:B---3--:R-:W-:Y:S01]  /*152310*/  IADD3 R6, P4, R6, UR14, RZ ;  /* 0x0000000e06067c10 */ /* 0x008fe2000ff9e0ff */
[----:B--2---:R-:W-:Y:S01]  /*152320*/  HMMA.1688.F32.TF32 R12, R240, R234, R12 ;  /* 0x000000eaf00c723c */ /* 0x004fe2000008100c */
[----:B----4-:R-:W-:-:S03]  /*152330*/  IADD3 R43, P6, R43, UR14, RZ ;  /* 0x0000000e2b2b7c10 */ /* 0x010fc6000ffde0ff */
[----:B------:R-:W-:Y:S04]  /*152340*/  STL [R1+0x62cc], R6 ;  /* 0x0062cc0601007387 */ /* 0x000fe80000100800 */
[----:B------:R-:W-:Y:S01]  /*152350*/  STL [R1+0x62c4], R43 ;  /* 0x0062c42b01007387 */ /* 0x000fe20000100800 */
[----:B------:R-:W-:Y:S02]  /*152360*/  IADD3.X R34, R34, UR8, RZ, P4, !PT ;  /* 0x0000000822227c10 */ /* 0x000fe4000a7fe4ff */
[----:B------:R-:W-:-:S03]  /*152370*/  IADD3.X R46, R46, UR8, RZ, P6, !PT ;  /* 0x000000082e2e7c10 */ /* 0x000fc6000b7fe4ff */
[----:B------:R-:W-:Y:S09]  /*152380*/  STL [R1+0x62c0], R34 ;  /* 0x0062c02201007387 */ /* 0x000ff20000100800 */
[----:B------:R-:W-:Y:S04]  /*152390*/  STL.64 [R1+0x50], R12 ;  /* 0x0000500c01007387 */ /* 0x000fe80000100a00 */
[----:B------:R1:W-:Y:S04]  /*1523a0*/  STL.64 [R1+0x58], R14 ;  /* 0x0000580e01007387 */ /* 0x0003e80000100a00 */
[----:B-1----:R-:W2:Y:S04]  /*1523b0*/  LDL.LU.64 R14, [R1+0x8098] ;  /* 0x00809800010e7983 */ /* 0x002ea80000300a00 */
[----:B------:R-:W3:Y:S04]  /*1523c0*/  LDL.LU.64 R12, [R1+0x8090] ;  /* 0x00809000010c7983 */ /* 0x000ee80000300a00 */
[----:B------:R-:W4:Y:S04]  /*1523d0*/  LDL.LU R42, [R1+0x6280] ;  /* 0x00628000012a7983 */ /* 0x000f280000300800 */
[----:B------:R1:W-:Y:S04]  /*1523e0*/  STL [R1+0x62b8], R46 ;  /* 0x0062b82e01007387 */ /* 0x0003e80000100800 */
[----:B------:R-:W2:Y:S04]  /*1523f0*/  LDL.LU R7, [R1+0x627c] ;  /* 0x00627c0001077983 */ /* 0x000ea80000300800 */
[----:B------:R-:W3:Y:S01]  /*152400*/  LDL.LU R38, [R1+0x6278] ;  /* 0x0062780001267983 */ /* 0x000ee20000300800 */
[----:B------:R-:W-:-:S03]  /*152410*/  IMAD.MOV.U32 R5, RZ, RZ, R34 ;  /* 0x000000ffff057224 */ /* 0x000fc600078e0022 */
[----:B------:R-:W2:Y:S04]  /*152420*/  LDL.LU R34, [R1+0x6270] ;  /* 0x0062700001227983 */ /* 0x000ea80000300800 */
[----:B------:R-:W2:Y:S01]  /*152430*/  LDL.LU R51, [R1+0x6274] ;  /* 0x0062740001337983 */ /* 0x000ea20000300800 */
[----:B------:R-:W-:Y:S02]  /*152440*/  ISETP.NE.U32.AND P4, PT, R4, RZ, PT ;  /* 0x000000ff0400720c */ /* 0x000fe40003f85070 */
[----:B------:R-:W-:Y:S02]  /*152450*/  MOV R4, R6 ;  /* 0x0000000600047202 */ /* 0x000fe40000000f00 */
[----:B------:R-:W2:Y:S04]  /*152460*/  LDL.LU R6, [R1+0x626c] ;  /* 0x00626c0001067983 */ /* 0x000ea80000300800 */
[----:B------:R-:W2:Y:S01]  /*152470*/  LDL.LU R59, [R1+0x6268] ;  /* 0x00626800013b7983 */ /* 0x000ea20000300800 */
[----:B------:R-:W-:-:S04]  /*152480*/  UISETP.GT.AND UP1, UPT, UR16, 0x7b, UPT ;  /* 0x0000007b1000788c */ /* 0x000fc8000bf24270 */
[----:B------:R-:W-:Y:S01]  /*152490*/  USEL UR12, URZ, 0x4, !UP1 ;  /* 0x000000043f0c7887 */ /* 0x000fe2000c800000 */
[----:B------:R-:W-:-:S03]  /*1524a0*/  SEL R3, R3, RZ, !P0 ;  /* 0x000000ff03037207 */ /* 0x000fc60004000000 */
[----:B------:R-:W-:Y:S01]  /*1524b0*/  USEL UR12, UR12, URZ, !UP0 ;  /* 0x0000003f0c0c7287 */ /* 0x000fe2000c000000 */
[----:B------:R-:W-:Y:S02]  /*1524c0*/  ISETP.NE.U32.AND P2, PT, R3, RZ, PT ;  /* 0x000000ff0300720c */ /* 0x000fe40003f45070 */
[----:B------:R-:W-:Y:S01]  /*1524d0*/  SEL R3, RZ, 0x4, P3 ;  /* 0x00000004ff037807 */ /* 0x000fe20001800000 */
[----:B------:R-:W-:Y:S02]  /*1524e0*/  UISETP.GT.AND UP1, UPT, UR16, 0x7f, UPT ;  /* 0x0000007f1000788c */ /* 0x000fe4000bf24270 */
[----:B------:R-:W-:Y:S02]  /*1524f0*/  ISETP.NE.U32.AND P5, PT, RZ, UR12, PT ;  /* 0x0000000cff007c0c */ /* 0x000fe4000bfa5070 */
[----:B------:R-:W-:Y:S01]  /*152500*/  SEL R3, R3, RZ, !P0 ;  /* 0x000000ff03037207 */ /* 0x000fe20004000000 */
[----:B------:R-:W-:-:S03]  /*152510*/  USEL UR12, URZ, 0x4, !UP1 ;  /* 0x000000043f0c7887 */ /* 0x000fc6000c800000 */
[----:B------:R-:W-:Y:S01]  /*152520*/  ISETP.NE.U32.AND P3, PT, R3, RZ, PT ;  /* 0x000000ff0300720c */ /* 0x000fe20003f65070 */
[----:B------:R-:W-:Y:S01]  /*152530*/  USEL UR12, UR12, URZ, !UP0 ;  /* 0x0000003f0c0c7287 */ /* 0x000fe2000c000000 */
[----:B------:R-:W-:Y:S01]  /*152540*/  SEL R3, RZ, 0x4, P1 ;  /* 0x00000004ff037807 */ /* 0x000fe20000800000 */
[----:B------:R-:W-:Y:S03]  /*152550*/  HMMA.1688.F32.TF32 R240, R240, R238, R8 ;  /* 0x000000eef0f0723c */ /* 0x000fe60000081008 */
[----:B------:R-:W-:Y:S02]  /*152560*/  SEL R3, R3, RZ, !P0 ;  /* 0x000000ff03037207 */ /* 0x000fe40004000000 */
[----:B------:R-:W-:Y:S01]  /*152570*/  IADD3 R39, P0, R39, UR14, RZ ;  /* 0x0000000e27277c10 */ /* 0x000fe2000ff1e0ff */
[----:B------:R1:W-:Y:S01]  /*152580*/  LDGSTS.E [R2+-0x78500], desc[UR58][R4.64], P5 ;  /* 0x87b0000004027fae */ /* 0x0003e2000a92187a */
[----:B------:R-:W-:Y:S01]  /*152590*/  ISETP.NE.U32.AND P1, PT, RZ, UR12, PT ;  /* 0x0000000cff007c0c */ /* 0x000fe2000bf25070 */
[----:B-1----:R-:W-:Y:S01]  /*1525a0*/  IMAD.MOV.U32 R4, RZ, RZ, R43 ;  /* 0x000000ffff047224 */ /* 0x002fe200078e002b */
[----:B------:R-:W-:-:S05]  /*1525b0*/  MOV R5, R46 ;  /* 0x0000002e00057202 */ /* 0x000fca0000000f00 */
[----:B------:R1:W-:Y:S01]  /*1525c0*/  LDGSTS.E [R2+-0x78480], desc[UR58][R4.64], P5 ;  /* 0x87b8000004027fae */ /* 0x0003e2000a92187a */
[----:B------:R-:W-:-:S03]  /*1525d0*/  IADD3 R35, P5, R35, UR14, RZ ;  /* 0x0000000e23237c10 */ /* 0x000fc6000ffbe0ff */
[----:B------:R-:W-:Y:S04]  /*1525e0*/  STL [R1+0x628c], R39 ;  /* 0x00628c2701007387 */ /* 0x000fe80000100800 */
[----:B------:R-:W2:Y:S04]  /*1525f0*/  LDL.LU.64 R10, [R1+0x8088] ;  /* 0x00808800010a7983 */ /* 0x000ea80000300a00 */
[----:B------:R-:W2:Y:S01]  /*152600*/  LDL.LU.64 R8, [R1+0x8080] ;  /* 0x0080800001087983 */ /* 0x000ea20000300a00 */
[----:B-1----:R-:W-:-:S03]  /*152610*/  IMAD.MOV.U32 R4, RZ, RZ, R39 ;  /* 0x000000ffff047224 */ /* 0x002fc600078e0027 */
[----:B------:R1:W-:Y:S01]  /*152620*/  STL [R1+0x6284], R35 ;  /* 0x0062842301007387 */ /* 0x0003e20000100800 */
[----:B------:R-:W-:Y:S01]  /*152630*/  ULEA UR12, UR7, UR4, 0x12 ;  /* 0x00000004070c7291 */ /* 0x000fe2000f8e903f */
[----:B----4-:R-:W-:Y:S02]  /*152640*/  IADD3.X R42, R42, UR8, RZ, P0, !PT ;  /* 0x000000082a2a7c10 */ /* 0x010fe400087fe4ff */
[----:B---3--:R-:W-:-:S03]  /*152650*/  IADD3.X R38, R38, UR8, RZ, P5, !PT ;  /* 0x0000000826267c10 */ /* 0x008fc6000affe4ff */
[----:B------:R-:W-:Y:S01]  /*152660*/  IMAD.MOV.U32 R5, RZ, RZ, R42 ;  /* 0x000000ffff057224 */ /* 0x000fe200078e002a */
[----:B--2---:R-:W-:-:S04]  /*152670*/  IADD3 R7, P5, R7, UR15, RZ ;  /* 0x0000000f07077c10 */ /* 0x004fc8000ffbe0ff */
[----:B------:R2:W-:Y:S01]  /*152680*/  LDGSTS.E [R2+-0x78100], desc[UR58][R4.64], P1 ;  /* 0x87f0000004027fae */ /* 0x0005e2000892187a */
[----:B------:R-:W-:Y:S02]  /*152690*/  IADD3.X R34, R34, UR9, RZ, P5, !PT ;  /* 0x0000000922227c10 */ /* 0x000fe4000affe4ff */
[----:B------:R-:W-:Y:S01]  /*1526a0*/  IADD3 R51, P5, R51, UR15, RZ ;  /* 0x0000000f33337c10 */ /* 0x000fe2000ffbe0ff */
[----:B------:R3:W-:Y:S04]  /*1526b0*/  STL [R1+0x6280], R42 ;  /* 0x0062802a01007387 */ /* 0x0007e80000100800 */
[----:B------:R-:W-:Y:S04]  /*1526c0*/  STL.64 [R1+0x40], R240 ;  /* 0x000040f001007387 */ /* 0x000fe80000100a00 */
[----:B------:R-:W-:Y:S01]  /*1526d0*/  STL.64 [R1+0x48], R242 ;  /* 0x000048f201007387 */ /* 0x000fe20000100a00 */
[----:B--2---:R-:W-:Y:S01]  /*1526e0*/  MOV R4, R35 ;  /* 0x0000002300047202 */ /* 0x004fe20000000f00 */
[----:B------:R-:W-:-:S02]  /*1526f0*/  IMAD.MOV.U32 R5, RZ, RZ, R38 ;  /* 0x000000ffff057224 */ /* 0x000fc400078e0026 */
[----:B------:R-:W-:Y:S01]  /*152700*/  STL [R1+0x6278], R38 ;  /* 0x0062782601007387 */ /* 0x000fe20000100800 */
[----:B------:R-:W-:-:S03]  /*152710*/  IADD3.X R59, R59, UR9, RZ, P5, !PT ;  /* 0x000000093b3b7c10 */ /* 0x000fc6000affe4ff */
[----:B------:R2:W-:Y:S01]  /*152720*/  LDGSTS.E [R2+-0x78080], desc[UR58][R4.64], P1 ;  /* 0x87f8000004027fae */ /* 0x0005e2000892187a */
[----:B------:R-:W-:-:S03]  /*152730*/  IADD3 R6, P1, R6, UR15, RZ ;  /* 0x0000000f06067c10 */ /* 0x000fc6000ff3e0ff */
[----:B------:R-:W-:Y:S04]  /*152740*/  STL [R1+0x627c], R7 ;  /* 0x00627c0701007387 */ /* 0x000fe80000100800 */
[----:B------:R4:W-:Y:S04]  /*152750*/  STL [R1+0x6270], R34 ;  /* 0x0062702201007387 */ /* 0x0009e80000100800 */
[----:B------:R4:W-:Y:S04]  /*152760*/  STL [R1+0x6274], R51 ;  /* 0x0062743301007387 */ /* 0x0009e80000100800 */
[----:B------:R-:W-:Y:S04]  /*152770*/  STL [R1+0x626c], R6 ;  /* 0x00626c0601007387 */ /* 0x000fe80000100800 */
[----:B------:R-:W-:Y:S01]  /*152780*/  STL [R1+0x6268], R59 ;  /* 0x0062683b01007387 */ /* 0x000fe20000100800 */
[----:B------:R-:W-:Y:S01]  /*152790*/  ISETP.NE.U32.AND P0, PT, R3, RZ, PT ;  /* 0x000000ff0300720c */ /* 0x000fe20003f05070 */
[----:B--2---:R-:W-:Y:S01]  /*1527a0*/  VIADD R2, R30, UR12 ;  /* 0x0000000c1e027c36 */ /* 0x004fe20008000000 */
[----:B------:R-:W-:Y:S01]  /*1527b0*/  MOV R4, R7 ;  /* 0x0000000700047202 */ /* 0x000fe20000000f00 */
[----:B------:R-:W-:Y:S01]  /*1527c0*/  IMAD.MOV.U32 R5, RZ, RZ, R34 ;  /* 0x000000ffff057224 */ /* 0x000fe200078e0022 */
[----:B------:R-:W2:Y:S04]  /*1527d0*/  LDL.LU R50, [R1+0x6260] ;  /* 0x0062600001327983 */ /* 0x000ea80000300800 */
[----:B------:R-:W2:Y:S04]  /*1527e0*/  LDL.LU R46, [R1+0x6258] ;  /* 0x00625800012e7983 */ /* 0x000ea80000300800 */
[----:B-1----:R-:W2:Y:S04]  /*1527f0*/  LDL.LU R35, [R1+0x6264] ;  /* 0x0062640001237983 */ /* 0x002ea80000300800 */
[----:B------:R-:W2:Y:S04]  /*152800*/  LDL.LU R55, [R1+0x6170] ;  /* 0x0061700001377983 */ /* 0x000ea80000300800 */
[----:B------:R-:W2:Y:S04]  /*152810*/  LDL.LU R39, [R1+0x617c] ;  /* 0x00617c0001277983 */ /* 0x000ea80000300800 */
[----:B------:R-:W2:Y:S04]  /*152820*/  LDL.LU R54, [R1+0x6168] ;  /* 0x0061680001367983 */ /* 0x000ea80000300800 */
[----:B------:R-:W2:Y:S04]  /*152830*/  LDL.LU R43, [R1+0x6174] ;  /* 0x00617400012b7983 */ /* 0x000ea80000300800 */
[----:B---3--:R-:W3:Y:S04]  /*152840*/  LDL.LU R42, [R1+0x6160] ;  /* 0x00616000012a7983 */ /* 0x008ee80000300800 */
[----:B----4-:R-:W4:Y:S04]  /*152850*/  LDL.LU R34, [R1+0x616c] ;  /* 0x00616c0001227983 */ /* 0x010f280000300800 */
[----:B------:R-:W3:Y:S04]  /*152860*/  LDL.LU R47, [R1+0x6158] ;  /* 0x00615800012f7983 */ /* 0x000ee80000300800 */
[----:B------:R-:W3:Y:S04]  /*152870*/  LDL.LU R7, [R1+0x6164] ;  /* 0x0061640001077983 */ /* 0x000ee80000300800 */
[----:B------:R-:W3:Y:S04]  /*152880*/  LDL.LU R38, [R1+0x607c] ;  /* 0x00607c0001267983 */ /* 0x000ee80000300800 */
[----:B------:R-:W0:Y:S04]  /*152890*/  LDGDEPBAR ;  /* 0x00000000000079af */ /* 0x000e280000000000 */
[----:B------:R1:W-:Y:S04]  /*1528a0*/  LDGSTS.E [R2], desc[UR58][R4.64], P4 ;  /* 0x0000000004027fae */ /* 0x0003e8000a12187a */
[----:B------:R-:W-:Y:S04]  /*1528b0*/  STL [R1+0x8418], R58 ;  /* 0x0084183a01007387 */ /* 0x000fe80000100800 */
[----:B------:R-:W-:Y:S01]  /*1528c0*/  STL.64 [R1+0x8080], R150 ;  /* 0x0080809601007387 */ /* 0x000fe20000100a00 */
[----:B-1----:R-:W-:Y:S01]  /*1528d0*/  IMAD.MOV.U32 R4, RZ, RZ, R51 ;  /* 0x000000ffff047224 */ /* 0x002fe200078e0033 */
[----:B------:R-:W-:-:S02]  /*1528e0*/  MOV R5, R59 ;  /* 0x0000003b00057202 */ /* 0x000fc40000000f00 */
[----:B------:R-:W3:Y:S04]  /*1528f0*/  LDL.LU R51, [R1+0x6070] ;  /* 0x0060700001337983 */ /* 0x000ee80000300800 */
[----:B------:R1:W-:Y:S02]  /*152900*/  LDGSTS.E [R2+0x80], desc[UR58][R4.64], P2 ;  /* 0x0008000004027fae */ /* 0x0003e4000912187a */
[----:B-1----:R-:W-:Y:S01]  /*152910*/  IMAD.MOV.U32 R4, RZ, RZ, R6 ;  /* 0x000000ffff047224 */ /* 0x002fe200078e0006 */
[----:B--2---:R-:W-:Y:S02]  /*152920*/  IADD3.X R50, R50, UR9, RZ, P1, !PT ;  /* 0x0000000932327c10 */ /* 0x004fe40008ffe4ff */
[----:B------:R-:W-:-:S03]  /*152930*/  IADD3 R35, P5, R35, UR15, RZ ;  /* 0x0000000f23237c10 */ /* 0x000fc6000ffbe0ff */
[----:B------:R-:W-:Y:S02]  /*152940*/  IMAD.MOV.U32 R5, RZ, RZ, R50 ;  /* 0x000000ffff057224 */ /* 0x000fe400078e0032 */
[----:B------:R-:W-:Y:S01]  /*152950*/  STL [R1+0x6264], R35 ;  /* 0x0062642301007387 */ /* 0x000fe20000100800 */
[----:B------:R-:W-:-:S03]  /*152960*/  IADD3.X R46, R46, UR9, RZ, P5, !PT ;  /* 0x000000092e2e7c10 */ /* 0x000fc6000affe4ff */
[----:B------:R1:W-:Y:S01]  /*152970*/  STL [R1+0x6260], R50 ;  /* 0x0062603201007387 */ /* 0x0003e20000100800 */
[----:B------:R-:W-:-:S03]  /*152980*/  IADD3 R39, P1, R39, UR15, RZ ;  /* 0x0000000f27277c10 */ /* 0x000fc6000ff3e0ff */
[----:B------:R-:W2:Y:S01]  /*152990*/  LDL.LU R3, [R1+0x6074] ;  /* 0x0060740001037983 */ /* 0x000ea20000300800 */
[----:B------:R-:W-:Y:S02]  /*1529a0*/  IADD3.X R55, R55, UR9, RZ, P1, !PT ;  /* 0x0000000937377c10 */ /* 0x000fe40008ffe4ff */
[----:B------:R-:W-:Y:S01]  /*1529b0*/  IADD3 R43, P5, R43, UR15, RZ ;  /* 0x0000000f2b2b7c10 */ /* 0x000fe2000ffbe0ff */
[----:B------:R4:W-:Y:S04]  /*1529c0*/  LDGSTS.E [R2+0x100], desc[UR58][R4.64], P3 ;  /* 0x0010000004027fae */ /* 0x0009e8000992187a */
[----:B-1----:R-:W2:Y:S04]  /*1529d0*/  LDL.LU R50, [R1+0x6068] ;  /* 0x0060680001327983 */ /* 0x002ea80000300800 */
[----:B------:R-:W-:Y:S01]  /*1529e0*/  STL [R1+0x617c], R39 ;  /* 0x00617c2701007387 */ /* 0x000fe20000100800 */
[----:B----4-:R-:W-:Y:S01]  /*1529f0*/  MOV R4, R35 ;  /* 0x0000002300047202 */ /* 0x010fe20000000f00 */
[----:B------:R-:W-:-:S02]  /*152a00*/  IMAD.MOV.U32 R5, RZ, RZ, R46 ;  /* 0x000000ffff057224 */ /* 0x000fc400078e002e */
[----:B------:R1:W-:Y:S04]  /*152a10*/  STL [R1+0x6258], R46 ;  /* 0x0062582e01007387 */ /* 0x0003e80000100800 */
[----:B------:R-:W4:Y:S01]  /*152a20*/  LDL.LU R6, [R1+0x606c] ;  /* 0x00606c0001067983 */ /* 0x000f220000300800 */
[----:B------:R-:W-:-:S03]  /*152a30*/  IADD3.X R54, R54, UR9, RZ, P5, !PT ;  /* 0x0000000936367c10 */ /* 0x000fc6000affe4ff */
[----:B------:R3:W-:Y:S04]  /*152a40*/  LDGSTS.E [R2+0x180], desc[UR58][R4.64], P0 ;  /* 0x0018000004027fae */ /* 0x0007e8000812187a */
[----:B-1----:R-:W4:Y:S04]  /*152a50*/  LDL.LU R46, [R1+0x6060] ;  /* 0x00606000012e7983 */ /* 0x002f280000300800 */
[----:B------:R-:W-:Y:S01]  /*152a60*/  STL [R1+0x6174], R43 ;  /* 0x0061742b01007387 */ /* 0x000fe20000100800 */
[----:B------:R-:W-:-:S03]  /*152a70*/  IADD3 R34, P1, R34, UR15, RZ ;  /* 0x0000000f22227c10 */ /* 0x000fc6000ff3e0ff */
[----:B------:R-:W-:Y:S01]  /*152a80*/  STL [R1+0x6170], R55 ;  /* 0x0061703701007387 */ /* 0x000fe20000100800 */
[----:B---3--:R-:W-:Y:S01]  /*152a90*/  IMAD.MOV.U32 R4, RZ, RZ, R39 ;  /* 0x000000ffff047224 */ /* 0x008fe200078e0027 */
[----:B------:R-:W-:Y:S02]  /*152aa0*/  MOV R5, R55 ;  /* 0x0000003700057202 */ /* 0x000fe40000000f00 */
[----:B------:R-:W3:Y:S01]  /*152ab0*/  LDL.LU R35, [R1+0x6064] ;  /* 0x0060640001237983 */ /* 0x000ee20000300800 */
[----:B------:R-:W-:Y:S02]  /*152ac0*/  IADD3 R7, P5, R7, UR15, RZ ;  /* 0x0000000f07077c10 */ /* 0x000fe4000ffbe0ff */
[----:B------:R-:W-:Y:S01]  /*152ad0*/  IADD3.X R42, R42, UR9, RZ, P1, !PT ;  /* 0x000000092a2a7c10 */ /* 0x000fe20008ffe4ff */
[----:B------:R1:W-:Y:S04]  /*152ae0*/  LDGSTS.E [R2+0x1000], desc[UR58][R4.64], P4 ;  /* 0x0100000004027fae */ /* 0x0003e8000a12187a */
[----:B------:R-:W3:Y:S04]  /*152af0*/  LDL.LU R39, [R1+0x5f7c] ;  /* 0x005f7c0001277983 */ /* 0x000ee80000300800 */
[----:B------:R-:W-:Y:S01]  /*152b00*/  STL [R1+0x616c], R34 ;  /* 0x00616c2201007387 */ /* 0x000fe20000100800 */
[----:B-1----:R-:W-:-:S02]  /*152b10*/  IMAD.MOV.U32 R4, RZ, RZ, R43 ;  /* 0x000000ffff047224 */ /* 0x002fc400078e002b */
[----:B------:R-:W-:Y:S01]  /*152b20*/  IMAD.MOV.U32 R5, RZ, RZ, R54 ;  /* 0x000000ffff057224 */ /* 0x000fe200078e0036 */
[----:B------:R1:W-:Y:S04]  /*152b30*/  STL [R1+0x6168], R54 ;  /* 0x0061683601007387 */ /* 0x0003e80000100800 */
[----:B------:R1:W-:Y:S04]  /*152b40*/  LDGSTS.E [R2+0x1080], desc[UR58][R4.64], P2 ;  /* 0x0108000004027fae */ /* 0x0003e8000912187a */
[----:B-1----:R-:W3:Y:S04]  /*152b50*/  LDL.LU R54, [R1+0x6058] ;  /* 0x0060580001367983 */ /* 0x002ee80000300800 */
[----:B------:R-:W-:Y:S01]  /*152b60*/  STL [R1+0x6164], R7 ;  /* 0x0061640701007387 */ /* 0x000fe20000100800 */
[----:B------:R-:W-:-:S03]  /*152b70*/  IMAD.MOV.U32 R5, RZ, RZ, R42 ;  /* 0x000000ffff057224 */ /* 0x000fc600078e002a */
[----:B------:R1:W-:Y:S04]  /*152b80*/  STL [R1+0x6160], R42 ;  /* 0x0061602a01007387 */ /* 0x0003e80000100800 */
[----:B------:R-:W3:Y:S04]  /*152b90*/  LDL.LU R43, [R1+0x5f74] ;  /* 0x005f7400012b7983 */ /* 0x000ee80000300800 */
[----:B-1----:R-:W3:Y:S01]  /*152ba0*/  LDL.LU R42, [R1+0x5f70] ;  /* 0x005f7000012a7983 */ /* 0x002ee20000300800 */
[----:B------:R-:W-:Y:S02]  /*152bb0*/  IADD3 R38, P1, R38, UR15, RZ ;  /* 0x0000000f26267c10 */ /* 0x000fe4000ff3e0ff */
[----:B------:R-:W-:-:S02]  /*152bc0*/  IADD3.X R47, R47, UR9, RZ, P5, !PT ;  /* 0x000000092f2f7c10 */ /* 0x000fc4000affe4ff */
[----:B------:R-:W-:Y:S01]  /*152bd0*/  MOV R4, R34 ;  /* 0x0000002200047202 */ /* 0x000fe20000000f00 */
[----:B------:R-:W-:Y:S04]  /*152be0*/  STL [R1+0x607c], R38 ;  /* 0x00607c2601007387 */ /* 0x000fe80000100800 */
[----:B------:R1:W-:Y:S04]  /*152bf0*/  STL [R1+0x6158], R47 ;  /* 0x0061582f01007387 */ /* 0x0003e80000100800 */
[----:B------:R1:W-:Y:S04]  /*152c00*/  LDGSTS.E [R2+0x1100], desc[UR58][R4.64], P3 ;  /* 0x0110000004027fae */ /* 0x0003e8000992187a */
[----:B------:R-:W3:Y:S01]  /*152c10*/  LDL.LU R34, [R1+0x5f6c] ;  /* 0x005f6c0001227983 */ /* 0x000ee20000300800 */
[----:B-1----:R-:W-:-:S03]  /*152c20*/  MOV R5, R47 ;  /* 0x0000002f00057202 */ /* 0x002fc60000000f00 */
[----:B------:R-:W3:Y:S01]  /*152c30*/  LDL.LU R47, [R1+0x5f68] ;  /* 0x005f6800012f7983 */ /* 0x000ee20000300800 */
[----:B------:R-:W-:Y:S01]  /*152c40*/  IADD3.X R51, R51, UR9, RZ, P1, !PT ;  /* 0x0000000933337c10 */ /* 0x000fe20008ffe4ff */
[----:B------:R-:W-:-:S05]  /*152c50*/  IMAD.MOV.U32 R4, RZ, RZ, R7 ;  /* 0x000000ffff047224 */ /* 0x000fca00078e0007 */
[----:B------:R1:W-:Y:S02]  /*152c60*/  LDGSTS.E [R2+0x1180], desc[UR58][R4.64], P0 ;  /* 0x0118000004027fae */ /* 0x0003e4000812187a */
[----:B-1----:R-:W-:Y:S02]  /*152c70*/  IMAD.MOV.U32 R4, RZ, RZ, R38 ;  /* 0x000000ffff047224 */ /* 0x002fe400078e0026 */
[----:B------:R-:W-:-:S05]  /*152c80*/  IMAD.MOV.U32 R5, RZ, RZ, R51 ;  /* 0x000000ffff057224 */ /* 0x000fca00078e0033 */
[----:B------:R1:W-:Y:S01]  /*152c90*/  LDGSTS.E [R2+0x2000], desc[UR58][R4.64], P4 ;  /* 0x0200000004027fae */ /* 0x0003e2000a12187a */
[----:B--2---:R-:W-:-:S05]  /*152ca0*/  IADD3 R3, P5, R3, UR15, RZ ;  /* 0x0000000f03037c10 */ /* 0x004fca000ffbe0ff */
[----:B------:R-:W-:Y:S04]  /*152cb0*/  STL [R1+0x6074], R3 ;  /* 0x0060740301007387 */ /* 0x000fe80000100800 */
[----:B------:R2:W-:Y:S01]  /*152cc0*/  STL [R1+0x6070], R51 ;  /* 0x0060703301007387 */ /* 0x0005e20000100800 */
[----:B------:R-:W-:-:S03]  /*152cd0*/  IADD3.X R50, R50, UR9, RZ, P5, !PT ;  /* 0x0000000932327c10 */ /* 0x000fc6000affe4ff */
[----:B------:R-:W3:Y:S04]  /*152ce0*/  LDL.LU R7, [R1+0x5f64] ;  /* 0x005f640001077983 */ /* 0x000ee80000300800 */
[----:B------:R-:W3:Y:S01]  /*152cf0*/  LDL.LU R55, [R1+0x5f60] ;  /* 0x005f600001377983 */ /* 0x000ee20000300800 */
[----:B----4-:R-:W-:Y:S01]  /*152d00*/  IADD3 R6, P1, R6, UR15, RZ ;  /* 0x0000000f06067c10 */ /* 0x010fe2000ff3e0ff */
[----:B-1----:R-:W-:Y:S01]  /*152d10*/  IMAD.MOV.U32 R5, RZ, RZ, R50 ;  /* 0x000000ffff057224 */ /* 0x002fe200078e0032 */
[----:B------:R-:W-:-:S03]  /*152d20*/  MOV R4, R3 ;  /* 0x0000000300047202 */ /* 0x000fc60000000f00 */
[----:B------:R-:W-:Y:S01]  /*152d30*/  STL [R1+0x606c], R6 ;  /* 0x00606c0601007387 */ /* 0x000fe20000100800 */
[----:B------:R-:W-:-:S03]  /*152d40*/  IADD3.X R46, R46, UR9, RZ, P1, !PT ;  /* 0x000000092e2e7c10 */ /* 0x000fc60008ffe4ff */
[----:B------:R1:W-:Y:S04]  /*152d50*/  STL [R1+0x6068], R50 ;  /* 0x0060683201007387 */ /* 0x0003e80000100800 */
[----:B------:R-:W4:Y:S04]  /*152d60*/  LDL.LU R38, [R1+0x5e7c] ;  /* 0x005e7c0001267983 */ /* 0x000f280000300800 */
[----:B--2---:R-:W2:Y:S01]  /*152d70*/  LDL.LU R51, [R1+0x5f58] ;  /* 0x005f580001337983 */ /* 0x004ea20000300800 */
[----:B---3--:R-:W-:-:S03]  /*152d80*/  IADD3 R35, P5, R35, UR15, RZ ;  /* 0x0000000f23237c10 */ /* 0x008fc6000ffbe0ff */
[----:B------:R3:W-:Y:S04]  /*152d90*/  LDGSTS.E [R2+0x2080], desc[UR58][R4.64], P2 ;  /* 0x0208000004027fae */ /* 0x0007e8000912187a */
[----:B------:R-:W-:Y:S04]  /*152da0*/  STL [R1+0x6064], R35 ;  /* 0x0060642301007387 */ /* 0x000fe80000100800 */
[----:B------:R3:W-:Y:S01]  /*152db0*/  STL [R1+0x6060], R46 ;  /* 0x0060602e01007387 */ /* 0x0007e20000100800 */
[----:B------:R-:W-:-:S03]  /*152dc0*/  IADD3 R39, P1, R39, UR15, RZ ;  /* 0x0000000f27277c10 */ /* 0x000fc6000ff3e0ff */
[----:B-1----:R-:W2:Y:S01]  /*152dd0*/  LDL.LU R50, [R1+0x5e70] ;  /* 0x005e700001327983 */ /* 0x002ea20000300800 */
[----:B---3--:R-:W-:Y:S01]  /*152de0*/  IMAD.MOV.U32 R4, RZ, RZ, R6 ;  /* 0x000000ffff047224 */ /* 0x008fe200078e0006 */
[----:B------:R-:W-:Y:S02]  /*152df0*/  MOV R5, R46 ;  /* 0x0000002e00057202 */ /* 0x000fe40000000f00 */
[----:B------:R-:W3:Y:S04]  /*152e00*/  LDL.LU R3, [R1+0x5e74] ;  /* 0x005e740001037983 */ /* 0x000ee80000300800 */
[----:B------:R-:W3:Y:S04]  /*152e10*/  LDL.LU R46, [R1+0x5e68] ;  /* 0x005e6800012e7983 */ /* 0x000ee80000300800 */
[----:B------:R-:W-:Y:S01]  /*152e20*/  STL [R1+0x5f7c], R39 ;  /* 0x005f7c2701007387 */ /* 0x000fe20000100800 */
[----:B------:R-:W-:-:S03]  /*152e30*/  IADD3.X R54, R54, UR9, RZ, P5, !PT ;  /* 0x0000000936367c10 */ /* 0x000fc6000affe4ff */
[----:B------:R1:W-:Y:S04]  /*152e40*/  LDGSTS.E [R2+0x2100], desc[UR58][R4.64], P3 ;  /* 0x0210000004027fae */ /* 0x0003e8000992187a */
[----:B------:R1:W-:Y:S04]  /*152e50*/  STL [R1+0x6058], R54 ;  /* 0x0060583601007387 */ /* 0x0003e80000100800 */
[----:B------:R-:W3:Y:S01]  /*152e60*/  LDL.LU R6, [R1+0x5e6c] ;  /* 0x005e6c0001067983 */ /* 0x000ee20000300800 */
[----:B------:R-:W-:Y:S01]  /*152e70*/  IADD3 R43, P5, R43, UR15, RZ ;  /* 0x0000000f2b2b7c10 */ /* 0x000fe2000ffbe0ff */
[----:B-1----:R-:W-:-:S02]  /*152e80*/  IMAD.MOV.U32 R5, RZ, RZ, R54 ;  /* 0x000000ffff057224 */ /* 0x002fc400078e0036 */
[----:B------:R-:W3:Y:S01]  /*152e90*/  LDL.LU R54, [R1+0x5e60] ;  /* 0x005e600001367983 */ /* 0x000ee20000300800 */
[----:B------:R-:W-:-:S03]  /*152ea0*/  IADD3.X R42, R42, UR9, RZ, P1, !PT ;  /* 0x000000092a2a7c10 */ /* 0x000fc60008ffe4ff */
[----:B------:R-:W-:Y:S01]  /*152eb0*/  STL [R1+0x5f74], R43 ;  /* 0x005f742b01007387 */ /* 0x000fe20000100800 */
[----:B------:R-:W-:-:S03]  /*152ec0*/  IMAD.MOV.U32 R4, RZ, RZ, R35 ;  /* 0x000000ffff047224 */ /* 0x000fc600078e0023 */
[----:B------:R1:W-:Y:S04]  /*152ed0*/  STL [R1+0x5f70], R42 ;  /* 0x005f702a01007387 */ /* 0x0003e80000100800 */
[----:B------:R-:W3:Y:S04]  /*152ee0*/  LDL.LU R35, [R1+0x5e64] ;  /* 0x005e640001237983 */ /* 0x000ee80000300800 */
[----:B------:R1:W-:Y:S01]  /*152ef0*/  LDGSTS.E [R2+0x2180], desc[UR58][R4.64], P0 ;  /* 0x0218000004027fae */ /* 0x0003e2000812187a */
[----:B------:R-:W-:Y:S01]  /*152f00*/  IADD3 R34, P1, R34, UR15, RZ ;  /* 0x0000000f22227c10 */ /* 0x000fe2000ff3e0ff */
[----:B-1----:R-:W-:-:S02]  /*152f10*/  IMAD.MOV.U32 R5, RZ, RZ, R42 ;  /* 0x000000ffff057224 */ /* 0x002fc400078e002a */
[----:B------:R-:W3:Y:S01]  /*152f20*/  LDL.LU R42, [R1+0x5e58] ;  /* 0x005e5800012a7983 */ /* 0x000ee20000300800 */
[----:B------:R-:W-:Y:S02]  /*152f30*/  IADD3.X R47, R47, UR9, RZ, P5, !PT ;  /* 0x000000092f2f7c10 */ /* 0x000fe4000affe4ff */
[----:B------:R-:W-:Y:S01]  /*152f40*/  MOV R4, R39 ;  /* 0x0000002700047202 */ /* 0x000fe20000000f00 */
[----:B------:R-:W-:Y:S04]  /*152f50*/  STL [R1+0x5f6c], R34 ;  /* 0x005f6c2201007387 */ /* 0x000fe80000100800 */
[----:B------:R1:W-:Y:S04]  /*152f60*/  STL [R1+0x5f68], R47 ;  /* 0x005f682f01007387 */ /* 0x0003e80000100800 */
[----:B------:R-:W3:Y:S04]  /*152f70*/  LDL.LU R39, [R1+0x5d60] ;  /* 0x005d600001277983 */ /* 0x000ee80000300800 */
[----:B------:R1:W-:Y:S02]  /*152f80*/  LDGSTS.E [R2+0x3000], desc[UR58][R4.64], P4 ;  /* 0x0300000004027fae */ /* 0x0003e4000a12187a */
[----:B-1----:R-:W-:Y:S01]  /*152f90*/  IMAD.MOV.U32 R4, RZ, RZ, R43 ;  /* 0x000000ffff047224 */ /* 0x002fe200078e002b */
[----:B------:R-:W-:-:S02]  /*152fa0*/  MOV R5, R47 ;  /* 0x0000002f00057202 */ /* 0x000fc40000000f00 */
[----:B------:R-:W3:Y:S04]  /*152fb0*/  LDL.LU R47, [R1+0x5d5c] ;  /* 0x005d5c00012f7983 */ /* 0x000ee80000300800 */
[----:B------:R1:W-:Y:S02]  /*152fc0*/  LDGSTS.E [R2+0x3080], desc[UR58][R4.64], P2 ;  /* 0x0308000004027fae */ /* 0x0003e4000912187a */
[----:B-1----:R-:W-:Y:S01]  /*152fd0*/  IMAD.MOV.U32 R4, RZ, RZ, R34 ;  /* 0x000000ffff047224 */ /* 0x002fe200078e0022 */
[----:B------:R-:W-:Y:S02]  /*152fe0*/  IADD3 R7, P5, R7, UR15, RZ ;  /* 0x0000000f07077c10 */ /* 0x000fe4000ffbe0ff */
[----:B------:R-:W-:-:S03]  /*152ff0*/  IADD3.X R55, R55, UR9, RZ, P1, !PT ;  /* 0x0000000937377c10 */ /* 0x000fc60008ffe4ff */
[----:B------:R-:W-:Y:S04]  /*153000*/  STL [R1+0x5f64], R7 ;  /* 0x005f640701007387 */ /* 0x000fe80000100800 */
[----:B------:R-:W-:Y:S01]  /*153010*/  STL [R1+0x5f60], R55 ;  /* 0x005f603701007387 */ /* 0x000fe20000100800 */
[----:B------:R-:W-:-:S03]  /*153020*/  IMAD.MOV.U32 R5, RZ, RZ, R55 ;  /* 0x000000ffff057224 */ /* 0x000fc600078e0037 */
[----:B------:R-:W3:Y:S04]  /*153030*/  LDL.LU R43, [R1+0x5d68] ;  /* 0x005d6800012b7983 */ /* 0x000ee80000300800 */
[----:B------:R-:W3:Y:S04]  /*153040*/  LDL.LU R34, [R1+0x5d70] ;  /* 0x005d700001227983 */ /* 0x000ee80000300800 */
[----:B------:R1:W-:Y:S01]  /*153050*/  LDGSTS.E [R2+0x3100], desc[UR58][R4.64], P3 ;  /* 0x0310000004027fae */ /* 0x0003e2000992187a */
[----:B----4-:R-:W-:Y:S02]  /*153060*/  IADD3 R38, P1, R38, UR15, RZ ;  /* 0x0000000f26267c10 */ /* 0x010fe4000ff3e0ff */
[----:B--2---:R-:W-:-:S03]  /*153070*/  IADD3.X R51, R51, UR9, RZ, P5, !PT ;  /* 0x0000000933337c10 */ /* 0x004fc6000affe4ff */
[----:B------:R-:W-:Y:S04]  /*153080*/  STL [R1+0x5e7c], R38 ;  /* 0x005e7c2601007387 */ /* 0x000fe80000100800 */
[----:B------:R2:W-:Y:S01]  /*153090*/  STL [R1+0x5f58], R51 ;  /* 0x005f583301007387 */ /* 0x0005e20000100800 */
[----:B-1----:R-:W-:Y:S01]  /*1530a0*/  MOV R4, R7 ;  /* 0x0000000700047202 */ /* 0x002fe20000000f00 */
[----:B------:R-:W-:-:S05]  /*1530b0*/  IMAD.MOV.U32 R5, RZ, RZ, R51 ;  /* 0x000000ffff057224 */ /* 0x000fca00078e0033 */
[----:B------:R1:W-:Y:S01]  /*1530c0*/  LDGSTS.E [R2+0x3180], desc[UR58][R4.64], P0 ;  /* 0x0318000004027fae */ /* 0x0003e2000812187a */
[----:B------:R-:W-:-:S03]  /*1530d0*/  IADD3.X R50, R50, UR9, RZ, P1, !PT ;  /* 0x0000000932327c10 */ /* 0x000fc60008ffe4ff */
[----:B--2---:R-:W2:Y:S01]  /*1530e0*/  LDL.LU R51, [R1+0x5d64] ;  /* 0x005d640001337983 */ /* 0x004ea20000300800 */
[----:B---3--:R-:W-:-:S05]  /*1530f0*/  IADD3 R3, P5, R3, UR15, RZ ;  /* 0x0000000f03037c10 */ /* 0x008fca000ffbe0ff */
[----:B------:R-:W-:Y:S01]  /*153100*/  STL [R1+0x5e74], R3 ;  /* 0x005e740301007387 */ /* 0x000fe20000100800 */
[----:B-1----:R-:W-:Y:S01]  /*153110*/  MOV R5, R50 ;  /* 0x0000003200057202 */ /* 0x002fe20000000f00 */
[----:B------:R-:W-:Y:S02]  /*153120*/  IMAD.MOV.U32 R4, RZ, RZ, R38 ;  /* 0x000000ffff047224 */ /* 0x000fe400078e0026 */
[----:B------:R1:W-:Y:S01]  /*153130*/  STL [R1+0x5e70], R50 ;  /* 0x005e703201007387 */ /* 0x0003e20000100800 */
[----:B------:R-:W-:-:S03]  /*153140*/  IADD3.X R46, R46, UR9, RZ, P5, !PT ;  /* 0x000000092e2e7c10 */ /* 0x000fc6000affe4ff */
[----:B------:R-:W3:Y:S04]  /*153150*/  LDL.LU R7, [R1+0x5d78] ;  /* 0x005d780001077983 */ /* 0x000ee80000300800 */
[----:B------:R4:W-:Y:S01]  /*153160*/  LDGSTS.E [R2+0x4000], desc[UR58][R4.64], P4 ;  /* 0x0400000004027fae */ /* 0x0009e2000a12187a */
[----:B------:R-:W-:-:S03]  /*153170*/  IADD3 R6, P1, R6, UR15, RZ ;  /* 0x0000000f06067c10 */ /* 0x000fc6000ff3e0ff */
[----:B-1----:R-:W3:Y:S04]  /*153180*/  LDL.LU R50, [R1+0x5d6c] ;  /* 0x005d6c0001327983 */ /* 0x002ee80000300800 */
[----:B------:R-:W-:Y:S01]  /*153190*/  STL [R1+0x5e6c], R6 ;  /* 0x005e6c0601007387 */ /* 0x000fe20000100800 */
[----:B------:R-:W-:Y:S01]  /*1531a0*/  IADD3.X R54, R54, UR9, RZ, P1, !PT ;  /* 0x0000000936367c10 */ /* 0x000fe20008ffe4ff */
[----:B----4-:R-:W-:Y:S02]  /*1531b0*/  IMAD.MOV.U32 R5, RZ, RZ, R46 ;  /* 0x000000ffff057224 */ /* 0x010fe400078e002e */
[----:B------:R1:W-:Y:S01]  /*1531c0*/  STL [R1+0x5e68], R46 ;  /* 0x005e682e01007387 */ /* 0x0003e20000100800 */
[----:B------:R-:W-:-:S03]  /*1531d0*/  IMAD.MOV.U32 R4, RZ, RZ, R3 ;  /* 0x000000ffff047224 */ /* 0x000fc600078e0003 */
[----:B------:R-:W4:Y:S04]  /*1531e0*/  LDL.LU R38, [R1+0x5c60] ;  /* 0x005c600001267983 */ /* 0x000f280000300800 */
[----:B------:R1:W-:Y:S01]  /*1531f0*/  LDGSTS.E [R2+0x4080], desc[UR58][R4.64], P2 ;  /* 0x0408000004027fae */ /* 0x0003e2000912187a */
[----:B------:R-:W-:-:S03]  /*153200*/  IADD3 R35, P5, R35, UR15, RZ ;  /* 0x0000000f23237c10 */ /* 0x000fc6000ffbe0ff */
[----:B-1----:R-:W4:Y:S04]  /*153210*/  LDL.LU R46, [R1+0x5d74] ;  /* 0x005d7400012e7983 */ /* 0x002f280000300800 */
[----:B------:R-:W-:Y:S04]  /*153220*/  STL [R1+0x5e64], R35 ;  /* 0x005e642301007387 */ /* 0x000fe80000100800 */
[----:B------:R1:W-:Y:S04]  /*153230*/  STL [R1+0x5e60], R54 ;  /* 0x005e603601007387 */ /* 0x0003e80000100800 */
[----:B------:R-:W4:Y:S04]  /*153240*/  LDL.LU R3, [R1+0x5c68] ;  /* 0x005c680001037983 */ /* 0x000f280000300800 */
[----:B------:R-:W4:Y:S01]  /*153250*/  LDL.LU R55, [R1+0x5c5c] ;  /* 0x005c5c0001377983 */ /* 0x000f220000300800 */
[----:B------:R-:W-:Y:S01]  /*153260*/  IADD3.X R42, R42, UR9, RZ, P5, !PT ;  /* 0x000000092a2a7c10 */ /* 0x000fe2000affe4ff */
[----:B------:R-:W-:Y:S01]  /*153270*/  IMAD.MOV.U32 R5, RZ, RZ, R54 ;  /* 0x000000ffff057224 */ /* 0x000fe200078e0036 */
[----:B------:R-:W-:-:S05]  /*153280*/  MOV R4, R6 ;  /* 0x0000000600047202 */ /* 0x000fca0000000f00 */
[----:B------:R1:W-:Y:S01]  /*153290*/  LDGSTS.E [R2+0x4100], desc[UR58][R4.64], P3 ;  /* 0x0410000004027fae */ /* 0x0003e2000992187a */
[----:B------:R-:W-:-:S05]  /*1532a0*/  IADD3 R39, P1, R39, UR15, RZ ;  /* 0x0000000f27277c10 */ /* 0x000fca000ff3e0ff */
[----:B------:R-:W-:Y:S04]  /*1532b0*/  STL [R1+0x5d60], R39 ;  /* 0x005d602701007387 */ /* 0x000fe80000100800 */
[----:B------:R1:W-:Y:S04]  /*1532c0*/  STL [R1+0x5e58], R42 ;  /* 0x005e582a01007387 */ /* 0x0003e80000100800 */
[----:B------:R-:W4:Y:S04]  /*1532d0*/  LDL.LU R6, [R1+0x5c70] ;  /* 0x005c700001067983 */ /* 0x000f280000300800 */
[----:B-1----:R-:W4:Y:S01]  /*1532e0*/  LDL.LU R54, [R1+0x5c64] ;  /* 0x005c640001367983 */ /* 0x002f220000300800 */
[----:B------:R-:W-:Y:S01]  /*1532f0*/  IADD3.X R47, R47, UR9, RZ, P1, !PT ;  /* 0x000000092f2f7c10 */ /* 0x000fe20008ffe4ff */
[----:B------:R-:W-:Y:S01]  /*153300*/  IMAD.MOV.U32 R4, RZ, RZ, R35 ;  /* 0x000000ffff047224 */ /* 0x000fe200078e0023 */
[----:B------:R-:W-:-:S05]  /*153310*/  MOV R5, R42 ;  /* 0x0000002a00057202 */ /* 0x000fca0000000f00 */
[----:B------:R1:W-:Y:S02]  /*153320*/  LDGSTS.E [R2+0x4180], desc[UR58][R4.64], P0 ;  /* 0x0418000004027fae */ /* 0x0003e4000812187a */
[----:B-1----:R-:W-:Y:S02]  /*153330*/  IMAD.MOV.U32 R4, RZ, RZ, R39 ;  /* 0x000000ffff047224 */ /* 0x002fe400078e0027 */
[----:B------:R-:W-:-:S05]  /*153340*/  IMAD.MOV.U32 R5, RZ, RZ, R47 ;  /* 0x000000ffff057224 */ /* 0x000fca00078e002f */
[----:B------:R1:W-:Y:S01]  /*153350*/  LDGSTS.E [R2+0x5000], desc[UR58][R4.64], P4 ;  /* 0x0500000004027fae */ /* 0x0003e2000a12187a */
[----:B------:R-:W-:-:S05]  /*153360*/  IADD3 R43, P5, R43, UR15, RZ ;  /* 0x0000000f2b2b7c10 */ /* 0x000fca000ffbe0ff */
[----:B------:R-:W-:Y:S01]  /*153370*/  STL [R1+0x5d68], R43 ;  /* 0x005d682b01007387 */ /* 0x000fe20000100800 */
[----:B------:R-:W-:-:S03]  /*153380*/  IADD3 R34, P1, R34, UR15, RZ ;  /* 0x0000000f22227c10 */ /* 0x000fc6000ff3e0ff */
[----:B------:R1:W-:Y:S04]  /*153390*/  STL [R1+0x5d5c], R47 ;  /* 0x005d5c2f01007387 */ /* 0x0003e80000100800 */
[----:B------:R-:W4:Y:S04]  /*1533a0*/  LDL.LU R42, [R1+0x5c6c] ;  /* 0x005c6c00012a7983 */ /* 0x000f280000300800 */
[----:B------:R-:W4:Y:S01]  /*1533b0*/  LDL.LU R35, [R1+0x5c78] ;  /* 0x005c780001237983 */ /* 0x000f220000300800 */
[----:B-1----:R-:W-:-:S03]  /*1533c0*/  MOV R4, R43 ;  /* 0x0000002b00047202 */ /* 0x002fc60000000f00 */
[----:B------:R-:W4:Y:S04]  /*1533d0*/  LDL.LU R47, [R1+0x5c74] ;  /* 0x005c7400012f7983 */ /* 0x000f280000300800 */
[----:B------:R-:W-:Y:S01]  /*1533e0*/  STL [R1+0x5d70], R34 ;  /* 0x005d702201007387 */ /* 0x000fe20000100800 */
[----:B--2---:R-:W-:-:S05]  /*1533f0*/  IADD3.X R51, R51, UR9, RZ, P5, !PT ;  /* 0x0000000933337c10 */ /* 0x004fca000affe4ff */
[----:B------:R1:W-:Y:S01]  /*153400*/  STL [R1+0x5d64], R51 ;  /* 0x005d643301007387 */ /* 0x0003e20000100800 */
[----:B------:R-:W-:-:S03]  /*153410*/  IMAD.MOV.U32 R5, RZ, RZ, R51 ;  /* 0x000000ffff057224 */ /* 0x000fc600078e0033 */
[----:B------:R-:W2:Y:S04]  /*153420*/  LDL.LU R39, [R1+0x4304] ;  /* 0x0043040001277983 */ /* 0x000ea80000300800 */
[----:B------:R1:W-:Y:S01]  /*153430*/  LDGSTS.E [R2+0x5080], desc[UR58][R4.64], P2 ;  /* 0x0508000004027fae */ /* 0x0003e2000912187a */
[----:B---3--:R-:W-:-:S03]  /*153440*/  IADD3 R7, P5, R7, UR15, RZ ;  /* 0x0000000f07077c10 */ /* 0x008fc6000ffbe0ff */
[----:B-1----:R-:W3:Y:S04]  /*153450*/  LDL.LU R51, [R1+0x4300] ;  /* 0x0043000001337983 */ /* 0x002ee80000300800 */
[----:B------:R-:W-:Y:S01]  /*153460*/  STL [R1+0x5d78], R7 ;  /* 0x005d780701007387 */ /* 0x000fe20000100800 */
[----:B------:R-:W-:Y:S01]  /*153470*/  IADD3.X R50, R50, UR9, RZ, P1, !PT ;  /* 0x0000000932327c10 */ /* 0x000fe20008ffe4ff */
[----:B------:R-:W-:-:S04]  /*153480*/  IMAD.MOV.U32 R4, RZ, RZ, R34 ;  /* 0x000000ffff047224 */ /* 0x000fc800078e0022 */
[----:B------:R1:W-:Y:S01]  /*153490*/  STL [R1+0x5d6c], R50 ;  /* 0x005d6c3201007387 */ /* 0x0003e20000100800 */
[----:B------:R-:W-:-:S03]  /*1534a0*/  MOV R5, R50 ;  /* 0x0000003200057202 */ /* 0x000fc60000000f00 */
[----:B------:R-:W3:Y:S01]  /*1534b0*/  LDL.LU R43, [R1+0x430c] ;  /* 0x00430c00012b7983 */ /* 0x000ee20000300800 */
[----:B----4-:R-:W-:-:S03]  /*1534c0*/  IADD3 R38, P1, R38, UR15, RZ ;  /* 0x0000000f26267c10 */ /* 0x010fc6000ff3e0ff */
[----:B------:R4:W-:Y:S04]  /*1534d0*/  LDGSTS.E [R2+0x5100], desc[UR58][R4.64], P3 ;  /* 0x0510000004027fae */ /* 0x0009e8000992187a */
[----:B-1----:R-:W3:Y:S01]  /*1534e0*/  LDL.LU R50, [R1+0x4308] ;  /* 0x0043080001327983 */ /* 0x002ee20000300800 */
[----:B------:R-:W-:-:S03]  /*1534f0*/  IADD3.X R46, R46, UR9, RZ, P5, !PT ;  /* 0x000000092e2e7c10 */ /* 0x000fc6000affe4ff */
[----:B------:R-:W-:Y:S04]  /*153500*/  STL [R1+0x5c60], R38 ;  /* 0x005c602601007387 */ /* 0x000fe80000100800 */
[----:B------:R1:W-:Y:S01]  /*153510*/  STL [R1+0x5d74], R46 ;  /* 0x005d742e01007387 */ /* 0x0003e20000100800 */
[----:B----4-:R-:W-:-:S03]  /*153520*/  IMAD.MOV.U32 R5, RZ, RZ, R46 ;  /* 0x000000ffff057224 */ /* 0x010fc600078e002e */
[----:B------:R-:W4:Y:S01]  /*153530*/  LDL.LU R34, [R1+0x4314] ;  /* 0x0043140001227983 */ /* 0x000f220000300800 */
[----:B------:R-:W-:Y:S02]  /*153540*/  IADD3 R3, P5, R3, UR15, RZ ;  /* 0x0000000f03037c10 */ /* 0x000fe4000ffbe0ff */
[----:B------:R-:W-:Y:S01]  /*153550*/  IADD3.X R55, R55, UR9, RZ, P1, !PT ;  /* 0x0000000937377c10 */ /* 0x000fe20008ffe4ff */
[----:B-1----:R-:W4:Y:S01]  /*153560*/  LDL.LU R46, [R1+0x4310] ;  /* 0x00431000012e7983 */ /* 0x002f220000300800 */
[----:B------:R-:W-:-:S03]  /*153570*/  IMAD.MOV.U32 R4, RZ, RZ, R7 ;  /* 0x000000ffff047224 */ /* 0x000fc600078e0007 */
[----:B------:R-:W-:Y:S04]  /*153580*/  STL [R1+0x5c68], R3 ;  /* 0x005c680301007387 */ /* 0x000fe80000100800 */
[----:B------:R-:W-:Y:S04]  /*153590*/  STL [R1+0x5c5c], R55 ;  /* 0x005c5c3701007387 */ /* 0x000fe80000100800 */
[----:B------:R-:W4:Y:S04]  /*1535a0*/  LDL.LU R7, [R1+0x431c] ;  /* 0x00431c0001077983 */ /* 0x000f280000300800 */
[----:B------:R1:W-:Y:S01]  /*1535b0*/  LDGSTS.E [R2+0x5180], desc[UR58][R4.64], P0 ;  /* 0x0518000004027fae */ /* 0x0003e2000812187a */
[----:B------:R-:W-:-:S02]  /*1535c0*/  IADD3 R6, P1, R6, UR15, RZ ;  /* 0x0000000f06067c10 */ /* 0x000fc4000ff3e0ff */
[----:B------:R-:W-:Y:S01]  /*1535d0*/  IADD3.X R54, R54, UR9, RZ, P5, !PT ;  /* 0x0000000936367c10 */ /* 0x000fe2000affe4ff */
[----:B-1----:R-:W-:Y:S01]  /*1535e0*/  IMAD.MOV.U32 R5, RZ, RZ, R55 ;  /* 0x000000ffff057224 */ /* 0x002fe200078e0037 */
[----:B------:R-:W-:Y:S02]  /*1535f0*/  MOV R4, R38 ;  /* 0x0000002600047202 */ /* 0x000fe40000000f00 */
[----:B------:R-:W4:Y:S04]  /*153600*/  LDL.LU R38, [R1+0x4404] ;  /* 0x0044040001267983 */ /* 0x000f280000300800 */
[----:B------:R-:W-:Y:S04]  /*153610*/  STL [R1+0x5c70], R6 ;  /* 0x005c700601007387 */ /* 0x000fe80000100800 */
[----:B------:R1:W-:Y:S04]  /*153620*/  LDGSTS.E [R2+0x6000], desc[UR58][R4.64], P4 ;  /* 0x0600000004027fae */ /* 0x0003e8000a12187a */
[----:B------:R1:W-:Y:S02]  /*153630*/  STL [R1+0x5c64], R54 ;  /* 0x005c643601007387 */ /* 0x0003e40000100800 */
[----:B-1----:R-:W-:-:S02]  /*153640*/  MOV R5, R54 ;  /* 0x0000003600057202 */ /* 0x002fc40000000f00 */
[----:B------:R-:W4:Y:S01]  /*153650*/  LDL.LU R54, [R1+0x4318] ;  /* 0x0043180001367983 */ /* 0x000f220000300800 */
[----:B------:R-:W-:-:S05]  /*153660*/  IMAD.MOV.U32 R4, RZ, RZ, R3 ;  /* 0x000000ffff047224 */ /* 0x000fca00078e0003 */
[----:B------:R1:W-:Y:S02]  /*153670*/  LDGSTS.E [R2+0x6080], desc[UR58][R4.64], P2 ;  /* 0x0608000004027fae */ /* 0x0003e4000912187a */
[----:B-1----:R-:W-:Y:S01]  /*153680*/  IMAD.MOV.U32 R4, RZ, RZ, R6 ;  /* 0x000000ffff047224 */ /* 0x002fe200078e0006 */
[----:B------:R-:W-:Y:S02]  /*153690*/  IADD3.X R42, R42, UR9, RZ, P1, !PT ;  /* 0x000000092a2a7c10 */ /* 0x000fe40008ffe4ff */
[----:B------:R-:W-:-:S03]  /*1536a0*/  IADD3 R35, P5, R35, UR15, RZ ;  /* 0x0000000f23237c10 */ /* 0x000fc6000ffbe0ff */
[----:B------:R-:W-:Y:S02]  /*1536b0*/  IMAD.MOV.U32 R5, RZ, RZ, R42 ;  /* 0x000000ffff057224 */ /* 0x000fe400078e002a */
[----:B------:R-:W-:Y:S01]  /*1536c0*/  STL [R1+0x5c78], R35 ;  /* 0x005c782301007387 */ /* 0x000fe20000100800 */
[----:B------:R-:W-:-:S03]  /*1536d0*/  IADD3.X R47, R47, UR9, RZ, P5, !PT ;  /* 0x000000092f2f7c10 */ /* 0x000fc6000affe4ff */
[----:B------:R1:W-:Y:S04]  /*1536e0*/  STL [R1+0x5c6c], R42 ;  /* 0x005c6c2a01007387 */ /* 0x0003e80000100800 */
[----:B------:R-:W4:Y:S04]  /*1536f0*/  LDL.LU R3, [R1+0x440c] ;  /* 0x00440c0001037983 */ /* 0x000f280000300800 */
[----:B------:R2:W-:Y:S04]  /*153700*/  LDGSTS.E [R2+0x6100], desc[UR58][R4.64], P3 ;  /* 0x0610000004027fae */ /* 0x0005e8000992187a */
[----:B-1----:R-:W4:Y:S01]  /*153710*/  LDL.LU R42, [R1+0x4400] ;  /* 0x00440000012a7983 */ /* 0x002f220000300800 */
[----:B--2---:R-:W-:-:S05]  /*153720*/  IADD3 R39, P1, R39, UR15, RZ ;  /* 0x0000000f27277c10 */ /* 0x004fca000ff3e0ff */
[----:B------:R-:W-:Y:S01]  /*153730*/  STL [R1+0x4304], R39 ;  /* 0x0043042701007387 */ /* 0x000fe20000100800 */
[----:B------:R-:W-:Y:S01]  /*153740*/  IMAD.MOV.U32 R5, RZ, RZ, R47 ;  /* 0x000000ffff057224 */ /* 0x000fe200078e002f */
[----:B---3--:R-:W-:Y:S02]  /*153750*/  IADD3.X R51, R51, UR9, RZ, P1, !PT ;  /* 0x0000000933337c10 */ /* 0x008fe40008ffe4ff */
[----:B------:R1:W-:Y:S01]  /*153760*/  STL [R1+0x5c74], R47 ;  /* 0x005c742f01007387 */ /* 0x0003e20000100800 */
[----:B------:R-:W-:-:S03]  /*153770*/  MOV R4, R35 ;  /* 0x0000002300047202 */ /* 0x000fc60000000f00 */
[----:B------:R-:W2:Y:S04]  /*153780*/  LDL.LU R6, [R1+0x4414] ;  /* 0x0044140001067983 */ /* 0x000ea80000300800 */
[----:B------:R3:W-:Y:S04]  /*153790*/  LDGSTS.E [R2+0x6180], desc[UR58][R4.64], P0 ;  /* 0x0618000004027fae */ /* 0x0007e8000812187a */
[----:B-1----:R-:W2:Y:S01]  /*1537a0*/  LDL.LU R47, [R1+0x4408] ;  /* 0x00440800012f7983 */ /* 0x002ea20000300800 */
[----:B------:R-:W-:-:S05]  /*1537b0*/  IADD3 R43, P5, R43, UR15, RZ ;  /* 0x0000000f2b2b7c10 */ /* 0x000fca000ffbe0ff */
[----:B------:R-:W-:Y:S04]  /*1537c0*/  STL [R1+0x430c], R43 ;  /* 0x00430c2b01007387 */ /* 0x000fe80000100800 */
[----:B------:R1:W-:Y:S01]  /*1537d0*/  STL [R1+0x4300], R51 ;  /* 0x0043003301007387 */ /* 0x0003e20000100800 */
[----:B------:R-:W-:-:S03]  /*1537e0*/  IADD3.X R50, R50, UR9, RZ, P5, !PT ;  /* 0x0000000932327c10 */ /* 0x000fc6000affe4ff */
[----:B------:R-:W2:Y:S01]  /*1537f0*/  LDL.LU R35, [R1+0x441c] ;  /* 0x00441c0001237983 */ /* 0x000ea20000300800 */
[----:B---3--:R-:W-:-:S03]  /*153800*/  IMAD.MOV.U32 R4, RZ, RZ, R39 ;  /* 0x000000ffff047224 */ /* 0x008fc600078e0027 */
[----:B------:R-:W3:Y:S01]  /*153810*/  LDL.LU R55, [R1+0x4410] ;  /* 0x0044100001377983 */ /* 0x000ee20000300800 */
[----:B----4-:R-:W-:Y:S02]  /*153820*/  IADD3 R34, P1, R34, UR15, RZ ;  /* 0x0000000f22227c10 */ /* 0x010fe4000ff3e0ff */
[----:B------:R-:W-:-:S03]  /*153830*/  MOV R5, R51 ;  /* 0x0000003300057202 */ /* 0x000fc60000000f00 */
[----:B------:R-:W-:Y:S01]  /*153840*/  STL [R1+0x4314], R34 ;  /* 0x0043142201007387 */ /* 0x000fe20000100800 */
[----:B------:R-:W-:-:S03]  /*153850*/  IADD3.X R46, R46, UR9, RZ, P1, !PT ;  /* 0x000000092e2e7c10 */ /* 0x000fc60008ffe4ff */
[----:B------:R4:W-:Y:S04]  /*153860*/  STL [R1+0x4308], R50 ;  /* 0x0043083201007387 */ /* 0x0009e80000100800 */
[----:B------:R-:W3:Y:S04]  /*153870*/  LDL.LU R39, [R1+0x4504] ;  /* 0x0045040001277983 */ /* 0x000ee80000300800 */
[----:B-1----:R-:W3:Y:S01]  /*153880*/  LDL.LU R51, [R1+0x4418] ;  /* 0x0044180001337983 */ /* 0x002ee20000300800 */
[----:B------:R-:W-:-:S03]  /*153890*/  IADD3 R7, P5, R7, UR15, RZ ;  /* 0x0000000f07077c10 */ /* 0x000fc6000ffbe0ff */
[----:B------:R1:W-:Y:S04]  /*1538a0*/  LDGSTS.E [R2+0x7000], desc[UR58][R4.64], P4 ;  /* 0x0700000004027fae */ /* 0x0003e8000a12187a */
[----:B------:R-:W-:Y:S04]  /*1538b0*/  STL [R1+0x431c], R7 ;  /* 0x00431c0701007387 */ /* 0x000fe80000100800 */
[----:B------:R4:W-:Y:S01]  /*1538c0*/  STL [R1+0x4310], R46 ;  /* 0x0043102e01007387 */ /* 0x0009e20000100800 */
[----:B-1----:R-:W-:Y:S02]  /*1538d0*/  IMAD.MOV.U32 R5, RZ, RZ, R50 ;  /* 0x000000ffff057224 */ /* 0x002fe400078e0032 */
[----:B------:R-:W-:Y:S01]  /*1538e0*/  IMAD.MOV.U32 R4, RZ, RZ, R43 ;  /* 0x000000ffff047224 */ /* 0x000fe200078e002b */
[----:B----4-:R-:W4:Y:S04]  /*1538f0*/  LDL.LU R50, [R1+0x4500] ;  /* 0x0045000001327983 */ /* 0x010f280000300800 */
[----:B------:R-:W4:Y:S01]  /*153900*/  LDL.LU R43, [R1+0x450c] ;  /* 0x00450c00012b7983 */ /* 0x000f220000300800 */
[----:B------:R-:W-:-:S03]  /*153910*/  IADD3 R38, P1, R38, UR15, RZ ;  /* 0x0000000f26267c10 */ /* 0x000fc6000ff3e0ff */
[----:B------:R1:W-:Y:S02]  /*153920*/  LDGSTS.E [R2+0x7080], desc[UR58][R4.64], P2 ;  /* 0x0708000004027fae */ /* 0x0003e4000912187a */
[----:B-1----:R-:W-:Y:S02]  /*153930*/  IMAD.MOV.U32 R5, RZ, RZ, R46 ;  /* 0x000000ffff057224 */ /* 0x002fe400078e002e */
[----:B------:R-:W4:Y:S01]  /*153940*/  LDL.LU R46, [R1+0x4508] ;  /* 0x00450800012e7983 */ /* 0x000f220000300800 */
[----:B------:R-:W-:-:S03]  /*153950*/  IADD3.X R54, R54, UR9, RZ, P5, !PT ;  /* 0x0000000936367c10 */ /* 0x000fc6000affe4ff */
[----:B------:R-:W-:Y:S01]  /*153960*/  STL [R1+0x4404], R38 ;  /* 0x0044042601007387 */ /* 0x000fe20000100800 */
[----:B------:R-:W-:-:S03]  /*153970*/  MOV R4, R34 ;  /* 0x0000002200047202 */ /* 0x000fc60000000f00 */
[----:B------:R1:W-:Y:S04]  /*153980*/  STL [R1+0x4318], R54 ;  /* 0x0043183601007387 */ /* 0x0003e80000100800 */
[----:B------:R-:W4:Y:S04]  /*153990*/  LDL.LU R34, [R1+0x4514] ;  /* 0x0045140001227983 */ /* 0x000f280000300800 */
[----:B------:R1:W-:Y:S02]  /*1539a0*/  LDGSTS.E [R2+0x7100], desc[UR58][R4.64], P3 ;  /* 0x0710000004027fae */ /* 0x0003e4000992187a */
[----:B-1----:R-:W-:Y:S01]  /*1539b0*/  IMAD.MOV.U32 R4, RZ, RZ, R7 ;  /* 0x000000ffff047224 */ /* 0x002fe200078e0007 */
[----:B------:R-:W-:-:S02]  /*1539c0*/  MOV R5, R54 ;  /* 0x0000003600057202 */ /* 0x000fc40000000f00 */
[----:B------:R-:W4:Y:S04]  /*1539d0*/  LDL.LU R54, [R1+0x4510] ;  /* 0x0045100001367983 */ /* 0x000f280000300800 */
[----:B------:R1:W-:Y:S02]  /*1539e0*/  LDGSTS.E [R2+0x7180], desc[UR58][R4.64], P0 ;  /* 0x0718000004027fae */ /* 0x0003e4000812187a */
[----:B-1----:R-:W-:Y:S01]  /*1539f0*/  IMAD.MOV.U32 R4, RZ, RZ, R38 ;  /* 0x000000ffff047224 */ /* 0x002fe200078e0026 */
[----:B------:R-:W-:Y:S02]  /*153a00*/  IADD3 R3, P5, R3, UR15, RZ ;  /* 0x0000000f03037c10 */ /* 0x000fe4000ffbe0ff */
[----:B------:R-:W-:-:S03]  /*153a10*/  IADD3.X R42, R42, UR9, RZ, P1, !PT ;  /* 0x000000092a2a7c10 */ /* 0x000fc60008ffe4ff */
[----:B------:R-:W-:Y:S04]  /*153a20*/  STL [R1+0x440c], R3 ;  /* 0x00440c0301007387 */ /* 0x000fe80000100800 */
[----:B------:R1:W-:Y:S01]  /*153a30*/  STL [R1+0x4400], R42 ;  /* 0x0044002a01007387 */ /* 0x0003e20000100800 */
[----:B------:R-:W-:-:S03]  /*153a40*/  IMAD.MOV.U32 R5, RZ, RZ, R42 ;  /* 0x000000ffff057224 */ /* 0x000fc600078e002a */
[----:B------:R-:W4:Y:S04]  /*153a50*/  LDL.LU R7, [R1+0x451c] ;  /* 0x00451c0001077983 */ /* 0x000f280000300800 */
[----:B------:R1:W-:Y:S01]  /*153a60*/  LDGSTS.E [R2+0x8000], desc[UR58][R4.64], P4 ;  /* 0x0800000004027fae */ /* 0x0003e2000a12187a */
[----:B--2---:R-:W-:-:S03]  /*153a70*/  IADD3 R6, P1, R6, UR15, RZ ;  /* 0x0000000f06067c10 */ /* 0x004fc6000ff3e0ff */
[----:B-1----:R-:W2:Y:S01]  /*153a80*/  LDL.LU R42, [R1+0x4518] ;  /* 0x00451800012a7983 */ /* 0x002ea20000300800 */
[----:B------:R-:W-:-:S03]  /*153a90*/  IADD3.X R47, R47, UR9, RZ, P5, !PT ;  /* 0x000000092f2f7c10 */ /* 0x000fc6000affe4ff */
[----:B------:R-:W-:Y:S01]  /*153aa0*/  STL [R1+0x4414], R6 ;  /* 0x0044140601007387 */ /* 0x000fe20000100800 */
[----:B------:R-:W-:Y:S01]  /*153ab0*/  MOV R4, R3 ;  /* 0x0000000300047202 */ /* 0x000fe20000000f00 */
[----:B------:R-:W-:Y:S02]  /*153ac0*/  IMAD.MOV.U32 R5, RZ, RZ, R47 ;  /* 0x000000ffff057224 */ /* 0x000fe400078e002f */
[----:B------:R1:W-:Y:S04]  /*153ad0*/  STL [R1+0x4408], R47 ;  /* 0x0044082f01007387 */ /* 0x0003e80000100800 */
[----:B------:R-:W2:Y:S04]  /*153ae0*/  LDL.LU R38, [R1+0x4604] ;  /* 0x0046040001267983 */ /* 0x000ea80000300800 */
[----:B------:R3:W-:Y:S01]  /*153af0*/  LDGSTS.E [R2+0x8080], desc[UR58][R4.64], P2 ;  /* 0x0808000004027fae */ /* 0x0007e2000912187a */
[----:B------:R-:W-:-:S03]  /*153b00*/  IADD3 R35, P5, R35, UR15, RZ ;  /* 0x0000000f23237c10 */ /* 0x000fc6000ffbe0ff */
[----:B-1----:R-:W2:Y:S01]  /*153b10*/  LDL.LU R47, [R1+0x4600] ;  /* 0x00460000012f7983 */ /* 0x002ea20000300800 */
[----:B---3--:R-:W-:-:S03]  /*153b20*/  IADD3.X R55, R55, UR9, RZ, P1, !PT ;  /* 0x0000000937377c10 */ /* 0x008fc60008ffe4ff */
[----:B------:R-:W-:Y:S04]  /*153b30*/  STL [R1+0x441c], R35 ;  /* 0x00441c2301007387 */ /* 0x000fe80000100800 */
[----:B------:R-:W-:Y:S01]  /*153b40*/  STL [R1+0x4410], R55 ;  /* 0x0044103701007387 */ /* 0x000fe20000100800 */
[----:B------:R-:W-:Y:S01]  /*153b50*/  IMAD.MOV.U32 R4, RZ, RZ, R6 ;  /* 0x000000ffff047224 */ /* 0x000fe200078e0006 */
[----:B------:R-:W-:Y:S02]  /*153b60*/  MOV R5, R55 ;  /* 0x0000003700057202 */ /* 0x000fe40000000f00 */
[----:B------:R-:W3:Y:S04]  /*153b70*/  LDL.LU R3, [R1+0x460c] ;  /* 0x00460c0001037983 */ /* 0x000ee80000300800 */
[----:B------:R1:W-:Y:S01]  /*153b80*/  LDGSTS.E [R2+0x8100], desc[UR58][R4.64], P3 ;  /* 0x0810000004027fae */ /* 0x0003e2000992187a */
[----:B------:R-:W-:-:S03]  /*153b90*/  IADD3 R39, P1, R39, UR15, RZ ;  /* 0x0000000f27277c10 */ /* 0x000fc6000ff3e0ff */
[----:B------:R-:W3:Y:S01]  /*153ba0*/  LDL.LU R6, [R1+0x4614] ;  /* 0x0046140001067983 */ /* 0x000ee20000300800 */
[----:B------:R-:W-:-:S03]  /*153bb0*/  IADD3.X R51, R51, UR9, RZ, P5, !PT ;  /* 0x0000000933337c10 */ /* 0x000fc6000affe4ff */
[----:B------:R-:W-:Y:S01]  /*153bc0*/  STL [R1+0x4504], R39 ;  /* 0x0045042701007387 */ /* 0x000fe20000100800 */
[----:B-1----:R-:W-:Y:S02]  /*153bd0*/  IMAD.MOV.U32 R4, RZ, RZ, R35 ;  /* 0x000000ffff047224 */ /* 0x002fe400078e0023 */
[----:B------:R-:W-:Y:S01]  /*153be0*/  IMAD.MOV.U32 R5, RZ, RZ, R51 ;  /* 0x000000ffff057224 */ /* 0x000fe200078e0033 */
[----:B------:R1:W-:Y:S04]  /*153bf0*/  STL [R1+0x4418], R51 ;  /* 0x0044183301007387 */ /* 0x0003e80000100800 */
[----:B------:R4:W-:Y:S04]  /*153c00*/  LDGSTS.E [R2+0x8180], desc[UR58][R4.64], P0 ;  /* 0x0818000004027fae */ /* 0x0009e8000812187a */
[----:B-1----:R-:W3:Y:S01]  /*153c10*/  LDL.LU R51, [R1+0x4608] ;  /* 0x0046080001337983 */ /* 0x002ee20000300800 */
[----:B----4-:R-:W-:-:S02]  /*153c20*/  IADD3.X R50, R50, UR9, RZ, P1, !PT ;  /* 0x0000000932327c10 */ /* 0x010fc40008ffe4ff */
[----:B------:R-:W-:-:S03]  /*153c30*/  IADD3 R43, P5, R43, UR15, RZ ;  /* 0x0000000f2b2b7c10 */ /* 0x000fc6000ffbe0ff */
[----:B------:R-:W-:Y:S02]  /*153c40*/  IMAD.MOV.U32 R5, RZ, RZ, R50 ;  /* 0x000000ffff057224 */ /* 0x000fe400078e0032 */
[----:B------:R-:W-:Y:S04]  /*153c50*/  STL [R1+0x450c], R43 ;  /* 0x00450c2b01007387 */ /* 0x000fe80000100800 */
[----:B------:R1:W-:Y:S04]  /*153c60*/  STL [R1+0x4500], R50 ;  /* 0x0045003201007387 */ /* 0x0003e80000100800 */
[----:B------:R-:W4:Y:S04]  /*153c70*/  LDL.LU R35, [R1+0x461c] ;  /* 0x00461c0001237983 */ /* 0x000f280000300800 */
[----:B-1----:R-:W4:Y:S01]  /*153c80*/  LDL.LU R50, [R1+0x4610] ;  /* 0x0046100001327983 */ /* 0x002f220000300800 */
[----:B------:R-:W-:-:S02]  /*153c90*/  IADD3.X R46, R46, UR9, RZ, P5, !PT ;  /* 0x000000092e2e7c10 */ /* 0x000fc4000affe4ff */
[----:B------:R-:W-:-:S05]  /*153ca0*/  MOV R4, R39 ;  /* 0x0000002700047202 */ /* 0x000fca0000000f00 */
[----:B------:R1:W-:Y:S01]  /*153cb0*/  LDGSTS.E [R2+0x9000], desc[UR58][R4.64], P4 ;  /* 0x0900000004027fae */ /* 0x0003e2000a12187a */
[----:B------:R-:W-:-:S05]  /*153cc0*/  IADD3 R34, P1, R34, UR15, RZ ;  /* 0x0000000f22227c10 */ /* 0x000fca000ff3e0ff */
[----:B------:R-:W-:Y:S04]  /*153cd0*/  STL [R1+0x4514], R34 ;  /* 0x0045142201007387 */ /* 0x000fe80000100800 */
[----:B------:R1:W-:Y:S02]  /*153ce0*/  STL [R1+0x4508], R46 ;  /* 0x0045082e01007387 */ /* 0x0003e40000100800 */
[----:B-1----:R-:W-:Y:S02]  /*153cf0*/  MOV R5, R46 ;  /* 0x0000002e00057202 */ /* 0x002fe40000000f00 */
[----:B------:R-:W4:Y:S04]  /*153d00*/  LDL.LU R39, [R1+0x4704] ;  /* 0x0047040001277983 */ /* 0x000f280000300800 */
[----:B------:R-:W4:Y:S01]  /*153d10*/  LDL.LU R46, [R1+0x4618] ;  /* 0x00461800012e7983 */ /* 0x000f220000300800 */
[----:B------:R-:W-:Y:S01]  /*153d20*/  IADD3.X R54, R54, UR9, RZ, P1, !PT ;  /* 0x0000000936367c10 */ /* 0x000fe20008ffe4ff */
[----:B------:R-:W-:-:S05]  /*153d30*/  IMAD.MOV.U32 R4, RZ, RZ, R43 ;  /* 0x000000ffff047224 */ /* 0x000fca00078e002b */
[----:B------:R1:W-:Y:S02]  /*153d40*/  LDGSTS.E [R2+0x9080], desc[UR58][R4.64], P2 ;  /* 0x0908000004027fae */ /* 0x0003e4000912187a */
[----:B-1----:R-:W-:Y:S02]  /*153d50*/  IMAD.MOV.U32 R4, RZ, RZ, R34 ;  /* 0x000000ffff047224 */ /* 0x002fe400078e0022 */
[----:B------:R-:W-:-:S05]  /*153d60*/  IMAD.MOV.U32 R5, RZ, RZ, R54 ;  /* 0x000000ffff057224 */ /* 0x000fca00078e0036 */
[----:B------:R1:W-:Y:S01]  /*153d70*/  LDGSTS.E [R2+0x9100], desc[UR58][R4.64], P3 ;  /* 0x0910000004027fae */ /* 0x0003e2000992187a */
[----:B------:R-:W-:-:S05]  /*153d80*/  IADD3 R7, P5, R7, UR15, RZ ;  /* 0x0000000f07077c10 */ /* 0x000fca000ffbe0ff */
[----:B------:R-:W-:Y:S04]  /*153d90*/  STL [R1+0x451c], R7 ;  /* 0x00451c0701007387 */ /* 0x000fe80000100800 */
[----:B------:R1:W-:Y:S01]  /*153da0*/  STL [R1+0x4510], R54 ;  /* 0x0045103601007387 */ /* 0x0003e20000100800 */
[----:B--2---:R-:W-:-:S03]  /*153db0*/  IADD3.X R42, R42, UR9, RZ, P5, !PT ;  /* 0x000000092a2a7c10 */ /* 0x004fc6000affe4ff */
[----:B------:R-:W2:Y:S04]  /*153dc0*/  LDL.LU R43, [R1+0x470c] ;  /* 0x00470c00012b7983 */ /* 0x000ea80000300800 */
[----:B------:R-:W2:Y:S01]  /*153dd0*/  LDL.LU R55, [R1+0x4700] ;  /* 0x0047000001377983 */ /* 0x000ea20000300800 */
[----:B------:R-:W-:Y:S01]  /*153de0*/  IADD3 R38, P1, R38, UR15, RZ ;  /* 0x0000000f26267c10 */ /* 0x000fe2000ff3e0ff */
[----:B-1----:R-:W-:Y:S01]  /*153df0*/  IMAD.MOV.U32 R5, RZ, RZ, R42 ;  /* 0x000000ffff057224 */ /* 0x002fe200078e002a */
[----:B------:R-:W-:-:S03]  /*153e00*/  MOV R4, R7 ;  /* 0x0000000700047202 */ /* 0x000fc60000000f00 */
[----:B------:R-:W-:Y:S01]  /*153e10*/  STL [R1+0x4604], R38 ;  /* 0x0046042601007387 */ /* 0x000fe20000100800 */
[----:B------:R-:W-:-:S03]  /*153e20*/  IADD3.X R47, R47, UR9, RZ, P1, !PT ;  /* 0x000000092f2f7c10 */ /* 0x000fc60008ffe4ff */
[----:B------:R1:W-:Y:S04]  /*153e30*/  STL [R1+0x4518], R42 ;  /* 0x0045182a01007387 */ /* 0x0003e80000100800 */
[----:B------:R-:W2:Y:S04]  /*153e40*/  LDL.LU R34, [R1+0x4714] ;  /* 0x0047140001227983 */ /* 0x000ea80000300800 */
[----:B------:R-:W2:Y:S01]  /*153e50*/  LDL.LU R54, [R1+0x4708] ;  /* 0x0047080001367983 */ /* 0x000ea20000300800 */
        /* <DEDUP_REMOVED lines=15> */
[----:B-1----:R-:W-:-:S03]  /*153f50*/  IMAD.MOV.U32 R5, RZ, RZ, R51 ;  /* 0x000000ffff057224 */ /* 0x002fc600078e0033 */
[----:B----4-:R-:W4:Y:S01]  /*153f60*/  LDL.LU R51, [R1+0x4800] ;  /* 0x0048000001337983 */ /* 0x010f220000300800 */
[----:B------:R-:W-:Y:S01]  /*153f70*/  IADD3 R35, P5, R35, UR15, RZ ;  /* 0x0000000f23237c10 */ /* 0x000fe2000ffbe0ff */
[----:B------:R-:W-:Y:S01]  /*153f80*/  IMAD.MOV.U32 R4, RZ, RZ, R3 ;  /* 0x000000ffff047224 */ /* 0x000fe200078e0003 */
[----:B------:R-:W-:-:S03]  /*153f90*/  IADD3.X R50, R50, UR9, RZ, P1, !PT ;  /* 0x0000000932327c10 */ /* 0x000fc60008ffe4ff */
[----:B------:R-:W-:Y:S04]  /*153fa0*/  STL [R1+0x461c], R35 ;  /* 0x00461c2301007387 */ /* 0x000fe80000100800 */
[----:B------:R1:W-:Y:S04]  /*153fb0*/  STL [R1+0x4610], R50 ;  /* 0x0046103201007387 */ /* 0x0003e80000100800 */
[----:B------:R-:W4:Y:S04]  /*153fc0*/  LDL.LU R3, [R1+0x480c] ;  /* 0x00480c0001037983 */ /* 0x000f280000300800 */
[----:B------:R1:W-:Y:S01]  /*153fd0*/  LDGSTS.E [R2+0xa080], desc[UR58][R4.64], P2 ;  /* 0x0a08000004027fae */ /* 0x0003e2000912187a */
[----:B------:R-:W-:Y:S01]  /*153fe0*/  IADD3 R39, P1, R39, UR15, RZ ;  /* 0x0000000f27277c10 */ /* 0x000fe2000ff3e0ff */
[----:B-1----:R-:W-:-:S02]  /*153ff0*/  IMAD.MOV.U32 R5, RZ, RZ, R50 ;  /* 0x000000ffff057224 */ /* 0x002fc400078e0032 */
        /* <DEDUP_REMOVED lines=12> */
[----:B--2---:R-:W-:Y:S02]  /*1540c0*/  IADD3 R43, P5, R43, UR15, RZ ;  /* 0x0000000f2b2b7c10 */ /* 0x004fe4000ffbe0ff */
[----:B------:R-:W-:-:S03]  /*1540d0*/  IADD3.X R55, R55, UR9, RZ, P1, !PT ;  /* 0x0000000937377c10 */ /* 0x000fc60008ffe4ff */
[----:B------:R-:W-:Y:S04]  /*1540e0*/  STL [R1+0x470c], R43 ;  /* 0x00470c2b01007387 */ /* 0x000fe80000100800 */
[----:B------:R-:W-:Y:S01]  /*1540f0*/  STL [R1+0x4700], R55 ;  /* 0x0047003701007387 */ /* 0x000fe20000100800 */
[----:B------:R-:W-:-:S03]  /*154100*/  IMAD.MOV.U32 R5, RZ, RZ, R55 ;  /* 0x000000ffff057224 */ /* 0x000fc600078e0037 */
[----:B------:R-:W2:Y:S04]  /*154110*/  LDL.LU R35, [R1+0x481c] ;  /* 0x00481c0001237983 */ /* 0x000ea80000300800 */
[----:B------:R-:W2:Y:S04]  /*154120*/  LDL.LU R39, [R1+0x4904] ;  /* 0x0049040001277983 */ /* 0x000ea80000300800 */
[----:B------:R1:W-:Y:S01]  /*154130*/  LDGSTS.E [R2+0xb000], desc[UR58][R4.64], P4 ;  /* 0x0b00000004027fae */ /* 0x0003e2000a12187a */
[----:B------:R-:W-:Y:S02]  /*154140*/  IADD3 R34, P1, R34, UR15, RZ ;  /* 0x0000000f22227c10 */ /* 0x000fe4000ff3e0ff */
[----:B------:R-:W-:-:S03]  /*154150*/  IADD3.X R54, R54, UR9, RZ, P5, !PT ;  /* 0x0000000936367c10 */ /* 0x000fc6000affe4ff */
[----:B------:R-:W-:Y:S04]  /*154160*/  STL [R1+0x4714], R34 ;  /* 0x0047142201007387 */ /* 0x000fe80000100800 */
[----:B------:R3:W-:Y:S01]  /*154170*/  STL [R1+0x4708], R54 ;  /* 0x0047083601007387 */ /* 0x0007e20000100800 */
[----:B-1----:R-:W-:Y:S01]  /*154180*/  MOV R4, R43 ;  /* 0x0000002b00047202 */ /* 0x002fe20000000f00 */
[----:B------:R-:W-:-:S05]  /*154190*/  IMAD.MOV.U32 R5, RZ, RZ, R54 ;  /* 0x000000ffff057224 */ /* 0x000fca00078e0036 */
[----:B------:R1:W-:Y:S01]  /*1541a0*/  LDGSTS.E [R2+0xb080], desc[UR58][R4.64], P2 ;  /* 0x0b08000004027fae */ /* 0x0003e2000912187a */
[----:B------:R-:W-:-:S03]  /*1541b0*/  IADD3.X R42, R42, UR9, RZ, P1, !PT ;  /* 0x000000092a2a7c10 */ /* 0x000fc60008ffe4ff */
[----:B---3--:R-:W3:Y:S01]  /*1541c0*/  LDL.LU R54, [R1+0x4818] ;  /* 0x0048180001367983 */ /* 0x008ee20000300800 */
[----:B------:R-:W-:-:S05]  /*1541d0*/  IADD3 R7, P5, R7, UR15, RZ ;  /* 0x0000000f07077c10 */ /* 0x000fca000ffbe0ff */
        /* <DEDUP_REMOVED lines=10> */
[----:B----4-:R-:W-:Y:S01]  /*154280*/  IADD3.X R51, R51, UR9, RZ, P1, !PT ;  /* 0x0000000933337c10 */ /* 0x010fe20008ffe4ff */
[----:B------:R-:W-:Y:S02]  /*154290*/  IMAD.MOV.U32 R5, RZ, RZ, R47 ;  /* 0x000000ffff057224 */ /* 0x000fe400078e002f */
[----:B------:R1:W-:Y:S01]  /*1542a0*/  STL [R1+0x4718], R47 ;  /* 0x0047182f01007387 */ /* 0x0003e20000100800 */
[----:B------:R-:W-:-:S03]  /*1542b0*/  IMAD.MOV.U32 R4, RZ, RZ, R7 ;  /* 0x000000ffff047224 */ /* 0x000fc600078e0007 */
[----:B------:R-:W4:Y:S04]  /*1542c0*/  LDL.LU R34, [R1+0x4914] ;  /* 0x0049140001227983 */ /* 0x000f280000300800 */
[----:B------:R1:W-:Y:S04]  /*1542d0*/  LDGSTS.E [R2+0xb180], desc[UR58][R4.64], P0 ;  /* 0x0b18000004027fae */ /* 0x0003e8000812187a */
[----:B-1----:R-:W4:Y:S01]  /*1542e0*/  LDL.LU R47, [R1+0x4908] ;  /* 0x00490800012f7983 */ /* 0x002f220000300800 */
[----:B------:R-:W-:-:S05]  /*1542f0*/  IADD3 R3, P5, R3, UR15, RZ ;  /* 0x0000000f03037c10 */ /* 0x000fca000ffbe0ff */
        /* <DEDUP_REMOVED lines=20> */
[----:B--2---:R-:W-:-:S05]  /*154440*/  IADD3 R35, P5, R35, UR15, RZ ;  /* 0x0000000f23237c10 */ /* 0x004fca000ffbe0ff */
[----:B------:R-:W-:Y:S01]  /*154450*/  STL [R1+0x481c], R35 ;  /* 0x00481c2301007387 */ /* 0x000fe20000100800 */
[----:B------:R-:W-:-:S03]  /*154460*/  IADD3 R39, P1, R39, UR15, RZ ;  /* 0x0000000f27277c10 */ /* 0x000fc6000ff3e0ff */
[----:B------:R2:W-:Y:S04]  /*154470*/  STL [R1+0x4810], R46 ;  /* 0x0048102e01007387 */ /* 0x0005e80000100800 */
[----:B------:R-:W4:Y:S04]  /*154480*/  LDL.LU R50, [R1+0x4a00] ;  /* 0x004a000001327983 */ /* 0x000f280000300800 */
[----:B------:R-:W4:Y:S01]  /*154490*/  LDL.LU R3, [R1+0x4a0c] ;  /* 0x004a0c0001037983 */ /* 0x000f220000300800 */
[----:B-1----:R-:W-:-:S03]  /*1544a0*/  MOV R4, R35 ;  /* 0x0000002300047202 */ /* 0x002fc60000000f00 */
[----:B--2---:R-:W2:Y:S04]  /*1544b0*/  LDL.LU R46, [R1+0x4a08] ;  /* 0x004a0800012e7983 */ /* 0x004ea80000300800 */
[----:B------:R-:W-:Y:S01]  /*1544c0*/  STL [R1+0x4904], R39 ;  /* 0x0049042701007387 */ /* 0x000fe20000100800 */
[----:B---3--:R-:W-:-:S05]  /*1544d0*/  IADD3.X R54, R54, UR9, RZ, P5, !PT ;  /* 0x0000000936367c10 */ /* 0x008fca000affe4ff */
[----:B------:R1:W-:Y:S01]  /*1544e0*/  STL [R1+0x4818], R54 ;  /* 0x0048183601007387 */ /* 0x0003e20000100800 */
[----:B------:R-:W-:-:S03]  /*1544f0*/  IMAD.MOV.U32 R5, RZ, RZ, R54 ;  /* 0x000000ffff057224 */ /* 0x000fc600078e0036 */
[----:B------:R-:W3:Y:S04]  /*154500*/  LDL.LU R6, [R1+0x4a14] ;  /* 0x004a140001067983 */ /* 0x000ee80000300800 */
[----:B------:R1:W-:Y:S01]  /*154510*/  LDGSTS.E [R2+0xc180], desc[UR58][R4.64], P0 ;  /* 0x0c18000004027fae */ /* 0x0003e2000812187a */
[----:B------:R-:W-:-:S03]  /*154520*/  IADD3 R43, P5, R43, UR15, RZ ;  /* 0x0000000f2b2b7c10 */ /* 0x000fc6000ffbe0ff */
        /* <DEDUP_REMOVED lines=15> */
[----:B------:R-:W-:-:S03]  /*154620*/  IMAD.MOV.U32 R4, RZ, RZ, R43 ;  /* 0x000000ffff047224 */ /* 0x000fc600078e002b */
[----:B-1----:R-:W4:Y:S01]  /*154630*/  LDL.LU R47, [R1+0x4b00] ;  /* 0x004b0000012f7983 */ /* 0x002f220000300800 */
[----:B------:R-:W-:-:S03]  /*154640*/  IADD3 R7, P5, R7, UR15, RZ ;  /* 0x0000000f07077c10 */ /* 0x000fc6000ffbe0ff */
[----:B------:R1:W-:Y:S01]  /*154650*/  LDGSTS.E [R2+0xd080], desc[UR58][R4.64], P2 ;  /* 0x0d08000004027fae */ /* 0x0003e2000912187a */
[----:B------:R-:W-:-:S03]  /*154660*/  IADD3.X R55, R55, UR9, RZ, P1, !PT ;  /* 0x0000000937377c10 */ /* 0x000fc60008ffe4ff */
[----:B------:R-:W-:Y:S04]  /*154670*/  STL [R1+0x491c], R7 ;  /* 0x00491c0701007387 */ /* 0x000fe80000100800 */
[----:B------:R-:W-:Y:S04]  /*154680*/  STL [R1+0x4910], R55 ;  /* 0x0049103701007387 */ /* 0x000fe80000100800 */
[----:B------:R-:W4:Y:S01]  /*154690*/  LDL.LU R43, [R1+0x4b0c] ;  /* 0x004b0c00012b7983 */ /* 0x000f220000300800 */
[----:B-1----:R-:W-:Y:S01]  /*1546a0*/  MOV R4, R34 ;  /* 0x0000002200047202 */ /* 0x002fe20000000f00 */
[----:B------:R-:W-:-:S02]  /*1546b0*/  IMAD.MOV.U32 R5, RZ, RZ, R55 ;  /* 0x000000ffff057224 */ /* 0x000fc400078e0037 */
[----:B------:R-:W4:Y:S04]  /*1546c0*/  LDL.LU R34, [R1+0x4b14] ;  /* 0x004b140001227983 */ /* 0x000f280000300800 */
[----:B------:R1:W-:Y:S01]  /*1546d0*/  LDGSTS.E [R2+0xd100], desc[UR58][R4.64], P3 ;  /* 0x0d10000004027fae */ /* 0x0003e2000992187a */
[----:B------:R-:W-:Y:S02]  /*1546e0*/  IADD3 R38, P1, R38, UR15, RZ ;  /* 0x0000000f26267c10 */ /* 0x000fe4000ff3e0ff */
[----:B------:R-:W-:-:S03]  /*1546f0*/  IADD3.X R51, R51, UR9, RZ, P5, !PT ;  /* 0x0000000933337c10 */ /* 0x000fc6000affe4ff */
[----:B------:R-:W-:Y:S01]  /*154700*/  STL [R1+0x4a04], R38 ;  /* 0x004a042601007387 */ /* 0x000fe20000100800 */
[----:B-1----:R-:W-:-:S03]  /*154710*/  MOV R5, R51 ;  /* 0x0000003300057202 */ /* 0x002fc60000000f00 */
[----:B------:R1:W-:Y:S04]  /*154720*/  STL [R1+0x4918], R51 ;  /* 0x0049183301007387 */ /* 0x0003e80000100800 */
[----:B-1----:R-:W4:Y:S01]  /*154730*/  LDL.LU R51, [R1+0x4b08] ;  /* 0x004b080001337983 */ /* 0x002f220000300800 */
[----:B------:R-:W-:-:S05]  /*154740*/  IMAD.MOV.U32 R4, RZ, RZ, R7 ;  /* 0x000000ffff047224 */ /* 0x000fca00078e0007 */
[----:B------:R1:W-:Y:S02]  /*154750*/  LDGSTS.E [R2+0xd180], desc[UR58][R4.64], P0 ;  /* 0x0d18000004027fae */ /* 0x0003e4000812187a */
[----:B-1----:R-:W-:Y:S01]  /*154760*/  IMAD.MOV.U32 R4, RZ, RZ, R38 ;  /* 0x000000ffff047224 */ /* 0x002fe200078e0026 */
[----:B------:R-:W-:Y:S02]  /*154770*/  IADD3.X R50, R50, UR9, RZ, P1, !PT ;  /* 0x0000000932327c10 */ /* 0x000fe40008ffe4ff */
[----:B------:R-:W-:-:S03]  /*154780*/  IADD3 R3, P5, R3, UR15, RZ ;  /* 0x0000000f03037c10 */ /* 0x000fc6000ffbe0ff */
[----:B------:R-:W-:Y:S02]  /*154790*/  IMAD.MOV.U32 R5, RZ, RZ, R50 ;  /* 0x000000ffff057224 */ /* 0x000fe400078e0032 */
[----:B------:R-:W-:Y:S01]  /*1547a0*/  STL [R1+0x4a0c], R3 ;  /* 0x004a0c0301007387 */ /* 0x000fe20000100800 */
[----:B--2---:R-:W-:-:S03]  /*1547b0*/  IADD3.X R46, R46, UR9, RZ, P5, !PT ;  /* 0x000000092e2e7c10 */ /* 0x004fc6000affe4ff */
[----:B------:R1:W-:Y:S04]  /*1547c0*/  STL [R1+0x4a00], R50 ;  /* 0x004a003201007387 */ /* 0x0003e80000100800 */
[----:B------:R-:W2:Y:S04]  /*1547d0*/  LDL.LU R7, [R1+0x4b1c] ;  /* 0x004b1c0001077983 */ /* 0x000ea80000300800 */
[----:B------:R3:W-:Y:S04]  /*1547e0*/  LDGSTS.E [R2+0xe000], desc[UR58][R4.64], P4 ;  /* 0x0e00000004027fae */ /* 0x0007e8000a12187a */
[----:B-1----:R-:W2:Y:S01]  /*1547f0*/  LDL.LU R50, [R1+0x4b10] ;  /* 0x004b100001327983 */ /* 0x002ea20000300800 */
[----:B---3--:R-:W-:-:S05]  /*154800*/  IADD3 R6, P1, R6, UR15, RZ ;  /* 0x0000000f06067c10 */ /* 0x008fca000ff3e0ff */
[----:B------:R-:W-:Y:S01]  /*154810*/  STL [R1+0x4a14], R6 ;  /* 0x004a140601007387 */ /* 0x000fe20000100800 */
[----:B------:R-:W-:Y:S01]  /*154820*/  IMAD.MOV.U32 R5, RZ, RZ, R46 ;  /* 0x000000ffff057224 */ /* 0x000fe200078e002e */
[----:B------:R-:W-:Y:S02]  /*154830*/  IADD3.X R54, R54, UR9, RZ, P1, !PT ;  /* 0x0000000936367c10 */ /* 0x000fe40008ffe4ff */
[----:B------:R1:W-:Y:S01]  /*154840*/  STL [R1+0x4a08], R46 ;  /* 0x004a082e01007387 */ /* 0x0003e20000100800 */
[----:B------:R-:W-:-:S03]  /*154850*/  MOV R4, R3 ;  /* 0x0000000300047202 */ /* 0x000fc60000000f00 */
[----:B------:R-:W3:Y:S04]  /*154860*/  LDL.LU R38, [R1+0x4c04] ;  /* 0x004c040001267983 */ /* 0x000ee80000300800 */
[----:B------:R1:W-:Y:S04]  /*154870*/  LDGSTS.E [R2+0xe080], desc[UR58][R4.64], P2 ;  /* 0x0e08000004027fae */ /* 0x0003e8000912187a */
[----:B-1----:R-:W3:Y:S01]  /*154880*/  LDL.LU R46, [R1+0x4b18] ;  /* 0x004b1800012e7983 */ /* 0x002ee20000300800 */
[----:B------:R-:W-:-:S05]  /*154890*/  IADD3 R35, P5, R35, UR15, RZ ;  /* 0x0000000f23237c10 */ /* 0x000fca000ffbe0ff */
[----:B------:R-:W-:Y:S04]  /*1548a0*/  STL [R1+0x4a1c], R35 ;  /* 0x004a1c2301007387 */ /* 0x000fe80000100800 */
[----:B------:R1:W-:Y:S01]  /*1548b0*/  STL [R1+0x4a10], R54 ;  /* 0x004a103601007387 */ /* 0x0003e20000100800 */
[----:B------:R-:W-:-:S03]  /*1548c0*/  IADD3.X R42, R42, UR9, RZ, P5, !PT ;  /* 0x000000092a2a7c10 */ /* 0x000fc6000affe4ff */
[----:B------:R-:W3:Y:S01]  /*1548d0*/  LDL.LU R3, [R1+0x4c0c] ;  /* 0x004c0c0001037983 */ /* 0x000ee20000300800 */
[----:B------:R-:W-:-:S03]  /*1548e0*/  IMAD.MOV.U32 R4, RZ, RZ, R6 ;  /* 0x000000ffff047224 */ /* 0x000fc600078e0006 */
[----:B------:R-:W3:Y:S01]  /*1548f0*/  LDL.LU R55, [R1+0x4c00] ;  /* 0x004c000001377983 */ /* 0x000ee20000300800 */
[----:B----4-:R-:W-:Y:S02]  /*154900*/  IADD3 R39, P1, R39, UR15, RZ ;  /* 0x0000000f27277c10 */ /* 0x010fe4000ff3e0ff */
[----:B------:R-:W-:-:S03]  /*154910*/  MOV R5, R54 ;  /* 0x0000003600057202 */ /* 0x000fc60000000f00 */
[----:B------:R-:W-:Y:S01]  /*154920*/  STL [R1+0x4b04], R39 ;  /* 0x004b042701007387 */ /* 0x000fe20000100800 */
[----:B------:R-:W-:-:S03]  /*154930*/  IADD3.X R47, R47, UR9, RZ, P1, !PT ;  /* 0x000000092f2f7c10 */ /* 0x000fc60008ffe4ff */
[----:B------:R4:W-:Y:S04]  /*154940*/  STL [R1+0x4a18], R42 ;  /* 0x004a182a01007387 */ /* 0x0009e80000100800 */
[----:B------:R-:W3:Y:S04]  /*154950*/  LDL.LU R6, [R1+0x4c14] ;  /* 0x004c140001067983 */ /* 0x000ee80000300800 */
[----:B-1----:R-:W3:Y:S04]  /*154960*/  LDL.LU R54, [R1+0x4c08] ;  /* 0x004c080001367983 */ /* 0x002ee80000300800 */
[----:B------:R1:W-:Y:S01]  /*154970*/  LDGSTS.E [R2+0xe100], desc[UR58][R4.64], P3 ;  /* 0x0e10000004027fae */ /* 0x0003e2000992187a */
[----:B------:R-:W-:-:S05]  /*154980*/  IADD3 R43, P5, R43, UR15, RZ ;  /* 0x0000000f2b2b7c10 */ /* 0x000fca000ffbe0ff */
[----:B------:R-:W-:Y:S04]  /*154990*/  STL [R1+0x4b0c], R43 ;  /* 0x004b0c2b01007387 */ /* 0x000fe80000100800 */
[----:B------:R4:W-:Y:S01]  /*1549a0*/  STL [R1+0x4b00], R47 ;  /* 0x004b002f01007387 */ /* 0x0009e20000100800 */
[----:B-1----:R-:W-:Y:S02]  /*1549b0*/  IMAD.MOV.U32 R5, RZ, RZ, R42 ;  /* 0x000000ffff057224 */ /* 0x002fe400078e002a */
[----:B------:R-:W-:Y:S01]  /*1549c0*/  IMAD.MOV.U32 R4, RZ, RZ, R35 ;  /* 0x000000ffff047224 */ /* 0x000fe200078e0023 */
[----:B----4-:R-:W4:Y:S04]  /*1549d0*/  LDL.LU R42, [R1+0x4c10] ;  /* 0x004c1000012a7983 */ /* 0x010f280000300800 */
[----:B------:R-:W4:Y:S01]  /*1549e0*/  LDL.LU R35, [R1+0x4c1c] ;  /* 0x004c1c0001237983 */ /* 0x000f220000300800 */
[----:B------:R-:W-:-:S03]  /*1549f0*/  IADD3 R34, P1, R34, UR15, RZ ;  /* 0x0000000f22227c10 */ /* 0x000fc6000ff3e0ff */
[----:B------:R1:W-:Y:S01]  /*154a00*/  LDGSTS.E [R2+0xe180], desc[UR58][R4.64], P0 ;  /* 0x0e18000004027fae */ /* 0x0003e2000812187a */
[----:B------:R-:W-:Y:S01]  /*154a10*/  IADD3.X R51, R51, UR9, RZ, P5, !PT ;  /* 0x0000000933337c10 */ /* 0x000fe2000affe4ff */
[----:B-1----:R-:W-:Y:S02]  /*154a20*/  IMAD.MOV.U32 R5, RZ, RZ, R47 ;  /* 0x000000ffff057224 */ /* 0x002fe400078e002f */
[----:B------:R-:W4:Y:S01]  /*154a30*/  LDL.LU R47, [R1+0x4c18] ;  /* 0x004c1800012f7983 */ /* 0x000f220000300800 */
[----:B------:R-:W-:-:S03]  /*154a40*/  MOV R4, R39 ;  /* 0x0000002700047202 */ /* 0x000fc60000000f00 */
[----:B------:R-:W-:Y:S04]  /*154a50*/  STL [R1+0x4b14], R34 ;  /* 0x004b142201007387 */ /* 0x000fe80000100800 */
        /* <DEDUP_REMOVED lines=11> */
[----:B------:R1:W-:Y:S01]  /*154b10*/  STL [R1+0x4b10], R50 ;  /* 0x004b103201007387 */ /* 0x0003e20000100800 */
[----:B------:R-:W-:-:S03]  /*154b20*/  IMAD.MOV.U32 R5, RZ, RZ, R50 ;  /* 0x000000ffff057224 */ /* 0x000fc600078e0032 */
[----:B------:R-:W2:Y:S04]  /*154b30*/  LDL.LU R43, [R1+0x4d0c] ;  /* 0x004d0c00012b7983 */ /* 0x000ea80000300800 */
[----:B------:R1:W-:Y:S01]  /*154b40*/  LDGSTS.E [R2+0xf100], desc[UR58][R4.64], P3 ;  /* 0x0f10000004027fae */ /* 0x0003e2000992187a */
[----:B---3--:R-:W-:-:S03]  /*154b50*/  IADD3 R38, P1, R38, UR15, RZ ;  /* 0x0000000f26267c10 */ /* 0x008fc6000ff3e0ff */
[----:B-1----:R-:W3:Y:S01]  /*154b60*/  LDL.LU R50, [R1+0x4d08] ;  /* 0x004d080001327983 */ /* 0x002ee20000300800 */
[----:B------:R-:W-:-:S03]  /*154b70*/  IADD3.X R46, R46, UR9, RZ, P5, !PT ;  /* 0x000000092e2e7c10 */ /* 0x000fc6000affe4ff */
[----:B------:R-:W-:Y:S01]  /*154b80*/  STL [R1+0x4c04], R38 ;  /* 0x004c042601007387 */ /* 0x000fe20000100800 */
[----:B------:R-:W-:Y:S01]  /*154b90*/  MOV R4, R7 ;  /* 0x0000000700047202 */ /* 0x000fe20000000f00 */
[----:B------:R-:W-:Y:S02]  /*154ba0*/  IMAD.MOV.U32 R5, RZ, RZ, R46 ;  /* 0x000000ffff057224 */ /* 0x000fe400078e002e */
[----:B------:R1:W-:Y:S04]  /*154bb0*/  STL [R1+0x4b18], R46 ;  /* 0x004b182e01007387 */ /* 0x0003e80000100800 */
[----:B------:R-:W3:Y:S04]  /*154bc0*/  LDL.LU R34, [R1+0x4d14] ;  /* 0x004d140001227983 */ /* 0x000ee80000300800 */
[----:B------:R1:W-:Y:S01]  /*154bd0*/  LDGSTS.E [R2+0xf180], desc[UR58][R4.64], P0 ;  /* 0x0f18000004027fae */ /* 0x0003e2000812187a */
[----:B------:R-:W-:-:S03]  /*154be0*/  IADD3 R3, P5, R3, UR15, RZ ;  /* 0x0000000f03037c10 */ /* 0x000fc6000ffbe0ff */
[----:B-1----:R-:W3:Y:S01]  /*154bf0*/  LDL.LU R46, [R1+0x4d10] ;  /* 0x004d1000012e7983 */ /* 0x002ee20000300800 */
[----:B------:R-:W-:-:S03]  /*154c00*/  IADD3.X R55, R55, UR9, RZ, P1, !PT ;  /* 0x0000000937377c10 */ /* 0x000fc60008ffe4ff */
        /* <DEDUP_REMOVED lines=20> */
[----:B------:R-:W4:Y:S01]  /*154d50*/  LDL.LU R3, [R1+0x4e0c] ;  /* 0x004e0c0001037983 */ /* 0x000f220000300800 */
[----:B------:R-:W-:-:S03]  /*154d60*/  MOV R4, R6 ;  /* 0x0000000600047202 */ /* 0x000fc60000000f00 */
[----:B-1----:R-:W4:Y:S01]  /*154d70*/  LDL.LU R42, [R1+0x4e00] ;  /* 0x004e0000012a7983 */ /* 0x002f220000300800 */
[----:B------:R-:W-:-:S03]  /*154d80*/  IADD3.X R47, R47, UR9, RZ, P5, !PT ;  /* 0x000000092f2f7c10 */ /* 0x000fc6000affe4ff */
[----:B------:R1:W-:Y:S01]  /*154d90*/  LDGSTS.E [R2+0x10100], desc[UR58][R4.64], P3 ;  /* 0x1010000004027fae */ /* 0x0003e2000992187a */
[----:B------:R-:W-:-:S05]  /*154da0*/  IADD3 R39, P1, R39, UR15, RZ ;  /* 0x0000000f27277c10 */ /* 0x000fca000ff3e0ff */
[----:B------:R-:W-:Y:S01]  /*154db0*/  STL [R1+0x4d04], R39 ;  /* 0x004d042701007387 */ /* 0x000fe20000100800 */
[----:B-1----:R-:W-:-:S03]  /*154dc0*/  MOV R5, R47 ;  /* 0x0000002f00057202 */ /* 0x002fc60000000f00 */
[----:B------:R1:W-:Y:S04]  /*154dd0*/  STL [R1+0x4c18], R47 ;  /* 0x004c182f01007387 */ /* 0x0003e80000100800 */
[----:B------:R-:W4:Y:S04]  /*154de0*/  LDL.LU R6, [R1+0x4e14] ;  /* 0x004e140001067983 */ /* 0x000f280000300800 */
[----:B-1----:R-:W4:Y:S01]  /*154df0*/  LDL.LU R47, [R1+0x4e08] ;  /* 0x004e0800012f7983 */ /* 0x002f220000300800 */
        /* <DEDUP_REMOVED lines=9> */
[----:B---3--:R-:W-:-:S03]  /*154e90*/  IADD3.X R50, R50, UR9, RZ, P5, !PT ;  /* 0x0000000932327c10 */ /* 0x008fc6000affe4ff */
[----:B------:R-:W3:Y:S04]  /*154ea0*/  LDL.LU R35, [R1+0x4e1c] ;  /* 0x004e1c0001237983 */ /* 0x000ee80000300800 */
[----:B------:R-:W3:Y:S01]  /*154eb0*/  LDL.LU R55, [R1+0x4e10] ;  /* 0x004e100001377983 */ /* 0x000ee20000300800 */
[----:B------:R-:W-:Y:S01]  /*154ec0*/  IADD3 R34, P1, R34, UR15, RZ ;  /* 0x0000000f22227c10 */ /* 0x000fe2000ff3e0ff */
[----:B-1----:R-:W-:Y:S01]  /*154ed0*/  IMAD.MOV.U32 R5, RZ, RZ, R50 ;  /* 0x000000ffff057224 */ /* 0x002fe200078e0032 */
[----:B------:R-:W-:-:S03]  /*154ee0*/  MOV R4, R43 ;  /* 0x0000002b00047202 */ /* 0x000fc60000000f00 */
[----:B------:R-:W-:Y:S01]  /*154ef0*/  STL [R1+0x4d14], R34 ;  /* 0x004d142201007387 */ /* 0x000fe20000100800 */
[----:B------:R-:W-:-:S03]  /*154f00*/  IADD3.X R46, R46, UR9, RZ, P1, !PT ;  /* 0x000000092e2e7c10 */ /* 0x000fc60008ffe4ff */
[----:B------:R1:W-:Y:S04]  /*154f10*/  STL [R1+0x4d08], R50 ;  /* 0x004d083201007387 */ /* 0x0003e80000100800 */
[----:B------:R-:W3:Y:S04]  /*154f20*/  LDL.LU R39, [R1+0x4f04] ;  /* 0x004f040001277983 */ /* 0x000ee80000300800 */
[----:B--2---:R-:W2:Y:S01]  /*154f30*/  LDL.LU R51, [R1+0x4e18] ;  /* 0x004e180001337983 */ /* 0x004ea20000300800 */
[----:B------:R-:W-:-:S03]  /*154f40*/  IADD3 R7, P5, R7, UR15, RZ ;  /* 0x0000000f07077c10 */ /* 0x000fc6000ffbe0ff */
[----:B------:R1:W-:Y:S04]  /*154f50*/  LDGSTS.E [R2+0x11080], desc[UR58][R4.64], P2 ;  /* 0x1108000004027fae */ /* 0x0003e8000912187a */
[----:B------:R-:W-:Y:S04]  /*154f60*/  STL [R1+0x4d1c], R7 ;  /* 0x004d1c0701007387 */ /* 0x000fe80000100800 */
[----:B------:R1:W-:Y:S01]  /*154f70*/  STL [R1+0x4d10], R46 ;  /* 0x004d102e01007387 */ /* 0x0003e20000100800 */
[----:B------:R-:W-:-:S03]  /*154f80*/  IADD3 R38, P1, R38, UR15, RZ ;  /* 0x0000000f26267c10 */ /* 0x000fc6000ff3e0ff */
[----:B-1----:R-:W2:Y:S01]  /*154f90*/  LDL.LU R50, [R1+0x4f00] ;  /* 0x004f000001327983 */ /* 0x002ea20000300800 */
[----:B------:R-:W-:Y:S01]  /*154fa0*/  IMAD.MOV.U32 R4, RZ, RZ, R34 ;  /* 0x000000ffff047224 */ /* 0x000fe200078e0022 */
[----:B------:R-:W-:Y:S02]  /*154fb0*/  MOV R5, R46 ;  /* 0x0000002e00057202 */ /* 0x000fe40000000f00 */
[----:B------:R-:W2:Y:S04]  /*154fc0*/  LDL.LU R43, [R1+0x4f0c] ;  /* 0x004f0c00012b7983 */ /* 0x000ea80000300800 */
[----:B------:R-:W2:Y:S04]  /*154fd0*/  LDL.LU R46, [R1+0x4f08] ;  /* 0x004f0800012e7983 */ /* 0x000ea80000300800 */
[----:B------:R-:W-:Y:S01]  /*154fe0*/  STL [R1+0x4e04], R38 ;  /* 0x004e042601007387 */ /* 0x000fe20000100800 */
[----:B------:R-:W-:-:S03]  /*154ff0*/  IADD3.X R54, R54, UR9, RZ, P5, !PT ;  /* 0x0000000936367c10 */ /* 0x000fc6000affe4ff */
[----:B------:R1:W-:Y:S04]  /*155000*/  LDGSTS.E [R2+0x11100], desc[UR58][R4.64], P3 ;  /* 0x1110000004027fae */ /* 0x0003e8000992187a */
[----:B------:R4:W-:Y:S04]  /*155010*/  STL [R1+0x4d18], R54 ;  /* 0x004d183601007387 */ /* 0x0009e80000100800 */
[----:B------:R-:W2:Y:S01]  /*155020*/  LDL.LU R34, [R1+0x4f14] ;  /* 0x004f140001227983 */ /* 0x000ea20000300800 */
        /* <DEDUP_REMOVED lines=23> */
[----:B---3--:R-:W-:Y:S02]  /*1551a0*/  IADD3 R35, P5, R35, UR15, RZ ;  /* 0x0000000f23237c10 */ /* 0x008fe4000ffbe0ff */
[----:B------:R-:W-:-:S03]  /*1551b0*/  IADD3.X R55, R55, UR9, RZ, P1, !PT ;  /* 0x0000000937377c10 */ /* 0x000fc60008ffe4ff */
[----:B------:R-:W-:Y:S04]  /*1551c0*/  STL [R1+0x4e1c], R35 ;  /* 0x004e1c2301007387 */ /* 0x000fe80000100800 */
[----:B------:R-:W-:Y:S01]  /*1551d0*/  STL [R1+0x4e10], R55 ;  /* 0x004e103701007387 */ /* 0x000fe20000100800 */
[----:B------:R-:W-:-:S03]  /*1551e0*/  IMAD.MOV.U32 R5, RZ, RZ, R55 ;  /* 0x000000ffff057224 */ /* 0x000fc600078e0037 */
[----:B------:R-:W3:Y:S04]  /*1551f0*/  LDL.LU R3, [R1+0x500c] ;  /* 0x00500c0001037983 */ /* 0x000ee80000300800 */
[----:B------:R-:W3:Y:S04]  /*155200*/  LDL.LU R6, [R1+0x5014] ;  /* 0x0050140001067983 */ /* 0x000ee80000300800 */
[----:B------:R1:W-:Y:S01]  /*155210*/  LDGSTS.E [R2+0x12100], desc[UR58][R4.64], P3 ;  /* 0x1210000004027fae */ /* 0x0003e2000992187a */
[----:B------:R-:W-:Y:S02]  /*155220*/  IADD3 R39, P1, R39, UR15, RZ ;  /* 0x0000000f27277c10 */ /* 0x000fe4000ff3e0ff */
[----:B--2---:R-:W-:-:S03]  /*155230*/  IADD3.X R51, R51, UR9, RZ, P5, !PT ;  /* 0x0000000933337c10 */ /* 0x004fc6000affe4ff */
[----:B------:R-:W-:Y:S01]  /*155240*/  STL [R1+0x4f04], R39 ;  /* 0x004f042701007387 */ /* 0x000fe20000100800 */
[----:B-1----:R-:W-:Y:S01]  /*155250*/  MOV R4, R35 ;  /* 0x0000002300047202 */ /* 0x002fe20000000f00 */
[----:B------:R-:W-:Y:S02]  /*155260*/  IMAD.MOV.U32 R5, RZ, RZ, R51 ;  /* 0x000000ffff057224 */ /* 0x000fe400078e0033 */
[----:B------:R1:W-:Y:S04]  /*155270*/  STL [R1+0x4e18], R51 ;  /* 0x004e183301007387 */ /* 0x0003e80000100800 */
[----:B------:R2:W-:Y:S01]  /*155280*/  LDGSTS.E [R2+0x12180], desc[UR58][R4.64], P0 ;  /* 0x1218000004027fae */ /* 0x0005e2000812187a */
[----:B------:R-:W-:-:S03]  /*155290*/  IADD3.X R50, R50, UR9, RZ, P1, !PT ;  /* 0x0000000932327c10 */ /* 0x000fc60008ffe4ff */
[----:B-1----:R-:W3:Y:S01]  /*1552a0*/  LDL.LU R51, [R1+0x5008] ;  /* 0x0050080001337983 */ /* 0x002ee20000300800 */
[----:B------:R-:W-:Y:S02]  /*1552b0*/  IADD3 R43, P5, R43, UR15, RZ ;  /* 0x0000000f2b2b7c10 */ /* 0x000fe4000ffbe0ff */
[----:B--2---:R-:W-:-:S03]  /*1552c0*/  MOV R5, R50 ;  /* 0x0000003200057202 */ /* 0x004fc60000000f00 */
[----:B------:R-:W-:Y:S01]  /*1552d0*/  STL [R1+0x4f0c], R43 ;  /* 0x004f0c2b01007387 */ /* 0x000fe20000100800 */
[----:B------:R-:W-:Y:S01]  /*1552e0*/  IADD3.X R46, R46, UR9, RZ, P5, !PT ;  /* 0x000000092e2e7c10 */ /* 0x000fe2000affe4ff */
[----:B------:R-:W-:Y:S02]  /*1552f0*/  IMAD.MOV.U32 R4, RZ, RZ, R39 ;  /* 0x000000ffff047224 */ /* 0x000fe400078e0027 */
[----:B------:R1:W-:Y:S04]  /*155300*/  STL [R1+0x4f00], R50 ;  /* 0x004f003201007387 */ /* 0x0003e80000100800 */
[----:B------:R-:W2:Y:S04]  /*155310*/  LDL.LU R35, [R1+0x501c] ;  /* 0x00501c0001237983 */ /* 0x000ea80000300800 */
[----:B------:R4:W-:Y:S01]  /*155320*/  LDGSTS.E [R2+0x13000], desc[UR58][R4.64], P4 ;  /* 0x1300000004027fae */ /* 0x0009e2000a12187a */
[----:B------:R-:W-:-:S03]  /*155330*/  IADD3 R34, P1, R34, UR15, RZ ;  /* 0x0000000f22227c10 */ /* 0x000fc6000ff3e0ff */
[----:B-1----:R-:W2:Y:S04]  /*155340*/  LDL.LU R50, [R1+0x5010] ;  /* 0x0050100001327983 */ /* 0x002ea80000300800 */
        /* <DEDUP_REMOVED lines=29> */
[----:B---3--:R-:W-:-:S05]  /*155520*/  IADD3 R3, P5, R3, UR15, RZ ;  /* 0x0000000f03037c10 */ /* 0x008fca000ffbe0ff */
[----:B------:R-:W-:Y:S01]  /*155530*/  STL [R1+0x500c], R3 ;  /* 0x00500c0301007387 */ /* 0x000fe20000100800 */
[----:B------:R-:W-:-:S03]  /*155540*/  IADD3 R6, P1, R6, UR15, RZ ;  /* 0x0000000f06067c10 */ /* 0x000fc6000ff3e0ff */
[----:B------:R3:W-:Y:S04]  /*155550*/  STL [R1+0x5000], R47 ;  /* 0x0050002f01007387 */ /* 0x0007e80000100800 */
[----:B------:R-:W4:Y:S04]  /*155560*/  LDL.LU R42, [R1+0x5110] ;  /* 0x00511000012a7983 */ /* 0x000f280000300800 */
[----:B------:R-:W4:Y:S01]  /*155570*/  LDL.LU R7, [R1+0x511c] ;  /* 0x00511c0001077983 */ /* 0x000f220000300800 */
[----:B-1----:R-:W-:-:S03]  /*155580*/  MOV R4, R3 ;  /* 0x0000000300047202 */ /* 0x002fc60000000f00 */
[----:B---3--:R-:W3:Y:S04]  /*155590*/  LDL.LU R47, [R1+0x5118] ;  /* 0x00511800012f7983 */ /* 0x008ee80000300800 */
[----:B------:R-:W-:Y:S01]  /*1555a0*/  STL [R1+0x5014], R6 ;  /* 0x0050140601007387 */ /* 0x000fe20000100800 */
[----:B------:R-:W-:-:S05]  /*1555b0*/  IADD3.X R51, R51, UR9, RZ, P5, !PT ;  /* 0x0000000933337c10 */ /* 0x000fca000affe4ff */
[----:B------:R1:W-:Y:S01]  /*1555c0*/  STL [R1+0x5008], R51 ;  /* 0x0050083301007387 */ /* 0x0003e20000100800 */
[----:B------:R-:W-:-:S03]  /*1555d0*/  IMAD.MOV.U32 R5, RZ, RZ, R51 ;  /* 0x000000ffff057224 */ /* 0x000fc600078e0033 */
[----:B------:R-:W3:Y:S04]  /*1555e0*/  LDL.LU R38, [R1+0x5214] ;  /* 0x0052140001267983 */ /* 0x000ee80000300800 */
[----:B------:R1:W-:Y:S01]  /*1555f0*/  LDGSTS.E [R2+0x14080], desc[UR58][R4.64], P2 ;  /* 0x1408000004027fae */ /* 0x0003e2000912187a */
[----:B--2---:R-:W-:-:S03]  /*155600*/  IADD3 R35, P5, R35, UR15, RZ ;  /* 0x0000000f23237c10 */ /* 0x004fc6000ffbe0ff */
[----:B-1----:R-:W2:Y:S04]  /*155610*/  LDL.LU R51, [R1+0x5210] ;  /* 0x0052100001337983 */ /* 0x002ea80000300800 */
[----:B------:R-:W-:Y:S01]  /*155620*/  STL [R1+0x501c], R35 ;  /* 0x00501c2301007387 */ /* 0x000fe20000100800 */
[----:B------:R-:W-:Y:S01]  /*155630*/  IADD3.X R50, R50, UR9, RZ, P1, !PT ;  /* 0x0000000932327c10 */ /* 0x000fe20008ffe4ff */
[----:B------:R-:W-:-:S04]  /*155640*/  IMAD.MOV.U32 R4, RZ, RZ, R6 ;  /* 0x000000ffff047224 */ /* 0x000fc800078e0006 */
[----:B------:R1:W-:Y:S01]  /*155650*/  STL [R1+0x5010], R50 ;  /* 0x0050103201007387 */ /* 0x0003e20000100800 */
[----:B------:R-:W-:-:S03]  /*155660*/  MOV R5, R50 ;  /* 0x0000003200057202 */ /* 0x000fc60000000f00 */
[----:B------:R-:W2:Y:S01]  /*155670*/  LDL.LU R3, [R1+0x521c] ;  /* 0x00521c0001037983 */ /* 0x000ea20000300800 */
[----:B----4-:R-:W-:-:S03]  /*155680*/  IADD3 R39, P1, R39, UR15, RZ ;  /* 0x0000000f27277c10 */ /* 0x010fc6000ff3e0ff */
[----:B------:R4:W-:Y:S04]  /*155690*/  LDGSTS.E [R2+0x14100], desc[UR58][R4.64], P3 ;  /* 0x1410000004027fae */ /* 0x0009e8000992187a */
[----:B-1----:R-:W2:Y:S01]  /*1556a0*/  LDL.LU R50, [R1+0x5218] ;  /* 0x0052180001327983 */ /* 0x002ea20000300800 */
        /* <DEDUP_REMOVED lines=30> */
[----:B---3--:R-:W-:-:S03]  /*155890*/  IADD3.X R47, R47, UR9, RZ, P5, !PT ;  /* 0x000000092f2f7c10 */ /* 0x008fc6000affe4ff */
[----:B------:R1:W-:Y:S04]  /*1558a0*/  STL [R1+0x5110], R42 ;  /* 0x0051102a01007387 */ /* 0x0003e80000100800 */
[----:B------:R-:W3:Y:S04]  /*1558b0*/  LDL.LU R43, [R1+0x531c] ;  /* 0x00531c00012b7983 */ /* 0x000ee80000300800 */
[----:B------:R2:W-:Y:S04]  /*1558c0*/  LDGSTS.E [R2+0x15100], desc[UR58][R4.64], P3 ;  /* 0x1510000004027fae */ /* 0x0005e8000992187a */
[----:B-1----:R-:W3:Y:S01]  /*1558d0*/  LDL.LU R42, [R1+0x5310] ;  /* 0x00531000012a7983 */ /* 0x002ee20000300800 */
[----:B------:R-:W-:-:S05]  /*1558e0*/  IADD3 R38, P1, R38, UR15, RZ ;  /* 0x0000000f26267c10 */ /* 0x000fca000ff3e0ff */
[----:B------:R-:W-:Y:S01]  /*1558f0*/  STL [R1+0x5214], R38 ;  /* 0x0052142601007387 */ /* 0x000fe20000100800 */
[----:B--2---:R-:W-:Y:S01]  /*155900*/  IMAD.MOV.U32 R5, RZ, RZ, R47 ;  /* 0x000000ffff057224 */ /* 0x004fe200078e002f */
[----:B------:R-:W-:Y:S02]  /*155910*/  IADD3.X R51, R51, UR9, RZ, P1, !PT ;  /* 0x0000000933337c10 */ /* 0x000fe40008ffe4ff */
        /* <DEDUP_REMOVED lines=10> */
[----:B------:R-:W-:-:S03]  /*1559c0*/  IMAD.MOV.U32 R4, RZ, RZ, R38 ;  /* 0x000000ffff047224 */ /* 0x000fc600078e0026 */
[----:B------:R-:W2:Y:S01]  /*1559d0*/  LDL.LU R55, [R1+0x5320] ;  /* 0x0053200001377983 */ /* 0x000ea20000300800 */
[----:B----4-:R-:W-:Y:S02]  /*1559e0*/  IADD3 R6, P1, R6, UR15, RZ ;  /* 0x0000000f06067c10 */ /* 0x010fe4000ff3e0ff */
[----:B------:R-:W-:-:S03]  /*1559f0*/  MOV R5, R51 ;  /* 0x0000003300057202 */ /* 0x000fc60000000f00 */
[----:B------:R-:W-:Y:S01]  /*155a00*/  STL [R1+0x5224], R6 ;  /* 0x0052240601007387 */ /* 0x000fe20000100800 */
[----:B------:R-:W-:-:S03]  /*155a10*/  IADD3.X R46, R46, UR9, RZ, P1, !PT ;  /* 0x000000092e2e7c10 */ /* 0x000fc60008ffe4ff */
[----:B------:R4:W-:Y:S04]  /*155a20*/  STL [R1+0x5218], R50 ;  /* 0x0052183201007387 */ /* 0x0009e80000100800 */
[----:B------:R-:W2:Y:S04]  /*155a30*/  LDL.LU R38, [R1+0x5414] ;  /* 0x0054140001267983 */ /* 0x000ea80000300800 */
[----:B-1----:R-:W2:Y:S04]  /*155a40*/  LDL.LU R51, [R1+0x5328] ;  /* 0x0053280001337983 */ /* 0x002ea80000300800 */
[----:B------:R1:W-:Y:S01]  /*155a50*/  LDGSTS.E [R2+0x16000], desc[UR58][R4.64], P4 ;  /* 0x1600000004027fae */ /* 0x0003e2000a12187a */
[----:B------:R-:W-:-:S05]  /*155a60*/  IADD3 R35, P5, R35, UR15, RZ ;  /* 0x0000000f23237c10 */ /* 0x000fca000ffbe0ff */
[----:B------:R-:W-:Y:S04]  /*155a70*/  STL [R1+0x522c], R35 ;  /* 0x00522c2301007387 */ /* 0x000fe80000100800 */
[----:B------:R4:W-:Y:S01]  /*155a80*/  STL [R1+0x5220], R46 ;  /* 0x0052202e01007387 */ /* 0x0009e20000100800 */
[----:B-1----:R-:W-:Y:S02]  /*155a90*/  IMAD.MOV.U32 R5, RZ, RZ, R50 ;  /* 0x000000ffff057224 */ /* 0x002fe400078e0032 */
[----:B------:R-:W-:Y:S01]  /*155aa0*/  IMAD.MOV.U32 R4, RZ, RZ, R3 ;  /* 0x000000ffff047224 */ /* 0x000fe200078e0003 */
[----:B----4-:R-:W4:Y:S01]  /*155ab0*/  LDL.LU R50, [R1+0x5410] ;  /* 0x0054100001327983 */ /* 0x010f220000300800 */
[----:B------:R-:W-:-:S03]  /*155ac0*/  IADD3 R39, P1, R39, UR15, RZ ;  /* 0x0000000f27277c10 */ /* 0x000fc6000ff3e0ff */
[----:B------:R-:W4:Y:S04]  /*155ad0*/  LDL.LU R3, [R1+0x541c] ;  /* 0x00541c0001037983 */ /* 0x000f280000300800 */
        /* <DEDUP_REMOVED lines=17> */
[----:B------:R1:W-:Y:S01]  /*155bf0*/  STL [R1+0x5310], R42 ;  /* 0x0053102a01007387 */ /* 0x0003e20000100800 */
[----:B------:R-:W-:-:S03]  /*155c00*/  IMAD.MOV.U32 R5, RZ, RZ, R42 ;  /* 0x000000ffff057224 */ /* 0x000fc600078e002a */
[----:B------:R-:W3:Y:S04]  /*155c10*/  LDL.LU R35, [R1+0x542c] ;  /* 0x00542c0001237983 */ /* 0x000ee80000300800 */
        /* <DEDUP_REMOVED lines=9> */
[----:B------:R-:W2:Y:S01]  /*155cb0*/  LDL.LU R43, [R1+0x5510] ;  /* 0x00551000012b7983 */ /* 0x000ea20000300800 */
[----:B------:R-:W-:-:S03]  /*155cc0*/  IADD3 R7, P5, R7, UR15, RZ ;  /* 0x0000000f07077c10 */ /* 0x000fc6000ffbe0ff */
[----:B------:R1:W-:Y:S01]  /*155cd0*/  LDGSTS.E [R2+0x17080], desc[UR58][R4.64], P2 ;  /* 0x1708000004027fae */ /* 0x0003e2000912187a */
[----:B------:R-:W-:-:S03]  /*155ce0*/  IADD3.X R55, R55, UR9, RZ, P1, !PT ;  /* 0x0000000937377c10 */ /* 0x000fc60008ffe4ff */
[----:B------:R-:W-:Y:S04]  /*155cf0*/  STL [R1+0x532c], R7 ;  /* 0x00532c0701007387 */ /* 0x000fe80000100800 */
[----:B------:R-:W-:Y:S04]  /*155d00*/  STL [R1+0x5320], R55 ;  /* 0x0053203701007387 */ /* 0x000fe80000100800 */
[----:B-1----:R-:W2:Y:S01]  /*155d10*/  LDL.LU R47, [R1+0x551c] ;  /* 0x00551c00012f7983 */ /* 0x002ea20000300800 */
[----:B------:R-:W-:Y:S01]  /*155d20*/  IMAD.MOV.U32 R4, RZ, RZ, R34 ;  /* 0x000000ffff047224 */ /* 0x000fe200078e0022 */
[----:B------:R-:W-:-:S02]  /*155d30*/  MOV R5, R55 ;  /* 0x0000003700057202 */ /* 0x000fc40000000f00 */
[----:B------:R-:W2:Y:S01]  /*155d40*/  LDL.LU R34, [R1+0x5524] ;  /* 0x0055240001227983 */ /* 0x000ea20000300800 */
[----:B------:R-:W-:-:S03]  /*155d50*/  IADD3 R38, P1, R38, UR15, RZ ;  /* 0x0000000f26267c10 */ /* 0x000fc6000ff3e0ff */
[----:B------:R1:W-:Y:S01]  /*155d60*/  LDGSTS.E [R2+0x17100], desc[UR58][R4.64], P3 ;  /* 0x1710000004027fae */ /* 0x0003e2000992187a */
[----:B------:R-:W-:-:S03]  /*155d70*/  IADD3.X R51, R51, UR9, RZ, P5, !PT ;  /* 0x0000000933337c10 */ /* 0x000fc6000affe4ff */
[----:B------:R-:W-:Y:S04]  /*155d80*/  STL [R1+0x5414], R38 ;  /* 0x0054142601007387 */ /* 0x000fe80000100800 */
[----:B------:R1:W-:Y:S02]  /*155d90*/  STL [R1+0x5328], R51 ;  /* 0x0053283301007387 */ /* 0x0003e40000100800 */
[----:B-1----:R-:W-:Y:S02]  /*155da0*/  IMAD.MOV.U32 R4, RZ, RZ, R7 ;  /* 0x000000ffff047224 */ /* 0x002fe400078e0007 */
[----:B------:R-:W-:Y:S02]  /*155db0*/  IMAD.MOV.U32 R5, RZ, RZ, R51 ;  /* 0x000000ffff057224 */ /* 0x000fe400078e0033 */
[----:B------:R-:W2:Y:S01]  /*155dc0*/  LDL.LU R51, [R1+0x5518] ;  /* 0x0055180001337983 */ /* 0x000ea20000300800 */
[----:B----4-:R-:W-:-:S03]  /*155dd0*/  IADD3.X R50, R50, UR9, RZ, P1, !PT ;  /* 0x0000000932327c10 */ /* 0x010fc60008ffe4ff */
[----:B------:R1:W-:Y:S01]  /*155de0*/  LDGSTS.E [R2+0x17180], desc[UR58][R4.64], P0 ;  /* 0x1718000004027fae */ /* 0x0003e2000812187a */
[----:B------:R-:W-:-:S05]  /*155df0*/  IADD3 R3, P5, R3, UR15, RZ ;  /* 0x0000000f03037c10 */ /* 0x000fca000ffbe0ff */
[----:B------:R-:W-:Y:S04]  /*155e00*/  STL [R1+0x541c], R3 ;  /* 0x00541c0301007387 */ /* 0x000fe80000100800 */
[----:B------:R4:W-:Y:S01]  /*155e10*/  STL [R1+0x5410], R50 ;  /* 0x0054103201007387 */ /* 0x0009e20000100800 */
[----:B-1----:R-:W-:-:S03]  /*155e20*/  IMAD.MOV.U32 R5, RZ, RZ, R50 ;  /* 0x000000ffff057224 */ /* 0x002fc600078e0032 */
[----:B------:R-:W2:Y:S01]  /*155e30*/  LDL.LU R7, [R1+0x552c] ;  /* 0x00552c0001077983 */ /* 0x000ea20000300800 */
[----:B------:R-:W-:-:S03]  /*155e40*/  MOV R4, R38 ;  /* 0x0000002600047202 */ /* 0x000fc60000000f00 */
[----:B----4-:R-:W4:Y:S01]  /*155e50*/  LDL.LU R50, [R1+0x5520] ;  /* 0x0055200001327983 */ /* 0x010f220000300800 */
[----:B------:R-:W-:-:S03]  /*155e60*/  IADD3.X R46, R46, UR9, RZ, P5, !PT ;  /* 0x000000092e2e7c10 */ /* 0x000fc6000affe4ff */
[----:B------:R1:W-:Y:S01]  /*155e70*/  LDGSTS.E [R2+0x18000], desc[UR58][R4.64], P4 ;  /* 0x1800000004027fae */ /* 0x0003e2000a12187a */
[----:B------:R-:W-:Y:S02]  /*155e80*/  IADD3 R6, P1, R6, UR15, RZ ;  /* 0x0000000f06067c10 */ /* 0x000fe4000ff3e0ff */
[----:B-1----:R-:W-:-:S03]  /*155e90*/  MOV R5, R46 ;  /* 0x0000002e00057202 */ /* 0x002fc60000000f00 */
[----:B------:R-:W-:Y:S04]  /*155ea0*/  STL [R1+0x5424], R6 ;  /* 0x0054240601007387 */ /* 0x000fe80000100800 */
        /* <DEDUP_REMOVED lines=9> */
[----:B---3--:R-:W-:-:S05]  /*155f40*/  IADD3 R35, P5, R35, UR15, RZ ;  /* 0x0000000f23237c10 */ /* 0x008fca000ffbe0ff */
[----:B------:R3:W-:Y:S04]  /*155f50*/  STL [R1+0x542c], R35 ;  /* 0x00542c2301007387 */ /* 0x0007e80000100800 */
[----:B------:R3:W-:Y:S01]  /*155f60*/  STL [R1+0x5420], R54 ;  /* 0x0054203601007387 */ /* 0x0007e20000100800 */
[----:B--2---:R-:W-:-:S03]  /*155f70*/  IADD3.X R42, R42, UR9, RZ, P5, !PT ;  /* 0x000000092a2a7c10 */ /* 0x004fc6000affe4ff */
[----:B------:R-:W2:Y:S04]  /*155f80*/  LDL.LU R3, [R1+0x553c] ;  /* 0x00553c0001037983 */ /* 0x000ea80000300800 */
[----:B------:R-:W2:Y:S01]  /*155f90*/  LDL.LU R55, [R1+0x5530] ;  /* 0x0055300001377983 */ /* 0x000ea20000300800 */
[----:B-1----:R-:W-:Y:S02]  /*155fa0*/  MOV R4, R35 ;  /* 0x0000002300047202 */ /* 0x002fe40000000f00 */
[----:B------:R-:W-:Y:S01]  /*155fb0*/  IADD3 R39, P1, R39, UR15, RZ ;  /* 0x0000000f27277c10 */ /* 0x000fe2000ff3e0ff */
[----:B------:R-:W-:-:S03]  /*155fc0*/  IMAD.MOV.U32 R5, RZ, RZ, R42 ;  /* 0x000000ffff057224 */ /* 0x000fc600078e002a */
[----:B------:R-:W-:Y:S01]  /*155fd0*/  IADD3.X R43, R43, UR9, RZ, P1, !PT ;  /* 0x000000092b2b7c10 */ /* 0x000fe20008ffe4ff */
[----:B------:R-:W-:Y:S04]  /*155fe0*/  STL [R1+0x5514], R39 ;  /* 0x0055142701007387 */ /* 0x000fe80000100800 */
[----:B------:R1:W-:Y:S04]  /*155ff0*/  STL [R1+0x5428], R42 ;  /* 0x0054282a01007387 */ /* 0x0003e80000100800 */
[----:B------:R-:W2:Y:S04]  /*156000*/  LDL.LU R6, [R1+0x5544] ;  /* 0x0055440001067983 */ /* 0x000ea80000300800 */
[----:B---3--:R-:W3:Y:S01]  /*156010*/  LDL.LU R35, [R1+0x5538] ;  /* 0x0055380001237983 */ /* 0x008ee20000300800 */
[----:B------:R-:W-:-:S03]  /*156020*/  IADD3 R47, P5, R47, UR15, RZ ;  /* 0x0000000f2f2f7c10 */ /* 0x000fc6000ffbe0ff */
[----:B------:R1:W-:Y:S04]  /*156030*/  LDGSTS.E [R2+0x18180], desc[UR58][R4.64], P0 ;  /* 0x1818000004027fae */ /* 0x0003e8000812187a */
[----:B------:R-:W-:Y:S01]  /*156040*/  STL [R1+0x551c], R47 ;  /* 0x00551c2f01007387 */ /* 0x000fe20000100800 */
[----:B------:R-:W-:-:S03]  /*156050*/  IADD3 R34, P1, R34, UR15, RZ ;  /* 0x0000000f22227c10 */ /* 0x000fc6000ff3e0ff */
[----:B------:R1:W-:Y:S04]  /*156060*/  STL [R1+0x5510], R43 ;  /* 0x0055102b01007387 */ /* 0x0003e80000100800 */
[----:B------:R-:W3:Y:S01]  /*156070*/  LDL.LU R54, [R1+0x5540] ;  /* 0x0055400001367983 */ /* 0x000ee20000300800 */
[----:B-1----:R-:W-:Y:S01]  /*156080*/  IMAD.MOV.U32 R4, RZ, RZ, R39 ;  /* 0x000000ffff047224 */ /* 0x002fe200078e0027 */
[----:B------:R-:W-:Y:S02]  /*156090*/  MOV R5, R43 ;  /* 0x0000002b00057202 */ /* 0x000fe40000000f00 */
[----:B------:R-:W3:Y:S04]  /*1560a0*/  LDL.LU R42, [R1+0x554c] ;  /* 0x00554c00012a7983 */ /* 0x000ee80000300800 */
[----:B------:R-:W3:Y:S01]  /*1560b0*/  LDL.LU R43, [R1+0x5548] ;  /* 0x00554800012b7983 */ /* 0x000ee20000300800 */
[----:B------:R-:W-:-:S03]  /*1560c0*/  IADD3.X R51, R51, UR9, RZ, P5, !PT ;  /* 0x0000000933337c10 */ /* 0x000fc6000affe4ff */
[----:B------:R-:W-:Y:S04]  /*1560d0*/  STL [R1+0x5524], R34 ;  /* 0x0055242201007387 */ /* 0x000fe80000100800 */
[----:B------:R1:W-:Y:S04]  /*1560e0*/  STL [R1+0x5518], R51 ;  /* 0x0055183301007387 */ /* 0x0003e80000100800 */
[----:B------:R1:W-:Y:S04]  /*1560f0*/  LDGSTS.E [R2+0x19000], desc[UR58][R4.64], P4 ;  /* 0x1900000004027fae */ /* 0x0003e8000a12187a */
[----:B------:R-:W3:Y:S01]  /*156100*/  LDL.LU R39, [R1+0x5554] ;  /* 0x0055540001277983 */ /* 0x000ee20000300800 */
[----:B------:R-:W-:Y:S01]  /*156110*/  IADD3 R7, P5, R7, UR15, RZ ;  /* 0x0000000f07077c10 */ /* 0x000fe2000ffbe0ff */
[----:B-1----:R-:W-:-:S02]  /*156120*/  IMAD.MOV.U32 R5, RZ, RZ, R51 ;  /* 0x000000ffff057224 */ /* 0x002fc400078e0033 */
[----:B------:R-:W3:Y:S01]  /*156130*/  LDL.LU R51, [R1+0x5550] ;  /* 0x0055500001337983 */ /* 0x000ee20000300800 */
[----:B----4-:R-:W-:-:S03]  /*156140*/  IADD3.X R50, R50, UR9, RZ, P1, !PT ;  /* 0x0000000932327c10 */ /* 0x010fc60008ffe4ff */
[----:B------:R-:W-:Y:S01]  /*156150*/  STL [R1+0x552c], R7 ;  /* 0x00552c0701007387 */ /* 0x000fe20000100800 */
[----:B------:R-:W-:-:S03]  /*156160*/  IMAD.MOV.U32 R4, RZ, RZ, R47 ;  /* 0x000000ffff047224 */ /* 0x000fc600078e002f */
        /* <DEDUP_REMOVED lines=26> */
[----:B---3--:R-:W-:-:S03]  /*156310*/  IADD3.X R35, R35, UR9, RZ, P5, !PT ;  /* 0x0000000923237c10 */ /* 0x008fc6000affe4ff */
[----:B------:R-:W-:Y:S01]  /*156320*/  STL [R1+0x5544], R6 ;  /* 0x0055440601007387 */ /* 0x000fe20000100800 */
[----:B-1----:R-:W-:-:S03]  /*156330*/  MOV R4, R3 ;  /* 0x0000000300047202 */ /* 0x002fc60000000f00 */
[----:B------:R1:W-:Y:S01]  /*156340*/  STL [R1+0x5538], R35 ;  /* 0x0055382301007387 */ /* 0x0003e20000100800 */
[----:B------:R-:W-:-:S05]  /*156350*/  IMAD.MOV.U32 R5, RZ, RZ, R35 ;  /* 0x000000ffff057224 */ /* 0x000fca00078e0023 */
[----:B------:R3:W-:Y:S04]  /*156360*/  LDGSTS.E [R2+0x1a080], desc[UR58][R4.64], P2 ;  /* 0x1a08000004027fae */ /* 0x0007e8000912187a */
[----:B-1----:R-:W2:Y:S01]  /*156370*/  LDL.LU R35, [R1+0x5568] ;  /* 0x0055680001237983 */ /* 0x002ea20000300800 */
[----:B------:R-:W-:Y:S02]  /*156380*/  IADD3.X R54, R54, UR9, RZ, P1, !PT ;  /* 0x0000000936367c10 */ /* 0x000fe40008ffe4ff */
[----:B------:R-:W-:-:S05]  /*156390*/  IADD3 R42, P5, R42, UR15, RZ ;  /* 0x0000000f2a2a7c10 */ /* 0x000fca000ffbe0ff */
[----:B------:R1:W-:Y:S01]  /*1563a0*/  STL [R1+0x554c], R42 ;  /* 0x00554c2a01007387 */ /* 0x0003e20000100800 */
[----:B------:R-:W-:Y:S01]  /*1563b0*/  IADD3.X R43, R43, UR9, RZ, P5, !PT ;  /* 0x000000092b2b7c10 */ /* 0x000fe2000affe4ff */
[----:B---3--:R-:W-:Y:S02]  /*1563c0*/  IMAD.MOV.U32 R4, RZ, RZ, R6 ;  /* 0x000000ffff047224 */ /* 0x008fe400078e0006 */
[----:B------:R-:W-:Y:S01]  /*1563d0*/  STL [R1+0x5540], R54 ;  /* 0x0055403601007387 */ /* 0x000fe20000100800 */
[----:B------:R-:W-:-:S03]  /*1563e0*/  MOV R5, R54 ;  /* 0x0000003600057202 */ /* 0x000fc60000000f00 */
[----:B------:R-:W3:Y:S04]  /*1563f0*/  LDL.LU R3, [R1+0x557c] ;  /* 0x00557c0001037983 */ /* 0x000ee80000300800 */
[----:B------:R-:W3:Y:S04]  /*156400*/  LDL.LU R58, [R1+0x5570] ;  /* 0x00557000013a7983 */ /* 0x000ee80000300800 */
[----:B------:R1:W-:Y:S01]  /*156410*/  LDGSTS.E [R2+0x1a100], desc[UR58][R4.64], P3 ;  /* 0x1a10000004027fae */ /* 0x0003e2000992187a */
[----:B------:R-:W-:-:S05]  /*156420*/  IADD3 R39, P1, R39, UR15, RZ ;  /* 0x0000000f27277c10 */ /* 0x000fca000ff3e0ff */
[----:B------:R-:W-:Y:S04]  /*156430*/  STL [R1+0x5554], R39 ;  /* 0x0055542701007387 */ /* 0x000fe80000100800 */
[----:B------:R4:W-:Y:S01]  /*156440*/  STL [R1+0x5548], R43 ;  /* 0x0055482b01007387 */ /* 0x0009e20000100800 */
[----:B------:R-:W-:Y:S01]  /*156450*/  IADD3.X R51, R51, UR9, RZ, P1, !PT ;  /* 0x0000000933337c10 */ /* 0x000fe20008ffe4ff */
[----:B-1----:R-:W-:Y:S02]  /*156460*/  IMAD.MOV.U32 R4, RZ, RZ, R42 ;  /* 0x000000ffff047224 */ /* 0x002fe400078e002a */
[----:B------:R-:W3:Y:S01]  /*156470*/  LDL.LU R6, [R1+0x5584] ;  /* 0x0055840001067983 */ /* 0x000ee20000300800 */
[----:B------:R-:W-:-:S03]  /*156480*/  IMAD.MOV.U32 R5, RZ, RZ, R43 ;  /* 0x000000ffff057224 */ /* 0x000fc600078e002b */
[----:B------:R-:W3:Y:S04]  /*156490*/  LDL.LU R42, [R1+0x5578] ;  /* 0x00557800012a7983 */ /* 0x000ee80000300800 */
[----:B------:R1:W-:Y:S01]  /*1564a0*/  LDGSTS.E [R2+0x1a180], desc[UR58][R4.64], P0 ;  /* 0x1a18000004027fae */ /* 0x0003e2000812187a */
[----:B----4-:R-:W-:-:S05]  /*1564b0*/  IADD3 R47, P5, R47, UR15, RZ ;  /* 0x0000000f2f2f7c10 */ /* 0x010fca000ffbe0ff */
[----:B------:R-:W-:Y:S04]  /*1564c0*/  STL [R1+0x555c], R47 ;  /* 0x00555c2f01007387 */ /* 0x000fe80000100800 */
[----:B------:R4:W-:Y:S04]  /*1564d0*/  STL [R1+0x5550], R51 ;  /* 0x0055503301007387 */ /* 0x0009e80000100800 */
[----:B------:R-:W3:Y:S04]  /*1564e0*/  LDL.LU R43, [R1+0x558c] ;  /* 0x00558c00012b7983 */ /* 0x000ee80000300800 */
[----:B------:R-:W3:Y:S01]  /*1564f0*/  LDL.LU R55, [R1+0x5580] ;  /* 0x0055800001377983 */ /* 0x000ee20000300800 */
[----:B------:R-:W-:-:S02]  /*156500*/  IADD3.X R50, R50, UR9, RZ, P5, !PT ;  /* 0x0000000932327c10 */ /* 0x000fc4000affe4ff */
[----:B-1----:R-:W-:Y:S02]  /*156510*/  MOV R4, R39 ;  /* 0x0000002700047202 */ /* 0x002fe40000000f00 */
[----:B------:R-:W-:-:S05]  /*156520*/  IADD3 R34, P1, R34, UR15, RZ ;  /* 0x0000000f22227c10 */ /* 0x000fca000ff3e0ff */
[----:B------:R-:W-:Y:S04]  /*156530*/  STL [R1+0x5564], R34 ;  /* 0x0055642201007387 */ /* 0x000fe80000100800 */
[----:B------:R1:W-:Y:S04]  /*156540*/  STL [R1+0x5558], R50 ;  /* 0x0055583201007387 */ /* 0x0003e80000100800 */
[----:B------:R-:W3:Y:S04]  /*156550*/  LDL.LU R39, [R1+0x5594] ;  /* 0x0055940001277983 */ /* 0x000ee80000300800 */
[----:B------:R-:W3:Y:S01]  /*156560*/  LDL.LU R54, [R1+0x5588] ;  /* 0x0055880001367983 */ /* 0x000ee20000300800 */
[----:B------:R-:W-:Y:S01]  /*156570*/  IMAD.MOV.U32 R5, RZ, RZ, R51 ;  /* 0x000000ffff057224 */ /* 0x000fe200078e0033 */
[----:B------:R-:W-:-:S04]  /*156580*/  IADD3.X R46, R46, UR9, RZ, P1, !PT ;  /* 0x000000092e2e7c10 */ /* 0x000fc80008ffe4ff */
[----:B------:R1:W-:Y:S02]  /*156590*/  LDGSTS.E [R2+0x1b000], desc[UR58][R4.64], P4 ;  /* 0x1b00000004027fae */ /* 0x0003e4000a12187a */
[----:B-1----:R-:W-:Y:S01]  /*1565a0*/  IMAD.MOV.U32 R4, RZ, RZ, R47 ;  /* 0x000000ffff047224 */ /* 0x002fe200078e002f */
        /* <DEDUP_REMOVED lines=9> */
[----:B----4-:R-:W4:Y:S04]  /*156640*/  LDL.LU R51, [R1+0x5590] ;  /* 0x0055900001337983 */ /* 0x010f280000300800 */
[----:B------:R-:W4:Y:S04]  /*156650*/  LDL.LU R47, [R1+0x559c] ;  /* 0x00559c00012f7983 */ /* 0x000f280000300800 */
[----:B------:R-:W4:Y:S01]  /*156660*/  LDL.LU R50, [R1+0x5598] ;  /* 0x0055980001327983 */ /* 0x000f220000300800 */
[----:B-1----:R-:W-:-:S03]  /*156670*/  MOV R4, R7 ;  /* 0x0000000700047202 */ /* 0x002fc60000000f00 */
[----:B------:R-:W-:Y:S01]  /*156680*/  STL [R1+0x5574], R38 ;  /* 0x0055742601007387 */ /* 0x000fe20000100800 */
[----:B------:R-:W-:-:S05]  /*156690*/  IADD3.X R35, R35, UR9, RZ, P5, !PT ;  /* 0x0000000923237c10 */ /* 0x000fca000affe4ff */
[----:B------:R1:W-:Y:S01]  /*1566a0*/  STL [R1+0x5568], R35 ;  /* 0x0055682301007387 */ /* 0x0003e20000100800 */
[----:B------:R-:W-:-:S03]  /*1566b0*/  IMAD.MOV.U32 R5, RZ, RZ, R35 ;  /* 0x000000ffff057224 */ /* 0x000fc600078e0023 */
[----:B------:R-:W4:Y:S04]  /*1566c0*/  LDL.LU R34, [R1+0x55a4] ;  /* 0x0055a40001227983 */ /* 0x000f280000300800 */
[----:B--2---:R-:W2:Y:S04]  /*1566d0*/  LDL.LU R46, [R1+0x55a0] ;  /* 0x0055a000012e7983 */ /* 0x004ea80000300800 */
[----:B------:R1:W-:Y:S01]  /*1566e0*/  LDGSTS.E [R2+0x1b180], desc[UR58][R4.64], P0 ;  /* 0x1b18000004027fae */ /* 0x0003e2000812187a */
[----:B---3--:R-:W-:Y:S02]  /*1566f0*/  IADD3 R3, P5, R3, UR15, RZ ;  /* 0x0000000f03037c10 */ /* 0x008fe4000ffbe0ff */
[----:B------:R-:W-:-:S03]  /*156700*/  IADD3.X R58, R58, UR9, RZ, P1, !PT ;  /* 0x000000093a3a7c10 */ /* 0x000fc60008ffe4ff */
[----:B------:R-:W-:Y:S04]  /*156710*/  STL [R1+0x557c], R3 ;  /* 0x00557c0301007387 */ /* 0x000fe80000100800 */
[----:B------:R-:W-:Y:S01]  /*156720*/  STL [R1+0x5570], R58 ;  /* 0x0055703a01007387 */ /* 0x000fe20000100800 */
[----:B-1----:R-:W-:Y:S01]  /*156730*/  IMAD.MOV.U32 R4, RZ, RZ, R38 ;  /* 0x000000ffff047224 */ /* 0x002fe200078e0026 */
[----:B------:R-:W-:Y:S02]  /*156740*/  MOV R5, R58 ;  /* 0x0000003a00057202 */ /* 0x000fe40000000f00 */
[----:B------:R-:W3:Y:S04]  /*156750*/  LDL.LU R35, [R1+0x55ac] ;  /* 0x0055ac0001237983 */ /* 0x000ee80000300800 */
[----:B------:R-:W3:Y:S04]  /*156760*/  LDL.LU R7, [R1+0x55b4] ;  /* 0x0055b40001077983 */ /* 0x000ee80000300800 */
[----:B------:R-:W3:Y:S01]  /*156770*/  LDL.LU R38, [R1+0x55a8] ;  /* 0x0055a80001267983 */ /* 0x000ee20000300800 */
[----:B------:R-:W-:-:S03]  /*156780*/  IADD3 R6, P1, R6, UR15, RZ ;  /* 0x0000000f06067c10 */ /* 0x000fc6000ff3e0ff */
[----:B------:R1:W-:Y:S01]  /*156790*/  LDGSTS.E [R2+0x1c000], desc[UR58][R4.64], P4 ;  /* 0x1c00000004027fae */ /* 0x0003e2000a12187a */
[----:B------:R-:W-:-:S03]  /*1567a0*/  IADD3.X R42, R42, UR9, RZ, P5, !PT ;  /* 0x000000092a2a7c10 */ /* 0x000fc6000affe4ff */
[----:B------:R-:W-:Y:S04]  /*1567b0*/  STL [R1+0x5584], R6 ;  /* 0x0055840601007387 */ /* 0x000fe80000100800 */
[----:B------:R1:W-:Y:S02]  /*1567c0*/  STL [R1+0x5578], R42 ;  /* 0x0055782a01007387 */ /* 0x0003e40000100800 */
[----:B-1----:R-:W-:Y:S02]  /*1567d0*/  IMAD.MOV.U32 R5, RZ, RZ, R42 ;  /* 0x000000ffff057224 */ /* 0x002fe400078e002a */
[----:B------:R-:W-:Y:S01]  /*1567e0*/  IMAD.MOV.U32 R4, RZ, RZ, R3 ;  /* 0x000000ffff047224 */ /* 0x000fe200078e0003 */
[----:B------:R-:W3:Y:S01]  /*1567f0*/  LDL.LU R42, [R1+0x55b0] ;  /* 0x0055b000012a7983 */ /* 0x000ee20000300800 */
[----:B------:R-:W-:-:S03]  /*156800*/  IADD3 R43, P5, R43, UR15, RZ ;  /* 0x0000000f2b2b7c10 */ /* 0x000fc6000ffbe0ff */
[----:B------:R1:W-:Y:S01]  /*156810*/  LDGSTS.E [R2+0x1c080], desc[UR58][R4.64], P2 ;  /* 0x1c08000004027fae */ /* 0x0003e2000912187a */
[----:B------:R-:W-:-:S03]  /*156820*/  IADD3.X R55, R55, UR9, RZ, P1, !PT ;  /* 0x0000000937377c10 */ /* 0x000fc60008ffe4ff */
[----:B------:R1:W-:Y:S04]  /*156830*/  STL [R1+0x558c], R43 ;  /* 0x00558c2b01007387 */ /* 0x0003e80000100800 */
[----:B------:R-:W-:Y:S04]  /*156840*/  STL [R1+0x5580], R55 ;  /* 0x0055803701007387 */ /* 0x000fe80000100800 */
[----:B------:R-:W3:Y:S01]  /*156850*/  LDL.LU R3, [R1+0x55bc] ;  /* 0x0055bc0001037983 */ /* 0x000ee20000300800 */
[----:B-1----:R-:W-:Y:S01]  /*156860*/  MOV R4, R6 ;  /* 0x0000000600047202 */ /* 0x002fe20000000f00 */
[----:B------:R-:W-:-:S02]  /*156870*/  IMAD.MOV.U32 R5, RZ, RZ, R55 ;  /* 0x000000ffff057224 */ /* 0x000fc400078e0037 */
[----:B------:R-:W3:Y:S04]  /*156880*/  LDL.LU R6, [R1+0x55c4] ;  /* 0x0055c40001067983 */ /* 0x000ee80000300800 */
[----:B------:R1:W-:Y:S01]  /*156890*/  LDGSTS.E [R2+0x1c100], desc[UR58][R4.64], P3 ;  /* 0x1c10000004027fae */ /* 0x0003e2000992187a */
[----:B------:R-:W-:Y:S02]  /*1568a0*/  IADD3 R39, P1, R39, UR15, RZ ;  /* 0x0000000f27277c10 */ /* 0x000fe4000ff3e0ff */
[----:B------:R-:W-:-:S03]  /*1568b0*/  IADD3.X R54, R54, UR9, RZ, P5, !PT ;  /* 0x0000000936367c10 */ /* 0x000fc6000affe4ff */
[----:B------:R4:W-:Y:S01]  /*1568c0*/  STL [R1+0x5594], R39 ;  /* 0x0055942701007387 */ /* 0x0009e20000100800 */
[----:B-1----:R-:W-:-:S03]  /*1568d0*/  IMAD.MOV.U32 R4, RZ, RZ, R43 ;  /* 0x000000ffff047224 */ /* 0x002fc600078e002b */
[----:B------:R-:W-:Y:S04]  /*1568e0*/  STL [R1+0x5588], R54 ;  /* 0x0055883601007387 */ /* 0x000fe80000100800 */
[----:B------:R-:W3:Y:S01]  /*1568f0*/  LDL.LU R43, [R1+0x55b8] ;  /* 0x0055b800012b7983 */ /* 0x000ee20000300800 */
[----:B------:R-:W-:-:S05]  /*156900*/  MOV R5, R54 ;  /* 0x0000003600057202 */ /* 0x000fca0000000f00 */
[----:B------:R1:W-:Y:S02]  /*156910*/  LDGSTS.E [R2+0x1c180], desc[UR58][R4.64], P0 ;  /* 0x1c18000004027fae */ /* 0x0003e4000812187a */
[----:B-1----:R-:W-:Y:S01]  /*156920*/  IMAD.MOV.U32 R4, RZ, RZ, R39 ;  /* 0x000000ffff047224 */ /* 0x002fe200078e0027 */
[----:B----4-:R-:W-:Y:S02]  /*156930*/  IADD3.X R51, R51, UR9, RZ, P1, !PT ;  /* 0x0000000933337c10 */ /* 0x010fe40008ffe4ff */
[----:B------:R-:W-:-:S05]  /*156940*/  IADD3 R47, P5, R47, UR15, RZ ;  /* 0x0000000f2f2f7c10 */ /* 0x000fca000ffbe0ff */
[----:B------:R-:W-:Y:S01]  /*156950*/  STL [R1+0x559c], R47 ;  /* 0x00559c2f01007387 */ /* 0x000fe20000100800 */
[----:B------:R-:W-:-:S03]  /*156960*/  IADD3.X R50, R50, UR9, RZ, P5, !PT ;  /* 0x0000000932327c10 */ /* 0x000fc6000affe4ff */
[----:B------:R1:W-:Y:S04]  /*156970*/  STL [R1+0x5590], R51 ;  /* 0x0055903301007387 */ /* 0x0003e80000100800 */
[----:B------:R-:W4:Y:S01]  /*156980*/  LDL.LU R59, [R1+0x55cc] ;  /* 0x0055cc00013b7983 */ /* 0x000f220000300800 */
[----:B------:R-:W-:-:S03]  /*156990*/  IMAD.MOV.U32 R5, RZ, RZ, R51 ;  /* 0x000000ffff057224 */ /* 0x000fc600078e0033 */
[----:B------:R-:W4:Y:S04]  /*1569a0*/  LDL.LU R39, [R1+0x55c0] ;  /* 0x0055c00001277983 */ /* 0x000f280000300800 */
[----:B------:R1:W-:Y:S01]  /*1569b0*/  LDGSTS.E [R2+0x1d000], desc[UR58][R4.64], P4 ;  /* 0x1d00000004027fae */ /* 0x0003e2000a12187a */
[----:B------:R-:W-:-:S05]  /*1569c0*/  IADD3 R34, P1, R34, UR15, RZ ;  /* 0x0000000f22227c10 */ /* 0x000fca000ff3e0ff */
[----:B------:R3:W-:Y:S01]  /*1569d0*/  STL [R1+0x55a4], R34 ;  /* 0x0055a42201007387 */ /* 0x0007e20000100800 */
[----:B--2---:R-:W-:-:S03]  /*1569e0*/  IADD3.X R46, R46, UR9, RZ, P1, !PT ;  /* 0x000000092e2e7c10 */ /* 0x004fc60008ffe4ff */
[----:B------:R-:W-:Y:S04]  /*1569f0*/  STL [R1+0x5598], R50 ;  /* 0x0055983201007387 */ /* 0x000fe80000100800 */
[----:B------:R-:W2:Y:S01]  /*156a00*/  LDL.LU R55, [R1+0x55d4] ;  /* 0x0055d40001377983 */ /* 0x000ea20000300800 */
[----:B-1----:R-:W-:-:S03]  /*156a10*/  MOV R4, R47 ;  /* 0x0000002f00047202 */ /* 0x002fc60000000f00 */
[----:B------:R-:W2:Y:S01]  /*156a20*/  LDL.LU R62, [R1+0x55c8] ;  /* 0x0055c800013e7983 */ /* 0x000ea20000300800 */
[----:B---3--:R-:W-:Y:S01]  /*156a30*/  IADD3 R35, P5, R35, UR15, RZ ;  /* 0x0000000f23237c10 */ /* 0x008fe2000ffbe0ff */
[----:B------:R-:W-:Y:S01]  /*156a40*/  IMAD.MOV.U32 R5, RZ, RZ, R50 ;  /* 0x000000ffff057224 */ /* 0x000fe200078e0032 */
[----:B------:R-:W-:-:S03]  /*156a50*/  IADD3 R7, P1, R7, UR15, RZ ;  /* 0x0000000f07077c10 */ /* 0x000fc6000ff3e0ff */
[----:B------:R1:W-:Y:S01]  /*156a60*/  STL [R1+0x55ac], R35 ;  /* 0x0055ac2301007387 */ /* 0x0003e20000100800 */
[----:B------:R-:W-:-:S03]  /*156a70*/  IADD3.X R38, R38, UR9, RZ, P5, !PT ;  /* 0x0000000926267c10 */ /* 0x000fc6000affe4ff */
[----:B------:R-:W-:Y:S04]  /*156a80*/  STL [R1+0x55a0], R46 ;  /* 0x0055a02e01007387 */ /* 0x000fe80000100800 */
[----:B------:R-:W3:Y:S04]  /*156a90*/  LDL.LU R58, [R1+0x55d0] ;  /* 0x0055d000013a7983 */ /* 0x000ee80000300800 */
[----:B------:R-:W-:Y:S04]  /*156aa0*/  STL [R1+0x55b4], R7 ;  /* 0x0055b40701007387 */ /* 0x000fe80000100800 */
[----:B------:R1:W-:Y:S04]  /*156ab0*/  STL [R1+0x55a8], R38 ;  /* 0x0055a82601007387 */ /* 0x0003e80000100800 */
[----:B------:R1:W-:Y:S04]  /*156ac0*/  LDGSTS.E [R2+0x1d080], desc[UR58][R4.64], P2 ;  /* 0x1d08000004027fae */ /* 0x0003e8000912187a */
[----:B------:R-:W3:Y:S01]  /*156ad0*/  LDL.LU R51, [R1+0x55dc] ;  /* 0x0055dc0001337983 */ /* 0x000ee20000300800 */
[----:B------:R-:W-:Y:S01]  /*156ae0*/  IADD3.X R42, R42, UR9, RZ, P1, !PT ;  /* 0x000000092a2a7c10 */ /* 0x000fe20008ffe4ff */
[----:B-1----:R-:W-:Y:S01]  /*156af0*/  IMAD.MOV.U32 R4, RZ, RZ, R34 ;  /* 0x000000ffff047224 */ /* 0x002fe200078e0022 */
[----:B------:R-:W-:Y:S01]  /*156b00*/  MOV R5, R46 ;  /* 0x0000002e00057202 */ /* 0x000fe20000000f00 */
[----:B------:R-:W3:Y:S04]  /*156b10*/  LDL.LU R34, [R1+0x55e4] ;  /* 0x0055e40001227983 */ /* 0x000ee80000300800 */
[----:B------:R-:W3:Y:S01]  /*156b20*/  LDL.LU R54, [R1+0x55d8] ;  /* 0x0055d80001367983 */ /* 0x000ee20000300800 */
[----:B------:R-:W-:-:S03]  /*156b30*/  IADD3 R3, P5, R3, UR15, RZ ;  /* 0x0000000f03037c10 */ /* 0x000fc6000ffbe0ff */
[----:B------:R1:W-:Y:S04]  /*156b40*/  LDGSTS.E [R2+0x1d100], desc[UR58][R4.64], P3 ;  /* 0x1d10000004027fae */ /* 0x0003e8000992187a */
[----:B------:R-:W-:Y:S01]  /*156b50*/  STL [R1+0x55bc], R3 ;  /* 0x0055bc0301007387 */ /* 0x000fe20000100800 */
[----:B------:R-:W-:-:S03]  /*156b60*/  IADD3 R6, P1, R6, UR15, RZ ;  /* 0x0000000f06067c10 */ /* 0x000fc6000ff3e0ff */
[----:B------:R1:W-:Y:S02]  /*156b70*/  STL [R1+0x55b0], R42 ;  /* 0x0055b02a01007387 */ /* 0x0003e40000100800 */
[----:B-1----:R-:W-:Y:S02]  /*156b80*/  IMAD.MOV.U32 R4, RZ, RZ, R35 ;  /* 0x000000ffff047224 */ /* 0x002fe400078e0023 */
[----:B------:R-:W-:Y:S01]  /*156b90*/  IMAD.MOV.U32 R5, RZ, RZ, R38 ;  /* 0x000000ffff057224 */ /* 0x000fe200078e0026 */
[----:B------:R-:W3:Y:S04]  /*156ba0*/  LDL.LU R35, [R1+0x55e0] ;  /* 0x0055e00001237983 */ /* 0x000ee80000300800 */
[----:B------:R-:W3:Y:S04]  /*156bb0*/  LDL.LU R38, [R1+0x55ec] ;  /* 0x0055ec0001267983 */ /* 0x000ee80000300800 */
[----:B------:R-:W3:Y:S04]  /*156bc0*/  LDL.LU R46, [R1+0x55f4] ;  /* 0x0055f400012e7983 */ /* 0x000ee80000300800 */
[----:B------:R-:W3:Y:S01]  /*156bd0*/  LDL.LU R50, [R1+0x55e8] ;  /* 0x0055e80001327983 */ /* 0x000ee20000300800 */
[----:B------:R-:W-:-:S03]  /*156be0*/  IADD3.X R43, R43, UR9, RZ, P5, !PT ;  /* 0x000000092b2b7c10 */ /* 0x000fc6000affe4ff */
[----:B------:R1:W-:Y:S04]  /*156bf0*/  LDGSTS.E [R2+0x1d180], desc[UR58][R4.64], P0 ;  /* 0x1d18000004027fae */ /* 0x0003e8000812187a */
[----:B------:R-:W-:Y:S04]  /*156c00*/  STL [R1+0x55c4], R6 ;  /* 0x0055c40601007387 */ /* 0x000fe80000100800 */
[----:B------:R4:W-:Y:S01]  /*156c10*/  STL [R1+0x55b8], R43 ;  /* 0x0055b82b01007387 */ /* 0x0009e20000100800 */
[----:B-1----:R-:W-:Y:S01]  /*156c20*/  IMAD.MOV.U32 R5, RZ, RZ, R42 ;  /* 0x000000ffff057224 */ /* 0x002fe200078e002a */
[----:B------:R-:W-:-:S02]  /*156c30*/  MOV R4, R7 ;  /* 0x0000000700047202 */ /* 0x000fc40000000f00 */
[----:B------:R-:W3:Y:S04]  /*156c40*/  LDL.LU R42, [R1+0x55fc] ;  /* 0x0055fc00012a7983 */ /* 0x000ee80000300800 */
[----:B------:R-:W3:Y:S04]  /*156c50*/  LDL.LU R7, [R1+0x5604] ;  /* 0x0056040001077983 */ /* 0x000ee80000300800 */
[----:B------:R-:W3:Y:S04]  /*156c60*/  LDL.LU R47, [R1+0x55f0] ;  /* 0x0055f000012f7983 */ /* 0x000ee80000300800 */
[----:B------:R1:W-:Y:S02]  /*156c70*/  LDGSTS.E [R2+0x1e000], desc[UR58][R4.64], P4 ;  /* 0x1e00000004027fae */ /* 0x0003e4000a12187a */
[----:B-1----:R-:W-:Y:S01]  /*156c80*/  IMAD.MOV.U32 R4, RZ, RZ, R3 ;  /* 0x000000ffff047224 */ /* 0x002fe200078e0003 */
[----:B------:R-:W-:-:S05]  /*156c90*/  MOV R5, R43 ;  /* 0x0000002b00057202 */ /* 0x000fca0000000f00 */
[----:B------:R1:W-:Y:S02]  /*156ca0*/  LDGSTS.E [R2+0x1e080], desc[UR58][R4.64], P2 ;  /* 0x1e08000004027fae */ /* 0x0003e4000912187a */
[----:B-1----:R-:W-:Y:S01]  /*156cb0*/  IMAD.MOV.U32 R4, RZ, RZ, R6 ;  /* 0x000000ffff047224 */ /* 0x002fe200078e0006 */
[----:B----4-:R-:W-:Y:S02]  /*156cc0*/  IADD3 R59, P5, R59, UR15, RZ ;  /* 0x0000000f3b3b7c10 */ /* 0x010fe4000ffbe0ff */
[----:B------:R-:W-:-:S03]  /*156cd0*/  IADD3.X R39, R39, UR9, RZ, P1, !PT ;  /* 0x0000000927277c10 */ /* 0x000fc60008ffe4ff */
[----:B------:R-:W-:Y:S02]  /*156ce0*/  STL [R1+0x55cc], R59 ;  /* 0x0055cc3b01007387 */ /* 0x000fe40000100800 */
[----:B------:R-:W-:Y:S02]  /*156cf0*/  IMAD.MOV.U32 R5, RZ, RZ, R39 ;  /* 0x000000ffff057224 */ /* 0x000fe400078e0027 */
[----:B------:R1:W-:Y:S04]  /*156d00*/  STL [R1+0x55c0], R39 ;  /* 0x0055c02701007387 */ /* 0x0003e80000100800 */
[----:B------:R4:W-:Y:S04]  /*156d10*/  LDGSTS.E [R2+0x1e100], desc[UR58][R4.64], P3 ;  /* 0x1e10000004027fae */ /* 0x0009e8000992187a */
[----:B------:R-:W3:Y:S04]  /*156d20*/  LDL.LU R3, [R1+0x560c] ;  /* 0x00560c0001037983 */ /* 0x000ee80000300800 */
[----:B------:R-:W3:Y:S01]  /*156d30*/  LDL.LU R43, [R1+0x55f8] ;  /* 0x0055f800012b7983 */ /* 0x000ee20000300800 */
[----:B--2---:R-:W-:-:S02]  /*156d40*/  IADD3 R55, P1, R55, UR15, RZ ;  /* 0x0000000f37377c10 */ /* 0x004fc4000ff3e0ff */
[----:B------:R-:W-:Y:S02]  /*156d50*/  IADD3.X R62, R62, UR9, RZ, P5, !PT ;  /* 0x000000093e3e7c10 */ /* 0x000fe4000affe4ff */
[----:B----4-:R-:W-:-:S03]  /*156d60*/  MOV R4, R59 ;  /* 0x0000003b00047202 */ /* 0x010fc60000000f00 */
[----:B------:R-:W-:Y:S01]  /*156d70*/  IMAD.MOV.U32 R5, RZ, RZ, R62 ;  /* 0x000000ffff057224 */ /* 0x000fe200078e003e */
[----:B------:R-:W-:Y:S04]  /*156d80*/  STL [R1+0x55d4], R55 ;  /* 0x0055d43701007387 */ /* 0x000fe80000100800 */
[----:B------:R2:W-:Y:S01]  /*156d90*/  LDGSTS.E [R2+0x1e180], desc[UR58][R4.64], P0 ;  /* 0x1e18000004027fae */ /* 0x0005e2000812187a */
[----:B---3--:R-:W-:-:S03]  /*156da0*/  IADD3.X R58, R58, UR9, RZ, P1, !PT ;  /* 0x000000093a3a7c10 */ /* 0x008fc60008ffe4ff */
[----:B------:R-:W-:Y:S01]  /*156db0*/  STL [R1+0x55c8], R62 ;  /* 0x0055c83e01007387 */ /* 0x000fe20000100800 */
[----:B--2---:R-:W-:Y:S01]  /*156dc0*/  IMAD.MOV.U32 R4, RZ, RZ, R55 ;  /* 0x000000ffff047224 */ /* 0x004fe200078e0037 */
[----:B------:R-:W-:Y:S02]  /*156dd0*/  MOV R5, R58 ;  /* 0x0000003a00057202 */ /* 0x000fe40000000f00 */
[----:B-1----:R-:W2:Y:S04]  /*156de0*/  LDL.LU R39, [R1+0x5600] ;  /* 0x0056000001277983 */ /* 0x002ea80000300800 */
[----:B------:R1:W-:Y:S04]  /*156df0*/  LDGSTS.E [R2+0x1f000], desc[UR58][R4.64], P4 ;  /* 0x1f00000004027fae */ /* 0x0003e8000a12187a */
[----:B------:R-:W3:Y:S01]  /*156e00*/  LDL.LU R6, [R1+0x5608] ;  /* 0x0056080001067983 */ /* 0x000ee20000300800 */
[----:B------:R-:W-:-:S05]  /*156e10*/  IADD3 R51, P5, R51, UR15, RZ ;  /* 0x0000000f33337c10 */ /* 0x000fca000ffbe0ff */
[----:B------:R-:W-:Y:S01]  /*156e20*/  STL [R1+0x55dc], R51 ;  /* 0x0055dc3301007387 */ /* 0x000fe20000100800 */
[----:B-1----:R-:W-:Y:S01]  /*156e30*/  IMAD.MOV.U32 R4, RZ, RZ, R51 ;  /* 0x000000ffff047224 */ /* 0x002fe200078e0033 */
[----:B------:R-:W-:Y:S02]  /*156e40*/  IADD3 R34, P1, R34, UR15, RZ ;  /* 0x0000000f22227c10 */ /* 0x000fe4000ff3e0ff */
[----:B------:R-:W-:Y:S01]  /*156e50*/  IADD3.X R54, R54, UR9, RZ, P5, !PT ;  /* 0x0000000936367c10 */ /* 0x000fe2000affe4ff */
[----:B------:R-:W-:Y:S04]  /*156e60*/  STL [R1+0x55d0], R58 ;  /* 0x0055d03a01007387 */ /* 0x000fe80000100800 */
[----:B------:R-:W-:Y:S01]  /*156e70*/  IMAD.MOV.U32 R5, RZ, RZ, R54 ;  /* 0x000000ffff057224 */ /* 0x000fe200078e0036 */
[----:B------:R-:W-:Y:S04]  /*156e80*/  STL [R1+0x55e4], R34 ;  /* 0x0055e42201007387 */ /* 0x000fe80000100800 */
[----:B------:R-:W-:Y:S04]  /*156e90*/  STL [R1+0x55d8], R54 ;  /* 0x0055d83601007387 */ /* 0x000fe80000100800 */
[----:B------:R1:W-:Y:S01]  /*156ea0*/  LDGSTS.E [R2+0x1f080], desc[UR58][R4.64], P2 ;  /* 0x1f08000004027fae */ /* 0x0003e2000912187a */
[----:B------:R-:W-:-:S02]  /*156eb0*/  IADD3.X R35, R35, UR9, RZ, P1, !PT ;  /* 0x0000000923237c10 */ /* 0x000fc40008ffe4ff */
[----:B------:R-:W-:Y:S02]  /*156ec0*/  IADD3 R38, P5, R38, UR15, RZ ;  /* 0x0000000f26267c10 */ /* 0x000fe4000ffbe0ff */
[----:B------:R-:W-:-:S03]  /*156ed0*/  IADD3 R46, P1, R46, UR15, RZ ;  /* 0x0000000f2e2e7c10 */ /* 0x000fc6000ff3e0ff */
[----:B------:R-:W-:Y:S01]  /*156ee0*/  STL [R1+0x55ec], R38 ;  /* 0x0055ec2601007387 */ /* 0x000fe20000100800 */
[----:B-1----:R-:W-:Y:S01]  /*156ef0*/  IMAD.MOV.U32 R5, RZ, RZ, R35 ;  /* 0x000000ffff057224 */ /* 0x002fe200078e0023 */
[----:B------:R-:W-:Y:S02]  /*156f00*/  IADD3.X R50, R50, UR9, RZ, P5, !PT ;  /* 0x0000000932327c10 */ /* 0x000fe4000affe4ff */
[----:B------:R1:W-:Y:S01]  /*156f10*/  STL [R1+0x55e0], R35 ;  /* 0x0055e02301007387 */ /* 0x0003e20000100800 */
[----:B------:R-:W-:-:S05]  /*156f20*/  MOV R4, R34 ;  /* 0x0000002200047202 */ /* 0x000fca0000000f00 */
[----:B------:R4:W-:Y:S04]  /*156f30*/  LDGSTS.E [R2+0x1f100], desc[UR58][R4.64], P3 ;  /* 0x1f10000004027fae */ /* 0x0009e8000992187a */
[----:B-1----:R-:W3:Y:S04]  /*156f40*/  LDL.LU R35, [R1+0x625c] ;  /* 0x00625c0001237983 */ /* 0x002ee80000300800 */
[----:B------:R-:W-:Y:S01]  /*156f50*/  STL [R1+0x55f4], R46 ;  /* 0x0055f42e01007387 */ /* 0x000fe20000100800 */
[----:B------:R-:W-:-:S03]  /*156f60*/  IADD3 R42, P5, R42, UR15, RZ ;  /* 0x0000000f2a2a7c10 */ /* 0x000fc6000ffbe0ff */
[----:B------:R-:W-:Y:S04]  /*156f70*/  STL [R1+0x55e8], R50 ;  /* 0x0055e83201007387 */ /* 0x000fe80000100800 */
[----:B------:R-:W3:Y:S01]  /*156f80*/  LDL.LU R34, [R1+0x6254] ;  /* 0x0062540001227983 */ /* 0x000ee20000300800 */
[----:B------:R-:W-:-:S03]  /*156f90*/  IADD3.X R47, R47, UR9, RZ, P1, !PT ;  /* 0x000000092f2f7c10 */ /* 0x000fc60008ffe4ff */
[----:B------:R-:W-:Y:S01]  /*156fa0*/  STL [R1+0x55fc], R42 ;  /* 0x0055fc2a01007387 */ /* 0x000fe20000100800 */
[----:B----4-:R-:W-:-:S03]  /*156fb0*/  IMAD.MOV.U32 R4, RZ, RZ, R38 ;  /* 0x000000ffff047224 */ /* 0x010fc600078e0026 */
[----:B------:R-:W-:Y:S04]  /*156fc0*/  STL [R1+0x55f0], R47 ;  /* 0x0055f02f01007387 */ /* 0x000fe80000100800 */
[----:B------:R-:W4:Y:S01]  /*156fd0*/  LDL.LU R38, [R1+0x6250] ;  /* 0x0062500001267983 */ /* 0x000f220000300800 */
[----:B------:R-:W-:-:S05]  /*156fe0*/  MOV R5, R50 ;  /* 0x0000003200057202 */ /* 0x000fca0000000f00 */
[----:B------:R1:W-:Y:S01]  /*156ff0*/  LDGSTS.E [R2+0x1f180], desc[UR58][R4.64], P0 ;  /* 0x1f18000004027fae */ /* 0x0003e2000812187a */
[----:B------:R-:W-:Y:S01]  /*157000*/  IADD3 R7, P1, R7, UR15, RZ ;  /* 0x0000000f07077c10 */ /* 0x000fe2000ff3e0ff */
[----:B-1----:R-:W-:Y:S02]  /*157010*/  IMAD.MOV.U32 R4, RZ, RZ, R46 ;  /* 0x000000ffff047224 */ /* 0x002fe400078e002e */
[----:B------:R-:W-:-:S05]  /*157020*/  IMAD.MOV.U32 R5, RZ, RZ, R47 ;  /* 0x000000ffff057224 */ /* 0x000fca00078e002f */
[----:B------:R1:W-:Y:S02]  /*157030*/  LDGSTS.E [R2+0x20000], desc[UR58][R4.64], P4 ;  /* 0x2000000004027fae */ /* 0x0003e4000a12187a */
[----:B-1----:R-:W-:Y:S02]  /*157040*/  MOV R4, R42 ;  /* 0x0000002a00047202 */ /* 0x002fe40000000f00 */
[----:B------:R-:W-:Y:S01]  /*157050*/  STL [R1+0x5604], R7 ;  /* 0x0056040701007387 */ /* 0x000fe20000100800 */
[----:B------:R-:W-:Y:S02]  /*157060*/  IADD3.X R43, R43, UR9, RZ, P5, !PT ;  /* 0x000000092b2b7c10 */ /* 0x000fe4000affe4ff */
[----:B------:R-:W-:-:S03]  /*157070*/  IADD3 R3, P5, R3, UR15, RZ ;  /* 0x0000000f03037c10 */ /* 0x000fc6000ffbe0ff */
[----:B------:R-:W-:-:S05]  /*157080*/  IMAD.MOV.U32 R5, RZ, RZ, R43 ;  /* 0x000000ffff057224 */ /* 0x000fca00078e002b */
[----:B------:R1:W-:Y:S02]  /*157090*/  LDGSTS.E [R2+0x20080], desc[UR58][R4.64], P2 ;  /* 0x2008000004027fae */ /* 0x0003e4000912187a */
[----:B-1----:R-:W-:Y:S01]  /*1570a0*/  IMAD.MOV.U32 R4, RZ, RZ, R7 ;  /* 0x000000ffff047224 */ /* 0x002fe200078e0007 */
[----:B--2---:R-:W-:-:S04]  /*1570b0*/  IADD3.X R39, R39, UR9, RZ, P1, !PT ;  /* 0x0000000927277c10 */ /* 0x004fc80008ffe4ff */
[----:B------:R-:W-:Y:S02]  /*1570c0*/  MOV R5, R39 ;  /* 0x0000002700057202 */ /* 0x000fe40000000f00 */
[----:B---3--:R-:W-:-:S03]  /*1570d0*/  IADD3.X R6, R6, UR9, RZ, P5, !PT ;  /* 0x0000000906067c10 */ /* 0x008fc6000affe4ff */
[----:B------:R1:W-:Y:S04]  /*1570e0*/  LDGSTS.E [R2+0x20100], desc[UR58][R4.64], P3 ;  /* 0x2010000004027fae */ /* 0x0003e8000992187a */
[----:B------:R-:W-:Y:S04]  /*1570f0*/  STL [R1+0x55f8], R43 ;  /* 0x0055f82b01007387 */ /* 0x000fe80000100800 */
[----:B------:R-:W-:Y:S01]  /*157100*/  STL [R1+0x560c], R3 ;  /* 0x00560c0301007387 */ /* 0x000fe20000100800 */
[----:B-1----:R-:W-:Y:S02]  /*157110*/  IMAD.MOV.U32 R4, RZ, RZ, R3 ;  /* 0x000000ffff047224 */ /* 0x002fe400078e0003 */
[----:B------:R-:W-:Y:S01]  /*157120*/  IMAD.MOV.U32 R5, RZ, RZ, R6 ;  /* 0x000000ffff057224 */ /* 0x000fe200078e0006 */
[----:B------:R-:W-:Y:S04]  /*157130*/  STL [R1+0x5600], R39 ;  /* 0x0056002701007387 */ /* 0x000fe80000100800 */
[----:B------:R1:W-:Y:S04]  /*157140*/  LDGSTS.E [R2+0x20180], desc[UR58][R4.64], P0 ;  /* 0x2018000004027fae */ /* 0x0003e8000812187a */
[----:B------:R2:W-:Y:S01]  /*157150*/  STL [R1+0x5608], R6 ;  /* 0x0056080601007387 */ /* 0x0005e20000100800 */
[----:B-1----:R-:W-:Y:S01]  /*157160*/  MOV R4, R9 ;  /* 0x0000000900047202 */ /* 0x002fe20000000f00 */
[----:B------:R-:W-:-:S02]  /*157170*/  IMAD.MOV.U32 R5, RZ, RZ, R8 ;  /* 0x000000ffff057224 */ /* 0x000fc400078e0008 */
[----:B--2---:R-:W-:Y:S02]  /*157180*/  IMAD.MOV.U32 R6, RZ, RZ, R13 ;  /* 0x000000ffff067224 */ /* 0x004fe400078e000d */
[----:B------:R-:W-:Y:S01]  /*157190*/  IMAD.MOV.U32 R7, RZ, RZ, R12 ;  /* 0x000000ffff077224 */ /* 0x000fe200078e000c */
[----:B------:R-:W-:Y:S01]  /*1571a0*/  MOV R9, R16 ;  /* 0x0000001000097202 */ /* 0x000fe20000000f00 */
[----:B------:R-:W-:Y:S01]  /*1571b0*/  IMAD.MOV.U32 R8, RZ, RZ, R17 ;  /* 0x000000ffff087224 */ /* 0x000fe200078e0011 */
[----:B------:R-:W-:-:S05]  /*1571c0*/  IADD3 R35, P1, R35, UR15, RZ ;  /* 0x0000000f23237c10 */ /* 0x000fca000ff3e0ff */
[----:B------:R-:W-:Y:S01]  /*1571d0*/  STL [R1+0x625c], R35 ;  /* 0x00625c2301007387 */ /* 0x000fe20000100800 */
[----:B------:R-:W-:-:S03]  /*1571e0*/  IADD3 R34, P5, R34, UR15, RZ ;  /* 0x0000000f22227c10 */ /* 0x000fc6000ffbe0ff */
[----:B------:R-:W-:Y:S04]  /*1571f0*/  STL [R1+0x8448], R31 ;  /* 0x0084481f01007387 */ /* 0x000fe80000100800 */
[----:B------:R-:W-:Y:S04]  /*157200*/  STL [R1+0x6254], R34 ;  /* 0x0062542201007387 */ /* 0x000fe80000100800 */
[----:B------:R-:W-:Y:S01]  /*157210*/  STL.64 [R1+0x8450], R34 ;  /* 0x0084502201007387 */ /* 0x000fe20000100a00 */
[----:B----4-:R-:W-:-:S03]  /*157220*/  IADD3.X R38, R38, UR9, RZ, P1, !PT ;  /* 0x0000000926267c10 */ /* 0x010fc60008ffe4ff */
[----:B------:R1:W-:Y:S04]  /*157230*/  STL.64 [R1+0x3618], R4 ;  /* 0x0036180401007387 */ /* 0x0003e80000100a00 */
[----:B------:R-:W-:Y:S04]  /*157240*/  STL [R1+0x6250], R38 ;  /* 0x0062502601007387 */ /* 0x000fe80000100800 */
[----:B------:R-:W-:Y:S01]  /*157250*/  STL [R1+0x8458], R38 ;  /* 0x0084582601007387 */ /* 0x000fe20000100800 */
[----:B-1----:R-:W-:Y:S01]  /*157260*/  IMAD.MOV.U32 R4, RZ, RZ, R11 ;  /* 0x000000ffff047224 */ /* 0x002fe200078e000b */
[----:B------:R-:W-:-:S05]  /*157270*/  MOV R5, R10 ;  /* 0x0000000a00057202 */ /* 0x000fca0000000f00 */
[----:B------:R1:W-:Y:S04]  /*157280*/  STL.64 [R1+0x3610], R4 ;  /* 0x0036100401007387 */ /* 0x0003e80000100a00 */
[----:B------:R2:W-:Y:S01]  /*157290*/  STL.64 [R1+0x3608], R6 ;  /* 0x0036080601007387 */ /* 0x0005e20000100a00 */
[----:B-1----:R-:W-:Y:S01]  /*1572a0*/  MOV R4, R15 ;  /* 0x0000000f00047202 */ /* 0x002fe20000000f00 */
[----:B------:R-:W-:Y:S02]  /*1572b0*/  IMAD.MOV.U32 R5, RZ, RZ, R14 ;  /* 0x000000ffff057224 */ /* 0x000fe400078e000e */
[----:B--2---:R-:W-:Y:S02]  /*1572c0*/  IMAD.MOV.U32 R6, RZ, RZ, R19 ;  /* 0x000000ffff067224 */ /* 0x004fe400078e0013 */
[----:B------:R-:W-:Y:S01]  /*1572d0*/  IMAD.MOV.U32 R7, RZ, RZ, R18 ;  /* 0x000000ffff077224 */ /* 0x000fe200078e0012 */
[----:B------:R1:W-:Y:S04]  /*1572e0*/  STL.64 [R1+0x3600], R4 ;  /* 0x0036000401007387 */ /* 0x0003e80000100a00 */
[----:B------:R2:W-:Y:S04]  /*1572f0*/  STL.64 [R1+0x35f8], R8 ;  /* 0x0035f80801007387 */ /* 0x0005e80000100a00 */
[----:B------:R3:W-:Y:S01]  /*157300*/  STL.64 [R1+0x35f0], R6 ;  /* 0x0035f00601007387 */ /* 0x0007e20000100a00 */
[----:B-1----:R-:W-:Y:S01]  /*157310*/  MOV R4, R21 ;  /* 0x0000001500047202 */ /* 0x002fe20000000f00 */
[----:B------:R-:W-:-:S02]  /*157320*/  IMAD.MOV.U32 R5, RZ, RZ, R20 ;  /* 0x000000ffff057224 */ /* 0x000fc400078e0014 */
[----:B--2---:R-:W-:Y:S01]  /*157330*/  IMAD.MOV.U32 R8, RZ, RZ, R23 ;  /* 0x000000ffff087224 */ /* 0x004fe200078e0017 */
[----:B------:R-:W-:Y:S02]  /*157340*/  MOV R9, R22 ;  /* 0x0000001600097202 */ /* 0x000fe40000000f00 */
[----:B------:R1:W-:Y:S01]  /*157350*/  STL.64 [R1+0x35e8], R4 ;  /* 0x0035e80401007387 */ /* 0x0003e20000100a00 */
[----:B---3--:R-:W-:Y:S02]  /*157360*/  IMAD.MOV.U32 R6, RZ, RZ, R25 ;  /* 0x000000ffff067224 */ /* 0x008fe400078e0019 */
[----:B------:R-:W-:Y:S01]  /*157370*/  IMAD.MOV.U32 R7, RZ, RZ, R24 ;  /* 0x000000ffff077224 */ /* 0x000fe200078e0018 */
        /* <DEDUP_REMOVED lines=18> */
[----:B------:R-:W-:Y:S04]  /*1574a0*/  STL.64 [R1+0x35b0], R8 ;  /* 0x0035b00801007387 */ /* 0x000fe80000100a00 */
[----:B------:R-:W2:Y:S04]  /*1574b0*/  LDL.LU R42, [R1] ;  /* 0x00000000012a7983 */ /* 0x000ea80000300800 */
[----:B------:R-:W-:Y:S04]  /*1574c0*/  STL.64 [R1+0x35a8], R6 ;  /* 0x0035a80601007387 */ /* 0x000fe80000100a00 */
[----:B------:R-:W3:Y:S01]  /*1574d0*/  LDL.LU R43, [R1+0x4] ;  /* 0x00000400012b7983 */ /* 0x000ee20000300800 */
[----:B-1----:R-:W-:Y:S01]  /*1574e0*/  MOV R4, R49 ;  /* 0x0000003100047202 */ /* 0x002fe20000000f00 */
[----:B------:R-:W-:Y:S01]  /*1574f0*/  IMAD.MOV.U32 R5, RZ, RZ, R48 ;  /* 0x000000ffff057224 */ /* 0x000fe200078e0030 */
[----:B------:R-:W-:Y:S01]  /*157500*/  MOV R39, R52 ;  /* 0x0000003400277202 */ /* 0x000fe20000000f00 */
[----:B------:R-:W-:-:S03]  /*157510*/  IMAD.MOV.U32 R38, RZ, RZ, R53 ;  /* 0x000000ffff267224 */ /* 0x000fc600078e0035 */
[----:B------:R1:W-:Y:S01]  /*157520*/  STL.64 [R1+0x35a0], R4 ;  /* 0x0035a00401007387 */ /* 0x0003e20000100a00 */
[----:B------:R-:W-:Y:S01]  /*157530*/  LOP3.LUT R3, R30, 0x10, RZ, 0x3c, !PT ;  /* 0x000000101e037812 */ /* 0x000fe200078e3cff */
[----:B------:R-:W-:Y:S02]  /*157540*/  IMAD.MOV.U32 R34, RZ, RZ, R57 ;  /* 0x000000ffff227224 */ /* 0x000fe400078e0039 */
[----:B------:R-:W4:Y:S01]  /*157550*/  LDL.LU R54, [R1+0x8] ;  /* 0x0000080001367983 */ /* 0x000f220000300800 */
[----:B------:R-:W-:Y:S01]  /*157560*/  IMAD.MOV.U32 R35, RZ, RZ, R56 ;  /* 0x000000ffff237224 */ /* 0x000fe200078e0038 */
[----:B------:R-:W-:Y:S02]  /*157570*/  MOV R30, R61 ;  /* 0x0000003d001e7202 */ /* 0x000fe40000000f00 */
[----:B------:R-:W4:Y:S01]  /*157580*/  LDL.LU R55, [R1+0xc] ;  /* 0x00000c0001377983 */ /* 0x000f220000300800 */
[----:B------:R-:W-:Y:S01]  /*157590*/  IMAD.MOV.U32 R31, RZ, RZ, R60 ;  /* 0x000000ffff1f7224 */ /* 0x000fe200078e003c */
[----:B------:R-:W-:-:S02]  /*1575a0*/  MOV R243, R64 ;  /* 0x0000004000f37202 */ /* 0x000fc40000000f00 */
[----:B------:R-:W4:Y:S01]  /*1575b0*/  LDL.LU R50, [R1+0x10] ;  /* 0x0000100001327983 */ /* 0x000f220000300800 */
[----:B------:R-:W-:-:S03]  /*1575c0*/  IMAD.MOV.U32 R242, RZ, RZ, R65 ;  /* 0x000000fffff27224 */ /* 0x000fc600078e0041 */
[----:B------:R-:W4:Y:S01]  /*1575d0*/  LDL.LU R51, [R1+0x14] ;  /* 0x0000140001337983 */ /* 0x000f220000300800 */
[----:B------:R-:W-:Y:S01]  /*1575e0*/  IMAD.MOV.U32 R240, RZ, RZ, R69 ;  /* 0x000000fffff07224 */ /* 0x000fe200078e0045 */
[----:B------:R-:W-:Y:S01]  /*1575f0*/  MOV R238, R73 ;  /* 0x0000004900ee7202 */ /* 0x000fe20000000f00 */
[----:B------:R-:W-:Y:S01]  /*157600*/  IMAD.MOV.U32 R241, RZ, RZ, R68 ;  /* 0x000000fffff17224 */ /* 0x000fe200078e0044 */
[----:B------:R-:W4:Y:S01]  /*157610*/  LDL.LU R46, [R1+0x18] ;  /* 0x00001800012e7983 */ /* 0x000f220000300800 */
[----:B------:R-:W-:Y:S01]  /*157620*/  IMAD.MOV.U32 R239, RZ, RZ, R72 ;  /* 0x000000ffffef7224 */ /* 0x000fe200078e0048 */
[----:B------:R-:W-:Y:S02]  /*157630*/  MOV R235, R76 ;  /* 0x0000004c00eb7202 */ /* 0x000fe40000000f00 */
[----:B------:R-:W4:Y:S01]  /*157640*/  LDL.LU R47, [R1+0x1c] ;  /* 0x00001c00012f7983 */ /* 0x000f220000300800 */
[----:B------:R-:W-:-:S03]  /*157650*/  IMAD.MOV.U32 R234, RZ, RZ, R77 ;  /* 0x000000ffffea7224 */ /* 0x000fc600078e004d */
[----:B------:R1:W-:Y:S01]  /*157660*/  STL.64 [R1+0x3598], R38 ;  /* 0x0035982601007387 */ /* 0x0003e20000100a00 */
[----:B------:R-:W-:Y:S01]  /*157670*/  IMAD.MOV.U32 R230, RZ, RZ, R81 ;  /* 0x000000ffffe67224 */ /* 0x000fe200078e0051 */
[----:B------:R-:W-:Y:S01]  /*157680*/  MOV R226, R85 ;  /* 0x0000005500e27202 */ /* 0x000fe20000000f00 */
[----:B------:R-:W-:Y:S01]  /*157690*/  IMAD.MOV.U32 R231, RZ, RZ, R80 ;  /* 0x000000ffffe77224 */ /* 0x000fe200078e0050 */
[----:B------:R1:W-:Y:S01]  /*1576a0*/  STL.64 [R1+0x3590], R34 ;  /* 0x0035902201007387 */ /* 0x0003e20000100a00 */
[----:B------:R-:W-:Y:S01]  /*1576b0*/  IMAD.MOV.U32 R227, RZ, RZ, R84 ;  /* 0x000000ffffe37224 */ /* 0x000fe200078e0054 */
[----:B------:R-:W-:Y:S02]  /*1576c0*/  MOV R223, R88 ;  /* 0x0000005800df7202 */ /* 0x000fe40000000f00 */
[----:B------:R1:W-:Y:S01]  /*1576d0*/  STL.64 [R1+0x3588], R30 ;  /* 0x0035881e01007387 */ /* 0x0003e20000100a00 */
[----:B------:R-:W-:Y:S01]  /*1576e0*/  IMAD.MOV.U32 R222, RZ, RZ, R89 ;  /* 0x000000ffffde7224 */ /* 0x000fe200078e0059 */
[----:B------:R-:W-:-:S02]  /*1576f0*/  LOP3.LUT R125, R125, R124, RZ, 0x3c, !PT ;  /* 0x0000007c7d7d7212 */ /* 0x000fc400078e3cff */
[----:B------:R-:W-:Y:S01]  /*157700*/  STL.64 [R1+0x3580], R242 ;  /* 0x003580f201007387 */ /* 0x000fe20000100a00 */
[----:B------:R-:W-:Y:S01]  /*157710*/  IMAD.MOV.U32 R218, RZ, RZ, R93 ;  /* 0x000000ffffda7224 */ /* 0x000fe200078e005d */
[----:B------:R-:W-:Y:S01]  /*157720*/  MOV R214, R97 ;  /* 0x0000006100d67202 */ /* 0x000fe20000000f00 */
[----:B------:R-:W-:Y:S01]  /*157730*/  IMAD.MOV.U32 R219, RZ, RZ, R92 ;  /* 0x000000ffffdb7224 */ /* 0x000fe200078e005c */
[----:B------:R-:W-:Y:S01]  /*157740*/  STL.64 [R1+0x3578], R240 ;  /* 0x003578f001007387 */ /* 0x000fe20000100a00 */
[----:B------:R-:W-:Y:S01]  /*157750*/  IMAD.MOV.U32 R215, RZ, RZ, R96 ;  /* 0x000000ffffd77224 */ /* 0x000fe200078e0060 */
[----:B------:R-:W-:Y:S02]  /*157760*/  LOP3.LUT R129, R129, R128, RZ, 0x3c, !PT ;  /* 0x0000008081817212 */ /* 0x000fe400078e3cff */
[----:B------:R-:W-:Y:S01]  /*157770*/  STL.64 [R1+0x3570], R238 ;  /* 0x003570ee01007387 */ /* 0x000fe20000100a00 */
[----:B------:R-:W-:Y:S01]  /*157780*/  IMAD.MOV.U32 R210, RZ, RZ, R101 ;  /* 0x000000ffffd27224 */ /* 0x000fe200078e0065 */
[----:B------:R-:W-:-:S02]  /*157790*/  MOV R211, R100 ;  /* 0x0000006400d37202 */ /* 0x000fc40000000f00 */
[----:B------:R-:W-:Y:S01]  /*1577a0*/  STL.64 [R1+0x3568], R234 ;  /* 0x003568ea01007387 */ /* 0x000fe20000100a00 */
[----:B------:R-:W-:Y:S01]  /*1577b0*/  LOP3.LUT R133, R133, R132, RZ, 0x3c, !PT ;  /* 0x0000008485857212 */ /* 0x000fe200078e3cff */
[----:B------:R-:W-:Y:S01]  /*1577c0*/  IMAD.MOV.U32 R206, RZ, RZ, R105 ;  /* 0x000000ffffce7224 */ /* 0x000fe200078e0069 */
[----:B------:R-:W-:Y:S01]  /*1577d0*/  LOP3.LUT R137, R137, R136, RZ, 0x3c, !PT ;  /* 0x0000008889897212 */ /* 0x000fe200078e3cff */
[----:B------:R-:W-:Y:S01]  /*1577e0*/  STL.64 [R1+0x3560], R230 ;  /* 0x003560e601007387 */ /* 0x000fe20000100a00 */
[----:B------:R-:W-:Y:S01]  /*1577f0*/  IMAD.MOV.U32 R207, RZ, RZ, R104 ;  /* 0x000000ffffcf7224 */ /* 0x000fe200078e0068 */
[----:B------:R-:W-:Y:S01]  /*157800*/  MOV R202, R109 ;  /* 0x0000006d00ca7202 */ /* 0x000fe20000000f00 */
[----:B------:R-:W-:Y:S01]  /*157810*/  IMAD.MOV.U32 R203, RZ, RZ, R108 ;  /* 0x000000ffffcb7224 */ /* 0x000fe200078e006c */
[----:B------:R-:W-:Y:S01]  /*157820*/  STL.64 [R1+0x3558], R226 ;  /* 0x003558e201007387 */ /* 0x000fe20000100a00 */
[----:B------:R-:W-:Y:S01]  /*157830*/  LOP3.LUT R124, R125, R124, RZ, 0x3c, !PT ;  /* 0x0000007c7d7c7212 */ /* 0x000fe200078e3cff */
[----:B------:R-:W-:Y:S01]  /*157840*/  IMAD.MOV.U32 R198, RZ, RZ, R113 ;  /* 0x000000ffffc67224 */ /* 0x000fe200078e0071 */
[----:B------:R-:W-:Y:S01]  /*157850*/  LOP3.LUT R141, R141, R140, RZ, 0x3c, !PT ;  /* 0x0000008c8d8d7212 */ /* 0x000fe200078e3cff */
[----:B------:R-:W-:Y:S01]  /*157860*/  STL.64 [R1+0x3550], R222 ;  /* 0x003550de01007387 */ /* 0x000fe20000100a00 */
[----:B------:R-:W-:Y:S01]  /*157870*/  MOV R199, R112 ;  /* 0x0000007000c77202 */ /* 0x000fe20000000f00 */
[----:B------:R-:W-:Y:S01]  /*157880*/  IMAD.MOV.U32 R194, RZ, RZ, R117 ;  /* 0x000000ffffc27224 */ /* 0x000fe200078e0075 */
[----:B------:R-:W-:Y:S01]  /*157890*/  LOP3.LUT R128, R129, R128, RZ, 0x3c, !PT ;  /* 0x0000008081807212 */ /* 0x000fe200078e3cff */
[----:B------:R-:W-:Y:S01]  /*1578a0*/  STL.64 [R1+0x3548], R218 ;  /* 0x003548da01007387 */ /* 0x000fe20000100a00 */
[----:B------:R-:W-:Y:S01]  /*1578b0*/  LOP3.LUT R145, R145, R144, RZ, 0x3c, !PT ;  /* 0x0000009091917212 */ /* 0x000fe200078e3cff */
[----:B------:R-:W-:Y:S01]  /*1578c0*/  IMAD.MOV.U32 R195, RZ, RZ, R116 ;  /* 0x000000ffffc37224 */ /* 0x000fe200078e0074 */
[----:B------:R-:W-:Y:S01]  /*1578d0*/  LOP3.LUT R132, R133, R132, RZ, 0x3c, !PT ;  /* 0x0000008485847212 */ /* 0x000fe200078e3cff */
[----:B------:R-:W-:Y:S01]  /*1578e0*/  STL.64 [R1+0x3540], R214 ;  /* 0x003540d601007387 */ /* 0x000fe20000100a00 */
[----:B------:R-:W-:Y:S01]  /*1578f0*/  LOP3.LUT R149, R149, R148, RZ, 0x3c, !PT ;  /* 0x0000009495957212 */ /* 0x000fe200078e3cff */
[----:B------:R-:W-:Y:S01]  /*157900*/  IMAD.MOV.U32 R191, RZ, RZ, R120 ;  /* 0x000000ffffbf7224 */ /* 0x000fe200078e0078 */
[----:B------:R-:W-:Y:S01]  /*157910*/  MOV R190, R121 ;  /* 0x0000007900be7202 */ /* 0x000fe20000000f00 */
[----:B------:R-:W-:Y:S01]  /*157920*/  STL.64 [R1+0x3538], R210 ;  /* 0x003538d201007387 */ /* 0x000fe20000100a00 */
[----:B------:R-:W-:-:S02]  /*157930*/  LOP3.LUT R136, R137, R136, RZ, 0x3c, !PT ;  /* 0x0000008889887212 */ /* 0x000fc400078e3cff */
[----:B------:R-:W-:Y:S01]  /*157940*/  LOP3.LUT R153, R153, R152, RZ, 0x3c, !PT ;  /* 0x0000009899997212 */ /* 0x000fe200078e3cff */
[----:B------:R-:W-:Y:S01]  /*157950*/  STL.64 [R1+0x3530], R206 ;  /* 0x003530ce01007387 */ /* 0x000fe20000100a00 */
[----:B------:R-:W-:Y:S02]  /*157960*/  LOP3.LUT R125, R125, R124, RZ, 0x3c, !PT ;  /* 0x0000007c7d7d7212 */ /* 0x000fe400078e3cff */
[----:B------:R-:W-:Y:S01]  /*157970*/  LOP3.LUT R140, R141, R140, RZ, 0x3c, !PT ;  /* 0x0000008c8d8c7212 */ /* 0x000fe200078e3cff */
[----:B------:R-:W-:Y:S01]  /*157980*/  STL.64 [R1+0x3528], R202 ;  /* 0x003528ca01007387 */ /* 0x000fe20000100a00 */
[----:B------:R-:W-:Y:S02]  /*157990*/  LOP3.LUT R157, R157, R156, RZ, 0x3c, !PT ;  /* 0x0000009c9d9d7212 */ /* 0x000fe400078e3cff */
[----:B------:R-:W-:Y:S01]  /*1579a0*/  LOP3.LUT R129, R129, R128, RZ, 0x3c, !PT ;  /* 0x0000008081817212 */ /* 0x000fe200078e3cff */
[----:B------:R-:W-:Y:S01]  /*1579b0*/  STL.64 [R1+0x3520], R198 ;  /* 0x003520c601007387 */ /* 0x000fe20000100a00 */
[----:B------:R-:W-:-:S02]  /*1579c0*/  LOP3.LUT R144, R145, R144, RZ, 0x3c, !PT ;  /* 0x0000009091907212 */ /* 0x000fc400078e3cff */
[----:B------:R-:W-:Y:S01]  /*1579d0*/  LOP3.LUT R161, R161, R160, RZ, 0x3c, !PT ;  /* 0x000000a0a1a17212 */ /* 0x000fe200078e3cff */
[----:B------:R-:W-:Y:S01]  /*1579e0*/  STL.64 [R1+0x3518], R194 ;  /* 0x003518c201007387 */ /* 0x000fe20000100a00 */
[----:B------:R-:W-:Y:S02]  /*1579f0*/  LOP3.LUT R133, R133, R132, RZ, 0x3c, !PT ;  /* 0x0000008485857212 */ /* 0x000fe400078e3cff */
[----:B------:R-:W-:Y:S02]  /*157a00*/  LOP3.LUT R148, R149, R148, RZ, 0x3c, !PT ;  /* 0x0000009495947212 */ /* 0x000fe400078e3cff */
[----:B------:R-:W-:Y:S01]  /*157a10*/  LOP3.LUT R165, R165, R164, RZ, 0x3c, !PT ;  /* 0x000000a4a5a57212 */ /* 0x000fe200078e3cff */
[----:B------:R-:W-:Y:S01]  /*157a20*/  STL.64 [R1+0x3510], R190 ;  /* 0x003510be01007387 */ /* 0x000fe20000100a00 */
[----:B------:R-:W-:Y:S02]  /*157a30*/  LOP3.LUT R137, R137, R136, RZ, 0x3c, !PT ;  /* 0x0000008889897212 */ /* 0x000fe400078e3cff */
        /* <DEDUP_REMOVED lines=38> */
[----:B------:R-:W-:Y:S01]  /*157ca0*/  LOP3.LUT R185, R185, R184, RZ, 0x3c, !PT ;  /* 0x000000b8b9b97212 */ /* 0x000fe200078e3cff */
[----:B------:R-:W-:Y:S01]  /*157cb0*/  IMAD.MOV.U32 R186, RZ, RZ, R193 ;  /* 0x000000ffffba7224 */ /* 0x000fe200078e00c1 */
[----:B------:R-:W-:Y:S01]  /*157cc0*/  LOP3.LUT R189, R189, R188, RZ, 0x3c, !PT ;  /* 0x000000bcbdbd7212 */ /* 0x000fe200078e3cff */
[----:B------:R-:W-:Y:S01]  /*157cd0*/  STL.64 [R1+0x34b0], R168 ;  /* 0x0034b0a801007387 */ /* 0x000fe20000100a00 */
[----:B------:R-:W-:Y:S01]  /*157ce0*/  MOV R187, R192 ;  /* 0x000000c000bb7202 */ /* 0x000fe20000000f00 */
[----:B------:R-:W-:Y:S02]  /*157cf0*/  IMAD.MOV.U32 R182, RZ, RZ, R197 ;  /* 0x000000ffffb67224 */ /* 0x000fe400078e00c5 */
[----:B------:R-:W-:Y:S01]  /*157d00*/  STL.64 [R1+0x34a8], R172 ;  /* 0x0034a8ac01007387 */ /* 0x000fe20000100a00 */
[----:B------:R-:W-:Y:S01]  /*157d10*/  IMAD.MOV.U32 R183, RZ, RZ, R196 ;  /* 0x000000ffffb77224 */ /* 0x000fe200078e00c4 */
[----:B------:R-:W-:Y:S01]  /*157d20*/  MOV R178, R201 ;  /* 0x000000c900b27202 */ /* 0x000fe20000000f00 */
[----:B------:R-:W-:Y:S01]  /*157d30*/  IMAD.MOV.U32 R179, RZ, RZ, R200 ;  /* 0x000000ffffb37224 */ /* 0x000fe200078e00c8 */
[----:B------:R-:W-:Y:S01]  /*157d40*/  STL.64 [R1+0x34a0], R176 ;  /* 0x0034a0b001007387 */ /* 0x000fe20000100a00 */
[----:B------:R-:W-:Y:S01]  /*157d50*/  IMAD.MOV.U32 R174, RZ, RZ, R205 ;  /* 0x000000ffffae7224 */ /* 0x000fe200078e00cd */
[----:B------:R-:W-:-:S02]  /*157d60*/  MOV R175, R204 ;  /* 0x000000cc00af7202 */ /* 0x000fc40000000f00 */
[----:B------:R-:W-:Y:S01]  /*157d70*/  STL.64 [R1+0x3498], R180 ;  /* 0x003498b401007387 */ /* 0x000fe20000100a00 */
[----:B------:R-:W-:Y:S01]  /*157d80*/  IMAD.MOV.U32 R170, RZ, RZ, R209 ;  /* 0x000000ffffaa7224 */ /* 0x000fe200078e00d1 */
[----:B------:R-:W-:Y:S01]  /*157d90*/  MOV R166, R213 ;  /* 0x000000d500a67202 */ /* 0x000fe20000000f00 */
[----:B------:R-:W-:Y:S01]  /*157da0*/  IMAD.MOV.U32 R171, RZ, RZ, R208 ;  /* 0x000000ffffab7224 */ /* 0x000fe200078e00d0 */
[----:B------:R-:W-:Y:S01]  /*157db0*/  STL.64 [R1+0x3490], R184 ;  /* 0x003490b801007387 */ /* 0x000fe20000100a00 */
[----:B------:R-:W-:Y:S01]  /*157dc0*/  IMAD.MOV.U32 R167, RZ, RZ, R212 ;  /* 0x000000ffffa77224 */ /* 0x000fe200078e00d4 */
[----:B------:R-:W-:Y:S02]  /*157dd0*/  MOV R163, R216 ;  /* 0x000000d800a37202 */ /* 0x000fe40000000f00 */
[----:B------:R-:W-:Y:S01]  /*157de0*/  STL.64 [R1+0x3488], R188 ;  /* 0x003488bc01007387 */ /* 0x000fe20000100a00 */
[----:B------:R-:W-:-:S03]  /*157df0*/  IMAD.MOV.U32 R162, RZ, RZ, R217 ;  /* 0x000000ffffa27224 */ /* 0x000fc600078e00d9 */
        /* <DEDUP_REMOVED lines=18> */
[----:B------:R-:W-:Y:S04]  /*157f20*/  STL.64 [R1+0x3450], R162 ;  /* 0x003450a201007387 */ /* 0x000fe80000100a00 */
[----:B------:R-:W-:Y:S04]  /*157f30*/  STL.64 [R1+0x3448], R158 ;  /* 0x0034489e01007387 */ /* 0x000fe80000100a00 */
[----:B------:R-:W-:Y:S04]  /*157f40*/  STL.64 [R1+0x3440], R154 ;  /* 0x0034409a01007387 */ /* 0x000fe80000100a00 */
[----:B------:R-:W-:Y:S04]  /*157f50*/  STL.64 [R1+0x3438], R150 ;  /* 0x0034389601007387 */ /* 0x000fe80000100a00 */
[----:B------:R-:W-:Y:S04]  /*157f60*/  STL.64 [R1+0x3430], R146 ;  /* 0x0034309201007387 */ /* 0x000fe80000100a00 */
        /* <DEDUP_REMOVED lines=10> */
[----:B--2---:R-:W-:-:S03]  /*158010*/  IMAD.MOV.U32 R123, RZ, RZ, R42 ;  /* 0x000000ffff7b7224 */ /* 0x004fc600078e002a */
[----:B------:R-:W2:Y:S01]  /*158020*/  LDL.LU R42, [R1+0x840] ;  /* 0x00084000012a7983 */ /* 0x000ea20000300800 */
[----:B---3--:R-:W-:-:S03]  /*158030*/  IMAD.MOV.U32 R122, RZ, RZ, R43 ;  /* 0x000000ffff7a7224 */ /* 0x008fc600078e002b */
[----:B------:R-:W3:Y:S01]  /*158040*/  LDL.LU R43, [R1+0x844] ;  /* 0x00084400012b7983 */ /* 0x000ee20000300800 */
[----:B------:R-:W-:Y:S01]  /*158050*/  IMAD.MOV.U32 R134, RZ, RZ, R247 ;  /* 0x000000ffff867224 */ /* 0x000fe200078e00f7 */
[----:B------:R-:W-:Y:S01]  /*158060*/  MOV R130, R249 ;  /* 0x000000f900827202 */ /* 0x000fe20000000f00 */
[----:B------:R-:W-:Y:S02]  /*158070*/  IMAD.MOV.U32 R135, RZ, RZ, R246 ;  /* 0x000000ffff877224 */ /* 0x000fe400078e00f6 */
[----:B------:R-:W-:Y:S01]  /*158080*/  IMAD.MOV.U32 R131, RZ, RZ, R248 ;  /* 0x000000ffff837224 */ /* 0x000fe200078e00f8 */
[----:B------:R-:W-:Y:S01]  /*158090*/  MOV R127, R250 ;  /* 0x000000fa007f7202 */ /* 0x000fe20000000f00 */
[----:B------:R-:W-:Y:S01]  /*1580a0*/  IMAD.MOV.U32 R126, RZ, RZ, R251 ;  /* 0x000000ffff7e7224 */ /* 0x000fe200078e00fb */
[----:B------:R-:W-:Y:S04]  /*1580b0*/  STL.64 [R1+0x3418], R134 ;  /* 0x0034188601007387 */ /* 0x000fe80000100a00 */
[----:B------:R-:W-:Y:S01]  /*1580c0*/  STL.64 [R1+0x3410], R130 ;  /* 0x0034108201007387 */ /* 0x000fe20000100a00 */
[----:B----4-:R-:W-:-:S03]  /*1580d0*/  MOV R119, R50 ;  /* 0x0000003200777202 */ /* 0x010fc60000000f00 */
[----:B------:R-:W4:Y:S01]  /*1580e0*/  LDL.LU R50, [R1+0x848] ;  /* 0x0008480001327983 */ /* 0x000f220000300800 */
[----:B------:R-:W-:-:S03]  /*1580f0*/  IMAD.MOV.U32 R118, RZ, RZ, R51 ;  /* 0x000000ffff767224 */ /* 0x000fc600078e0033 */
[----:B------:R-:W4:Y:S04]  /*158100*/  LDL.LU R51, [R1+0x84c] ;  /* 0x00084c0001337983 */ /* 0x000f280000300800 */
[----:B------:R-:W-:Y:S04]  /*158110*/  STL.64 [R1+0x3408], R126 ;  /* 0x0034087e01007387 */ /* 0x000fe80000100a00 */
        /* <DEDUP_REMOVED lines=22> */
[----:B------:R-:W-:Y:S01]  /*158280*/  IMAD.MOV.U32 R115, RZ, RZ, R95 ;  /* 0x000000ffff737224 */ /* 0x000fe200078e005f */
[----:B------:R-:W-:-:S05]  /*158290*/  MOV R114, R90 ;  /* 0x0000005a00727202 */ /* 0x000fca0000000f00 */
[----:B------:R-:W-:Y:S01]  /*1582a0*/  STL.64 [R1+0x33e0], R114 ;  /* 0x0033e07201007387 */ /* 0x000fe20000100a00 */
[----:B------:R-:W-:-:S03]  /*1582b0*/  IMAD.MOV.U32 R109, RZ, RZ, R63 ;  /* 0x000000ffff6d7224 */ /* 0x000fc600078e003f */
[----:B------:R-:W4:Y:S01]  /*1582c0*/  LDL.LU R63, [R1+0x938] ;  /* 0x00093800013f7983 */ /* 0x000f220000300800 */
[----:B------:R-:W-:-:S03]  /*1582d0*/  MOV R108, R59 ;  /* 0x0000003b006c7202 */ /* 0x000fc60000000f00 */
[----:B------:R-:W4:Y:S01]  /*1582e0*/  LDL.LU R59, [R1+0x93c] ;  /* 0x00093c00013b7983 */ /* 0x000f220000300800 */
[----:B--2---:R-:W-:-:S03]  /*1582f0*/  MOV R107, R42 ;  /* 0x0000002a006b7202 */ /* 0x004fc60000000f00 */
[----:B------:R-:W2:Y:S01]  /*158300*/  LDL.LU R42, [R1+0x940] ;  /* 0x00094000012a7983 */ /* 0x000ea20000300800 */
[----:B---3--:R-:W-:-:S03]  /*158310*/  IMAD.MOV.U32 R106, RZ, RZ, R43 ;  /* 0x000000ffff6a7224 */ /* 0x008fc600078e002b */
[----:B------:R-:W3:Y:S01]  /*158320*/  LDL.LU R43, [R1+0x944] ;  /* 0x00094400012b7983 */ /* 0x000ee20000300800 */
[----:B------:R-:W-:Y:S01]  /*158330*/  IMAD.MOV.U32 R112, RZ, RZ, R86 ;  /* 0x000000ffff707224 */ /* 0x000fe200078e0056 */
[----:B------:R-:W-:Y:S01]  /*158340*/  MOV R113, R91 ;  /* 0x0000005b00717202 */ /* 0x000fe20000000f00 */
[----:B------:R-:W-:Y:S02]  /*158350*/  IMAD.MOV.U32 R110, RZ, RZ, R82 ;  /* 0x000000ffff6e7224 */ /* 0x000fe400078e0052 */
[----:B------:R-:W-:Y:S02]  /*158360*/  IMAD.MOV.U32 R111, RZ, RZ, R87 ;  /* 0x000000ffff6f7224 */ /* 0x000fe400078e0057 */
[----:B------:R-:W-:Y:S01]  /*158370*/  STL.64 [R1+0x33d8], R112 ;  /* 0x0033d87001007387 */ /* 0x000fe20000100a00 */
[----:B----4-:R-:W-:-:S03]  /*158380*/  IMAD.MOV.U32 R105, RZ, RZ, R50 ;  /* 0x000000ffff697224 */ /* 0x010fc600078e0032 */
[----:B------:R-:W4:Y:S01]  /*158390*/  LDL.LU R50, [R1+0x948] ;  /* 0x0009480001327983 */ /* 0x000f220000300800 */
[----:B------:R-:W-:-:S03]  /*1583a0*/  IMAD.MOV.U32 R104, RZ, RZ, R51 ;  /* 0x000000ffff687224 */ /* 0x000fc600078e0033 */
[----:B------:R-:W4:Y:S04]  /*1583b0*/  LDL.LU R51, [R1+0x94c] ;  /* 0x00094c0001337983 */ /* 0x000f280000300800 */
[----:B------:R-:W-:Y:S01]  /*1583c0*/  STL.64 [R1+0x33d0], R110 ;  /* 0x0033d06e01007387 */ /* 0x000fe20000100a00 */
[----:B------:R-:W-:-:S03]  /*1583d0*/  IMAD.MOV.U32 R103, RZ, RZ, R83 ;  /* 0x000000ffff677224 */ /* 0x000fc600078e0053 */
[----:B------:R-:W-:Y:S01]  /*1583e0*/  STL.64 [R1+0x33c8], R108 ;  /* 0x0033c86c01007387 */ /* 0x000fe20000100a00 */
[----:B------:R-:W-:-:S03]  /*1583f0*/  MOV R102, R78 ;  /* 0x0000004e00667202 */ /* 0x000fc60000000f00 */
[----:B------:R-:W-:Y:S01]  /*158400*/  STL.64 [R1+0x33c0], R106 ;  /* 0x0033c06a01007387 */ /* 0x000fe20000100a00 */
[----:B------:R-:W-:Y:S01]  /*158410*/  MOV R101, R79 ;  /* 0x0000004f00657202 */ /* 0x000fe20000000f00 */
[----:B------:R-:W-:Y:S02]  /*158420*/  IMAD.MOV.U32 R100, RZ, RZ, R74 ;  /* 0x000000ffff647224 */ /* 0x000fe400078e004a */
[----:B------:R-:W-:Y:S01]  /*158430*/  STL.64 [R1+0x33b8], R104 ;  /* 0x0033b86801007387 */ /* 0x000fe20000100a00 */
[----:B------:R-:W-:-:S03]  /*158440*/  IMAD.MOV.U32 R99, RZ, RZ, R75 ;  /* 0x000000ffff637224 */ /* 0x000fc600078e004b */
[----:B------:R-:W-:Y:S01]  /*158450*/  STL.64 [R1+0x33b0], R102 ;  /* 0x0033b06601007387 */ /* 0x000fe20000100a00 */
[----:B------:R-:W-:-:S03]  /*158460*/  IMAD.MOV.U32 R98, RZ, RZ, R70 ;  /* 0x000000ffff627224 */ /* 0x000fc600078e0046 */
[----:B------:R-:W-:Y:S04]  /*158470*/  STL.64 [R1+0x33a8], R100 ;  /* 0x0033a86401007387 */ /* 0x000fe80000100a00 */
[----:B------:R-:W-:Y:S04]  /*158480*/  STL.64 [R1+0x33a0], R98 ;  /* 0x0033a06201007387 */ /* 0x000fe80000100a00 */
        /* <DEDUP_REMOVED lines=8> */
[----:B------:R-:W-:Y:S01]  /*158510*/  IMAD.MOV.U32 R91, RZ, RZ, R46 ;  /* 0x000000ffff5b7224 */ /* 0x000fe200078e002e */
[----:B------:R-:W-:Y:S02]  /*158520*/  MOV R96, R66 ;  /* 0x0000004200607202 */ /* 0x000fe40000000f00 */
[----:B------:R-:W4:Y:S01]  /*158530*/  LDL.LU R54, [R1+0x968] ;  /* 0x0009680001367983 */ /* 0x000f220000300800 */
[----:B------:R-:W-:Y:S01]  /*158540*/  IMAD.MOV.U32 R97, RZ, RZ, R71 ;  /* 0x000000ffff617224 */ /* 0x000fe200078e0047 */
[----:B------:R-:W-:Y:S02]  /*158550*/  MOV R90, R47 ;  /* 0x0000002f005a7202 */ /* 0x000fe40000000f00 */
[----:B------:R-:W4:Y:S01]  /*158560*/  LDL.LU R55, [R1+0x96c] ;  /* 0x00096c0001377983 */ /* 0x000f220000300800 */
[----:B------:R-:W-:Y:S01]  /*158570*/  IMAD.MOV.U32 R94, RZ, RZ, R62 ;  /* 0x000000ffff5e7224 */ /* 0x000fe200078e003e */
[----:B------:R-:W-:-:S02]  /*158580*/  MOV R95, R67 ;  /* 0x00000043005f7202 */ /* 0x000fc40000000f00 */
[----:B------:R-:W4:Y:S04]  /*158590*/  LDL.LU R46, [R1+0x970] ;  /* 0x00097000012e7983 */ /* 0x000f280000300800 */
[----:B------:R-:W4:Y:S04]  /*1585a0*/  LDL.LU R47, [R1+0x974] ;  /* 0x00097400012f7983 */ /* 0x000f280000300800 */
[----:B------:R-:W-:Y:S04]  /*1585b0*/  STL.64 [R1+0x3398], R96 ;  /* 0x0033986001007387 */ /* 0x000fe80000100a00 */
[----:B------:R-:W-:Y:S01]  /*1585c0*/  STL.64 [R1+0x3390], R94 ;  /* 0x0033905e01007387 */ /* 0x000fe20000100a00 */
[----:B--2---:R-:W-:-:S03]  /*1585d0*/  IMAD.MOV.U32 R87, RZ, RZ, R42 ;  /* 0x000000ffff577224 */ /* 0x004fc600078e002a */
[----:B------:R-:W2:Y:S01]  /*1585e0*/  LDL.LU R42, [R1+0x978] ;  /* 0x00097800012a7983 */ /* 0x000ea20000300800 */
[----:B---3--:R-:W-:-:S03]  /*1585f0*/  IMAD.MOV.U32 R86, RZ, RZ, R43 ;  /* 0x000000ffff567224 */ /* 0x008fc600078e002b */
[----:B------:R-:W3:Y:S04]  /*158600*/  LDL.LU R43, [R1+0x97c] ;  /* 0x00097c00012b7983 */ /* 0x000ee80000300800 */
[----:B------:R-:W-:Y:S04]  /*158610*/  STL.64 [R1+0x3388], R92 ;  /* 0x0033885c01007387 */ /* 0x000fe80000100a00 */
[----:B------:R-:W3:Y:S04]  /*158620*/  LDL.LU R70, [R1+0x980] ;  /* 0x0009800001467983 */ /* 0x000ee80000300800 */
[----:B------:R-:W3:Y:S04]  /*158630*/  LDL.LU R71, [R1+0x984] ;  /* 0x0009840001477983 */ /* 0x000ee80000300800 */
[----:B-1----:R-:W3:Y:S04]  /*158640*/  LDL.LU R4, [R1+0x988] ;  /* 0x0009880001047983 */ /* 0x002ee80000300800 */
[----:B------:R-:W3:Y:S04]  /*158650*/  LDL.LU R5, [R1+0x98c] ;  /* 0x00098c0001057983 */ /* 0x000ee80000300800 */
[----:B------:R-:W3:Y:S04]  /*158660*/  LDL.LU R66, [R1+0x990] ;  /* 0x0009900001427983 */ /* 0x000ee80000300800 */
[----:B------:R-:W3:Y:S01]  /*158670*/  LDL.LU R67, [R1+0x994] ;  /* 0x0009940001437983 */ /* 0x000ee20000300800 */
[----:B------:R-:W-:-:S03]  /*158680*/  MOV R89, R63 ;  /* 0x0000003f00597202 */ /* 0x000fc60000000f00 */
[----:B------:R-:W3:Y:S01]  /*158690*/  LDL.LU R58, [R1+0x998] ;  /* 0x00099800013a7983 */ /* 0x000ee20000300800 */
[----:B------:R-:W-:-:S03]  /*1586a0*/  IMAD.MOV.U32 R88, RZ, RZ, R59 ;  /* 0x000000ffff587224 */ /* 0x000fc600078e003b */
[----:B------:R-:W3:Y:S01]  /*1586b0*/  LDL.LU R6, [R1+0x99c] ;  /* 0x00099c0001067983 */ /* 0x000ee20000300800 */
[----:B----4-:R-:W-:-:S03]  /*1586c0*/  IMAD.MOV.U32 R85, RZ, RZ, R50 ;  /* 0x000000ffff557224 */ /* 0x010fc600078e0032 */
[----:B------:R-:W4:Y:S01]  /*1586d0*/  LDL.LU R62, [R1+0x9a0] ;  /* 0x0009a000013e7983 */ /* 0x000f220000300800 */
[----:B------:R-:W-:-:S03]  /*1586e0*/  MOV R84, R51 ;  /* 0x0000003300547202 */ /* 0x000fc60000000f00 */
[----:B------:R-:W4:Y:S04]  /*1586f0*/  LDL.LU R63, [R1+0x9a4] ;  /* 0x0009a400013f7983 */ /* 0x000f280000300800 */
[----:B------:R-:W4:Y:S04]  /*158700*/  LDL.LU R7, [R1+0x9a8] ;  /* 0x0009a80001077983 */ /* 0x000f280000300800 */
[----:B------:R-:W4:Y:S04]  /*158710*/  LDL.LU R59, [R1+0x9ac] ;  /* 0x0009ac00013b7983 */ /* 0x000f280000300800 */
[----:B------:R-:W4:Y:S01]  /*158720*/  LDL.LU R50, [R1+0xa40] ;  /* 0x000a400001327983 */ /* 0x000f220000300800 */
[----:B------:R-:W-:-:S03]  /*158730*/  LOP3.LUT R83, R83, R82, RZ, 0x3c, !PT ;  /* 0x0000005253537212 */ /* 0x000fc600078e3cff */
[----:B------:R-:W4:Y:S01]  /*158740*/  LDL.LU R51, [R1+0xa44] ;  /* 0x000a440001337983 */ /* 0x000f220000300800 */
[----:B------:R-:W-:-:S03]  /*158750*/  LOP3.LUT R82, R83, R82, RZ, 0x3c, !PT ;  /* 0x0000005253527212 */ /* 0x000fc600078e3cff */
[----:B------:R-:W-:Y:S01]  /*158760*/  STL.64 [R1+0x3380], R90 ;  /* 0x0033805a01007387 */ /* 0x000fe20000100a00 */
[----:B------:R-:W-:-:S03]  /*158770*/  LOP3.LUT R83, R83, R82, RZ, 0x3c, !PT ;  /* 0x0000005253537212 */ /* 0x000fc600078e3cff */
[----:B------:R-:W-:Y:S01]  /*158780*/  STL.64 [R1+0x3378], R88 ;  /* 0x0033785801007387 */ /* 0x000fe20000100a00 */
[----:B------:R-:W-:-:S03]  /*158790*/  MOV R81, R78 ;  /* 0x0000004e00517202 */ /* 0x000fc60000000f00 */
[----:B------:R-:W-:Y:S01]  /*1587a0*/  STL.64 [R1+0x3370], R86 ;  /* 0x0033705601007387 */ /* 0x000fe20000100a00 */
[----:B------:R-:W-:-:S03]  /*1587b0*/  IMAD.MOV.U32 R80, RZ, RZ, R79 ;  /* 0x000000ffff507224 */ /* 0x000fc600078e004f */
[----:B------:R-:W-:Y:S01]  /*1587c0*/  STL.64 [R1+0x3368], R84 ;  /* 0x0033685401007387 */ /* 0x000fe20000100a00 */
[----:B------:R-:W-:Y:S02]  /*1587d0*/  IMAD.MOV.U32 R78, RZ, RZ, R75 ;  /* 0x000000ffff4e7224 */ /* 0x000fe400078e004b */
[----:B------:R-:W-:Y:S01]  /*1587e0*/  IMAD.MOV.U32 R77, RZ, RZ, R54 ;  /* 0x000000ffff4d7224 */ /* 0x000fe200078e0036 */
[----:B------:R-:W-:Y:S01]  /*1587f0*/  STL.64 [R1+0x3360], R82 ;  /* 0x0033605201007387 */ /* 0x000fe20000100a00 */
[----:B------:R-:W-:Y:S01]  /*158800*/  IMAD.MOV.U32 R79, RZ, RZ, R74 ;  /* 0x000000ffff4f7224 */ /* 0x000fe200078e004a */
[----:B------:R-:W-:Y:S02]  /*158810*/  MOV R76, R55 ;  /* 0x00000037004c7202 */ /* 0x000fe40000000f00 */
[----:B------:R-:W4:Y:S01]  /*158820*/  LDL.LU R54, [R1+0xa48] ;  /* 0x000a480001367983 */ /* 0x000f220000300800 */
[----:B------:R-:W-:-:S03]  /*158830*/  MOV R75, R46 ;  /* 0x0000002e004b7202 */ /* 0x000fc60000000f00 */
[----:B------:R-:W4:Y:S01]  /*158840*/  LDL.LU R55, [R1+0xa4c] ;  /* 0x000a4c0001377983 */ /* 0x000f220000300800 */
[----:B------:R-:W-:-:S03]  /*158850*/  IMAD.MOV.U32 R74, RZ, RZ, R47 ;  /* 0x000000ffff4a7224 */ /* 0x000fc600078e002f */
[----:B------:R-:W4:Y:S04]  /*158860*/  LDL.LU R46, [R1+0xa50] ;  /* 0x000a5000012e7983 */ /* 0x000f280000300800 */
[----:B------:R-:W4:Y:S04]  /*158870*/  LDL.LU R47, [R1+0xa54] ;  /* 0x000a5400012f7983 */ /* 0x000f280000300800 */
[----:B------:R-:W-:Y:S01]  /*158880*/  STL.64 [R1+0x3358], R80 ;  /* 0x0033585001007387 */ /* 0x000fe20000100a00 */
[----:B--2---:R-:W-:-:S03]  /*158890*/  IMAD.MOV.U32 R73, RZ, RZ, R42 ;  /* 0x000000ffff497224 */ /* 0x004fc600078e002a */
[----:B------:R-:W2:Y:S01]  /*1588a0*/  LDL.LU R42, [R1+0xa58] ;  /* 0x000a5800012a7983 */ /* 0x000ea20000300800 */
[----:B---3--:R-:W-:-:S03]  /*1588b0*/  IMAD.MOV.U32 R72, RZ, RZ, R43 ;  /* 0x000000ffff487224 */ /* 0x008fc600078e002b */
[----:B------:R-:W3:Y:S01]  /*1588c0*/  LDL.LU R43, [R1+0xa5c] ;  /* 0x000a5c00012b7983 */ /* 0x000ee20000300800 */
[----:B------:R-:W-:-:S04]  /*1588d0*/  LOP3.LUT R71, R71, R70, RZ, 0x3c, !PT ;  /* 0x0000004647477212 */ /* 0x000fc800078e3cff */
[C---:B------:R-:W-:Y:S01]  /*1588e0*/  LOP3.LUT R70, R71.reuse, R70, RZ, 0x3c, !PT ;  /* 0x0000004647467212 */ /* 0x040fe200078e3cff */
[----:B------:R-:W-:Y:S01]  /*1588f0*/  STL.64 [R1+0x3350], R78 ;  /* 0x0033504e01007387 */ /* 0x000fe20000100a00 */
[----:B------:R-:W-:Y:S02]  /*158900*/  IMAD.MOV.U32 R69, RZ, RZ, R4 ;  /* 0x000000ffff457224 */ /* 0x000fe400078e0004 */
[----:B------:R-:W-:Y:S02]  /*158910*/  LOP3.LUT R71, R71, R70, RZ, 0x3c, !PT ;  /* 0x0000004647477212 */ /* 0x000fe400078e3cff */
[----:B------:R-:W-:-:S04]  /*158920*/  LOP3.LUT R67, R67, R66, RZ, 0x3c, !PT ;  /* 0x0000004243437212 */ /* 0x000fc800078e3cff */
[C---:B------:R-:W-:Y:S01]  /*158930*/  LOP3.LUT R66, R67.reuse, R66, RZ, 0x3c, !PT ;  /* 0x0000004243427212 */ /* 0x040fe200078e3cff */
[----:B------:R-:W-:Y:S01]  /*158940*/  STL.64 [R1+0x3348], R76 ;  /* 0x0033484c01007387 */ /* 0x000fe20000100a00 */
[----:B------:R-:W-:Y:S02]  /*158950*/  MOV R68, R5 ;  /* 0x0000000500447202 */ /* 0x000fe40000000f00 */
[----:B------:R-:W-:Y:S01]  /*158960*/  LOP3.LUT R67, R67, R66, RZ, 0x3c, !PT ;  /* 0x0000004243437212 */ /* 0x000fe200078e3cff */
[----:B------:R-:W-:Y:S01]  /*158970*/  STL.64 [R1+0x3340], R74 ;  /* 0x0033404a01007387 */ /* 0x000fe20000100a00 */
[----:B------:R-:W-:-:S03]  /*158980*/  IMAD.MOV.U32 R64, RZ, RZ, R6 ;  /* 0x000000ffff407224 */ /* 0x000fc600078e0006 */
[----:B------:R-:W-:Y:S01]  /*158990*/  STL.64 [R1+0x3338], R72 ;  /* 0x0033384801007387 */ /* 0x000fe20000100a00 */
[----:B----4-:R-:W-:-:S03]  /*1589a0*/  LOP3.LUT R63, R63, R62, RZ, 0x3c, !PT ;  /* 0x0000003e3f3f7212 */ /* 0x010fc600078e3cff */
[----:B------:R-:W-:Y:S01]  /*1589b0*/  STL.64 [R1+0x3330], R70 ;  /* 0x0033304601007387 */ /* 0x000fe20000100a00 */
[----:B------:R-:W-:-:S03]  /*1589c0*/  MOV R65, R58 ;  /* 0x0000003a00417202 */ /* 0x000fc60000000f00 */
[----:B------:R-:W-:Y:S01]  /*1589d0*/  STL.64 [R1+0x3328], R68 ;  /* 0x0033284401007387 */ /* 0x000fe20000100a00 */
[----:B------:R-:W-:Y:S02]  /*1589e0*/  IMAD.MOV.U32 R61, RZ, RZ, R7 ;  /* 0x000000ffff3d7224 */ /* 0x000fe400078e0007 */
[----:B------:R-:W-:Y:S01]  /*1589f0*/  IMAD.MOV.U32 R60, RZ, RZ, R59 ;  /* 0x000000ffff3c7224 */ /* 0x000fe200078e003b */
[----:B------:R-:W-:Y:S01]  /*158a00*/  STL.64 [R1+0x3320], R66 ;  /* 0x0033204201007387 */ /* 0x000fe20000100a00 */
[----:B------:R-:W-:Y:S01]  /*158a10*/  LOP3.LUT R62, R63, R62, RZ, 0x3c, !PT ;  /* 0x0000003e3f3e7212 */ /* 0x000fe200078e3cff */
[----:B------:R-:W-:Y:S02]  /*158a20*/  IMAD.MOV.U32 R59, RZ, RZ, R50 ;  /* 0x000000ffff3b7224 */ /* 0x000fe400078e0032 */
[----:B------:R-:W4:Y:S04]  /*158a30*/  LDL.LU R6, [R1+0xa60] ;  /* 0x000a600001067983 */ /* 0x000f280000300800 */
[----:B------:R-:W4:Y:S01]  /*158a40*/  LDL.LU R7, [R1+0xa64] ;  /* 0x000a640001077983 */ /* 0x000f220000300800 */
[----:B------:R-:W-:-:S03]  /*158a50*/  MOV R58, R51 ;  /* 0x00000033003a7202 */ /* 0x000fc60000000f00 */
[----:B------:R-:W4:Y:S01]  /*158a60*/  LDL.LU R50, [R1+0xa68] ;  /* 0x000a680001327983 */ /* 0x000f220000300800 */
[----:B------:R-:W-:-:S03]  /*158a70*/  LOP3.LUT R63, R63, R62, RZ, 0x3c, !PT ;  /* 0x0000003e3f3f7212 */ /* 0x000fc600078e3cff */
[----:B------:R-:W4:Y:S04]  /*158a80*/  LDL.LU R51, [R1+0xa6c] ;  /* 0x000a6c0001337983 */ /* 0x000f280000300800 */
[----:B------:R-:W4:Y:S04]  /*158a90*/  LDL.LU R13, [R1+0xa70] ;  /* 0x000a7000010d7983 */ /* 0x000f280000300800 */
[----:B------:R-:W4:Y:S04]  /*158aa0*/  LDL.LU R12, [R1+0xa74] ;  /* 0x000a7400010c7983 */ /* 0x000f280000300800 */
[----:B------:R-:W4:Y:S04]  /*158ab0*/  LDL.LU R11, [R1+0xa78] ;  /* 0x000a7800010b7983 */ /* 0x000f280000300800 */
[----:B------:R-:W4:Y:S01]  /*158ac0*/  LDL.LU R10, [R1+0xa7c] ;  /* 0x000a7c00010a7983 */ /* 0x000f220000300800 */
[----:B------:R-:W-:-:S03]  /*158ad0*/  MOV R57, R54 ;  /* 0x0000003600397202 */ /* 0x000fc60000000f00 */
[----:B------:R-:W4:Y:S01]  /*158ae0*/  LDL.LU R19, [R1+0xa80] ;  /* 0x000a800001137983 */ /* 0x000f220000300800 */
[----:B------:R-:W-:-:S03]  /*158af0*/  IMAD.MOV.U32 R56, RZ, RZ, R55 ;  /* 0x000000ffff387224 */ /* 0x000fc600078e0037 */
[----:B------:R-:W4:Y:S01]  /*158b00*/  LDL.LU R18, [R1+0xa84] ;  /* 0x000a840001127983 */ /* 0x000f220000300800 */
[----:B------:R-:W-:-:S03]  /*158b10*/  IMAD.MOV.U32 R55, RZ, RZ, R46 ;  /* 0x000000ffff377224 */ /* 0x000fc600078e002e */
[----:B------:R-:W-:Y:S01]  /*158b20*/  STL.64 [R1+0x3318], R64 ;  /* 0x0033184001007387 */ /* 0x000fe20000100a00 */
[----:B------:R-:W-:-:S03]  /*158b30*/  IMAD.MOV.U32 R54, RZ, RZ, R47 ;  /* 0x000000ffff367224 */ /* 0x000fc600078e002f */
[----:B------:R-:W-:Y:S04]  /*158b40*/  STL.64 [R1+0x3310], R62 ;  /* 0x0033103e01007387 */ /* 0x000fe80000100a00 */
[----:B------:R-:W4:Y:S04]  /*158b50*/  LDL.LU R46, [R1+0xa88] ;  /* 0x000a8800012e7983 */ /* 0x000f280000300800 */
[----:B------:R-:W4:Y:S04]  /*158b60*/  LDL.LU R47, [R1+0xa8c] ;  /* 0x000a8c00012f7983 */ /* 0x000f280000300800 */
[----:B------:R-:W-:Y:S04]  /*158b70*/  STL.64 [R1+0x3308], R60 ;  /* 0x0033083c01007387 */ /* 0x000fe80000100a00 */
[----:B------:R-:W4:Y:S04]  /*158b80*/  LDL.LU R23, [R1+0xa90] ;  /* 0x000a900001177983 */ /* 0x000f280000300800 */
[----:B------:R-:W4:Y:S04]  /*158b90*/  LDL.LU R22, [R1+0xa94] ;  /* 0x000a940001167983 */ /* 0x000f280000300800 */
[----:B------:R-:W4:Y:S04]  /*158ba0*/  LDL.LU R9, [R1+0xa98] ;  /* 0x000a980001097983 */ /* 0x000f280000300800 */
[----:B------:R-:W4:Y:S01]  /*158bb0*/  LDL.LU R8, [R1+0xa9c] ;  /* 0x000a9c0001087983 */ /* 0x000f220000300800 */
[----:B--2---:R-:W-:-:S03]  /*158bc0*/  IMAD.MOV.U32 R53, RZ, RZ, R42 ;  /* 0x000000ffff357224 */ /* 0x004fc600078e002a */
[----:B------:R-:W2:Y:S01]  /*158bd0*/  LDL.LU R42, [R1+0xaa0] ;  /* 0x000aa000012a7983 */ /* 0x000ea20000300800 */
[----:B---3--:R-:W-:-:S03]  /*158be0*/  MOV R52, R43 ;  /* 0x0000002b00347202 */ /* 0x008fc60000000f00 */
        /* <DEDUP_REMOVED lines=11> */
[----:B------:R-:W-:Y:S01]  /*158ca0*/  STL.64 [R1+0x32f0], R54 ;  /* 0x0032f03601007387 */ /* 0x000fe20000100a00 */
[----:B----4-:R-:W-:-:S04]  /*158cb0*/  LOP3.LUT R7, R7, R6, RZ, 0x3c, !PT ;  /* 0x0000000607077212 */ /* 0x010fc800078e3cff */
[----:B------:R-:W-:Y:S02]  /*158cc0*/  LOP3.LUT R6, R7, R6, RZ, 0x3c, !PT ;  /* 0x0000000607067212 */ /* 0x000fe400078e3cff */
[----:B------:R-:W-:Y:S02]  /*158cd0*/  LOP3.LUT R51, R51, R50, RZ, 0x3c, !PT ;  /* 0x0000003233337212 */ /* 0x000fe400078e3cff */
[----:B------:R-:W-:Y:S02]  /*158ce0*/  LOP3.LUT R7, R7, R6, RZ, 0x3c, !PT ;  /* 0x0000000607077212 */ /* 0x000fe400078e3cff */
[C---:B------:R-:W-:Y:S01]  /*158cf0*/  LOP3.LUT R50, R51.reuse, R50, RZ, 0x3c, !PT ;  /* 0x0000003233327212 */ /* 0x040fe200078e3cff */
[----:B------:R-:W-:Y:S03]  /*158d00*/  STL.64 [R1+0x32e8], R52 ;  /* 0x0032e83401007387 */ /* 0x000fe60000100a00 */
[----:B------:R-:W-:Y:S01]  /*158d10*/  LOP3.LUT R51, R51, R50, RZ, 0x3c, !PT ;  /* 0x0000003233337212 */ /* 0x000fe200078e3cff */
[----:B------:R1:W-:Y:S04]  /*158d20*/  STL.64 [R1+0x32e0], R6 ;  /* 0x0032e00601007387 */ /* 0x0003e80000100a00 */
[----:B------:R-:W4:Y:S04]  /*158d30*/  LDL.LU R33, [R1+0xad8] ;  /* 0x000ad80001217983 */ /* 0x000f280000300800 */
[----:B------:R-:W4:Y:S01]  /*158d40*/  LDL.LU R32, [R1+0xadc] ;  /* 0x000adc0001207983 */ /* 0x000f220000300800 */
[----:B------:R-:W-:-:S03]  /*158d50*/  MOV R49, R19 ;  /* 0x0000001300317202 */ /* 0x000fc60000000f00 */
[----:B------:R-:W4:Y:S01]  /*158d60*/  LDL.LU R19, [R1+0xae0] ;  /* 0x000ae00001137983 */ /* 0x000f220000300800 */
[----:B------:R-:W-:-:S03]  /*158d70*/  IMAD.MOV.U32 R48, RZ, RZ, R18 ;  /* 0x000000ffff307224 */ /* 0x000fc600078e0012 */
[----:B------:R-:W4:Y:S04]  /*158d80*/  LDL.LU R18, [R1+0xae4] ;  /* 0x000ae40001127983 */ /* 0x000f280000300800 */
[----:B------:R-:W-:Y:S04]  /*158d90*/  STL.64 [R1+0x32d8], R50 ;  /* 0x0032d83201007387 */ /* 0x000fe80000100a00 */
[----:B------:R-:W4:Y:S04]  /*158da0*/  LDL.LU R29, [R1+0xae8] ;  /* 0x000ae800011d7983 */ /* 0x000f280000300800 */
[----:B------:R-:W4:Y:S01]  /*158db0*/  LDL.LU R28, [R1+0xaec] ;  /* 0x000aec00011c7983 */ /* 0x000f220000300800 */
[----:B------:R-:W-:-:S04]  /*158dc0*/  LOP3.LUT R47, R47, R46, RZ, 0x3c, !PT ;  /* 0x0000002e2f2f7212 */ /* 0x000fc800078e3cff */
[C---:B------:R-:W-:Y:S01]  /*158dd0*/  LOP3.LUT R46, R47.reuse, R46, RZ, 0x3c, !PT ;  /* 0x0000002e2f2e7212 */ /* 0x040fe200078e3cff */
[----:B------:R1:W-:Y:S03]  /*158de0*/  STL.64 [R1+0x32d0], R12 ;  /* 0x0032d00c01007387 */ /* 0x0003e60000100a00 */
[----:B------:R-:W-:Y:S01]  /*158df0*/  LOP3.LUT R47, R47, R46, RZ, 0x3c, !PT ;  /* 0x0000002e2f2f7212 */ /* 0x000fe200078e3cff */
[----:B------:R-:W-:Y:S01]  /*158e00*/  IMAD.MOV.U32 R45, RZ, RZ, R23 ;  /* 0x000000ffff2d7224 */ /* 0x000fe200078e0017 */
[----:B------:R1:W-:Y:S01]  /*158e10*/  STL.64 [R1+0x32c8], R10 ;  /* 0x0032c80a01007387 */ /* 0x0003e20000100a00 */
[----:B------:R-:W-:-:S03]  /*158e20*/  IMAD.MOV.U32 R44, RZ, RZ, R22 ;  /* 0x000000ffff2c7224 */ /* 0x000fc600078e0016 */
[----:B------:R-:W-:Y:S04]  /*158e30*/  STL.64 [R1+0x32c0], R48 ;  /* 0x0032c03001007387 */ /* 0x000fe80000100a00 */
[----:B------:R-:W-:Y:S04]  /*158e40*/  STL.64 [R1+0x32b8], R46 ;  /* 0x0032b82e01007387 */ /* 0x000fe80000100a00 */
[----:B------:R-:W-:Y:S04]  /*158e50*/  STL.64 [R1+0x32b0], R44 ;  /* 0x0032b02c01007387 */ /* 0x000fe80000100a00 */
[----:B------:R1:W-:Y:S01]  /*158e60*/  STL.64 [R1+0x32a8], R8 ;  /* 0x0032a80801007387 */ /* 0x0003e20000100a00 */
[----:B--2---:R-:W-:-:S04]  /*158e70*/  LOP3.LUT R43, R43, R42, RZ, 0x3c, !PT ;  /* 0x0000002a2b2b7212 */ /* 0x004fc800078e3cff */
[----:B------:R-:W-:-:S04]  /*158e80*/  LOP3.LUT R42, R43, R42, RZ, 0x3c, !PT ;  /* 0x0000002a2b2a7212 */ /* 0x000fc800078e3cff */
[----:B------:R-:W-:-:S05]  /*158e90*/  LOP3.LUT R43, R43, R42, RZ, 0x3c, !PT ;  /* 0x0000002a2b2b7212 */ /* 0x000fca00078e3cff */
[----:B------:R-:W-:Y:S04]  /*158ea0*/  STL.64 [R1+0x32a0], R42 ;  /* 0x0032a02a01007387 */ /* 0x000fe80000100a00 */
[----:B------:R-:W2:Y:S04]  /*158eb0*/  LDL.LU R27, [R1+0xaf0] ;  /* 0x000af000011b7983 */ /* 0x000ea80000300800 */
[----:B------:R-:W2:Y:S01]  /*158ec0*/  LDL.LU R26, [R1+0xaf4] ;  /* 0x000af400011a7983 */ /* 0x000ea20000300800 */
[----:B---3--:R-:W-:-:S03]  /*158ed0*/  MOV R40, R20 ;  /* 0x0000001400287202 */ /* 0x008fc60000000f00 */
[----:B------:R-:W3:Y:S01]  /*158ee0*/  LDL.LU R25, [R1+0xaf8] ;  /* 0x000af80001197983 */ /* 0x000ee20000300800 */
[----:B------:R-:W-:-:S03]  /*158ef0*/  IMAD.MOV.U32 R41, RZ, RZ, R21 ;  /* 0x000000ffff297224 */ /* 0x000fc600078e0015 */
[----:B------:R-:W3:Y:S01]  /*158f00*/  LDL.LU R24, [R1+0xafc] ;  /* 0x000afc0001187983 */ /* 0x000ee20000300800 */
[----:B------:R-:W-:-:S03]  /*158f10*/  MOV R37, R4 ;  /* 0x0000000400257202 */ /* 0x000fc60000000f00 */
[----:B------:R-:W3:Y:S01]  /*158f20*/  LDL.LU R23, [R1+0xb00] ;  /* 0x000b000001177983 */ /* 0x000ee20000300800 */
[----:B------:R-:W-:-:S03]  /*158f30*/  IMAD.MOV.U32 R36, RZ, RZ, R5 ;  /* 0x000000ffff247224 */ /* 0x000fc600078e0005 */
[----:B------:R-:W3:Y:S04]  /*158f40*/  LDL.LU R22, [R1+0xb04] ;  /* 0x000b040001167983 */ /* 0x000ee80000300800 */
[----:B------:R-:W3:Y:S04]  /*158f50*/  LDL.LU R21, [R1+0xb08] ;  /* 0x000b080001157983 */ /* 0x000ee80000300800 */
[----:B------:R-:W3:Y:S04]  /*158f60*/  LDL.LU R20, [R1+0xb0c] ;  /* 0x000b0c0001147983 */ /* 0x000ee80000300800 */
[----:B------:R-:W2:Y:S04]  /*158f70*/  LDL.LU R4, [R1+0xb10] ;  /* 0x000b100001047983 */ /* 0x000ea80000300800 */
[----:B------:R-:W2:Y:S04]  /*158f80*/  LDL.LU R5, [R1+0xb14] ;  /* 0x000b140001057983 */ /* 0x000ea80000300800 */
[----:B------:R-:W-:Y:S04]  /*158f90*/  STL.64 [R1+0x3298], R40 ;  /* 0x0032982801007387 */ /* 0x000fe80000100a00 */
[----:B------:R1:W-:Y:S04]  /*158fa0*/  STL.64 [R1+0x3290], R14 ;  /* 0x0032900e01007387 */ /* 0x0003e80000100a00 */
[----:B------:R-:W3:Y:S04]  /*158fb0*/  LDL.64 R250, [R1+0x3618] ;  /* 0x0036180001fa7983 */ /* 0x000ee80000100a00 */
[----:B------:R-:W2:Y:S04]  /*158fc0*/  LDL.64 R248, [R1+0x3610] ;  /* 0x0036100001f87983 */ /* 0x000ea80000100a00 */
        /* <DEDUP_REMOVED lines=15> */
[----:B------:R-:W-:Y:S04]  /*1590c0*/  STL.64 [R1+0x3280], R36 ;  /* 0x0032802401007387 */ /* 0x000fe80000100a00 */
[----:B----4-:R-:W-:Y:S04]  /*1590d0*/  STL.64 [R1+0x3278], R32 ;  /* 0x0032782001007387 */ /* 0x010fe80000100a00 */
[----:B------:R4:W-:Y:S04]  /*1590e0*/  STL.64 [R1+0x3270], R18 ;  /* 0x0032701201007387 */ /* 0x0009e80000100a00 */
[----:B------:R-:W-:Y:S04]  /*1590f0*/  STL.64 [R1+0x3268], R28 ;  /* 0x0032681c01007387 */ /* 0x000fe80000100a00 */
[----:B---3--:R-:W-:Y:S04]  /*159100*/  LDGSTS.E [R2+0x21000], desc[UR58][R250.64], P4 ;  /* 0x21000000fa027fae */ /* 0x008fe8000a12187a */
[----:B--2---:R-:W-:Y:S04]  /*159110*/  LDGSTS.E [R2+0x21080], desc[UR58][R248.64], P2 ;  /* 0x21080000f8027fae */ /* 0x004fe8000912187a */
        /* <DEDUP_REMOVED lines=82> */
[----:B------:R-:W-:Y:S01]  /*159640*/  LDGSTS.E [R2+0x36000], desc[UR58][R88.64], P4 ;  /* 0x3600000058027fae */ /* 0x000fe2000a12187a */
[----:B------:R-:W-:-:S03]  /*159650*/  LOP3.LUT R5, R5, R4, RZ, 0x3c, !PT ;  /* 0x0000000405057212 */ /* 0x000fc600078e3cff */
        /* <DEDUP_REMOVED lines=22> */
[----:B------:R2:W-:Y:S04]  /*1597c0*/  STL.64 [R1+0x3240], R4 ;  /* 0x0032400401007387 */ /* 0x0005e80000100a00 */
[----:B------:R-:W-:Y:S04]  /*1597d0*/  LDGSTS.E [R2+0x3a080], desc[UR58][R54.64], P2 ;  /* 0x3a08000036027fae */ /* 0x000fe8000912187a */
[----:B------:R-:W2:Y:S04]  /*1597e0*/  LDL.LU R38, [R1+0x8458] ;  /* 0x0084580001267983 */ /* 0x000ea80000300800 */
[----:B------:R-:W-:Y:S04]  /*1597f0*/  LDGSTS.E [R2+0x3a100], desc[UR58][R52.64], P3 ;  /* 0x3a10000034027fae */ /* 0x000fe8000992187a */
[----:B------:R-:W3:Y:S04]  /*159800*/  LDL.LU.64 R34, [R1+0x8450] ;  /* 0x0084500001227983 */ /* 0x000ee80000300a00 */
[----:B------:R-:W-:Y:S04]  /*159810*/  LDGSTS.E [R2+0x3a180], desc[UR58][R6.64], P0 ;  /* 0x3a18000006027fae */ /* 0x000fe8000812187a */
[----:B------:R-:W3:Y:S04]  /*159820*/  LDL.LU R31, [R1+0x8448] ;  /* 0x00844800011f7983 */ /* 0x000ee80000300800 */
[----:B------:R-:W-:Y:S04]  /*159830*/  LDGSTS.E [R2+0x3b000], desc[UR58][R50.64], P4 ;  /* 0x3b00000032027fae */ /* 0x000fe8000a12187a */
[----:B-1----:R-:W3:Y:S04]  /*159840*/  LDL.LU R6, [R1+0x624c] ;  /* 0x00624c0001067983 */ /* 0x002ee80000300800 */
[----:B------:R-:W-:Y:S04]  /*159850*/  LDGSTS.E [R2+0x3b080], desc[UR58][R12.64], P2 ;  /* 0x3b0800000c027fae */ /* 0x000fe8000912187a */
[----:B------:R-:W-:Y:S04]  /*159860*/  LDGSTS.E [R2+0x3b100], desc[UR58][R10.64], P3 ;  /* 0x3b1000000a027fae */ /* 0x000fe8000992187a */
[----:B------:R-:W-:Y:S04]  /*159870*/  LDGSTS.E [R2+0x3b180], desc[UR58][R48.64], P0 ;  /* 0x3b18000030027fae */ /* 0x000fe8000812187a */
[----:B------:R-:W3:Y:S04]  /*159880*/  LDL.LU R13, [R1+0x6248] ;  /* 0x00624800010d7983 */ /* 0x000ee80000300800 */
[----:B------:R-:W3:Y:S04]  /*159890*/  LDL.LU R11, [R1+0x6244] ;  /* 0x00624400010b7983 */ /* 0x000ee80000300800 */
[----:B------:R-:W3:Y:S04]  /*1598a0*/  LDL.LU R12, [R1+0x6240] ;  /* 0x00624000010c7983 */ /* 0x000ee80000300800 */
[----:B------:R-:W-:Y:S04]  /*1598b0*/  LDGSTS.E [R2+0x3c000], desc[UR58][R46.64], P4 ;  /* 0x3c0000002e027fae */ /* 0x000fe8000a12187a */
[----:B------:R-:W-:Y:S04]  /*1598c0*/  LDGSTS.E [R2+0x3c080], desc[UR58][R44.64], P2 ;  /* 0x3c0800002c027fae */ /* 0x000fe8000912187a */
[----:B------:R-:W-:Y:S04]  /*1598d0*/  LDGSTS.E [R2+0x3c100], desc[UR58][R8.64], P3 ;  /* 0x3c10000008027fae */ /* 0x000fe8000992187a */
[----:B------:R-:W-:Y:S04]  /*1598e0*/  LDGSTS.E [R2+0x3c180], desc[UR58][R42.64], P0 ;  /* 0x3c1800002a027fae */ /* 0x000fe8000812187a */
[----:B------:R-:W-:Y:S04]  /*1598f0*/  LDGSTS.E [R2+0x3d000], desc[UR58][R40.64], P4 ;  /* 0x3d00000028027fae */ /* 0x000fe8000a12187a */
[----:B------:R-:W3:Y:S04]  /*159900*/  LDL.LU R8, [R1+0x615c] ;  /* 0x00615c0001087983 */ /* 0x000ee80000300800 */
[----:B------:R-:W-:Y:S04]  /*159910*/  LDGSTS.E [R2+0x3d080], desc[UR58][R14.64], P2 ;  /* 0x3d0800000e027fae */ /* 0x000fe8000912187a */
[----:B------:R-:W-:Y:S04]  /*159920*/  LDGSTS.E [R2+0x3d100], desc[UR58][R16.64], P3 ;  /* 0x3d10000010027fae */ /* 0x000fe8000992187a */
[----:B------:R-:W-:Y:S04]  /*159930*/  LDGSTS.E [R2+0x3d180], desc[UR58][R36.64], P0 ;  /* 0x3d18000024027fae */ /* 0x000fe8000812187a */
[----:B------:R-:W3:Y:S04]  /*159940*/  LDL.LU R15, [R1+0x6238] ;  /* 0x00623800010f7983 */ /* 0x000ee80000300800 */
[----:B------:R-:W-:Y:S04]  /*159950*/  LDGSTS.E [R2+0x3e000], desc[UR58][R32.64], P4 ;  /* 0x3e00000020027fae */ /* 0x000fe8000a12187a */
[----:B------:R-:W3:Y:S04]  /*159960*/  LDL.LU R16, [R1+0x6154] ;  /* 0x0061540001107983 */ /* 0x000ee80000300800 */
[----:B------:R-:W-:Y:S04]  /*159970*/  LDGSTS.E [R2+0x3e080], desc[UR58][R18.64], P2 ;  /* 0x3e08000012027fae */ /* 0x000fe8000912187a */
[----:B------:R-:W-:Y:S04]  /*159980*/  LDGSTS.E [R2+0x3e100], desc[UR58][R28.64], P3 ;  /* 0x3e1000001c027fae */ /* 0x000fe8000992187a */
[----:B------:R-:W-:Y:S04]  /*159990*/  LDGSTS.E [R2+0x3e180], desc[UR58][R26.64], P0 ;  /* 0x3e1800001a027fae */ /* 0x000fe8000812187a */
[----:B----4-:R-:W4:Y:S04]  /*1599a0*/  LDL.LU R19, [R1+0x6150] ;  /* 0x0061500001137983 */ /* 0x010f280000300800 */
[----:B------:R-:W4:Y:S04]  /*1599b0*/  LDL.LU R9, [R1+0x614c] ;  /* 0x00614c0001097983 */ /* 0x000f280000300800 */
[----:B------:R-:W4:Y:S04]  /*1599c0*/  LDL.LU R18, [R1+0x6148] ;  /* 0x0061480001127983 */ /* 0x000f280000300800 */
[----:B------:R-:W-:Y:S01]  /*1599d0*/  LDGSTS.E [R2+0x3f000], desc[UR58][R24.64], P4 ;  /* 0x3f00000018027fae */ /* 0x000fe2000a12187a */
[----:B------:R-:W-:-:S03]  /*1599e0*/  VIADD R3, R3, UR12 ;  /* 0x0000000c03037c36 */ /* 0x000fc60008000000 */
[----:B------:R-:W-:Y:S04]  /*1599f0*/  LDGSTS.E [R2+0x3f080], desc[UR58][R22.64], P2 ;  /* 0x3f08000016027fae */ /* 0x000fe8000912187a */
[----:B------:R-:W-:Y:S04]  /*159a00*/  LDGSTS.E [R2+0x3f100], desc[UR58][R20.64], P3 ;  /* 0x3f10000014027fae */ /* 0x000fe8000992187a */
[----:B------:R2:W-:Y:S04]  /*159a10*/  LDGSTS.E [R2+0x3f180], desc[UR58][R4.64], P0 ;  /* 0x3f18000004027fae */ /* 0x0005e8000812187a */
[----:B------:R-:W4:Y:S04]  /*159a20*/  LDL.LU R7, [R1+0x6144] ;  /* 0x0061440001077983 */ /* 0x000f280000300800 */
[----:B------:R-:W4:Y:S04]  /*159a30*/  LDL.LU R17, [R1+0x6140] ;  /* 0x0061400001117983 */ /* 0x000f280000300800 */
[----:B------:R-:W4:Y:S01]  /*159a40*/  LDL.LU R10, [R1+0x605c] ;  /* 0x00605c00010a7983 */ /* 0x000f220000300800 */
[----:B--2---:R-:W-:Y:S01]  /*159a50*/  MOV R5, R38 ;  /* 0x0000002600057202 */ /* 0x004fe20000000f00 */
[----:B---3--:R-:W-:-:S05]  /*159a60*/  IMAD.MOV.U32 R4, RZ, RZ, R35 ;  /* 0x000000ffff047224 */ /* 0x008fca00078e0023 */
[----:B------:R1:W-:Y:S01]  /*159a70*/  LDGSTS.E [R3+0x200], desc[UR58][R4.64], P4 ;  /* 0x0020000004037fae */ /* 0x0003e2000a12187a */
[----:B------:R-:W-:Y:S01]  /*159a80*/  IADD3 R6, P1, R6, UR15, RZ ;  /* 0x0000000f06067c10 */ /* 0x000fe2000ff3e0ff */
[----:B-1----:R-:W-:-:S04]  /*159a90*/  IMAD.MOV.U32 R4, RZ, RZ, R34 ;  /* 0x000000ffff047224 */ /* 0x002fc800078e0022 */
[----:B------:R-:W-:Y:S01]  /*159aa0*/  STL [R1+0x624c], R6 ;  /* 0x00624c0601007387 */ /* 0x000fe20000100800 */
[----:B------:R-:W-:Y:S02]  /*159ab0*/  IADD3.X R13, R13, UR9, RZ, P5, !PT ;  /* 0x000000090d0d7c10 */ /* 0x000fe4000affe4ff */
[----:B------:R-:W-:-:S03]  /*159ac0*/  IADD3 R11, P5, R11, UR15, RZ ;  /* 0x0000000f0b0b7c10 */ /* 0x000fc6000ffbe0ff */
[----:B------:R-:W-:Y:S01]  /*159ad0*/  IMAD.MOV.U32 R5, RZ, RZ, R13 ;  /* 0x000000ffff057224 */ /* 0x000fe200078e000d */
[----:B------:R1:W-:Y:S01]  /*159ae0*/  STL [R1+0x6248], R13 ;  /* 0x0062480d01007387 */ /* 0x0003e20000100800 */
[----:B------:R-:W-:-:S03]  /*159af0*/  IADD3.X R12, R12, UR9, RZ, P1, !PT ;  /* 0x000000090c0c7c10 */ /* 0x000fc60008ffe4ff */
[----:B------:R-:W2:Y:S04]  /*159b00*/  LDL.LU R14, [R1+0x6138] ;  /* 0x00613800010e7983 */ /* 0x000ea80000300800 */
[----:B------:R-:W-:Y:S04]  /*159b10*/  STL [R1+0x6244], R11 ;  /* 0x0062440b01007387 */ /* 0x000fe80000100800 */
[----:B------:R3:W-:Y:S04]  /*159b20*/  STL [R1+0x6240], R12 ;  /* 0x0062400c01007387 */ /* 0x0007e80000100800 */
[----:B------:R3:W-:Y:S04]  /*159b30*/  LDGSTS.E [R3+0x280], desc[UR58][R4.64], P2 ;  /* 0x0028000004037fae */ /* 0x0007e8000912187a */
[----:B-1----:R-:W2:Y:S01]  /*159b40*/  LDL.LU R13, [R1+0x6054] ;  /* 0x00605400010d7983 */ /* 0x002ea20000300800 */
[----:B------:R-:W-:-:S02]  /*159b50*/  IADD3 R8, P1, R8, UR15, RZ ;  /* 0x0000000f08087c10 */ /* 0x000fc4000ff3e0ff */
[----:B---3--:R-:W-:Y:S01]  /*159b60*/  MOV R4, R6 ;  /* 0x0000000600047202 */ /* 0x008fe20000000f00 */
[----:B------:R-:W-:Y:S02]  /*159b70*/  IMAD.MOV.U32 R5, RZ, RZ, R12 ;  /* 0x000000ffff057224 */ /* 0x000fe400078e000c */
[----:B------:R-:W3:Y:S04]  /*159b80*/  LDL.LU R12, [R1+0x6050] ;  /* 0x00605000010c7983 */ /* 0x000ee80000300800 */
[----:B------:R1:W-:Y:S01]  /*159b90*/  LDGSTS.E [R3+0x300], desc[UR58][R4.64], P3 ;  /* 0x0030000004037fae */ /* 0x0003e2000992187a */
[----:B------:R-:W-:-:S03]  /*159ba0*/  IADD3.X R15, R15, UR9, RZ, P5, !PT ;  /* 0x000000090f0f7c10 */ /* 0x000fc6000affe4ff */
[----:B------:R-:W-:Y:S01]  /*159bb0*/  STL [R1+0x615c], R8 ;  /* 0x00615c0801007387 */ /* 0x000fe20000100800 */
[----:B-1----:R-:W-:Y:S01]  /*159bc0*/  IMAD.MOV.U32 R4, RZ, RZ, R11 ;  /* 0x000000ffff047224 */ /* 0x002fe200078e000b */
[----:B------:R-:W-:Y:S02]  /*159bd0*/  MOV R5, R15 ;  /* 0x0000000f00057202 */ /* 0x000fe40000000f00 */
[----:B------:R-:W-:Y:S01]  /*159be0*/  IADD3 R16, P5, R16, UR15, RZ ;  /* 0x0000000f10107c10 */ /* 0x000fe2000ffbe0ff */
[----:B------:R1:W-:Y:S04]  /*159bf0*/  STL [R1+0x6238], R15 ;  /* 0x0062380f01007387 */ /* 0x0003e80000100800 */
[----:B------:R-:W3:Y:S04]  /*159c00*/  LDL.LU R6, [R1+0x604c] ;  /* 0x00604c0001067983 */ /* 0x000ee80000300800 */
[----:B------:R4:W-:Y:S04]  /*159c10*/  LDGSTS.E [R3+0x380], desc[UR58][R4.64], P0 ;  /* 0x0038000004037fae */ /* 0x0009e8000812187a */
[----:B-1----:R-:W3:Y:S01]  /*159c20*/  LDL.LU R15, [R1+0x6048] ;  /* 0x00604800010f7983 */ /* 0x002ee20000300800 */
[----:B----4-:R-:W-:-:S03]  /*159c30*/  IADD3.X R19, R19, UR9, RZ, P1, !PT ;  /* 0x0000000913137c10 */ /* 0x010fc60008ffe4ff */
[----:B------:R-:W-:Y:S04]  /*159c40*/  STL [R1+0x6154], R16 ;  /* 0x0061541001007387 */ /* 0x000fe80000100800 */
[----:B------:R1:W-:Y:S01]  /*159c50*/  STL [R1+0x6150], R19 ;  /* 0x0061501301007387 */ /* 0x0003e20000100800 */
[----:B------:R-:W-:-:S03]  /*159c60*/  IMAD.MOV.U32 R5, RZ, RZ, R19 ;  /* 0x000000ffff057224 */ /* 0x000fc600078e0013 */
[----:B------:R-:W4:Y:S01]  /*159c70*/  LDL.LU R11, [R1+0x6044] ;  /* 0x00604400010b7983 */ /* 0x000f220000300800 */
[----:B------:R-:W-:-:S03]  /*159c80*/  IADD3 R9, P1, R9, UR15, RZ ;  /* 0x0000000f09097c10 */ /* 0x000fc6000ff3e0ff */
[----:B-1----:R-:W4:Y:S01]  /*159c90*/  LDL.LU R19, [R1+0x6040] ;  /* 0x0060400001137983 */ /* 0x002f220000300800 */
[----:B------:R-:W-:Y:S01]  /*159ca0*/  IADD3.X R18, R18, UR9, RZ, P5, !PT ;  /* 0x0000000912127c10 */ /* 0x000fe2000affe4ff */
[----:B------:R-:W-:Y:S02]  /*159cb0*/  IMAD.MOV.U32 R4, RZ, RZ, R8 ;  /* 0x000000ffff047224 */ /* 0x000fe400078e0008 */
[----:B------:R-:W-:Y:S04]  /*159cc0*/  STL [R1+0x614c], R9 ;  /* 0x00614c0901007387 */ /* 0x000fe80000100800 */
[----:B------:R1:W-:Y:S04]  /*159cd0*/  STL [R1+0x6148], R18 ;  /* 0x0061481201007387 */ /* 0x0003e80000100800 */
[----:B------:R1:W-:Y:S04]  /*159ce0*/  LDGSTS.E [R3+0x1200], desc[UR58][R4.64], P4 ;  /* 0x0120000004037fae */ /* 0x0003e8000a12187a */
[----:B------:R-:W4:Y:S01]  /*159cf0*/  LDL.LU R8, [R1+0x5f5c] ;  /* 0x005f5c0001087983 */ /* 0x000f220000300800 */
[----:B-1----:R-:W-:-:S03]  /*159d00*/  IMAD.MOV.U32 R5, RZ, RZ, R18 ;  /* 0x000000ffff057224 */ /* 0x002fc600078e0012 */
[----:B------:R-:W4:Y:S01]  /*159d10*/  LDL.LU R18, [R1+0x6038] ;  /* 0x0060380001127983 */ /* 0x000f220000300800 */
[----:B------:R-:W-:Y:S02]  /*159d20*/  IADD3 R7, P5, R7, UR15, RZ ;  /* 0x0000000f07077c10 */ /* 0x000fe4000ffbe0ff */
[----:B------:R-:W-:Y:S02]  /*159d30*/  IADD3.X R17, R17, UR9, RZ, P1, !PT ;  /* 0x0000000911117c10 */ /* 0x000fe40008ffe4ff */
[----:B------:R-:W-:Y:S01]  /*159d40*/  MOV R4, R16 ;  /* 0x0000001000047202 */ /* 0x000fe20000000f00 */
[----:B------:R-:W-:Y:S01]  /*159d50*/  STL [R1+0x6144], R7 ;  /* 0x0061440701007387 */ /* 0x000fe20000100800 */
[----:B------:R-:W-:-:S03]  /*159d60*/  IADD3 R10, P1, R10, UR15, RZ ;  /* 0x0000000f0a0a7c10 */ /* 0x000fc6000ff3e0ff */
[----:B------:R1:W-:Y:S04]  /*159d70*/  STL [R1+0x6140], R17 ;  /* 0x0061401101007387 */ /* 0x0003e80000100800 */
[----:B------:R1:W-:Y:S04]  /*159d80*/  LDGSTS.E [R3+0x1280], desc[UR58][R4.64], P2 ;  /* 0x0128000004037fae */ /* 0x0003e8000912187a */
[----:B------:R-:W4:Y:S04]  /*159d90*/  LDL.LU R16, [R1+0x5f50] ;  /* 0x005f500001107983 */ /* 0x000f280000300800 */
[----:B------:R-:W4:Y:S01]  /*159da0*/  LDL.LU R2, [R1+0x5f54] ;  /* 0x005f540001027983 */ /* 0x000f220000300800 */
[----:B-1----:R-:W-:Y:S01]  /*159db0*/  IMAD.MOV.U32 R4, RZ, RZ, R9 ;  /* 0x000000ffff047224 */ /* 0x002fe200078e0009 */
[----:B------:R-:W-:-:S02]  /*159dc0*/  MOV R5, R17 ;  /* 0x0000001100057202 */ /* 0x000fc40000000f00 */
[----:B------:R-:W4:Y:S04]  /*159dd0*/  LDL.LU R17, [R1+0x5f48] ;  /* 0x005f480001117983 */ /* 0x000f280000300800 */
[----:B------:R-:W-:Y:S04]  /*159de0*/  STL [R1+0x605c], R10 ;  /* 0x00605c0a01007387 */ /* 0x000fe80000100800 */
[----:B------:R1:W-:Y:S02]  /*159df0*/  LDGSTS.E [R3+0x1300], desc[UR58][R4.64], P3 ;  /* 0x0130000004037fae */ /* 0x0003e4000992187a */
[----:B-1----:R-:W-:Y:S01]  /*159e00*/  IMAD.MOV.U32 R4, RZ, RZ, R7 ;  /* 0x000000ffff047224 */ /* 0x002fe200078e0007 */
[----:B--2---:R-:W-:-:S05]  /*159e10*/  IADD3.X R14, R14, UR9, RZ, P5, !PT ;  /* 0x000000090e0e7c10 */ /* 0x004fca000affe4ff */
[----:B------:R1:W-:Y:S01]  /*159e20*/  STL [R1+0x6138], R14 ;  /* 0x0061380e01007387 */ /* 0x0003e20000100800 */
[----:B------:R-:W-:-:S03]  /*159e30*/  IMAD.MOV.U32 R5, RZ, RZ, R14 ;  /* 0x000000ffff057224 */ /* 0x000fc600078e000e */
[----:B------:R-:W2:Y:S04]  /*159e40*/  LDL.LU R9, [R1+0x5f4c] ;  /* 0x005f4c0001097983 */ /* 0x000ea80000300800 */
[----:B------:R3:W-:Y:S01]  /*159e50*/  LDGSTS.E [R3+0x1380], desc[UR58][R4.64], P0 ;  /* 0x0138000004037fae */ /* 0x0007e2000812187a */
[----:B------:R-:W-:-:S03]  /*159e60*/  IADD3 R13, P5, R13, UR15, RZ ;  /* 0x0000000f0d0d7c10 */ /* 0x000fc6000ffbe0ff */
[----:B-1----:R-:W2:Y:S04]  /*159e70*/  LDL.LU R14, [R1+0x5f40] ;  /* 0x005f4000010e7983 */ /* 0x002ea80000300800 */
[----:B------:R-:W-:Y:S01]  /*159e80*/  STL [R1+0x6054], R13 ;  /* 0x0060540d01007387 */ /* 0x000fe20000100800 */
[----:B---3--:R-:W-:Y:S02]  /*159e90*/  IADD3.X R12, R12, UR9, RZ, P1, !PT ;  /* 0x000000090c0c7c10 */ /* 0x008fe40008ffe4ff */
[----:B------:R-:W-:-:S03]  /*159ea0*/  MOV R4, R10 ;  /* 0x0000000a00047202 */ /* 0x000fc60000000f00 */
[----:B------:R1:W-:Y:S01]  /*159eb0*/  STL [R1+0x6050], R12 ;  /* 0x0060500c01007387 */ /* 0x0003e20000100800 */
[----:B------:R-:W-:-:S03]  /*159ec0*/  IMAD.MOV.U32 R5, RZ, RZ, R12 ;  /* 0x000000ffff057224 */ /* 0x000fc600078e000c */
[----:B------:R-:W3:Y:S04]  /*159ed0*/  LDL.LU R7, [R1+0x5f44] ;  /* 0x005f440001077983 */ /* 0x000ee80000300800 */
[----:B------:R1:W-:Y:S04]  /*159ee0*/  LDGSTS.E [R3+0x2200], desc[UR58][R4.64], P4 ;  /* 0x0220000004037fae */ /* 0x0003e8000a12187a */
[----:B-1----:R-:W3:Y:S01]  /*159ef0*/  LDL.LU R12, [R1+0x5f38] ;  /* 0x005f3800010c7983 */ /* 0x002ee20000300800 */
[----:B------:R-:W-:Y:S02]  /*159f00*/  IADD3 R6, P1, R6, UR15, RZ ;  /* 0x0000000f06067c10 */ /* 0x000fe4000ff3e0ff */
[----:B------:R-:W-:-:S03]  /*159f10*/  IADD3.X R15, R15, UR9, RZ, P5, !PT ;  /* 0x000000090f0f7c10 */ /* 0x000fc6000affe4ff */
[----:B------:R-:W-:Y:S01]  /*159f20*/  STL [R1+0x604c], R6 ;  /* 0x00604c0601007387 */ /* 0x000fe20000100800 */
[----:B------:R-:W-:-:S03]  /*159f30*/  MOV R5, R15 ;  /* 0x0000000f00057202 */ /* 0x000fc60000000f00 */
[----:B------:R1:W-:Y:S01]  /*159f40*/  STL [R1+0x6048], R15 ;  /* 0x0060480f01007387 */ /* 0x0003e20000100800 */
[----:B------:R-:W-:-:S03]  /*159f50*/  IMAD.MOV.U32 R4, RZ, RZ, R13 ;  /* 0x000000ffff047224 */ /* 0x000fc600078e000d */
[----:B------:R-:W3:Y:S01]  /*159f60*/  LDL.LU R10, [R1+0x5e5c] ;  /* 0x005e5c00010a7983 */ /* 0x000ee20000300800 */
[----:B----4-:R-:W-:-:S03]  /*159f70*/  IADD3 R11, P5, R11, UR15, RZ ;  /* 0x0000000f0b0b7c10 */ /* 0x010fc6000ffbe0ff */
[----:B------:R4:W-:Y:S04]  /*159f80*/  LDGSTS.E [R3+0x2280], desc[UR58][R4.64], P2 ;  /* 0x0228000004037fae */ /* 0x0009e8000912187a */
[----:B-1----:R-:W3:Y:S01]  /*159f90*/  LDL.LU R15, [R1+0x5e50] ;  /* 0x005e5000010f7983 */ /* 0x002ee20000300800 */
[----:B------:R-:W-:-:S03]  /*159fa0*/  IADD3.X R19, R19, UR9, RZ, P1, !PT ;  /* 0x0000000913137c10 */ /* 0x000fc60008ffe4ff */
[----:B------:R-:W-:Y:S04]  /*159fb0*/  STL [R1+0x6044], R11 ;  /* 0x0060440b01007387 */ /* 0x000fe80000100800 */
[----:B------:R-:W-:Y:S04]  /*159fc0*/  STL [R1+0x6040], R19 ;  /* 0x0060401301007387 */ /* 0x000fe80000100800 */
[----:B------:R-:W3:Y:S01]  /*159fd0*/  LDL.LU R13, [R1+0x5e54] ;  /* 0x005e5400010d7983 */ /* 0x000ee20000300800 */
[----:B----4-:R-:W-:Y:S02]  /*159fe0*/  IMAD.MOV.U32 R4, RZ, RZ, R6 ;  /* 0x000000ffff047224 */ /* 0x010fe400078e0006 */
[----:B------:R-:W-:Y:S01]  /*159ff0*/  IMAD.MOV.U32 R5, RZ, RZ, R19 ;  /* 0x000000ffff057224 */ /* 0x000fe200078e0013 */
[----:B------:R-:W4:Y:S01]  /*15a000*/  LDL.LU R6, [R1+0x5e4c] ;  /* 0x005e4c0001067983 */ /* 0x000f220000300800 */
[----:B------:R-:W-:-:S03]  /*15a010*/  IADD3 R8, P1, R8, UR15, RZ ;  /* 0x0000000f08087c10 */ /* 0x000fc6000ff3e0ff */
[----:B------:R1:W-:Y:S01]  /*15a020*/  LDGSTS.E [R3+0x2300], desc[UR58][R4.64], P3 ;  /* 0x0230000004037fae */ /* 0x0003e2000992187a */
[----:B------:R-:W-:-:S03]  /*15a030*/  IADD3.X R18, R18, UR9, RZ, P5, !PT ;  /* 0x0000000912127c10 */ /* 0x000fc6000affe4ff */
[----:B------:R-:W-:Y:S04]  /*15a040*/  STL [R1+0x5f5c], R8 ;  /* 0x005f5c0801007387 */ /* 0x000fe80000100800 */
[----:B------:R1:W-:Y:S02]  /*15a050*/  STL [R1+0x6038], R18 ;  /* 0x0060381201007387 */ /* 0x0003e40000100800 */
[----:B-1----:R-:W-:Y:S02]  /*15a060*/  IMAD.MOV.U32 R5, RZ, RZ, R18 ;  /* 0x000000ffff057224 */ /* 0x002fe400078e0012 */
[----:B------:R-:W4:Y:S01]  /*15a070*/  LDL.LU R18, [R1+0x5e48] ;  /* 0x005e480001127983 */ /* 0x000f220000300800 */
[----:B------:R-:W-:Y:S02]  /*15a080*/  MOV R4, R11 ;  /* 0x0000000b00047202 */ /* 0x000fe40000000f00 */
[----:B------:R-:W-:-:S03]  /*15a090*/  IADD3.X R16, R16, UR9, RZ, P1, !PT ;  /* 0x0000000910107c10 */ /* 0x000fc60008ffe4ff */
[----:B------:R1:W-:Y:S01]  /*15a0a0*/  LDGSTS.E [R3+0x2380], desc[UR58][R4.64], P0 ;  /* 0x0238000004037fae */ /* 0x0003e2000812187a */
[----:B------:R-:W-:-:S05]  /*15a0b0*/  IADD3 R2, P5, R2, UR15, RZ ;  /* 0x0000000f02027c10 */ /* 0x000fca000ffbe0ff */
[----:B------:R-:W-:Y:S01]  /*15a0c0*/  STL [R1+0x5f54], R2 ;  /* 0x005f540201007387 */ /* 0x000fe20000100800 */
[----:B------:R-:W-:-:S03]  /*15a0d0*/  IADD3.X R17, R17, UR9, RZ, P5, !PT ;  /* 0x0000000911117c10 */ /* 0x000fc6000affe4ff */
[----:B------:R1:W-:Y:S02]  /*15a0e0*/  STL [R1+0x5f50], R16 ;  /* 0x005f501001007387 */ /* 0x0003e40000100800 */
[----:B-1----:R-:W-:Y:S01]  /*15a0f0*/  IMAD.MOV.U32 R4, RZ, RZ, R8 ;  /* 0x000000ffff047224 */ /* 0x002fe200078e0008 */
[----:B------:R-:W-:Y:S01]  /*15a100*/  MOV R5, R16 ;  /* 0x0000001000057202 */ /* 0x000fe20000000f00 */
[----:B------:R-:W4:Y:S04]  /*15a110*/  LDL.LU R11, [R1+0x5e44] ;  /* 0x005e4400010b7983 */ /* 0x000f280000300800 */
[----:B------:R1:W-:Y:S04]  /*15a120*/  LDGSTS.E [R3+0x3200], desc[UR58][R4.64], P4 ;  /* 0x0320000004037fae */ /* 0x0003e8000a12187a */
[----:B------:R-:W4:Y:S01]  /*15a130*/  LDL.LU R16, [R1+0x5e40] ;  /* 0x005e400001107983 */ /* 0x000f220000300800 */
[----:B-1----:R-:W-:-:S02]  /*15a140*/  IMAD.MOV.U32 R5, RZ, RZ, R17 ;  /* 0x000000ffff057224 */ /* 0x002fc400078e0011 */
[----:B------:R-:W-:-:S05]  /*15a150*/  IMAD.MOV.U32 R4, RZ, RZ, R2 ;  /* 0x000000ffff047224 */ /* 0x000fca00078e0002 */
[----:B------:R1:W-:Y:S01]  /*15a160*/  LDGSTS.E [R3+0x3280], desc[UR58][R4.64], P2 ;  /* 0x0328000004037fae */ /* 0x0003e2000912187a */
[----:B--2---:R-:W-:-:S05]  /*15a170*/  IADD3 R9, P1, R9, UR15, RZ ;  /* 0x0000000f09097c10 */ /* 0x004fca000ff3e0ff */
[----:B------:R-:W-:Y:S01]  /*15a180*/  STL [R1+0x5f4c], R9 ;  /* 0x005f4c0901007387 */ /* 0x000fe20000100800 */
[----:B------:R-:W-:-:S03]  /*15a190*/  IADD3.X R14, R14, UR9, RZ, P1, !PT ;  /* 0x000000090e0e7c10 */ /* 0x000fc60008ffe4ff */
[----:B------:R2:W-:Y:S04]  /*15a1a0*/  STL [R1+0x5f48], R17 ;  /* 0x005f481101007387 */ /* 0x0005e80000100800 */
[----:B------:R-:W4:Y:S04]  /*15a1b0*/  LDL.LU R8, [R1+0x5d7c] ;  /* 0x005d7c0001087983 */ /* 0x000f280000300800 */
[----:B--2---:R-:W2:Y:S01]  /*15a1c0*/  LDL.LU R17, [R1+0x5e38] ;  /* 0x005e380001117983 */ /* 0x004ea20000300800 */
[----:B---3--:R-:W-:-:S05]  /*15a1d0*/  IADD3 R7, P5, R7, UR15, RZ ;  /* 0x0000000f07077c10 */ /* 0x008fca000ffbe0ff */
[----:B------:R-:W-:Y:S04]  /*15a1e0*/  STL [R1+0x5f44], R7 ;  /* 0x005f440701007387 */ /* 0x000fe80000100800 */
[----:B------:R3:W-:Y:S01]  /*15a1f0*/  STL [R1+0x5f40], R14 ;  /* 0x005f400e01007387 */ /* 0x0007e20000100800 */
[----:B------:R-:W-:-:S03]  /*15a200*/  IADD3.X R12, R12, UR9, RZ, P5, !PT ;  /* 0x000000090c0c7c10 */ /* 0x000fc6000affe4ff */
[----:B------:R-:W2:Y:S04]  /*15a210*/  LDL.LU R2, [R1+0x5d54] ;  /* 0x005d540001027983 */ /* 0x000ea80000300800 */
[----:B------:R-:W2:Y:S01]  /*15a220*/  LDL.LU R19, [R1+0x5d50] ;  /* 0x005d500001137983 */ /* 0x000ea20000300800 */
[----:B-1----:R-:W-:Y:S01]  /*15a230*/  MOV R4, R9 ;  /* 0x0000000900047202 */ /* 0x002fe20000000f00 */
[----:B------:R-:W-:-:S05]  /*15a240*/  IMAD.MOV.U32 R5, RZ, RZ, R14 ;  /* 0x000000ffff057224 */ /* 0x000fca00078e000e */
[----:B------:R1:W-:Y:S01]  /*15a250*/  LDGSTS.E [R3+0x3300], desc[UR58][R4.64], P3 ;  /* 0x0330000004037fae */ /* 0x0003e2000992187a */
[----:B------:R-:W-:-:S05]  /*15a260*/  IADD3 R10, P1, R10, UR15, RZ ;  /* 0x0000000f0a0a7c10 */ /* 0x000fca000ff3e0ff */
[----:B------:R-:W-:Y:S01]  /*15a270*/  STL [R1+0x5e5c], R10 ;  /* 0x005e5c0a01007387 */ /* 0x000fe20000100800 */
[----:B------:R-:W-:-:S03]  /*15a280*/  IADD3.X R15, R15, UR9, RZ, P1, !PT ;  /* 0x000000090f0f7c10 */ /* 0x000fc60008ffe4ff */
[----:B------:R3:W-:Y:S01]  /*15a290*/  STL [R1+0x5f38], R12 ;  /* 0x005f380c01007387 */ /* 0x0007e20000100800 */
[----:B-1----:R-:W-:-:S03]  /*15a2a0*/  MOV R5, R12 ;  /* 0x0000000c00057202 */ /* 0x002fc60000000f00 */
[----:B------:R-:W2:Y:S01]  /*15a2b0*/  LDL.LU R9, [R1+0x5d4c] ;  /* 0x005d4c0001097983 */ /* 0x000ea20000300800 */
[----:B------:R-:W-:-:S03]  /*15a2c0*/  IADD3 R13, P5, R13, UR15, RZ ;  /* 0x0000000f0d0d7c10 */ /* 0x000fc6000ffbe0ff */
[----:B---3--:R-:W3:Y:S01]  /*15a2d0*/  LDL.LU R14, [R1+0x5d48] ;  /* 0x005d4800010e7983 */ /* 0x008ee20000300800 */
[----:B------:R-:W-:-:S03]  /*15a2e0*/  IMAD.MOV.U32 R4, RZ, RZ, R7 ;  /* 0x000000ffff047224 */ /* 0x000fc600078e0007 */
[----:B------:R-:W-:Y:S04]  /*15a2f0*/  STL [R1+0x5e54], R13 ;  /* 0x005e540d01007387 */ /* 0x000fe80000100800 */
[----:B------:R1:W-:Y:S04]  /*15a300*/  STL [R1+0x5e50], R15 ;  /* 0x005e500f01007387 */ /* 0x0003e80000100800 */
[----:B------:R-:W3:Y:S01]  /*15a310*/  LDL.LU R12, [R1+0x5d40] ;  /* 0x005d4000010c7983 */ /* 0x000ee20000300800 */
[----:B----4-:R-:W-:-:S03]  /*15a320*/  IADD3 R6, P1, R6, UR15, RZ ;  /* 0x0000000f06067c10 */ /* 0x010fc6000ff3e0ff */
[----:B------:R-:W4:Y:S04]  /*15a330*/  LDL.LU R7, [R1+0x5d44] ;  /* 0x005d440001077983 */ /* 0x000f280000300800 */
[----:B------:R1:W-:Y:S01]  /*15a340*/  LDGSTS.E [R3+0x3380], desc[UR58][R4.64], P0 ;  /* 0x0338000004037fae */ /* 0x0003e2000812187a */
[----:B------:R-:W-:Y:S01]  /*15a350*/  IADD3.X R18, R18, UR9, RZ, P5, !PT ;  /* 0x0000000912127c10 */ /* 0x000fe2000affe4ff */
[----:B-1----:R-:W-:Y:S02]  /*15a360*/  IMAD.MOV.U32 R5, RZ, RZ, R15 ;  /* 0x000000ffff057224 */ /* 0x002fe400078e000f */
[----:B------:R-:W4:Y:S01]  /*15a370*/  LDL.LU R15, [R1+0x5d38] ;  /* 0x005d3800010f7983 */ /* 0x000f220000300800 */
[----:B------:R-:W-:-:S03]  /*15a380*/  IMAD.MOV.U32 R4, RZ, RZ, R10 ;  /* 0x000000ffff047224 */ /* 0x000fc600078e000a */
[----:B------:R-:W-:Y:S04]  /*15a390*/  STL [R1+0x5e4c], R6 ;  /* 0x005e4c0601007387 */ /* 0x000fe80000100800 */
[----:B------:R1:W-:Y:S04]  /*15a3a0*/  STL [R1+0x5e48], R18 ;  /* 0x005e481201007387 */ /* 0x0003e80000100800 */
[----:B------:R-:W4:Y:S04]  /*15a3b0*/  LDL.LU R10, [R1+0x5c7c] ;  /* 0x005c7c00010a7983 */ /* 0x000f280000300800 */
[----:B------:R1:W-:Y:S01]  /*15a3c0*/  LDGSTS.E [R3+0x4200], desc[UR58][R4.64], P4 ;  /* 0x0420000004037fae */ /* 0x0003e2000a12187a */
[----:B------:R-:W-:-:S02]  /*15a3d0*/  IADD3 R11, P5, R11, UR15, RZ ;  /* 0x0000000f0b0b7c10 */ /* 0x000fc4000ffbe0ff */
[----:B------:R-:W-:Y:S02]  /*15a3e0*/  IADD3.X R16, R16, UR9, RZ, P1, !PT ;  /* 0x0000000910107c10 */ /* 0x000fe40008ffe4ff */
[----:B-1----:R-:W-:Y:S01]  /*15a3f0*/  MOV R4, R13 ;  /* 0x0000000d00047202 */ /* 0x002fe20000000f00 */
[----:B------:R-:W-:Y:S02]  /*15a400*/  IMAD.MOV.U32 R5, RZ, RZ, R18 ;  /* 0x000000ffff057224 */ /* 0x000fe400078e0012 */
[----:B------:R-:W4:Y:S04]  /*15a410*/  LDL.LU R18, [R1+0x5c50] ;  /* 0x005c500001127983 */ /* 0x000f280000300800 */
[----:B------:R1:W-:Y:S04]  /*15a420*/  LDGSTS.E [R3+0x4280], desc[UR58][R4.64], P2 ;  /* 0x0428000004037fae */ /* 0x0003e8000912187a */
[----:B------:R-:W-:Y:S04]  /*15a430*/  STL [R1+0x5e44], R11 ;  /* 0x005e440b01007387 */ /* 0x000fe80000100800 */
[----:B------:R1:W-:Y:S02]  /*15a440*/  STL [R1+0x5e40], R16 ;  /* 0x005e401001007387 */ /* 0x0003e40000100800 */
[----:B-1----:R-:W-:Y:S01]  /*15a450*/  IMAD.MOV.U32 R4, RZ, RZ, R6 ;  /* 0x000000ffff047224 */ /* 0x002fe200078e0006 */
[----:B------:R-:W-:Y:S01]  /*15a460*/  MOV R5, R16 ;  /* 0x0000001000057202 */ /* 0x000fe20000000f00 */
[----:B------:R-:W4:Y:S04]  /*15a470*/  LDL.LU R13, [R1+0x5c54] ;  /* 0x005c5400010d7983 */ /* 0x000f280000300800 */
[----:B------:R-:W4:Y:S04]  /*15a480*/  LDL.LU R16, [R1+0x5c48] ;  /* 0x005c480001107983 */ /* 0x000f280000300800 */
[----:B------:R1:W-:Y:S02]  /*15a490*/  LDGSTS.E [R3+0x4300], desc[UR58][R4.64], P3 ;  /* 0x0430000004037fae */ /* 0x0003e4000992187a */
[----:B-1----:R-:W-:Y:S01]  /*15a4a0*/  IMAD.MOV.U32 R4, RZ, RZ, R11 ;  /* 0x000000ffff047224 */ /* 0x002fe200078e000b */
[----:B------:R-:W-:-:S02]  /*15a4b0*/  IADD3 R8, P1, R8, UR15, RZ ;  /* 0x0000000f08087c10 */ /* 0x000fc4000ff3e0ff */
[----:B--2---:R-:W-:-:S03]  /*15a4c0*/  IADD3.X R17, R17, UR9, RZ, P5, !PT ;  /* 0x0000000911117c10 */ /* 0x004fc6000affe4ff */
[----:B------:R-:W-:Y:S04]  /*15a4d0*/  STL [R1+0x5d7c], R8 ;  /* 0x005d7c0801007387 */ /* 0x000fe80000100800 */
[----:B------:R1:W-:Y:S01]  /*15a4e0*/  STL [R1+0x5e38], R17 ;  /* 0x005e381101007387 */ /* 0x0003e20000100800 */
[----:B------:R-:W-:-:S03]  /*15a4f0*/  IMAD.MOV.U32 R5, RZ, RZ, R17 ;  /* 0x000000ffff057224 */ /* 0x000fc600078e0011 */
[----:B------:R-:W2:Y:S04]  /*15a500*/  LDL.LU R6, [R1+0x5c4c] ;  /* 0x005c4c0001067983 */ /* 0x000ea80000300800 */
[----:B------:R1:W-:Y:S04]  /*15a510*/  LDGSTS.E [R3+0x4380], desc[UR58][R4.64], P0 ;  /* 0x0438000004037fae */ /* 0x0003e8000812187a */
[----:B-1----:R-:W2:Y:S01]  /*15a520*/  LDL.LU R17, [R1+0x5c40] ;  /* 0x005c400001117983 */ /* 0x002ea20000300800 */
[----:B------:R-:W-:Y:S02]  /*15a530*/  IADD3 R2, P5, R2, UR15, RZ ;  /* 0x0000000f02027c10 */ /* 0x000fe4000ffbe0ff */
[----:B------:R-:W-:-:S03]  /*15a540*/  IADD3.X R19, R19, UR9, RZ, P1, !PT ;  /* 0x0000000913137c10 */ /* 0x000fc60008ffe4ff */
[----:B------:R-:W-:Y:S01]  /*15a550*/  STL [R1+0x5d54], R2 ;  /* 0x005d540201007387 */ /* 0x000fe20000100800 */
[----:B------:R-:W-:-:S03]  /*15a560*/  MOV R4, R8 ;  /* 0x0000000800047202 */ /* 0x000fc60000000f00 */
[----:B------:R-:W-:Y:S01]  /*15a570*/  STL [R1+0x5d50], R19 ;  /* 0x005d501301007387 */ /* 0x000fe20000100800 */
[----:B------:R-:W-:-:S03]  /*15a580*/  IMAD.MOV.U32 R5, RZ, RZ, R19 ;  /* 0x000000ffff057224 */ /* 0x000fc600078e0013 */
[----:B------:R-:W2:Y:S04]  /*15a590*/  LDL.LU R11, [R1+0x5c44] ;  /* 0x005c4400010b7983 */ /* 0x000ea80000300800 */
[----:B------:R1:W-:Y:S04]  /*15a5a0*/  LDGSTS.E [R3+0x5200], desc[UR58][R4.64], P4 ;  /* 0x0520000004037fae */ /* 0x0003e8000a12187a */
[----:B------:R-:W2:Y:S01]  /*15a5b0*/  LDL.LU R8, [R1+0x4324] ;  /* 0x0043240001087983 */ /* 0x000ea20000300800 */
[----:B------:R-:W-:Y:S01]  /*15a5c0*/  IADD3 R9, P1, R9, UR15, RZ ;  /* 0x0000000f09097c10 */ /* 0x000fe2000ff3e0ff */
[----:B-1----:R-:W-:Y:S01]  /*15a5d0*/  IMAD.MOV.U32 R4, RZ, RZ, R2 ;  /* 0x000000ffff047224 */ /* 0x002fe200078e0002 */
[----:B---3--:R-:W-:-:S03]  /*15a5e0*/  IADD3.X R14, R14, UR9, RZ, P5, !PT ;  /* 0x000000090e0e7c10 */ /* 0x008fc6000affe4ff */
[----:B------:R-:W-:Y:S01]  /*15a5f0*/  STL [R1+0x5d4c], R9 ;  /* 0x005d4c0901007387 */ /* 0x000fe20000100800 */
[----:B------:R-:W-:-:S03]  /*15a600*/  MOV R5, R14 ;  /* 0x0000000e00057202 */ /* 0x000fc60000000f00 */
[----:B------:R1:W-:Y:S04]  /*15a610*/  STL [R1+0x5d48], R14 ;  /* 0x005d480e01007387 */ /* 0x0003e80000100800 */
[----:B------:R3:W-:Y:S01]  /*15a620*/  LDGSTS.E [R3+0x5280], desc[UR58][R4.64], P2 ;  /* 0x0528000004037fae */ /* 0x0007e2000912187a */
[----:B------:R-:W-:-:S03]  /*15a630*/  IADD3.X R12, R12, UR9, RZ, P1, !PT ;  /* 0x000000090c0c7c10 */ /* 0x000fc60008ffe4ff */
[----:B-1----:R-:W2:Y:S01]  /*15a640*/  LDL.LU R14, [R1+0x5c38] ;  /* 0x005c3800010e7983 */ /* 0x002ea20000300800 */
[----:B----4-:R-:W-:-:S05]  /*15a650*/  IADD3 R7, P5, R7, UR15, RZ ;  /* 0x0000000f07077c10 */ /* 0x010fca000ffbe0ff */
[----:B------:R-:W-:Y:S01]  /*15a660*/  STL [R1+0x5d44], R7 ;  /* 0x005d440701007387 */ /* 0x000fe20000100800 */
[----:B---3--:R-:W-:-:S03]  /*15a670*/  IMAD.MOV.U32 R5, RZ, RZ, R12 ;  /* 0x000000ffff057224 */ /* 0x008fc600078e000c */
[----:B------:R1:W-:Y:S04]  /*15a680*/  STL [R1+0x5d40], R12 ;  /* 0x005d400c01007387 */ /* 0x0003e80000100800 */
[----:B------:R-:W3:Y:S01]  /*15a690*/  LDL.LU R2, [R1+0x432c] ;  /* 0x00432c0001027983 */ /* 0x000ee20000300800 */
[----:B------:R-:W-:-:S03]  /*15a6a0*/  IMAD.MOV.U32 R4, RZ, RZ, R9 ;  /* 0x000000ffff047224 */ /* 0x000fc600078e0009 */
[----:B-1----:R-:W4:Y:S01]  /*15a6b0*/  LDL.LU R12, [R1+0x4320] ;  /* 0x00432000010c7983 */ /* 0x002f220000300800 */
[----:B------:R-:W-:-:S03]  /*15a6c0*/  IADD3.X R15, R15, UR9, RZ, P5, !PT ;  /* 0x000000090f0f7c10 */ /* 0x000fc6000affe4ff */
[----:B------:R1:W-:Y:S01]  /*15a6d0*/  LDGSTS.E [R3+0x5300], desc[UR58][R4.64], P3 ;  /* 0x0530000004037fae */ /* 0x0003e2000992187a */
[----:B------:R-:W-:-:S05]  /*15a6e0*/  IADD3 R10, P1, R10, UR15, RZ ;  /* 0x0000000f0a0a7c10 */ /* 0x000fca000ff3e0ff */
[----:B------:R-:W-:Y:S01]  /*15a6f0*/  STL [R1+0x5c7c], R10 ;  /* 0x005c7c0a01007387 */ /* 0x000fe20000100800 */
[----:B-1----:R-:W-:-:S03]  /*15a700*/  IMAD.MOV.U32 R5, RZ, RZ, R15 ;  /* 0x000000ffff057224 */ /* 0x002fc600078e000f */
[----:B------:R1:W-:Y:S04]  /*15a710*/  STL [R1+0x5d38], R15 ;  /* 0x005d380f01007387 */ /* 0x0003e80000100800 */
[----:B------:R-:W4:Y:S04]  /*15a720*/  LDL.LU R9, [R1+0x4334] ;  /* 0x0043340001097983 */ /* 0x000f280000300800 */
[----:B-1----:R-:W4:Y:S01]  /*15a730*/  LDL.LU R15, [R1+0x4328] ;  /* 0x00432800010f7983 */ /* 0x002f220000300800 */
[----:B------:R-:W-:Y:S02]  /*15a740*/  IADD3.X R18, R18, UR9, RZ, P1, !PT ;  /* 0x0000000912127c10 */ /* 0x000fe40008ffe4ff */
[----:B------:R-:W-:-:S05]  /*15a750*/  MOV R4, R7 ;  /* 0x0000000700047202 */ /* 0x000fca0000000f00 */
[----:B------:R1:W-:Y:S01]  /*15a760*/  LDGSTS.E [R3+0x5380], desc[UR58][R4.64], P0 ;  /* 0x0538000004037fae */ /* 0x0003e2000812187a */
[----:B------:R-:W-:Y:S01]  /*15a770*/  IADD3 R13, P5, R13, UR15, RZ ;  /* 0x0000000f0d0d7c10 */ /* 0x000fe2000ffbe0ff */
[----:B-1----:R-:W-:Y:S01]  /*15a780*/  IMAD.MOV.U32 R4, RZ, RZ, R10 ;  /* 0x000000ffff047224 */ /* 0x002fe200078e000a */
[----:B------:R-:W-:-:S03]  /*15a790*/  MOV R5, R18 ;  /* 0x0000001200057202 */ /* 0x000fc60000000f00 */
[----:B------:R-:W-:Y:S01]  /*15a7a0*/  STL [R1+0x5c54], R13 ;  /* 0x005c540d01007387 */ /* 0x000fe20000100800 */
[----:B------:R-:W-:-:S03]  /*15a7b0*/  IADD3.X R16, R16, UR9, RZ, P5, !PT ;  /* 0x0000000910107c10 */ /* 0x000fc6000affe4ff */
[----:B------:R1:W-:Y:S04]  /*15a7c0*/  STL [R1+0x5c50], R18 ;  /* 0x005c501201007387 */ /* 0x0003e80000100800 */
[----:B------:R-:W4:Y:S04]  /*15a7d0*/  LDL.LU R7, [R1+0x433c] ;  /* 0x00433c0001077983 */ /* 0x000f280000300800 */
[----:B------:R-:W4:Y:S04]  /*15a7e0*/  LDL.LU R19, [R1+0x4330] ;  /* 0x0043300001137983 */ /* 0x000f280000300800 */
[----:B------:R1:W-:Y:S02]  /*15a7f0*/  LDGSTS.E [R3+0x6200], desc[UR58][R4.64], P4 ;  /* 0x0620000004037fae */ /* 0x0003e4000a12187a */
        /* <DEDUP_REMOVED lines=8> */
[----:B------:R-:W4:Y:S01]  /*15a880*/  LDL.LU R18, [R1+0x4338] ;  /* 0x0043380001127983 */ /* 0x000f220000300800 */
[----:B------:R-:W-:-:S05]  /*15a890*/  IADD3 R11, P5, R11, UR15, RZ ;  /* 0x0000000f0b0b7c10 */ /* 0x000fca000ffbe0ff */
[----:B------:R-:W-:Y:S04]  /*15a8a0*/  STL [R1+0x5c44], R11 ;  /* 0x005c440b01007387 */ /* 0x000fe80000100800 */
[----:B------:R1:W-:Y:S01]  /*15a8b0*/  STL [R1+0x5c40], R17 ;  /* 0x005c401101007387 */ /* 0x0003e20000100800 */
[----:B------:R-:W-:-:S03]  /*15a8c0*/  IADD3 R8, P1, R8, UR15, RZ ;  /* 0x0000000f08087c10 */ /* 0x000fc6000ff3e0ff */
[----:B--2---:R-:W2:Y:S01]  /*15a8d0*/  LDL.LU R16, [R1+0x4420] ;  /* 0x0044200001107983 */ /* 0x004ea20000300800 */
[----:B-1----:R-:W-:Y:S01]  /*15a8e0*/  MOV R4, R6 ;  /* 0x0000000600047202 */ /* 0x002fe20000000f00 */
[----:B------:R-:W-:Y:S02]  /*15a8f0*/  IMAD.MOV.U32 R5, RZ, RZ, R17 ;  /* 0x000000ffff057224 */ /* 0x000fe400078e0011 */
[----:B------:R-:W2:Y:S04]  /*15a900*/  LDL.LU R13, [R1+0x442c] ;  /* 0x00442c00010d7983 */ /* 0x000ea80000300800 */
[----:B------:R-:W2:Y:S04]  /*15a910*/  LDL.LU R17, [R1+0x4428] ;  /* 0x0044280001117983 */ /* 0x000ea80000300800 */
[----:B------:R-:W-:Y:S04]  /*15a920*/  STL [R1+0x4324], R8 ;  /* 0x0043240801007387 */ /* 0x000fe80000100800 */
[----:B------:R1:W-:Y:S01]  /*15a930*/  LDGSTS.E [R3+0x6300], desc[UR58][R4.64], P3 ;  /* 0x0630000004037fae */ /* 0x0003e2000992187a */
[----:B------:R-:W-:Y:S01]  /*15a940*/  IADD3.X R14, R14, UR9, RZ, P5, !PT ;  /* 0x000000090e0e7c10 */ /* 0x000fe2000affe4ff */
[----:B-1----:R-:W-:-:S03]  /*15a950*/  IMAD.MOV.U32 R4, RZ, RZ, R11 ;  /* 0x000000ffff047224 */ /* 0x002fc600078e000b */
[----:B------:R-:W-:Y:S01]  /*15a960*/  MOV R5, R14 ;  /* 0x0000000e00057202 */ /* 0x000fe20000000f00 */
[----:B------:R1:W-:Y:S04]  /*15a970*/  STL [R1+0x5c38], R14 ;  /* 0x005c380e01007387 */ /* 0x0003e80000100800 */
[----:B------:R-:W2:Y:S04]  /*15a980*/  LDL.LU R6, [R1+0x4434] ;  /* 0x0044340001067983 */ /* 0x000ea80000300800 */
[----:B------:R4:W-:Y:S01]  /*15a990*/  LDGSTS.E [R3+0x6380], desc[UR58][R4.64], P0 ;  /* 0x0638000004037fae */ /* 0x0009e2000812187a */
[----:B---3--:R-:W-:-:S03]  /*15a9a0*/  IADD3 R2, P5, R2, UR15, RZ ;  /* 0x0000000f02027c10 */ /* 0x008fc6000ffbe0ff */
[----:B-1----:R-:W3:Y:S01]  /*15a9b0*/  LDL.LU R14, [R1+0x4430] ;  /* 0x00443000010e7983 */ /* 0x002ee20000300800 */
[----:B----4-:R-:W-:-:S03]  /*15a9c0*/  IADD3.X R12, R12, UR9, RZ, P1, !PT ;  /* 0x000000090c0c7c10 */ /* 0x010fc60008ffe4ff */
[----:B------:R-:W-:Y:S04]  /*15a9d0*/  STL [R1+0x432c], R2 ;  /* 0x00432c0201007387 */ /* 0x000fe80000100800 */
[----:B------:R1:W-:Y:S04]  /*15a9e0*/  STL [R1+0x4320], R12 ;  /* 0x0043200c01007387 */ /* 0x0003e80000100800 */
[----:B------:R-:W4:Y:S01]  /*15a9f0*/  LDL.LU R11, [R1+0x443c] ;  /* 0x00443c00010b7983 */ /* 0x000f220000300800 */
[----:B------:R-:W-:Y:S02]  /*15aa00*/  IMAD.MOV.U32 R5, RZ, RZ, R12 ;  /* 0x000000ffff057224 */ /* 0x000fe400078e000c */
[----:B------:R-:W-:Y:S01]  /*15aa10*/  IMAD.MOV.U32 R4, RZ, RZ, R8 ;  /* 0x000000ffff047224 */ /* 0x000fe200078e0008 */
[----:B-1----:R-:W4:Y:S04]  /*15aa20*/  LDL.LU R12, [R1+0x4438] ;  /* 0x00443800010c7983 */ /* 0x002f280000300800 */
[----:B------:R1:W-:Y:S01]  /*15aa30*/  LDGSTS.E [R3+0x7200], desc[UR58][R4.64], P4 ;  /* 0x0720000004037fae */ /* 0x0003e2000a12187a */
[----:B------:R-:W-:-:S02]  /*15aa40*/  IADD3 R9, P1, R9, UR15, RZ ;  /* 0x0000000f09097c10 */ /* 0x000fc4000ff3e0ff */
[----:B------:R-:W-:-:S03]  /*15aa50*/  IADD3.X R15, R15, UR9, RZ, P5, !PT ;  /* 0x000000090f0f7c10 */ /* 0x000fc6000affe4ff */
[----:B------:R-:W-:Y:S04]  /*15aa60*/  STL [R1+0x4334], R9 ;  /* 0x0043340901007387 */ /* 0x000fe80000100800 */
[----:B------:R1:W-:Y:S04]  /*15aa70*/  STL [R1+0x4328], R15 ;  /* 0x0043280f01007387 */ /* 0x0003e80000100800 */
        /* <DEDUP_REMOVED lines=8> */
[----:B-1----:R-:W-:Y:S01]  /*15ab00*/  IMAD.MOV.U32 R4, RZ, RZ, R9 ;  /* 0x000000ffff047224 */ /* 0x002fe200078e0009 */
[----:B------:R-:W-:Y:S02]  /*15ab10*/  MOV R5, R19 ;  /* 0x0000001300057202 */ /* 0x000fe40000000f00 */
[----:B------:R-:W-:Y:S04]  /*15ab20*/  STL [R1+0x4330], R19 ;  /* 0x0043301301007387 */ /* 0x000fe80000100800 */
[----:B------:R-:W4:Y:S04]  /*15ab30*/  LDL.LU R2, [R1+0x452c] ;  /* 0x00452c0001027983 */ /* 0x000f280000300800 */
[----:B------:R1:W-:Y:S04]  /*15ab40*/  LDGSTS.E [R3+0x7300], desc[UR58][R4.64], P3 ;  /* 0x0730000004037fae */ /* 0x0003e8000992187a */
[----:B------:R-:W4:Y:S01]  /*15ab50*/  LDL.LU R9, [R1+0x4534] ;  /* 0x0045340001097983 */ /* 0x000f220000300800 */
[----:B-1----:R-:W-:Y:S01]  /*15ab60*/  IMAD.MOV.U32 R4, RZ, RZ, R7 ;  /* 0x000000ffff047224 */ /* 0x002fe200078e0007 */
[----:B------:R-:W-:-:S02]  /*15ab70*/  IADD3 R10, P1, R10, UR15, RZ ;  /* 0x0000000f0a0a7c10 */ /* 0x000fc4000ff3e0ff */
[----:B------:R-:W-:-:S03]  /*15ab80*/  IADD3.X R18, R18, UR9, RZ, P5, !PT ;  /* 0x0000000912127c10 */ /* 0x000fc6000affe4ff */
[----:B------:R-:W-:Y:S02]  /*15ab90*/  STL [R1+0x4424], R10 ;  /* 0x0044240a01007387 */ /* 0x000fe40000100800 */
[----:B------:R-:W-:Y:S02]  /*15aba0*/  IMAD.MOV.U32 R5, RZ, RZ, R18 ;  /* 0x000000ffff057224 */ /* 0x000fe400078e0012 */
[----:B------:R1:W-:Y:S04]  /*15abb0*/  STL [R1+0x4338], R18 ;  /* 0x0043381201007387 */ /* 0x0003e80000100800 */
[----:B------:R2:W-:Y:S04]  /*15abc0*/  LDGSTS.E [R3+0x7380], desc[UR58][R4.64], P0 ;  /* 0x0738000004037fae */ /* 0x0005e8000812187a */
[----:B-1----:R-:W4:Y:S01]  /*15abd0*/  LDL.LU R18, [R1+0x4528] ;  /* 0x0045280001127983 */ /* 0x002f220000300800 */
[----:B--2---:R-:W-:-:S02]  /*15abe0*/  IADD3.X R16, R16, UR9, RZ, P1, !PT ;  /* 0x0000000910107c10 */ /* 0x004fc40008ffe4ff */
[----:B------:R-:W-:-:S03]  /*15abf0*/  IADD3 R13, P5, R13, UR15, RZ ;  /* 0x0000000f0d0d7c10 */ /* 0x000fc6000ffbe0ff */
[----:B------:R-:W-:Y:S02]  /*15ac00*/  IMAD.MOV.U32 R5, RZ, RZ, R16 ;  /* 0x000000ffff057224 */ /* 0x000fe400078e0010 */
[----:B------:R-:W-:Y:S01]  /*15ac10*/  STL [R1+0x442c], R13 ;  /* 0x00442c0d01007387 */ /* 0x000fe20000100800 */
[----:B------:R-:W-:-:S03]  /*15ac20*/  IADD3.X R17, R17, UR9, RZ, P5, !PT ;  /* 0x0000000911117c10 */ /* 0x000fc6000affe4ff */
[----:B------:R1:W-:Y:S01]  /*15ac30*/  STL [R1+0x4420], R16 ;  /* 0x0044201001007387 */ /* 0x0003e20000100800 */
[----:B------:R-:W-:-:S03]  /*15ac40*/  MOV R4, R10 ;  /* 0x0000000a00047202 */ /* 0x000fc60000000f00 */
[----:B------:R-:W2:Y:S04]  /*15ac50*/  LDL.LU R7, [R1+0x453c] ;  /* 0x00453c0001077983 */ /* 0x000ea80000300800 */
[----:B------:R3:W-:Y:S04]  /*15ac60*/  LDGSTS.E [R3+0x8200], desc[UR58][R4.64], P4 ;  /* 0x0820000004037fae */ /* 0x0007e8000a12187a */
[----:B-1----:R-:W2:Y:S01]  /*15ac70*/  LDL.LU R16, [R1+0x4530] ;  /* 0x0045300001107983 */ /* 0x002ea20000300800 */
[----:B------:R-:W-:Y:S02]  /*15ac80*/  IADD3 R6, P1, R6, UR15, RZ ;  /* 0x0000000f06067c10 */ /* 0x000fe4000ff3e0ff */
[----:B---3--:R-:W-:-:S03]  /*15ac90*/  MOV R5, R17 ;  /* 0x0000001100057202 */ /* 0x008fc60000000f00 */
[----:B------:R-:W-:Y:S01]  /*15aca0*/  STL [R1+0x4434], R6 ;  /* 0x0044340601007387 */ /* 0x000fe20000100800 */
[----:B------:R-:W-:-:S03]  /*15acb0*/  IADD3.X R14, R14, UR9, RZ, P1, !PT ;  /* 0x000000090e0e7c10 */ /* 0x000fc60008ffe4ff */
[----:B------:R1:W-:Y:S01]  /*15acc0*/  STL [R1+0x4428], R17 ;  /* 0x0044281101007387 */ /* 0x0003e20000100800 */
[----:B------:R-:W-:-:S03]  /*15acd0*/  IMAD.MOV.U32 R4, RZ, RZ, R13 ;  /* 0x000000ffff047224 */ /* 0x000fc600078e000d */
[----:B------:R-:W3:Y:S04]  /*15ace0*/  LDL.LU R10, [R1+0x4624] ;  /* 0x00462400010a7983 */ /* 0x000ee80000300800 */
[----:B------:R1:W-:Y:S01]  /*15acf0*/  LDGSTS.E [R3+0x8280], desc[UR58][R4.64], P2 ;  /* 0x0828000004037fae */ /* 0x0003e2000912187a */
[----:B----4-:R-:W-:-:S03]  /*15ad00*/  IADD3 R11, P5, R11, UR15, RZ ;  /* 0x0000000f0b0b7c10 */ /* 0x010fc6000ffbe0ff */
[----:B-1----:R-:W4:Y:S04]  /*15ad10*/  LDL.LU R17, [R1+0x4538] ;  /* 0x0045380001117983 */ /* 0x002f280000300800 */
[----:B------:R-:W-:Y:S04]  /*15ad20*/  STL [R1+0x443c], R11 ;  /* 0x00443c0b01007387 */ /* 0x000fe80000100800 */
[----:B------:R1:W-:Y:S04]  /*15ad30*/  STL [R1+0x4430], R14 ;  /* 0x0044300e01007387 */ /* 0x0003e80000100800 */
[----:B------:R-:W4:Y:S01]  /*15ad40*/  LDL.LU R13, [R1+0x462c] ;  /* 0x00462c00010d7983 */ /* 0x000f220000300800 */
[----:B------:R-:W-:-:S03]  /*15ad50*/  IADD3.X R12, R12, UR9, RZ, P5, !PT ;  /* 0x000000090c0c7c10 */ /* 0x000fc6000affe4ff */
[----:B------:R-:W4:Y:S01]  /*15ad60*/  LDL.LU R19, [R1+0x4620] ;  /* 0x0046200001137983 */ /* 0x000f220000300800 */
[----:B------:R-:W-:Y:S02]  /*15ad70*/  IMAD.MOV.U32 R4, RZ, RZ, R6 ;  /* 0x000000ffff047224 */ /* 0x000fe400078e0006 */
[----:B------:R-:W-:-:S05]  /*15ad80*/  IMAD.MOV.U32 R5, RZ, RZ, R14 ;  /* 0x000000ffff057224 */ /* 0x000fca00078e000e */
        /* <DEDUP_REMOVED lines=9> */
[----:B------:R1:W-:Y:S01]  /*15ae20*/  LDGSTS.E [R3+0x8380], desc[UR58][R4.64], P0 ;  /* 0x0838000004037fae */ /* 0x0003e2000812187a */
[----:B------:R-:W-:Y:S01]  /*15ae30*/  IADD3 R2, P5, R2, UR15, RZ ;  /* 0x0000000f02027c10 */ /* 0x000fe2000ffbe0ff */
[----:B-1----:R-:W-:Y:S01]  /*15ae40*/  IMAD.MOV.U32 R4, RZ, RZ, R8 ;  /* 0x000000ffff047224 */ /* 0x002fe200078e0008 */
[----:B------:R-:W-:-:S03]  /*15ae50*/  MOV R5, R15 ;  /* 0x0000000f00057202 */ /* 0x000fc60000000f00 */
[----:B------:R-:W-:Y:S01]  /*15ae60*/  STL [R1+0x452c], R2 ;  /* 0x00452c0201007387 */ /* 0x000fe20000100800 */
[----:B------:R-:W-:-:S03]  /*15ae70*/  IADD3 R9, P1, R9, UR15, RZ ;  /* 0x0000000f09097c10 */ /* 0x000fc6000ff3e0ff */
[----:B------:R1:W-:Y:S04]  /*15ae80*/  STL [R1+0x4520], R15 ;  /* 0x0045200f01007387 */ /* 0x0003e80000100800 */
[----:B------:R-:W4:Y:S04]  /*15ae90*/  LDL.LU R12, [R1+0x4630] ;  /* 0x00463000010c7983 */ /* 0x000f280000300800 */
[----:B------:R-:W4:Y:S04]  /*15aea0*/  LDL.LU R11, [R1+0x463c] ;  /* 0x00463c00010b7983 */ /* 0x000f280000300800 */
[----:B-1----:R-:W4:Y:S04]  /*15aeb0*/  LDL.LU R15, [R1+0x4638] ;  /* 0x00463800010f7983 */ /* 0x002f280000300800 */
[----:B------:R-:W-:Y:S04]  /*15aec0*/  STL [R1+0x4534], R9 ;  /* 0x0045340901007387 */ /* 0x000fe80000100800 */
[----:B------:R1:W-:Y:S02]  /*15aed0*/  LDGSTS.E [R3+0x9200], desc[UR58][R4.64], P4 ;  /* 0x0920000004037fae */ /* 0x0003e4000a12187a */
[----:B-1----:R-:W-:Y:S01]  /*15aee0*/  IMAD.MOV.U32 R4, RZ, RZ, R2 ;  /* 0x000000ffff047224 */ /* 0x002fe200078e0002 */
[----:B------:R-:W-:-:S05]  /*15aef0*/  IADD3.X R18, R18, UR9, RZ, P5, !PT ;  /* 0x0000000912127c10 */ /* 0x000fca000affe4ff */
[----:B------:R1:W-:Y:S01]  /*15af00*/  STL [R1+0x4528], R18 ;  /* 0x0045281201007387 */ /* 0x0003e20000100800 */
[----:B------:R-:W-:-:S03]  /*15af10*/  IMAD.MOV.U32 R5, RZ, RZ, R18 ;  /* 0x000000ffff057224 */ /* 0x000fc600078e0012 */
[----:B------:R-:W4:Y:S04]  /*15af20*/  LDL.LU R8, [R1+0x4724] ;  /* 0x0047240001087983 */ /* 0x000f280000300800 */
[----:B------:R2:W-:Y:S04]  /*15af30*/  LDGSTS.E [R3+0x9280], desc[UR58][R4.64], P2 ;  /* 0x0928000004037fae */ /* 0x0005e8000912187a */
[----:B-1----:R-:W4:Y:S01]  /*15af40*/  LDL.LU R18, [R1+0x4720] ;  /* 0x0047200001127983 */ /* 0x002f220000300800 */
[----:B--2---:R-:W-:Y:S02]  /*15af50*/  IADD3 R7, P5, R7, UR15, RZ ;  /* 0x0000000f07077c10 */ /* 0x004fe4000ffbe0ff */
[----:B------:R-:W-:-:S03]  /*15af60*/  IADD3.X R16, R16, UR9, RZ, P1, !PT ;  /* 0x0000000910107c10 */ /* 0x000fc60008ffe4ff */
[----:B------:R-:W-:Y:S01]  /*15af70*/  STL [R1+0x453c], R7 ;  /* 0x00453c0701007387 */ /* 0x000fe20000100800 */
[----:B------:R-:W-:-:S03]  /*15af80*/  MOV R4, R9 ;  /* 0x0000000900047202 */ /* 0x000fc60000000f00 */
[----:B------:R1:W-:Y:S01]  /*15af90*/  STL [R1+0x4530], R16 ;  /* 0x0045301001007387 */ /* 0x0003e20000100800 */
[----:B------:R-:W-:-:S03]  /*15afa0*/  IMAD.MOV.U32 R5, RZ, RZ, R16 ;  /* 0x000000ffff057224 */ /* 0x000fc600078e0010 */
[----:B------:R-:W2:Y:S04]  /*15afb0*/  LDL.LU R2, [R1+0x472c] ;  /* 0x00472c0001027983 */ /* 0x000ea80000300800 */
[----:B------:R3:W-:Y:S04]  /*15afc0*/  LDGSTS.E [R3+0x9300], desc[UR58][R4.64], P3 ;  /* 0x0930000004037fae */ /* 0x0007e8000992187a */
[----:B-1----:R-:W2:Y:S01]  /*15afd0*/  LDL.LU R16, [R1+0x4728] ;  /* 0x0047280001107983 */ /* 0x002ea20000300800 */
[----:B---3--:R-:W-:Y:S01]  /*15afe0*/  IADD3 R10, P1, R10, UR15, RZ ;  /* 0x0000000f0a0a7c10 */ /* 0x008fe2000ff3e0ff */
[----:B------:R-:W-:Y:S01]  /*15aff0*/  IMAD.MOV.U32 R4, RZ, RZ, R7 ;  /* 0x000000ffff047224 */ /* 0x000fe200078e0007 */
[----:B----4-:R-:W-:-:S03]  /*15b000*/  IADD3.X R17, R17, UR9, RZ, P5, !PT ;  /* 0x0000000911117c10 */ /* 0x010fc6000affe4ff */
[----:B------:R-:W-:Y:S01]  /*15b010*/  STL [R1+0x4624], R10 ;  /* 0x0046240a01007387 */ /* 0x000fe20000100800 */
[----:B------:R-:W-:-:S03]  /*15b020*/  MOV R5, R17 ;  /* 0x0000001100057202 */ /* 0x000fc60000000f00 */
[----:B------:R1:W-:Y:S04]  /*15b030*/  STL [R1+0x4538], R17 ;  /* 0x0045381101007387 */ /* 0x0003e80000100800 */
[----:B------:R-:W3:Y:S01]  /*15b040*/  LDL.LU R9, [R1+0x4734] ;  /* 0x0047340001097983 */ /* 0x000ee20000300800 */
[----:B------:R-:W-:-:S03]  /*15b050*/  IADD3 R13, P5, R13, UR15, RZ ;  /* 0x0000000f0d0d7c10 */ /* 0x000fc6000ffbe0ff */
[----:B------:R4:W-:Y:S01]  /*15b060*/  LDGSTS.E [R3+0x9380], desc[UR58][R4.64], P0 ;  /* 0x0938000004037fae */ /* 0x0009e2000812187a */
[----:B------:R-:W-:-:S03]  /*15b070*/  IADD3.X R19, R19, UR9, RZ, P1, !PT ;  /* 0x0000000913137c10 */ /* 0x000fc60008ffe4ff */
[----:B-1----:R-:W3:Y:S04]  /*15b080*/  LDL.LU R17, [R1+0x4730] ;  /* 0x0047300001117983 */ /* 0x002ee80000300800 */
[----:B------:R-:W-:Y:S04]  /*15b090*/  STL [R1+0x462c], R13 ;  /* 0x00462c0d01007387 */ /* 0x000fe80000100800 */
[----:B------:R-:W-:Y:S01]  /*15b0a0*/  STL [R1+0x4620], R19 ;  /* 0x0046201301007387 */ /* 0x000fe20000100800 */
[----:B----4-:R-:W-:-:S03]  /*15b0b0*/  IMAD.MOV.U32 R4, RZ, RZ, R10 ;  /* 0x000000ffff047224 */ /* 0x010fc600078e000a */
[----:B------:R-:W4:Y:S01]  /*15b0c0*/  LDL.LU R7, [R1+0x473c] ;  /* 0x00473c0001077983 */ /* 0x000f220000300800 */
[----:B------:R-:W-:-:S03]  /*15b0d0*/  IMAD.MOV.U32 R5, RZ, RZ, R19 ;  /* 0x000000ffff057224 */ /* 0x000fc600078e0013 */
[----:B------:R-:W4:Y:S04]  /*15b0e0*/  LDL.LU R10, [R1+0x4824] ;  /* 0x00482400010a7983 */ /* 0x000f280000300800 */
[----:B------:R1:W-:Y:S01]  /*15b0f0*/  LDGSTS.E [R3+0xa200], desc[UR58][R4.64], P4 ;  /* 0x0a20000004037fae */ /* 0x0003e2000a12187a */
[----:B------:R-:W-:Y:S02]  /*15b100*/  IADD3 R6, P1, R6, UR15, RZ ;  /* 0x0000000f06067c10 */ /* 0x000fe4000ff3e0ff */
[----:B------:R-:W-:-:S03]  /*15b110*/  IADD3.X R14, R14, UR9, RZ, P5, !PT ;  /* 0x000000090e0e7c10 */ /* 0x000fc6000affe4ff */
[----:B------:R-:W-:Y:S04]  /*15b120*/  STL [R1+0x4634], R6 ;  /* 0x0046340601007387 */ /* 0x000fe80000100800 */
[----:B------:R1:W-:Y:S02]  /*15b130*/  STL [R1+0x4628], R14 ;  /* 0x0046280e01007387 */ /* 0x0003e40000100800 */
[----:B-1----:R-:W-:Y:S02]  /*15b140*/  IMAD.MOV.U32 R5, RZ, RZ, R14 ;  /* 0x000000ffff057224 */ /* 0x002fe400078e000e */
[----:B------:R-:W4:Y:S01]  /*15b150*/  LDL.LU R14, [R1+0x4738] ;  /* 0x00473800010e7983 */ /* 0x000f220000300800 */
[----:B------:R-:W-:-:S05]  /*15b160*/  MOV R4, R13 ;  /* 0x0000000d00047202 */ /* 0x000fca0000000f00 */
[----:B------:R1:W-:Y:S01]  /*15b170*/  LDGSTS.E [R3+0xa280], desc[UR58][R4.64], P2 ;  /* 0x0a28000004037fae */ /* 0x0003e2000912187a */
[----:B------:R-:W-:Y:S02]  /*15b180*/  IADD3.X R12, R12, UR9, RZ, P1, !PT ;  /* 0x000000090c0c7c10 */ /* 0x000fe40008ffe4ff */
[----:B------:R-:W-:Y:S01]  /*15b190*/  IADD3 R11, P5, R11, UR15, RZ ;  /* 0x0000000f0b0b7c10 */ /* 0x000fe2000ffbe0ff */
[----:B-1----:R-:W-:Y:S01]  /*15b1a0*/  IMAD.MOV.U32 R4, RZ, RZ, R6 ;  /* 0x000000ffff047224 */ /* 0x002fe200078e0006 */
[----:B------:R-:W-:Y:S02]  /*15b1b0*/  MOV R5, R12 ;  /* 0x0000000c00057202 */ /* 0x000fe40000000f00 */
[----:B------:R-:W-:Y:S01]  /*15b1c0*/  IADD3.X R15, R15, UR9, RZ, P5, !PT ;  /* 0x000000090f0f7c10 */ /* 0x000fe2000affe4ff */
[----:B------:R-:W-:Y:S04]  /*15b1d0*/  STL [R1+0x463c], R11 ;  /* 0x00463c0b01007387 */ /* 0x000fe80000100800 */
[----:B------:R1:W-:Y:S04]  /*15b1e0*/  STL [R1+0x4630], R12 ;  /* 0x0046300c01007387 */ /* 0x0003e80000100800 */
[----:B------:R-:W4:Y:S04]  /*15b1f0*/  LDL.LU R13, [R1+0x482c] ;  /* 0x00482c00010d7983 */ /* 0x000f280000300800 */
[----:B------:R1:W-:Y:S04]  /*15b200*/  LDGSTS.E [R3+0xa300], desc[UR58][R4.64], P3 ;  /* 0x0a30000004037fae */ /* 0x0003e8000992187a */
[----:B-1----:R-:W4:Y:S01]  /*15b210*/  LDL.LU R12, [R1+0x4820] ;  /* 0x00482000010c7983 */ /* 0x002f220000300800 */
[----:B------:R-:W-:-:S02]  /*15b220*/  IMAD.MOV.U32 R5, RZ, RZ, R15 ;  /* 0x000000ffff057224 */ /* 0x000fc400078e000f */
[----:B------:R-:W-:-:S05]  /*15b230*/  IMAD.MOV.U32 R4, RZ, RZ, R11 ;  /* 0x000000ffff047224 */ /* 0x000fca00078e000b */
[----:B------:R1:W-:Y:S01]  /*15b240*/  LDGSTS.E [R3+0xa380], desc[UR58][R4.64], P0 ;  /* 0x0a38000004037fae */ /* 0x0003e2000812187a */
[----:B------:R-:W-:-:S05]  /*15b250*/  IADD3 R8, P1, R8, UR15, RZ ;  /* 0x0000000f08087c10 */ /* 0x000fca000ff3e0ff */
[----:B------:R-:W-:Y:S01]  /*15b260*/  STL [R1+0x4724], R8 ;  /* 0x0047240801007387 */ /* 0x000fe20000100800 */
[----:B------:R-:W-:-:S03]  /*15b270*/  IADD3.X R18, R18, UR9, RZ, P1, !PT ;  /* 0x0000000912127c10 */ /* 0x000fc60008ffe4ff */
[----:B------:R1:W-:Y:S04]  /*15b280*/  STL [R1+0x4638], R15 ;  /* 0x0046380f01007387 */ /* 0x0003e80000100800 */
[----:B------:R-:W4:Y:S04]  /*15b290*/  LDL.LU R6, [R1+0x4834] ;  /* 0x0048340001067983 */ /* 0x000f280000300800 */
[----:B-1----:R-:W4:Y:S01]  /*15b2a0*/  LDL.LU R15, [R1+0x4828] ;  /* 0x00482800010f7983 */ /* 0x002f220000300800 */
[----:B--2---:R-:W-:-:S05]  /*15b2b0*/  IADD3 R2, P5, R2, UR15, RZ ;  /* 0x0000000f02027c10 */ /* 0x004fca000ffbe0ff */
[----:B------:R-:W-:Y:S04]  /*15b2c0*/  STL [R1+0x472c], R2 ;  /* 0x00472c0201007387 */ /* 0x000fe80000100800 */
[----:B------:R1:W-:Y:S01]  /*15b2d0*/  STL [R1+0x4720], R18 ;  /* 0x0047201201007387 */ /* 0x0003e20000100800 */
[----:B------:R-:W-:-:S03]  /*15b2e0*/  IADD3.X R16, R16, UR9, RZ, P5, !PT ;  /* 0x0000000910107c10 */ /* 0x000fc6000affe4ff */
[----:B------:R-:W2:Y:S04]  /*15b2f0*/  LDL.LU R11, [R1+0x483c] ;  /* 0x00483c00010b7983 */ /* 0x000ea80000300800 */
[----:B------:R-:W2:Y:S01]  /*15b300*/  LDL.LU R19, [R1+0x4830] ;  /* 0x0048300001137983 */ /* 0x000ea20000300800 */
[----:B------:R-:W-:Y:S01]  /*15b310*/  MOV R4, R8 ;  /* 0x0000000800047202 */ /* 0x000fe20000000f00 */
[----:B------:R-:W-:-:S05]  /*15b320*/  IMAD.MOV.U32 R5, RZ, RZ, R18 ;  /* 0x000000ffff057224 */ /* 0x000fca00078e0012 */
[----:B------:R1:W-:Y:S01]  /*15b330*/  LDGSTS.E [R3+0xb200], desc[UR58][R4.64], P4 ;  /* 0x0b20000004037fae */ /* 0x0003e2000a12187a */
[----:B---3--:R-:W-:-:S05]  /*15b340*/  IADD3 R9, P1, R9, UR15, RZ ;  /* 0x0000000f09097c10 */ /* 0x008fca000ff3e0ff */
[----:B------:R-:W-:Y:S01]  /*15b350*/  STL [R1+0x4734], R9 ;  /* 0x0047340901007387 */ /* 0x000fe20000100800 */
[----:B------:R-:W-:-:S03]  /*15b360*/  IADD3.X R17, R17, UR9, RZ, P1, !PT ;  /* 0x0000000911117c10 */ /* 0x000fc60008ffe4ff */
[----:B------:R3:W-:Y:S01]  /*15b370*/  STL [R1+0x4728], R16 ;  /* 0x0047281001007387 */ /* 0x0007e20000100800 */
[----:B-1----:R-:W-:-:S03]  /*15b380*/  IMAD.MOV.U32 R4, RZ, RZ, R2 ;  /* 0x000000ffff047224 */ /* 0x002fc600078e0002 */
[----:B------:R-:W2:Y:S01]  /*15b390*/  LDL.LU R8, [R1+0x4924] ;  /* 0x0049240001087983 */ /* 0x000ea20000300800 */
[----:B------:R-:W-:-:S03]  /*15b3a0*/  MOV R5, R16 ;  /* 0x0000001000057202 */ /* 0x000fc60000000f00 */
[----:B------:R-:W2:Y:S01]  /*15b3b0*/  LDL.LU R18, [R1+0x4838] ;  /* 0x0048380001127983 */ /* 0x000ea20000300800 */
[----:B----4-:R-:W-:-:S03]  /*15b3c0*/  IADD3 R7, P5, R7, UR15, RZ ;  /* 0x0000000f07077c10 */ /* 0x010fc6000ffbe0ff */
[----:B------:R1:W-:Y:S04]  /*15b3d0*/  LDGSTS.E [R3+0xb280], desc[UR58][R4.64], P2 ;  /* 0x0b28000004037fae */ /* 0x0003e8000912187a */
[----:B------:R-:W-:Y:S01]  /*15b3e0*/  STL [R1+0x473c], R7 ;  /* 0x00473c0701007387 */ /* 0x000fe20000100800 */
[----:B------:R-:W-:-:S03]  /*15b3f0*/  IADD3 R10, P1, R10, UR15, RZ ;  /* 0x0000000f0a0a7c10 */ /* 0x000fc6000ff3e0ff */
[----:B------:R4:W-:Y:S04]  /*15b400*/  STL [R1+0x4730], R17 ;  /* 0x0047301101007387 */ /* 0x0009e80000100800 */
[----:B---3--:R-:W3:Y:S04]  /*15b410*/  LDL.LU R16, [R1+0x4920] ;  /* 0x0049200001107983 */ /* 0x008ee80000300800 */
[----:B------:R-:W3:Y:S01]  /*15b420*/  LDL.LU R2, [R1+0x492c] ;  /* 0x00492c0001027983 */ /* 0x000ee20000300800 */
[----:B-1----:R-:W-:-:S03]  /*15b430*/  IMAD.MOV.U32 R5, RZ, RZ, R17 ;  /* 0x000000ffff057224 */ /* 0x002fc600078e0011 */
[----:B----4-:R-:W4:Y:S01]  /*15b440*/  LDL.LU R17, [R1+0x4928] ;  /* 0x0049280001117983 */ /* 0x010f220000300800 */
[----:B------:R-:W-:-:S03]  /*15b450*/  IMAD.MOV.U32 R4, RZ, RZ, R9 ;  /* 0x000000ffff047224 */ /* 0x000fc600078e0009 */
[----:B------:R-:W-:Y:S04]  /*15b460*/  STL [R1+0x4824], R10 ;  /* 0x0048240a01007387 */ /* 0x000fe80000100800 */
[----:B------:R1:W-:Y:S01]  /*15b470*/  LDGSTS.E [R3+0xb300], desc[UR58][R4.64], P3 ;  /* 0x0b30000004037fae */ /* 0x0003e2000992187a */
[----:B------:R-:W-:-:S05]  /*15b480*/  IADD3.X R14, R14, UR9, RZ, P5, !PT ;  /* 0x000000090e0e7c10 */ /* 0x000fca000affe4ff */
[----:B------:R1:W-:Y:S04]  /*15b490*/  STL [R1+0x4738], R14 ;  /* 0x0047380e01007387 */ /* 0x0003e80000100800 */
[----:B------:R-:W4:Y:S01]  /*15b4a0*/  LDL.LU R9, [R1+0x4934] ;  /* 0x0049340001097983 */ /* 0x000f220000300800 */
[----:B-1----:R-:W-:Y:S01]  /*15b4b0*/  MOV R4, R7 ;  /* 0x0000000700047202 */ /* 0x002fe20000000f00 */
[----:B------:R-:W-:Y:S02]  /*15b4c0*/  IMAD.MOV.U32 R5, RZ, RZ, R14 ;  /* 0x000000ffff057224 */ /* 0x000fe400078e000e */
[----:B------:R-:W4:Y:S04]  /*15b4d0*/  LDL.LU R14, [R1+0x4930] ;  /* 0x00493000010e7983 */ /* 0x000f280000300800 */
[----:B------:R1:W-:Y:S01]  /*15b4e0*/  LDGSTS.E [R3+0xb380], desc[UR58][R4.64], P0 ;  /* 0x0b38000004037fae */ /* 0x0003e2000812187a */
[----:B------:R-:W-:Y:S01]  /*15b4f0*/  IADD3 R13, P5, R13, UR15, RZ ;  /* 0x0000000f0d0d7c10 */ /* 0x000fe2000ffbe0ff */
[----:B-1----:R-:W-:Y:S01]  /*15b500*/  IMAD.MOV.U32 R4, RZ, RZ, R10 ;  /* 0x000000ffff047224 */ /* 0x002fe200078e000a */
[----:B------:R-:W-:-:S03]  /*15b510*/  IADD3.X R12, R12, UR9, RZ, P1, !PT ;  /* 0x000000090c0c7c10 */ /* 0x000fc60008ffe4ff */
[----:B------:R-:W-:Y:S01]  /*15b520*/  STL [R1+0x482c], R13 ;  /* 0x00482c0d01007387 */ /* 0x000fe20000100800 */
[----:B------:R-:W-:-:S03]  /*15b530*/  MOV R5, R12 ;  /* 0x0000000c00057202 */ /* 0x000fc60000000f00 */
[----:B------:R1:W-:Y:S04]  /*15b540*/  STL [R1+0x4820], R12 ;  /* 0x0048200c01007387 */ /* 0x0003e80000100800 */
[----:B------:R-:W4:Y:S04]  /*15b550*/  LDL.LU R7, [R1+0x493c] ;  /* 0x00493c0001077983 */ /* 0x000f280000300800 */
[----:B------:R1:W-:Y:S04]  /*15b560*/  LDGSTS.E [R3+0xc200], desc[UR58][R4.64], P4 ;  /* 0x0c20000004037fae */ /* 0x0003e8000a12187a */
[----:B-1----:R-:W4:Y:S01]  /*15b570*/  LDL.LU R12, [R1+0x4938] ;  /* 0x00493800010c7983 */ /* 0x002f220000300800 */
[----:B------:R-:W-:Y:S01]  /*15b580*/  IMAD.MOV.U32 R4, RZ, RZ, R13 ;  /* 0x000000ffff047224 */ /* 0x000fe200078e000d */
[----:B------:R-:W-:-:S02]  /*15b590*/  IADD3 R6, P1, R6, UR15, RZ ;  /* 0x0000000f06067c10 */ /* 0x000fc4000ff3e0ff */
[----:B------:R-:W-:-:S03]  /*15b5a0*/  IADD3.X R15, R15, UR9, RZ, P5, !PT ;  /* 0x000000090f0f7c10 */ /* 0x000fc6000affe4ff */
[----:B------:R-:W-:Y:S04]  /*15b5b0*/  STL [R1+0x4834], R6 ;  /* 0x0048340601007387 */ /* 0x000fe80000100800 */
        /* <DEDUP_REMOVED lines=14> */
[----:B-1----:R-:W-:Y:S01]  /*15b6a0*/  IMAD.MOV.U32 R4, RZ, RZ, R11 ;  /* 0x000000ffff047224 */ /* 0x002fe200078e000b */
[----:B------:R-:W-:-:S02]  /*15b6b0*/  IADD3 R8, P1, R8, UR15, RZ ;  /* 0x0000000f08087c10 */ /* 0x000fc4000ff3e0ff */
[----:B------:R-:W-:-:S03]  /*15b6c0*/  IADD3.X R18, R18, UR9, RZ, P5, !PT ;  /* 0x0000000912127c10 */ /* 0x000fc6000affe4ff */
[----:B------:R-:W-:Y:S01]  /*15b6d0*/  STL [R1+0x4924], R8 ;  /* 0x0049240801007387 */ /* 0x000fe20000100800 */
[----:B------:R-:W-:-:S03]  /*15b6e0*/  MOV R5, R18 ;  /* 0x0000001200057202 */ /* 0x000fc60000000f00 */
[----:B------:R1:W-:Y:S04]  /*15b6f0*/  STL [R1+0x4838], R18 ;  /* 0x0048381201007387 */ /* 0x0003e80000100800 */
[----:B------:R4:W-:Y:S04]  /*15b700*/  LDGSTS.E [R3+0xc380], desc[UR58][R4.64], P0 ;  /* 0x0c38000004037fae */ /* 0x0009e8000812187a */
[----:B-1----:R-:W2:Y:S01]  /*15b710*/  LDL.LU R18, [R1+0x4a28] ;  /* 0x004a280001127983 */ /* 0x002ea20000300800 */
[----:B---3--:R-:W-:Y:S02]  /*15b720*/  IADD3.X R16, R16, UR9, RZ, P1, !PT ;  /* 0x0000000910107c10 */ /* 0x008fe40008ffe4ff */
[----:B------:R-:W-:-:S03]  /*15b730*/  IADD3 R2, P5, R2, UR15, RZ ;  /* 0x0000000f02027c10 */ /* 0x000fc6000ffbe0ff */
[----:B----4-:R-:W-:Y:S02]  /*15b740*/  IMAD.MOV.U32 R5, RZ, RZ, R16 ;  /* 0x000000ffff057224 */ /* 0x010fe400078e0010 */
[----:B------:R-:W-:Y:S01]  /*15b750*/  STL [R1+0x492c], R2 ;  /* 0x00492c0201007387 */ /* 0x000fe20000100800 */
[----:B------:R-:W-:-:S03]  /*15b760*/  IADD3.X R17, R17, UR9, RZ, P5, !PT ;  /* 0x0000000911117c10 */ /* 0x000fc6000affe4ff */
[----:B------:R1:W-:Y:S01]  /*15b770*/  STL [R1+0x4920], R16 ;  /* 0x0049201001007387 */ /* 0x0003e20000100800 */
[----:B------:R-:W-:-:S03]  /*15b780*/  IMAD.MOV.U32 R4, RZ, RZ, R8 ;  /* 0x000000ffff047224 */ /* 0x000fc600078e0008 */
[----:B------:R-:W3:Y:S04]  /*15b790*/  LDL.LU R11, [R1+0x4a3c] ;  /* 0x004a3c00010b7983 */ /* 0x000ee80000300800 */
[----:B------:R4:W-:Y:S04]  /*15b7a0*/  LDGSTS.E [R3+0xd200], desc[UR58][R4.64], P4 ;  /* 0x0d20000004037fae */ /* 0x0009e8000a12187a */
[----:B-1----:R-:W3:Y:S01]  /*15b7b0*/  LDL.LU R16, [R1+0x4a30] ;  /* 0x004a300001107983 */ /* 0x002ee20000300800 */
[----:B------:R-:W-:-:S05]  /*15b7c0*/  IADD3 R9, P1, R9, UR15, RZ ;  /* 0x0000000f09097c10 */ /* 0x000fca000ff3e0ff */
[----:B------:R-:W-:Y:S01]  /*15b7d0*/  STL [R1+0x4934], R9 ;  /* 0x0049340901007387 */ /* 0x000fe20000100800 */
[----:B----4-:R-:W-:-:S03]  /*15b7e0*/  IMAD.MOV.U32 R5, RZ, RZ, R17 ;  /* 0x000000ffff057224 */ /* 0x010fc600078e0011 */
        /* <DEDUP_REMOVED lines=18> */
[----:B------:R-:W-:-:S05]  /*15b910*/  IADD3 R10, P1, R10, UR15, RZ ;  /* 0x0000000f0a0a7c10 */ /* 0x000fca000ff3e0ff */
[----:B------:R-:W-:Y:S01]  /*15b920*/  STL [R1+0x4a24], R10 ;  /* 0x004a240a01007387 */ /* 0x000fe20000100800 */
[----:B------:R-:W-:-:S03]  /*15b930*/  IADD3.X R15, R15, UR9, RZ, P1, !PT ;  /* 0x000000090f0f7c10 */ /* 0x000fc60008ffe4ff */
[----:B------:R2:W-:Y:S04]  /*15b940*/  STL [R1+0x4938], R12 ;  /* 0x0049380c01007387 */ /* 0x0005e80000100800 */
[----:B------:R-:W4:Y:S04]  /*15b950*/  LDL.LU R9, [R1+0x4b34] ;  /* 0x004b340001097983 */ /* 0x000f280000300800 */
[----:B------:R-:W4:Y:S01]  /*15b960*/  LDL.LU R14, [R1+0x4b28] ;  /* 0x004b2800010e7983 */ /* 0x000f220000300800 */
[----:B-1----:R-:W-:Y:S02]  /*15b970*/  MOV R4, R10 ;  /* 0x0000000a00047202 */ /* 0x002fe40000000f00 */
[----:B--2---:R-:W-:-:S05]  /*15b980*/  IADD3 R13, P5, R13, UR15, RZ ;  /* 0x0000000f0d0d7c10 */ /* 0x004fca000ffbe0ff */
[----:B------:R-:W-:Y:S04]  /*15b990*/  STL [R1+0x4a2c], R13 ;  /* 0x004a2c0d01007387 */ /* 0x000fe80000100800 */
[----:B------:R1:W-:Y:S01]  /*15b9a0*/  STL [R1+0x4a20], R15 ;  /* 0x004a200f01007387 */ /* 0x0003e20000100800 */
[----:B------:R-:W-:-:S03]  /*15b9b0*/  IADD3 R6, P1, R6, UR15, RZ ;  /* 0x0000000f06067c10 */ /* 0x000fc6000ff3e0ff */
[----:B------:R-:W2:Y:S01]  /*15b9c0*/  LDL.LU R12, [R1+0x4b30] ;  /* 0x004b3000010c7983 */ /* 0x000ea20000300800 */
[----:B------:R-:W-:-:S03]  /*15b9d0*/  IMAD.MOV.U32 R5, RZ, RZ, R15 ;  /* 0x000000ffff057224 */ /* 0x000fc600078e000f */
[----:B------:R-:W2:Y:S04]  /*15b9e0*/  LDL.LU R7, [R1+0x4b3c] ;  /* 0x004b3c0001077983 */ /* 0x000ea80000300800 */
[----:B-1----:R-:W2:Y:S04]  /*15b9f0*/  LDL.LU R15, [R1+0x4b38] ;  /* 0x004b3800010f7983 */ /* 0x002ea80000300800 */
[----:B------:R-:W-:Y:S04]  /*15ba00*/  STL [R1+0x4a34], R6 ;  /* 0x004a340601007387 */ /* 0x000fe80000100800 */
[----:B------:R1:W-:Y:S01]  /*15ba10*/  LDGSTS.E [R3+0xe200], desc[UR58][R4.64], P4 ;  /* 0x0e20000004037fae */ /* 0x0003e2000a12187a */
[----:B------:R-:W-:Y:S01]  /*15ba20*/  IADD3.X R18, R18, UR9, RZ, P5, !PT ;  /* 0x0000000912127c10 */ /* 0x000fe2000affe4ff */
[----:B-1----:R-:W-:-:S03]  /*15ba30*/  IMAD.MOV.U32 R4, RZ, RZ, R13 ;  /* 0x000000ffff047224 */ /* 0x002fc600078e000d */
[----:B------:R-:W-:Y:S01]  /*15ba40*/  MOV R5, R18 ;  /* 0x0000001200057202 */ /* 0x000fe20000000f00 */
[----:B------:R1:W-:Y:S04]  /*15ba50*/  STL [R1+0x4a28], R18 ;  /* 0x004a281201007387 */ /* 0x0003e80000100800 */
[----:B------:R-:W2:Y:S04]  /*15ba60*/  LDL.LU R10, [R1+0x4c24] ;  /* 0x004c2400010a7983 */ /* 0x000ea80000300800 */
[----:B------:R4:W-:Y:S04]  /*15ba70*/  LDGSTS.E [R3+0xe280], desc[UR58][R4.64], P2 ;  /* 0x0e28000004037fae */ /* 0x0009e8000912187a */
[----:B-1----:R-:W2:Y:S01]  /*15ba80*/  LDL.LU R18, [R1+0x4c20] ;  /* 0x004c200001127983 */ /* 0x002ea20000300800 */
[----:B---3--:R-:W-:-:S02]  /*15ba90*/  IADD3 R11, P5, R11, UR15, RZ ;  /* 0x0000000f0b0b7c10 */ /* 0x008fc4000ffbe0ff */
[----:B------:R-:W-:-:S03]  /*15baa0*/  IADD3.X R16, R16, UR9, RZ, P1, !PT ;  /* 0x0000000910107c10 */ /* 0x000fc60008ffe4ff */
[----:B------:R-:W-:Y:S04]  /*15bab0*/  STL [R1+0x4a3c], R11 ;  /* 0x004a3c0b01007387 */ /* 0x000fe80000100800 */
[----:B------:R1:W-:Y:S04]  /*15bac0*/  STL [R1+0x4a30], R16 ;  /* 0x004a301001007387 */ /* 0x0003e80000100800 */
[----:B------:R-:W3:Y:S01]  /*15bad0*/  LDL.LU R13, [R1+0x4c2c] ;  /* 0x004c2c00010d7983 */ /* 0x000ee20000300800 */
[----:B----4-:R-:W-:Y:S02]  /*15bae0*/  IMAD.MOV.U32 R5, RZ, RZ, R16 ;  /* 0x000000ffff057224 */ /* 0x010fe400078e0010 */
[----:B------:R-:W-:Y:S01]  /*15baf0*/  IMAD.MOV.U32 R4, RZ, RZ, R6 ;  /* 0x000000ffff047224 */ /* 0x000fe200078e0006 */
[----:B-1----:R-:W4:Y:S01]  /*15bb00*/  LDL.LU R16, [R1+0x4c28] ;  /* 0x004c280001107983 */ /* 0x002f220000300800 */
[----:B------:R-:W-:-:S03]  /*15bb10*/  IADD3 R8, P1, R8, UR15, RZ ;  /* 0x0000000f08087c10 */ /* 0x000fc6000ff3e0ff */
[----:B------:R1:W-:Y:S01]  /*15bb20*/  LDGSTS.E [R3+0xe300], desc[UR58][R4.64], P3 ;  /* 0x0e30000004037fae */ /* 0x0003e2000992187a */
        /* <DEDUP_REMOVED lines=36> */
[----:B------:R-:W-:-:S03]  /*15bd70*/  MOV R5, R15 ;  /* 0x0000000f00057202 */ /* 0x000fc60000000f00 */
[----:B------:R-:W-:Y:S01]  /*15bd80*/  STL [R1+0x4c24], R10 ;  /* 0x004c240a01007387 */ /* 0x000fe20000100800 */
[----:B------:R-:W-:-:S03]  /*15bd90*/  IADD3.X R18, R18, UR9, RZ, P1, !PT ;  /* 0x0000000912127c10 */ /* 0x000fc60008ffe4ff */
[----:B------:R1:W-:Y:S01]  /*15bda0*/  STL [R1+0x4b38], R15 ;  /* 0x004b380f01007387 */ /* 0x0003e20000100800 */
[----:B------:R-:W-:-:S03]  /*15bdb0*/  IMAD.MOV.U32 R4, RZ, RZ, R7 ;  /* 0x000000ffff047224 */ /* 0x000fc600078e0007 */
[----:B------:R-:W2:Y:S04]  /*15bdc0*/  LDL.LU R9, [R1+0x4d34] ;  /* 0x004d340001097983 */ /* 0x000ea80000300800 */
[----:B------:R4:W-:Y:S04]  /*15bdd0*/  LDGSTS.E [R3+0xf380], desc[UR58][R4.64], P0 ;  /* 0x0f38000004037fae */ /* 0x0009e8000812187a */
[----:B-1----:R-:W2:Y:S01]  /*15bde0*/  LDL.LU R15, [R1+0x4d28] ;  /* 0x004d2800010f7983 */ /* 0x002ea20000300800 */
[----:B---3--:R-:W-:-:S05]  /*15bdf0*/  IADD3 R13, P5, R13, UR15, RZ ;  /* 0x0000000f0d0d7c10 */ /* 0x008fca000ffbe0ff */
[----:B------:R-:W-:Y:S01]  /*15be00*/  STL [R1+0x4c2c], R13 ;  /* 0x004c2c0d01007387 */ /* 0x000fe20000100800 */
[----:B----4-:R-:W-:-:S03]  /*15be10*/  IADD3.X R16, R16, UR9, RZ, P5, !PT ;  /* 0x0000000910107c10 */ /* 0x010fc6000affe4ff */
[----:B------:R1:W-:Y:S04]  /*15be20*/  STL [R1+0x4c20], R18 ;  /* 0x004c201201007387 */ /* 0x0003e80000100800 */
[----:B------:R-:W3:Y:S04]  /*15be30*/  LDL.LU R7, [R1+0x4d3c] ;  /* 0x004d3c0001077983 */ /* 0x000ee80000300800 */
[----:B------:R-:W4:Y:S01]  /*15be40*/  LDL.LU R19, [R1+0x4d30] ;  /* 0x004d300001137983 */ /* 0x000f220000300800 */
[----:B------:R-:W-:Y:S01]  /*15be50*/  IADD3 R6, P1, R6, UR15, RZ ;  /* 0x0000000f06067c10 */ /* 0x000fe2000ff3e0ff */
[----:B------:R-:W-:-:S02]  /*15be60*/  IMAD.MOV.U32 R4, RZ, RZ, R10 ;  /* 0x000000ffff047224 */ /* 0x000fc400078e000a */
[----:B------:R-:W-:Y:S02]  /*15be70*/  IMAD.MOV.U32 R5, RZ, RZ, R18 ;  /* 0x000000ffff057224 */ /* 0x000fe400078e0012 */
[----:B------:R-:W-:Y:S04]  /*15be80*/  STL [R1+0x4c34], R6 ;  /* 0x004c340601007387 */ /* 0x000fe80000100800 */
[----:B------:R1:W-:Y:S04]  /*15be90*/  STL [R1+0x4c28], R16 ;  /* 0x004c281001007387 */ /* 0x0003e80000100800 */
[----:B------:R-:W4:Y:S04]  /*15bea0*/  LDL.LU R10, [R1+0x4e24] ;  /* 0x004e2400010a7983 */ /* 0x000f280000300800 */
[----:B-1----:R-:W4:Y:S01]  /*15beb0*/  LDL.LU R18, [R1+0x4d38] ;  /* 0x004d380001127983 */ /* 0x002f220000300800 */
[----:B------:R-:W-:-:S03]  /*15bec0*/  IADD3.X R17, R17, UR9, RZ, P1, !PT ;  /* 0x0000000911117c10 */ /* 0x000fc60008ffe4ff */
[----:B------:R1:W-:Y:S02]  /*15bed0*/  LDGSTS.E [R3+0x10200], desc[UR58][R4.64], P4 ;  /* 0x1020000004037fae */ /* 0x0003e4000a12187a */
[----:B-1----:R-:W-:Y:S01]  /*15bee0*/  MOV R4, R13 ;  /* 0x0000000d00047202 */ /* 0x002fe20000000f00 */
[----:B------:R-:W-:Y:S01]  /*15bef0*/  IMAD.MOV.U32 R5, RZ, RZ, R16 ;  /* 0x000000ffff057224 */ /* 0x000fe200078e0010 */
[----:B------:R-:W-:-:S04]  /*15bf00*/  IADD3 R11, P5, R11, UR15, RZ ;  /* 0x0000000f0b0b7c10 */ /* 0x000fc8000ffbe0ff */
[----:B------:R1:W-:Y:S04]  /*15bf10*/  LDGSTS.E [R3+0x10280], desc[UR58][R4.64], P2 ;  /* 0x1028000004037fae */ /* 0x0003e8000912187a */
[----:B------:R-:W-:Y:S01]  /*15bf20*/  STL [R1+0x4c3c], R11 ;  /* 0x004c3c0b01007387 */ /* 0x000fe20000100800 */
[----:B------:R-:W-:-:S03]  /*15bf30*/  IADD3 R8, P1, R8, UR15, RZ ;  /* 0x0000000f08087c10 */ /* 0x000fc6000ff3e0ff */
[----:B------:R1:W-:Y:S02]  /*15bf40*/  STL [R1+0x4c30], R17 ;  /* 0x004c301101007387 */ /* 0x0003e40000100800 */
[----:B-1----:R-:W-:Y:S01]  /*15bf50*/  IMAD.MOV.U32 R4, RZ, RZ, R6 ;  /* 0x000000ffff047224 */ /* 0x002fe200078e0006 */
[----:B------:R-:W-:Y:S01]  /*15bf60*/  MOV R5, R17 ;  /* 0x0000001100057202 */ /* 0x000fe20000000f00 */
[----:B------:R-:W4:Y:S04]  /*15bf70*/  LDL.LU R16, [R1+0x4e20] ;  /* 0x004e200001107983 */ /* 0x000f280000300800 */
[----:B------:R-:W4:Y:S04]  /*15bf80*/  LDL.LU R13, [R1+0x4e2c] ;  /* 0x004e2c00010d7983 */ /* 0x000f280000300800 */
[----:B------:R-:W4:Y:S04]  /*15bf90*/  LDL.LU R17, [R1+0x4e28] ;  /* 0x004e280001117983 */ /* 0x000f280000300800 */
        /* <DEDUP_REMOVED lines=18> */
[----:B------:R-:W-:Y:S01]  /*15c0c0*/  IADD3 R9, P1, R9, UR15, RZ ;  /* 0x0000000f09097c10 */ /* 0x000fe2000ff3e0ff */
[----:B------:R-:W-:Y:S01]  /*15c0d0*/  IMAD.MOV.U32 R4, RZ, RZ, R2 ;  /* 0x000000ffff047224 */ /* 0x000fe200078e0002 */
[----:B------:R-:W-:-:S03]  /*15c0e0*/  IADD3.X R15, R15, UR9, RZ, P5, !PT ;  /* 0x000000090f0f7c10 */ /* 0x000fc6000affe4ff */
[----:B------:R-:W-:Y:S01]  /*15c0f0*/  STL [R1+0x4d34], R9 ;  /* 0x004d340901007387 */ /* 0x000fe20000100800 */
[----:B------:R-:W-:-:S03]  /*15c100*/  MOV R5, R15 ;  /* 0x0000000f00057202 */ /* 0x000fc60000000f00 */
[----:B------:R1:W-:Y:S04]  /*15c110*/  STL [R1+0x4d28], R15 ;  /* 0x004d280f01007387 */ /* 0x0003e80000100800 */
[----:B------:R-:W2:Y:S04]  /*15c120*/  LDL.LU R8, [R1+0x4f24] ;  /* 0x004f240001087983 */ /* 0x000ea80000300800 */
[----:B------:R4:W-:Y:S04]  /*15c130*/  LDGSTS.E [R3+0x11280], desc[UR58][R4.64], P2 ;  /* 0x1128000004037fae */ /* 0x0009e8000912187a */
[----:B-1----:R-:W2:Y:S01]  /*15c140*/  LDL.LU R15, [R1+0x4f20] ;  /* 0x004f2000010f7983 */ /* 0x002ea20000300800 */
[----:B---3--:R-:W-:-:S02]  /*15c150*/  IADD3 R7, P5, R7, UR15, RZ ;  /* 0x0000000f07077c10 */ /* 0x008fc4000ffbe0ff */
[----:B----4-:R-:W-:-:S03]  /*15c160*/  IADD3.X R19, R19, UR9, RZ, P1, !PT ;  /* 0x0000000913137c10 */ /* 0x010fc60008ffe4ff */
[----:B------:R-:W-:Y:S01]  /*15c170*/  STL [R1+0x4d3c], R7 ;  /* 0x004d3c0701007387 */ /* 0x000fe20000100800 */
[----:B------:R-:W-:-:S03]  /*15c180*/  IMAD.MOV.U32 R4, RZ, RZ, R9 ;  /* 0x000000ffff047224 */ /* 0x000fc600078e0009 */
[----:B------:R-:W-:Y:S01]  /*15c190*/  STL [R1+0x4d30], R19 ;  /* 0x004d301301007387 */ /* 0x000fe20000100800 */
[----:B------:R-:W-:-:S03]  /*15c1a0*/  IMAD.MOV.U32 R5, RZ, RZ, R19 ;  /* 0x000000ffff057224 */ /* 0x000fc600078e0013 */
[----:B------:R-:W3:Y:S04]  /*15c1b0*/  LDL.LU R2, [R1+0x4f2c] ;  /* 0x004f2c0001027983 */ /* 0x000ee80000300800 */
        /* <DEDUP_REMOVED lines=29> */
[----:B------:R-:W-:Y:S01]  /*15c390*/  MOV R4, R6 ;  /* 0x0000000600047202 */ /* 0x000fe20000000f00 */
[----:B------:R-:W-:-:S05]  /*15c3a0*/  IMAD.MOV.U32 R5, RZ, RZ, R14 ;  /* 0x000000ffff057224 */ /* 0x000fca00078e000e */
[----:B------:R1:W-:Y:S01]  /*15c3b0*/  LDGSTS.E [R3+0x12300], desc[UR58][R4.64], P3 ;  /* 0x1230000004037fae */ /* 0x0003e2000992187a */
[----:B--2---:R-:W-:-:S05]  /*15c3c0*/  IADD3 R11, P5, R11, UR15, RZ ;  /* 0x0000000f0b0b7c10 */ /* 0x004fca000ffbe0ff */
[----:B------:R-:W-:Y:S04]  /*15c3d0*/  STL [R1+0x4e3c], R11 ;  /* 0x004e3c0b01007387 */ /* 0x000fe80000100800 */
[----:B------:R2:W-:Y:S01]  /*15c3e0*/  STL [R1+0x4e30], R14 ;  /* 0x004e300e01007387 */ /* 0x0005e20000100800 */
[----:B------:R-:W-:-:S03]  /*15c3f0*/  IADD3.X R12, R12, UR9, RZ, P5, !PT ;  /* 0x000000090c0c7c10 */ /* 0x000fc6000affe4ff */
[----:B------:R-:W4:Y:S04]  /*15c400*/  LDL.LU R13, [R1+0x502c] ;  /* 0x00502c00010d7983 */ /* 0x000f280000300800 */
[----:B------:R-:W4:Y:S01]  /*15c410*/  LDL.LU R19, [R1+0x5020] ;  /* 0x0050200001137983 */ /* 0x000f220000300800 */
[----:B-1----:R-:W-:Y:S01]  /*15c420*/  IMAD.MOV.U32 R4, RZ, RZ, R11 ;  /* 0x000000ffff047224 */ /* 0x002fe200078e000b */
[----:B------:R-:W-:-:S05]  /*15c430*/  MOV R5, R12 ;  /* 0x0000000c00057202 */ /* 0x000fca0000000f00 */
[----:B------:R1:W-:Y:S01]  /*15c440*/  LDGSTS.E [R3+0x12380], desc[UR58][R4.64], P0 ;  /* 0x1238000004037fae */ /* 0x0003e2000812187a */
[----:B------:R-:W-:-:S05]  /*15c450*/  IADD3 R8, P1, R8, UR15, RZ ;  /* 0x0000000f08087c10 */ /* 0x000fca000ff3e0ff */
[----:B------:R-:W-:Y:S01]  /*15c460*/  STL [R1+0x4f24], R8 ;  /* 0x004f240801007387 */ /* 0x000fe20000100800 */
[----:B------:R-:W-:-:S03]  /*15c470*/  IADD3.X R15, R15, UR9, RZ, P1, !PT ;  /* 0x000000090f0f7c10 */ /* 0x000fc60008ffe4ff */
[----:B------:R1:W-:Y:S04]  /*15c480*/  STL [R1+0x4e38], R12 ;  /* 0x004e380c01007387 */ /* 0x0003e80000100800 */
[----:B------:R-:W4:Y:S04]  /*15c490*/  LDL.LU R6, [R1+0x5034] ;  /* 0x0050340001067983 */ /* 0x000f280000300800 */
[----:B--2---:R-:W2:Y:S01]  /*15c4a0*/  LDL.LU R14, [R1+0x5028] ;  /* 0x00502800010e7983 */ /* 0x004ea20000300800 */
[----:B---3--:R-:W-:-:S05]  /*15c4b0*/  IADD3 R2, P5, R2, UR15, RZ ;  /* 0x0000000f02027c10 */ /* 0x008fca000ffbe0ff */
[----:B------:R-:W-:Y:S01]  /*15c4c0*/  STL [R1+0x4f2c], R2 ;  /* 0x004f2c0201007387 */ /* 0x000fe20000100800 */
[----:B----4-:R-:W-:-:S03]  /*15c4d0*/  IADD3 R9, P1, R9, UR15, RZ ;  /* 0x0000000f09097c10 */ /* 0x010fc6000ff3e0ff */
[----:B------:R3:W-:Y:S01]  /*15c4e0*/  STL [R1+0x4f20], R15 ;  /* 0x004f200f01007387 */ /* 0x0007e20000100800 */
[----:B-1----:R-:W-:-:S03]  /*15c4f0*/  IMAD.MOV.U32 R5, RZ, RZ, R15 ;  /* 0x000000ffff057224 */ /* 0x002fc600078e000f */
[----:B------:R-:W4:Y:S04]  /*15c500*/  LDL.LU R12, [R1+0x5030] ;  /* 0x00503000010c7983 */ /* 0x000f280000300800 */
[----:B------:R-:W4:Y:S01]  /*15c510*/  LDL.LU R11, [R1+0x503c] ;  /* 0x00503c00010b7983 */ /* 0x000f220000300800 */
[----:B------:R-:W-:-:S03]  /*15c520*/  IMAD.MOV.U32 R4, RZ, RZ, R8 ;  /* 0x000000ffff047224 */ /* 0x000fc600078e0008 */
[----:B---3--:R-:W3:Y:S01]  /*15c530*/  LDL.LU R15, [R1+0x5038] ;  /* 0x00503800010f7983 */ /* 0x008ee20000300800 */
[----:B------:R-:W-:-:S03]  /*15c540*/  IADD3.X R18, R18, UR9, RZ, P5, !PT ;  /* 0x0000000912127c10 */ /* 0x000fc6000affe4ff */
[----:B------:R-:W-:Y:S04]  /*15c550*/  STL [R1+0x4f34], R9 ;  /* 0x004f340901007387 */ /* 0x000fe80000100800 */
[----:B------:R1:W-:Y:S04]  /*15c560*/  STL [R1+0x4f28], R18 ;  /* 0x004f281201007387 */ /* 0x0003e80000100800 */
[----:B------:R-:W3:Y:S04]  /*15c570*/  LDL.LU R8, [R1+0x5124] ;  /* 0x0051240001087983 */ /* 0x000ee80000300800 */
[----:B------:R1:W-:Y:S02]  /*15c580*/  LDGSTS.E [R3+0x13200], desc[UR58][R4.64], P4 ;  /* 0x1320000004037fae */ /* 0x0003e4000a12187a */
[----:B-1----:R-:W-:Y:S01]  /*15c590*/  MOV R4, R2 ;  /* 0x0000000200047202 */ /* 0x002fe20000000f00 */
[----:B------:R-:W-:-:S02]  /*15c5a0*/  IMAD.MOV.U32 R5, RZ, RZ, R18 ;  /* 0x000000ffff057224 */ /* 0x000fc400078e0012 */
[----:B------:R-:W3:Y:S04]  /*15c5b0*/  LDL.LU R18, [R1+0x5120] ;  /* 0x0051200001127983 */ /* 0x000ee80000300800 */
[----:B------:R1:W-:Y:S01]  /*15c5c0*/  LDGSTS.E [R3+0x13280], desc[UR58][R4.64], P2 ;  /* 0x1328000004037fae */ /* 0x0003e2000912187a */
[----:B------:R-:W-:Y:S02]  /*15c5d0*/  IADD3 R7, P5, R7, UR15, RZ ;  /* 0x0000000f07077c10 */ /* 0x000fe4000ffbe0ff */
[----:B------:R-:W-:-:S03]  /*15c5e0*/  IADD3.X R16, R16, UR9, RZ, P1, !PT ;  /* 0x0000000910107c10 */ /* 0x000fc60008ffe4ff */
[----:B------:R-:W-:Y:S01]  /*15c5f0*/  STL [R1+0x4f3c], R7 ;  /* 0x004f3c0701007387 */ /* 0x000fe20000100800 */
[----:B-1----:R-:W-:Y:S01]  /*15c600*/  IMAD.MOV.U32 R4, RZ, RZ, R9 ;  /* 0x000000ffff047224 */ /* 0x002fe200078e0009 */
[----:B------:R-:W-:Y:S02]  /*15c610*/  MOV R5, R16 ;  /* 0x0000001000057202 */ /* 0x000fe40000000f00 */
[----:B------:R1:W-:Y:S04]  /*15c620*/  STL [R1+0x4f30], R16 ;  /* 0x004f301001007387 */ /* 0x0003e80000100800 */
[----:B------:R-:W3:Y:S04]  /*15c630*/  LDL.LU R2, [R1+0x512c] ;  /* 0x00512c0001027983 */ /* 0x000ee80000300800 */
[----:B------:R1:W-:Y:S04]  /*15c640*/  LDGSTS.E [R3+0x13300], desc[UR58][R4.64], P3 ;  /* 0x1330000004037fae */ /* 0x0003e8000992187a */
[----:B-1----:R-:W3:Y:S01]  /*15c650*/  LDL.LU R16, [R1+0x5128] ;  /* 0x0051280001107983 */ /* 0x002ee20000300800 */
[----:B------:R-:W-:Y:S01]  /*15c660*/  IMAD.MOV.U32 R4, RZ, RZ, R7 ;  /* 0x000000ffff047224 */ /* 0x000fe200078e0007 */
[----:B------:R-:W-:-:S02]  /*15c670*/  IADD3 R10, P1, R10, UR15, RZ ;  /* 0x0000000f0a0a7c10 */ /* 0x000fc4000ff3e0ff */
[----:B------:R-:W-:-:S03]  /*15c680*/  IADD3.X R17, R17, UR9, RZ, P5, !PT ;  /* 0x0000000911117c10 */ /* 0x000fc6000affe4ff */
[----:B------:R-:W-:Y:S04]  /*15c690*/  STL [R1+0x5024], R10 ;  /* 0x0050240a01007387 */ /* 0x000fe80000100800 */
        /* <DEDUP_REMOVED lines=17> */
[----:B-1----:R-:W-:Y:S01]  /*15c7b0*/  IMAD.MOV.U32 R4, RZ, RZ, R13 ;  /* 0x000000ffff047224 */ /* 0x002fe200078e000d */
[----:B------:R-:W-:Y:S02]  /*15c7c0*/  MOV R5, R14 ;  /* 0x0000000e00057202 */ /* 0x000fe40000000f00 */
[----:B------:R1:W-:Y:S04]  /*15c7d0*/  STL [R1+0x5028], R14 ;  /* 0x0050280e01007387 */ /* 0x0003e80000100800 */
[----:B------:R2:W-:Y:S04]  /*15c7e0*/  LDGSTS.E [R3+0x14280], desc[UR58][R4.64], P2 ;  /* 0x1428000004037fae */ /* 0x0005e8000912187a */
[----:B-1----:R-:W3:Y:S01]  /*15c7f0*/  LDL.LU R14, [R1+0x5138] ;  /* 0x00513800010e7983 */ /* 0x002ee20000300800 */
[----:B----4-:R-:W-:-:S02]  /*15c800*/  IADD3.X R12, R12, UR9, RZ, P1, !PT ;  /* 0x000000090c0c7c10 */ /* 0x010fc40008ffe4ff */
[----:B------:R-:W-:Y:S01]  /*15c810*/  IADD3 R11, P5, R11, UR15, RZ ;  /* 0x0000000f0b0b7c10 */ /* 0x000fe2000ffbe0ff */
[----:B--2---:R-:W-:Y:S02]  /*15c820*/  IMAD.MOV.U32 R4, RZ, RZ, R6 ;  /* 0x000000ffff047224 */ /* 0x004fe400078e0006 */
[----:B------:R-:W-:Y:S02]  /*15c830*/  IMAD.MOV.U32 R5, RZ, RZ, R12 ;  /* 0x000000ffff057224 */ /* 0x000fe400078e000c */
[----:B------:R-:W-:Y:S01]  /*15c840*/  STL [R1+0x503c], R11 ;  /* 0x00503c0b01007387 */ /* 0x000fe20000100800 */
[----:B---3--:R-:W-:-:S03]  /*15c850*/  IADD3.X R15, R15, UR9, RZ, P5, !PT ;  /* 0x000000090f0f7c10 */ /* 0x008fc6000affe4ff */
[----:B------:R1:W-:Y:S04]  /*15c860*/  STL [R1+0x5030], R12 ;  /* 0x0050300c01007387 */ /* 0x0003e80000100800 */
[----:B------:R-:W2:Y:S04]  /*15c870*/  LDL.LU R13, [R1+0x523c] ;  /* 0x00523c00010d7983 */ /* 0x000ea80000300800 */
[----:B------:R3:W-:Y:S01]  /*15c880*/  LDGSTS.E [R3+0x14300], desc[UR58][R4.64], P3 ;  /* 0x1430000004037fae */ /* 0x0007e2000992187a */
[----:B------:R-:W-:-:S03]  /*15c890*/  IADD3 R8, P1, R8, UR15, RZ ;  /* 0x0000000f08087c10 */ /* 0x000fc6000ff3e0ff */
[----:B-1----:R-:W4:Y:S04]  /*15c8a0*/  LDL.LU R12, [R1+0x5230] ;  /* 0x00523000010c7983 */ /* 0x002f280000300800 */
[----:B------:R-:W-:Y:S04]  /*15c8b0*/  STL [R1+0x5124], R8 ;  /* 0x0051240801007387 */ /* 0x000fe80000100800 */
[----:B------:R1:W-:Y:S01]  /*15c8c0*/  STL [R1+0x5038], R15 ;  /* 0x0050380f01007387 */ /* 0x0003e20000100800 */
[----:B---3--:R-:W-:-:S03]  /*15c8d0*/  IMAD.MOV.U32 R5, RZ, RZ, R15 ;  /* 0x000000ffff057224 */ /* 0x008fc600078e000f */
[----:B------:R-:W3:Y:S04]  /*15c8e0*/  LDL.LU R6, [R1+0x5244] ;  /* 0x0052440001067983 */ /* 0x000ee80000300800 */
[----:B-1----:R-:W3:Y:S01]  /*15c8f0*/  LDL.LU R15, [R1+0x5238] ;  /* 0x00523800010f7983 */ /* 0x002ee20000300800 */
[----:B------:R-:W-:Y:S02]  /*15c900*/  IADD3.X R18, R18, UR9, RZ, P1, !PT ;  /* 0x0000000912127c10 */ /* 0x000fe40008ffe4ff */
[----:B------:R-:W-:-:S05]  /*15c910*/  MOV R4, R11 ;  /* 0x0000000b00047202 */ /* 0x000fca0000000f00 */
[----:B------:R1:W-:Y:S02]  /*15c920*/  LDGSTS.E [R3+0x14380], desc[UR58][R4.64], P0 ;  /* 0x1438000004037fae */ /* 0x0003e4000812187a */
[----:B-1----:R-:W-:Y:S01]  /*15c930*/  IMAD.MOV.U32 R4, RZ, RZ, R8 ;  /* 0x000000ffff047224 */ /* 0x002fe200078e0008 */
[----:B------:R-:W-:-:S05]  /*15c940*/  MOV R5, R18 ;  /* 0x0000001200057202 */ /* 0x000fca0000000f00 */
[----:B------:R1:W-:Y:S01]  /*15c950*/  LDGSTS.E [R3+0x15200], desc[UR58][R4.64], P4 ;  /* 0x1520000004037fae */ /* 0x0003e2000a12187a */
[----:B------:R-:W-:-:S05]  /*15c960*/  IADD3 R2, P5, R2, UR15, RZ ;  /* 0x0000000f02027c10 */ /* 0x000fca000ffbe0ff */
[----:B------:R-:W-:Y:S01]  /*15c970*/  STL [R1+0x512c], R2 ;  /* 0x00512c0201007387 */ /* 0x000fe20000100800 */
[----:B------:R-:W-:-:S03]  /*15c980*/  IADD3.X R16, R16, UR9, RZ, P5, !PT ;  /* 0x0000000910107c10 */ /* 0x000fc6000affe4ff */
[----:B------:R1:W-:Y:S04]  /*15c990*/  STL [R1+0x5120], R18 ;  /* 0x0051201201007387 */ /* 0x0003e80000100800 */
[----:B------:R-:W3:Y:S04]  /*15c9a0*/  LDL.LU R11, [R1+0x524c] ;  /* 0x00524c00010b7983 */ /* 0x000ee80000300800 */
[----:B------:R-:W3:Y:S01]  /*15c9b0*/  LDL.LU R19, [R1+0x5240] ;  /* 0x0052400001137983 */ /* 0x000ee20000300800 */
[----:B-1----:R-:W-:Y:S02]  /*15c9c0*/  IMAD.MOV.U32 R4, RZ, RZ, R2 ;  /* 0x000000ffff047224 */ /* 0x002fe400078e0002 */
[----:B------:R-:W-:-:S05]  /*15c9d0*/  IMAD.MOV.U32 R5, RZ, RZ, R16 ;  /* 0x000000ffff057224 */ /* 0x000fca00078e0010 */
[----:B------:R1:W-:Y:S01]  /*15c9e0*/  LDGSTS.E [R3+0x15280], desc[UR58][R4.64], P2 ;  /* 0x1528000004037fae */ /* 0x0003e2000912187a */
[----:B------:R-:W-:-:S05]  /*15c9f0*/  IADD3 R9, P1, R9, UR15, RZ ;  /* 0x0000000f09097c10 */ /* 0x000fca000ff3e0ff */
[----:B------:R-:W-:Y:S01]  /*15ca00*/  STL [R1+0x5134], R9 ;  /* 0x0051340901007387 */ /* 0x000fe20000100800 */
[----:B------:R-:W-:-:S03]  /*15ca10*/  IADD3.X R17, R17, UR9, RZ, P1, !PT ;  /* 0x0000000911117c10 */ /* 0x000fc60008ffe4ff */
[----:B------:R1:W-:Y:S04]  /*15ca20*/  STL [R1+0x5128], R16 ;  /* 0x0051281001007387 */ /* 0x0003e80000100800 */
[----:B------:R-:W3:Y:S04]  /*15ca30*/  LDL.LU R8, [R1+0x5334] ;  /* 0x0053340001087983 */ /* 0x000ee80000300800 */
[----:B------:R-:W3:Y:S01]  /*15ca40*/  LDL.LU R18, [R1+0x5248] ;  /* 0x0052480001127983 */ /* 0x000ee20000300800 */
[----:B-1----:R-:W-:Y:S01]  /*15ca50*/  MOV R4, R9 ;  /* 0x0000000900047202 */ /* 0x002fe20000000f00 */
[----:B------:R-:W-:-:S05]  /*15ca60*/  IMAD.MOV.U32 R5, RZ, RZ, R17 ;  /* 0x000000ffff057224 */ /* 0x000fca00078e0011 */
[----:B------:R1:W-:Y:S01]  /*15ca70*/  LDGSTS.E [R3+0x15300], desc[UR58][R4.64], P3 ;  /* 0x1530000004037fae */ /* 0x0003e2000992187a */
[----:B------:R-:W-:-:S05]  /*15ca80*/  IADD3 R7, P5, R7, UR15, RZ ;  /* 0x0000000f07077c10 */ /* 0x000fca000ffbe0ff */
[----:B------:R-:W-:Y:S01]  /*15ca90*/  STL [R1+0x513c], R7 ;  /* 0x00513c0701007387 */ /* 0x000fe20000100800 */
[----:B------:R-:W-:-:S03]  /*15caa0*/  IADD3 R10, P1, R10, UR15, RZ ;  /* 0x0000000f0a0a7c10 */ /* 0x000fc6000ff3e0ff */
[----:B------:R1:W-:Y:S04]  /*15cab0*/  STL [R1+0x5130], R17 ;  /* 0x0051301101007387 */ /* 0x0003e80000100800 */
[----:B------:R-:W3:Y:S04]  /*15cac0*/  LDL.LU R16, [R1+0x5330] ;  /* 0x0053300001107983 */ /* 0x000ee80000300800 */
[----:B------:R-:W3:Y:S04]  /*15cad0*/  LDL.LU R2, [R1+0x533c] ;  /* 0x00533c0001027983 */ /* 0x000ee80000300800 */
[----:B-1----:R-:W3:Y:S01]  /*15cae0*/  LDL.LU R17, [R1+0x5338] ;  /* 0x0053380001117983 */ /* 0x002ee20000300800 */
[----:B------:R-:W-:-:S03]  /*15caf0*/  IMAD.MOV.U32 R4, RZ, RZ, R7 ;  /* 0x000000ffff047224 */ /* 0x000fc600078e0007 */
[----:B------:R-:W-:Y:S01]  /*15cb00*/  STL [R1+0x5234], R10 ;  /* 0x0052340a01007387 */ /* 0x000fe20000100800 */
[----:B------:R-:W-:-:S05]  /*15cb10*/  IADD3.X R14, R14, UR9, RZ, P5, !PT ;  /* 0x000000090e0e7c10 */ /* 0x000fca000affe4ff */
[----:B------:R1:W-:Y:S01]  /*15cb20*/  STL [R1+0x5138], R14 ;  /* 0x0051380e01007387 */ /* 0x0003e20000100800 */
[----:B------:R-:W-:-:S03]  /*15cb30*/  MOV R5, R14 ;  /* 0x0000000e00057202 */ /* 0x000fc60000000f00 */
[----:B------:R-:W3:Y:S04]  /*15cb40*/  LDL.LU R9, [R1+0x5344] ;  /* 0x0053440001097983 */ /* 0x000ee80000300800 */
[----:B------:R4:W-:Y:S04]  /*15cb50*/  LDGSTS.E [R3+0x15380], desc[UR58][R4.64], P0 ;  /* 0x1538000004037fae */ /* 0x0009e8000812187a */
[----:B-1----:R-:W3:Y:S01]  /*15cb60*/  LDL.LU R14, [R1+0x5340] ;  /* 0x00534000010e7983 */ /* 0x002ee20000300800 */
[----:B--2---:R-:W-:Y:S02]  /*15cb70*/  IADD3 R13, P5, R13, UR15, RZ ;  /* 0x0000000f0d0d7c10 */ /* 0x004fe4000ffbe0ff */
[----:B----4-:R-:W-:-:S03]  /*15cb80*/  IADD3.X R12, R12, UR9, RZ, P1, !PT ;  /* 0x000000090c0c7c10 */ /* 0x010fc60008ffe4ff */
[----:B------:R-:W-:Y:S04]  /*15cb90*/  STL [R1+0x523c], R13 ;  /* 0x00523c0d01007387 */ /* 0x000fe80000100800 */
[----:B------:R1:W-:Y:S01]  /*15cba0*/  STL [R1+0x5230], R12 ;  /* 0x0052300c01007387 */ /* 0x0003e20000100800 */
[----:B------:R-:W-:-:S03]  /*15cbb0*/  IMAD.MOV.U32 R5, RZ, RZ, R12 ;  /* 0x000000ffff057224 */ /* 0x000fc600078e000c */
[----:B------:R-:W2:Y:S01]  /*15cbc0*/  LDL.LU R7, [R1+0x534c] ;  /* 0x00534c0001077983 */ /* 0x000ea20000300800 */
[----:B---3--:R-:W-:Y:S01]  /*15cbd0*/  IADD3 R6, P1, R6, UR15, RZ ;  /* 0x0000000f06067c10 */ /* 0x008fe2000ff3e0ff */
[----:B------:R-:W-:Y:S02]  /*15cbe0*/  IMAD.MOV.U32 R4, RZ, RZ, R10 ;  /* 0x000000ffff047224 */ /* 0x000fe400078e000a */
[----:B-1----:R-:W3:Y:S01]  /*15cbf0*/  LDL.LU R12, [R1+0x5348] ;  /* 0x00534800010c7983 */ /* 0x002ee20000300800 */
[----:B------:R-:W-:-:S03]  /*15cc00*/  IADD3.X R15, R15, UR9, RZ, P5, !PT ;  /* 0x000000090f0f7c10 */ /* 0x000fc6000affe4ff */
[----:B------:R-:W-:Y:S04]  /*15cc10*/  STL [R1+0x5244], R6 ;  /* 0x0052440601007387 */ /* 0x000fe80000100800 */
[----:B------:R1:W-:Y:S04]  /*15cc20*/  STL [R1+0x5238], R15 ;  /* 0x0052380f01007387 */ /* 0x0003e80000100800 */
[----:B------:R-:W4:Y:S04]  /*15cc30*/  LDL.LU R10, [R1+0x5434] ;  /* 0x00543400010a7983 */ /* 0x000f280000300800 */
[----:B------:R1:W-:Y:S02]  /*15cc40*/  LDGSTS.E [R3+0x16200], desc[UR58][R4.64], P4 ;  /* 0x1620000004037fae */ /* 0x0003e4000a12187a */
[----:B-1----:R-:W-:Y:S01]  /*15cc50*/  MOV R4, R13 ;  /* 0x0000000d00047202 */ /* 0x002fe20000000f00 */
[----:B------:R-:W-:Y:S01]  /*15cc60*/  IMAD.MOV.U32 R5, RZ, RZ, R15 ;  /* 0x000000ffff057224 */ /* 0x000fe200078e000f */
[----:B------:R-:W4:Y:S04]  /*15cc70*/  LDL.LU R13, [R1+0x5430] ;  /* 0x00543000010d7983 */ /* 0x000f280000300800 */
[----:B------:R1:W-:Y:S01]  /*15cc80*/  LDGSTS.E [R3+0x16280], desc[UR58][R4.64], P2 ;  /* 0x1628000004037fae */ /* 0x0003e2000912187a */
[----:B------:R-:W-:-:S02]  /*15cc90*/  IADD3 R11, P5, R11, UR15, RZ ;  /* 0x0000000f0b0b7c10 */ /* 0x000fc4000ffbe0ff */
[----:B------:R-:W-:-:S03]  /*15cca0*/  IADD3.X R19, R19, UR9, RZ, P1, !PT ;  /* 0x0000000913137c10 */ /* 0x000fc60008ffe4ff */
[----:B------:R-:W-:Y:S01]  /*15ccb0*/  STL [R1+0x524c], R11 ;  /* 0x00524c0b01007387 */ /* 0x000fe20000100800 */
[----:B-1----:R-:W-:Y:S01]  /*15ccc0*/  IMAD.MOV.U32 R4, RZ, RZ, R6 ;  /* 0x000000ffff047224 */ /* 0x002fe200078e0006 */
[----:B------:R-:W-:Y:S02]  /*15ccd0*/  MOV R5, R19 ;  /* 0x0000001300057202 */ /* 0x000fe40000000f00 */
[----:B------:R-:W-:Y:S04]  /*15cce0*/  STL [R1+0x5240], R19 ;  /* 0x0052401301007387 */ /* 0x000fe80000100800 */
[----:B------:R-:W4:Y:S04]  /*15ccf0*/  LDL.LU R15, [R1+0x543c] ;  /* 0x00543c00010f7983 */ /* 0x000f280000300800 */
[----:B------:R-:W4:Y:S04]  /*15cd00*/  LDL.LU R6, [R1+0x5444] ;  /* 0x0054440001067983 */ /* 0x000f280000300800 */
[----:B------:R1:W-:Y:S02]  /*15cd10*/  LDGSTS.E [R3+0x16300], desc[UR58][R4.64], P3 ;  /* 0x1630000004037fae */ /* 0x0003e4000992187a */
[----:B-1----:R-:W-:Y:S01]  /*15cd20*/  IMAD.MOV.U32 R4, RZ, RZ, R11 ;  /* 0x000000ffff047224 */ /* 0x002fe200078e000b */
[----:B------:R-:W-:-:S02]  /*15cd30*/  IADD3 R8, P1, R8, UR15, RZ ;  /* 0x0000000f08087c10 */ /* 0x000fc4000ff3e0ff */
[----:B------:R-:W-:-:S03]  /*15cd40*/  IADD3.X R18, R18, UR9, RZ, P5, !PT ;  /* 0x0000000912127c10 */ /* 0x000fc6000affe4ff */
[----:B------:R-:W-:Y:S04]  /*15cd50*/  STL [R1+0x5334], R8 ;  /* 0x0053340801007387 */ /* 0x000fe80000100800 */
[----:B------:R1:W-:Y:S01]  /*15cd60*/  STL [R1+0x5248], R18 ;  /* 0x0052481201007387 */ /* 0x0003e20000100800 */
[----:B------:R-:W-:-:S05]  /*15cd70*/  IMAD.MOV.U32 R5, RZ, RZ, R18 ;  /* 0x000000ffff057224 */ /* 0x000fca00078e0012 */
[----:B------:R1:W-:Y:S04]  /*15cd80*/  LDGSTS.E [R3+0x16380], desc[UR58][R4.64], P0 ;  /* 0x1638000004037fae */ /* 0x0003e8000812187a */
[----:B-1----:R-:W4:Y:S01]  /*15cd90*/  LDL.LU R18, [R1+0x5438] ;  /* 0x0054380001127983 */ /* 0x002f220000300800 */
[----:B------:R-:W-:Y:S02]  /*15cda0*/  IADD3.X R16, R16, UR9, RZ, P1, !PT ;  /* 0x0000000910107c10 */ /* 0x000fe40008ffe4ff */
[----:B------:R-:W-:-:S03]  /*15cdb0*/  IADD3 R2, P5, R2, UR15, RZ ;  /* 0x0000000f02027c10 */ /* 0x000fc6000ffbe0ff */
[----:B------:R-:W-:Y:S01]  /*15cdc0*/  IMAD.MOV.U32 R5, RZ, RZ, R16 ;  /* 0x000000ffff057224 */ /* 0x000fe200078e0010 */
[----:B------:R-:W-:Y:S01]  /*15cdd0*/  MOV R4, R8 ;  /* 0x0000000800047202 */ /* 0x000fe20000000f00 */
[----:B------:R-:W-:Y:S01]  /*15cde0*/  STL [R1+0x533c], R2 ;  /* 0x00533c0201007387 */ /* 0x000fe20000100800 */
[----:B------:R-:W-:-:S03]  /*15cdf0*/  IADD3.X R17, R17, UR9, RZ, P5, !PT ;  /* 0x0000000911117c10 */ /* 0x000fc6000affe4ff */
[----:B------:R1:W-:Y:S04]  /*15ce00*/  STL [R1+0x5330], R16 ;  /* 0x0053301001007387 */ /* 0x0003e80000100800 */
[----:B------:R-:W4:Y:S04]  /*15ce10*/  LDL.LU R11, [R1+0x544c] ;  /* 0x00544c00010b7983 */ /* 0x000f280000300800 */
[----:B------:R1:W-:Y:S04]  /*15ce20*/  LDGSTS.E [R3+0x17200], desc[UR58][R4.64], P4 ;  /* 0x1720000004037fae */ /* 0x0003e8000a12187a */
[----:B-1----:R-:W4:Y:S01]  /*15ce30*/  LDL.LU R16, [R1+0x5440] ;  /* 0x0054400001107983 */ /* 0x002f220000300800 */
[----:B------:R-:W-:-:S02]  /*15ce40*/  IADD3 R9, P1, R9, UR15, RZ ;  /* 0x0000000f09097c10 */ /* 0x000fc4000ff3e0ff */
[----:B------:R-:W-:-:S03]  /*15ce50*/  MOV R5, R17 ;  /* 0x0000001100057202 */ /* 0x000fc60000000f00 */
[----:B------:R-:W-:Y:S01]  /*15ce60*/  STL [R1+0x5344], R9 ;  /* 0x0053440901007387 */ /* 0x000fe20000100800 */
[----:B------:R-:W-:-:S03]  /*15ce70*/  IADD3.X R14, R14, UR9, RZ, P1, !PT ;  /* 0x000000090e0e7c10 */ /* 0x000fc60008ffe4ff */
[----:B------:R1:W-:Y:S04]  /*15ce80*/  STL [R1+0x5338], R17 ;  /* 0x0053381101007387 */ /* 0x0003e80000100800 */
[----:B------:R-:W4:Y:S01]  /*15ce90*/  LDL.LU R8, [R1+0x5614] ;  /* 0x0056140001087983 */ /* 0x000f220000300800 */
[----:B------:R-:W-:-:S03]  /*15cea0*/  IMAD.MOV.U32 R4, RZ, RZ, R2 ;  /* 0x000000ffff047224 */ /* 0x000fc600078e0002 */
[----:B-1----:R-:W4:Y:S04]  /*15ceb0*/  LDL.LU R17, [R1+0x5448] ;  /* 0x0054480001117983 */ /* 0x002f280000300800 */
[----:B------:R1:W-:Y:S01]  /*15cec0*/  LDGSTS.E [R3+0x17280], desc[UR58][R4.64], P2 ;  /* 0x1728000004037fae */ /* 0x0003e2000912187a */
[----:B--2---:R-:W-:-:S05]  /*15ced0*/  IADD3 R7, P5, R7, UR15, RZ ;  /* 0x0000000f07077c10 */ /* 0x004fca000ffbe0ff */
[----:B------:R-:W-:Y:S01]  /*15cee0*/  STL [R1+0x534c], R7 ;  /* 0x00534c0701007387 */ /* 0x000fe20000100800 */
[----:B---3--:R-:W-:-:S03]  /*15cef0*/  IADD3.X R12, R12, UR9, RZ, P5, !PT ;  /* 0x000000090c0c7c10 */ /* 0x008fc6000affe4ff */
[----:B------:R2:W-:Y:S04]  /*15cf00*/  STL [R1+0x5340], R14 ;  /* 0x0053400e01007387 */ /* 0x0005e80000100800 */
[----:B------:R-:W3:Y:S04]  /*15cf10*/  LDL.LU R2, [R1+0x561c] ;  /* 0x00561c0001027983 */ /* 0x000ee80000300800 */
[----:B------:R-:W3:Y:S01]  /*15cf20*/  LDL.LU R19, [R1+0x5610] ;  /* 0x0056100001137983 */ /* 0x000ee20000300800 */
[----:B----4-:R-:W-:Y:S01]  /*15cf30*/  IADD3 R10, P1, R10, UR15, RZ ;  /* 0x0000000f0a0a7c10 */ /* 0x010fe2000ff3e0ff */
[----:B-1----:R-:W-:-:S02]  /*15cf40*/  IMAD.MOV.U32 R4, RZ, RZ, R9 ;  /* 0x000000ffff047224 */ /* 0x002fc400078e0009 */
[----:B------:R-:W-:Y:S02]  /*15cf50*/  IMAD.MOV.U32 R5, RZ, RZ, R14 ;  /* 0x000000ffff057224 */ /* 0x000fe400078e000e */
[----:B------:R-:W-:Y:S04]  /*15cf60*/  STL [R1+0x5434], R10 ;  /* 0x0054340a01007387 */ /* 0x000fe80000100800 */
[----:B------:R1:W-:Y:S04]  /*15cf70*/  STL [R1+0x5348], R12 ;  /* 0x0053480c01007387 */ /* 0x0003e80000100800 */
[----:B------:R-:W4:Y:S04]  /*15cf80*/  LDL.LU R9, [R1+0x5624] ;  /* 0x0056240001097983 */ /* 0x000f280000300800 */
[----:B--2---:R-:W2:Y:S01]  /*15cf90*/  LDL.LU R14, [R1+0x5618] ;  /* 0x00561800010e7983 */ /* 0x004ea20000300800 */
[----:B------:R-:W-:-:S03]  /*15cfa0*/  IADD3.X R13, R13, UR9, RZ, P1, !PT ;  /* 0x000000090d0d7c10 */ /* 0x000fc60008ffe4ff */
[----:B------:R1:W-:Y:S02]  /*15cfb0*/  LDGSTS.E [R3+0x17300], desc[UR58][R4.64], P3 ;  /* 0x1730000004037fae */ /* 0x0003e4000992187a */
[----:B-1----:R-:W-:Y:S01]  /*15cfc0*/  MOV R4, R7 ;  /* 0x0000000700047202 */ /* 0x002fe20000000f00 */
[----:B------:R-:W-:-:S05]  /*15cfd0*/  IMAD.MOV.U32 R5, RZ, RZ, R12 ;  /* 0x000000ffff057224 */ /* 0x000fca00078e000c */
[----:B------:R1:W-:Y:S01]  /*15cfe0*/  LDGSTS.E [R3+0x17380], desc[UR58][R4.64], P0 ;  /* 0x1738000004037fae */ /* 0x0003e2000812187a */
[----:B------:R-:W-:Y:S02]  /*15cff0*/  IADD3 R15, P5, R15, UR15, RZ ;  /* 0x0000000f0f0f7c10 */ /* 0x000fe4000ffbe0ff */
[----:B------:R-:W-:-:S03]  /*15d000*/  IADD3 R6, P1, R6, UR15, RZ ;  /* 0x0000000f06067c10 */ /* 0x000fc6000ff3e0ff */
[----:B------:R-:W-:Y:S01]  /*15d010*/  STL [R1+0x543c], R15 ;  /* 0x00543c0f01007387 */ /* 0x000fe20000100800 */
[----:B-1----:R-:W-:Y:S01]  /*15d020*/  IMAD.MOV.U32 R4, RZ, RZ, R10 ;  /* 0x000000ffff047224 */ /* 0x002fe200078e000a */
[----:B------:R-:W-:Y:S02]  /*15d030*/  MOV R5, R13 ;  /* 0x0000000d00057202 */ /* 0x000fe40000000f00 */
[----:B------:R1:W-:Y:S04]  /*15d040*/  STL [R1+0x5430], R13 ;  /* 0x0054300d01007387 */ /* 0x0003e80000100800 */
[----:B------:R-:W2:Y:S04]  /*15d050*/  LDL.LU R12, [R1+0x5620] ;  /* 0x00562000010c7983 */ /* 0x000ea80000300800 */
[----:B------:R-:W2:Y:S04]  /*15d060*/  LDL.LU R7, [R1+0x562c] ;  /* 0x00562c0001077983 */ /* 0x000ea80000300800 */
[----:B------:R1:W-:Y:S04]  /*15d070*/  LDGSTS.E [R3+0x18200], desc[UR58][R4.64], P4 ;  /* 0x1820000004037fae */ /* 0x0003e8000a12187a */
[----:B------:R-:W2:Y:S04]  /*15d080*/  LDL.LU R10, [R1+0x5628] ;  /* 0x00562800010a7983 */ /* 0x000ea80000300800 */
[----:B------:R-:W-:Y:S01]  /*15d090*/  STL [R1+0x5444], R6 ;  /* 0x0054440601007387 */ /* 0x000fe20000100800 */
[----:B-1----:R-:W-:Y:S01]  /*15d0a0*/  IMAD.MOV.U32 R4, RZ, RZ, R15 ;  /* 0x000000ffff047224 */ /* 0x002fe200078e000f */
[----:B------:R-:W-:-:S05]  /*15d0b0*/  IADD3.X R18, R18, UR9, RZ, P5, !PT ;  /* 0x0000000912127c10 */ /* 0x000fca000affe4ff */
[----:B------:R-:W-:Y:S01]  /*15d0c0*/  IMAD.MOV.U32 R5, RZ, RZ, R18 ;  /* 0x000000ffff057224 */ /* 0x000fe200078e0012 */
[----:B------:R1:W-:Y:S04]  /*15d0d0*/  STL [R1+0x5438], R18 ;  /* 0x0054381201007387 */ /* 0x0003e80000100800 */
[----:B------:R-:W2:Y:S04]  /*15d0e0*/  LDL.LU R13, [R1+0x56f4] ;  /* 0x0056f400010d7983 */ /* 0x000ea80000300800 */
[----:B------:R1:W-:Y:S04]  /*15d0f0*/  LDGSTS.E [R3+0x18280], desc[UR58][R4.64], P2 ;  /* 0x1828000004037fae */ /* 0x0003e8000912187a */
[----:B-1----:R-:W2:Y:S01]  /*15d100*/  LDL.LU R18, [R1+0x56f0] ;  /* 0x0056f00001127983 */ /* 0x002ea20000300800 */
[----:B------:R-:W-:-:S02]  /*15d110*/  IADD3 R11, P5, R11, UR15, RZ ;  /* 0x0000000f0b0b7c10 */ /* 0x000fc4000ffbe0ff */
[----:B------:R-:W-:Y:S02]  /*15d120*/  MOV R4, R6 ;  /* 0x0000000600047202 */ /* 0x000fe40000000f00 */
[----:B------:R-:W-:Y:S01]  /*15d130*/  IADD3.X R16, R16, UR9, RZ, P1, !PT ;  /* 0x0000000910107c10 */ /* 0x000fe20008ffe4ff */
[----:B------:R-:W-:Y:S04]  /*15d140*/  STL [R1+0x544c], R11 ;  /* 0x00544c0b01007387 */ /* 0x000fe80000100800 */
[----:B------:R-:W-:Y:S01]  /*15d150*/  IMAD.MOV.U32 R5, RZ, RZ, R16 ;  /* 0x000000ffff057224 */ /* 0x000fe200078e0010 */
[----:B------:R1:W-:Y:S04]  /*15d160*/  STL [R1+0x5440], R16 ;  /* 0x0054401001007387 */ /* 0x0003e80000100800 */
[----:B------:R-:W2:Y:S04]  /*15d170*/  LDL.LU R15, [R1+0x56fc] ;  /* 0x0056fc00010f7983 */ /* 0x000ea80000300800 */
[----:B------:R1:W-:Y:S04]  /*15d180*/  LDGSTS.E [R3+0x18300], desc[UR58][R4.64], P3 ;  /* 0x1830000004037fae */ /* 0x0003e8000992187a */
[----:B-1----:R-:W2:Y:S01]  /*15d190*/  LDL.LU R16, [R1+0x56f8] ;  /* 0x0056f80001107983 */ /* 0x002ea20000300800 */
[----:B------:R-:W-:-:S02]  /*15d1a0*/  IADD3 R8, P1, R8, UR15, RZ ;  /* 0x0000000f08087c10 */ /* 0x000fc4000ff3e0ff */
[----:B------:R-:W-:Y:S01]  /*15d1b0*/  IADD3.X R17, R17, UR9, RZ, P5, !PT ;  /* 0x0000000911117c10 */ /* 0x000fe2000affe4ff */
[----:B------:R-:W-:Y:S02]  /*15d1c0*/  IMAD.MOV.U32 R4, RZ, RZ, R11 ;  /* 0x000000ffff047224 */ /* 0x000fe400078e000b */
[----:B------:R-:W-:Y:S01]  /*15d1d0*/  STL [R1+0x5614], R8 ;  /* 0x0056140801007387 */ /* 0x000fe20000100800 */
[----:B------:R-:W-:-:S03]  /*15d1e0*/  MOV R5, R17 ;  /* 0x0000001100057202 */ /* 0x000fc60000000f00 */
[----:B------:R1:W-:Y:S04]  /*15d1f0*/  STL [R1+0x5448], R17 ;  /* 0x0054481101007387 */ /* 0x0003e80000100800 */
[----:B------:R-:W2:Y:S04]  /*15d200*/  LDL.LU R6, [R1+0x5704] ;  /* 0x0057040001067983 */ /* 0x000ea80000300800 */
[----:B------:R3:W-:Y:S04]  /*15d210*/  LDGSTS.E [R3+0x18380], desc[UR58][R4.64], P0 ;  /* 0x1838000004037fae */ /* 0x0007e8000812187a */
[----:B-1----:R-:W2:Y:S01]  /*15d220*/  LDL.LU R17, [R1+0x5700] ;  /* 0x0057000001117983 */ /* 0x002ea20000300800 */
[----:B---3--:R-:W-:-:S02]  /*15d230*/  IADD3 R2, P5, R2, UR15, RZ ;  /* 0x0000000f02027c10 */ /* 0x008fc4000ffbe0ff */
[----:B------:R-:W-:-:S03]  /*15d240*/  IADD3.X R19, R19, UR9, RZ, P1, !PT ;  /* 0x0000000913137c10 */ /* 0x000fc60008ffe4ff */
[----:B------:R-:W-:Y:S01]  /*15d250*/  STL [R1+0x561c], R2 ;  /* 0x00561c0201007387 */ /* 0x000fe20000100800 */
[----:B------:R-:W-:-:S03]  /*15d260*/  IMAD.MOV.U32 R4, RZ, RZ, R8 ;  /* 0x000000ffff047224 */ /* 0x000fc600078e0008 */
[----:B------:R-:W-:Y:S01]  /*15d270*/  STL [R1+0x5610], R19 ;  /* 0x0056101301007387 */ /* 0x000fe20000100800 */
[----:B------:R-:W-:-:S03]  /*15d280*/  IMAD.MOV.U32 R5, RZ, RZ, R19 ;  /* 0x000000ffff057224 */ /* 0x000fc600078e0013 */
[----:B------:R-:W3:Y:S04]  /*15d290*/  LDL.LU R11, [R1+0x570c] ;  /* 0x00570c00010b7983 */ /* 0x000ee80000300800 */
[----:B------:R-:W3:Y:S01]  /*15d2a0*/  LDL.LU R8, [R1+0x57d4] ;  /* 0x0057d40001087983 */ /* 0x000ee20000300800 */
[----:B----4-:R-:W-:-:S03]  /*15d2b0*/  IADD3 R9, P1, R9, UR15, RZ ;  /* 0x0000000f09097c10 */ /* 0x010fc6000ff3e0ff */
[----:B------:R1:W-:Y:S01]  /*15d2c0*/  LDGSTS.E [R3+0x19200], desc[UR58][R4.64], P4 ;  /* 0x1920000004037fae */ /* 0x0003e2000a12187a */
[----:B--2---:R-:W-:-:S03]  /*15d2d0*/  IADD3.X R14, R14, UR9, RZ, P5, !PT ;  /* 0x000000090e0e7c10 */ /* 0x004fc6000affe4ff */
[----:B------:R-:W-:Y:S04]  /*15d2e0*/  STL [R1+0x5624], R9 ;  /* 0x0056240901007387 */ /* 0x000fe80000100800 */
[----:B------:R2:W-:Y:S01]  /*15d2f0*/  STL [R1+0x5618], R14 ;  /* 0x0056180e01007387 */ /* 0x0005e20000100800 */
[----:B-1----:R-:W-:-:S03]  /*15d300*/  IMAD.MOV.U32 R5, RZ, RZ, R14 ;  /* 0x000000ffff057224 */ /* 0x002fc600078e000e */
[----:B--2---:R-:W2:Y:S01]  /*15d310*/  LDL.LU R14, [R1+0x5708] ;  /* 0x00570800010e7983 */ /* 0x004ea20000300800 */
[----:B------:R-:W-:-:S05]  /*15d320*/  MOV R4, R2 ;  /* 0x0000000200047202 */ /* 0x000fca0000000f00 */
[----:B------:R1:W-:Y:S02]  /*15d330*/  LDGSTS.E [R3+0x19280], desc[UR58][R4.64], P2 ;  /* 0x1928000004037fae */ /* 0x0003e4000912187a */
[----:B-1----:R-:W-:Y:S01]  /*15d340*/  IMAD.MOV.U32 R4, RZ, RZ, R9 ;  /* 0x000000ffff047224 */ /* 0x002fe200078e0009 */
[----:B------:R-:W-:Y:S02]  /*15d350*/  IADD3.X R12, R12, UR9, RZ, P1, !PT ;  /* 0x000000090c0c7c10 */ /* 0x000fe40008ffe4ff */
[----:B------:R-:W-:Y:S02]  /*15d360*/  IADD3 R7, P5, R7, UR15, RZ ;  /* 0x0000000f07077c10 */ /* 0x000fe4000ffbe0ff */
[----:B------:R-:W-:-:S03]  /*15d370*/  MOV R5, R12 ;  /* 0x0000000c00057202 */ /* 0x000fc60000000f00 */
[----:B------:R-:W-:Y:S01]  /*15d380*/  STL [R1+0x562c], R7 ;  /* 0x00562c0701007387 */ /* 0x000fe20000100800 */
[----:B------:R-:W-:-:S03]  /*15d390*/  IADD3.X R10, R10, UR9, RZ, P5, !PT ;  /* 0x000000090a0a7c10 */ /* 0x000fc6000affe4ff */
        /* <DEDUP_REMOVED lines=11> */
[----:B------:R-:W4:Y:S01]  /*15d450*/  LDL.LU R9, [R1+0x57e4] ;  /* 0x0057e40001097983 */ /* 0x000f220000300800 */
[----:B-1----:R-:W-:Y:S01]  /*15d460*/  MOV R4, R13 ;  /* 0x0000000d00047202 */ /* 0x002fe20000000f00 */
[----:B------:R-:W-:Y:S02]  /*15d470*/  IMAD.MOV.U32 R5, RZ, RZ, R18 ;  /* 0x000000ffff057224 */ /* 0x000fe400078e0012 */
[----:B------:R-:W4:Y:S04]  /*15d480*/  LDL.LU R10, [R1+0x57d8] ;  /* 0x0057d800010a7983 */ /* 0x000f280000300800 */
[----:B------:R1:W-:Y:S01]  /*15d490*/  LDGSTS.E [R3+0x1a200], desc[UR58][R4.64], P4 ;  /* 0x1a20000004037fae */ /* 0x0003e2000a12187a */
[----:B------:R-:W-:-:S05]  /*15d4a0*/  IADD3 R15, P5, R15, UR15, RZ ;  /* 0x0000000f0f0f7c10 */ /* 0x000fca000ffbe0ff */
[----:B------:R1:W-:Y:S04]  /*15d4b0*/  STL [R1+0x56fc], R15 ;  /* 0x0056fc0f01007387 */ /* 0x0003e80000100800 */
        /* <DEDUP_REMOVED lines=12> */
[----:B------:R-:W4:Y:S01]  /*15d580*/  LDL.LU R15, [R1+0x57e8] ;  /* 0x0057e800010f7983 */ /* 0x000f220000300800 */
[----:B---3--:R-:W-:Y:S01]  /*15d590*/  IADD3 R11, P5, R11, UR15, RZ ;  /* 0x0000000f0b0b7c10 */ /* 0x008fe2000ffbe0ff */
[----:B-1----:R-:W-:Y:S01]  /*15d5a0*/  IMAD.MOV.U32 R5, RZ, RZ, R17 ;  /* 0x000000ffff057224 */ /* 0x002fe200078e0011 */
[----:B------:R-:W-:-:S03]  /*15d5b0*/  IADD3 R8, P1, R8, UR15, RZ ;  /* 0x0000000f08087c10 */ /* 0x000fc6000ff3e0ff */
[----:B------:R-:W-:Y:S04]  /*15d5c0*/  STL [R1+0x570c], R11 ;  /* 0x00570c0b01007387 */ /* 0x000fe80000100800 */
[----:B------:R1:W-:Y:S04]  /*15d5d0*/  STL [R1+0x5700], R17 ;  /* 0x0057001101007387 */ /* 0x0003e80000100800 */
[----:B------:R-:W3:Y:S01]  /*15d5e0*/  LDL.LU R18, [R1+0x58b0] ;  /* 0x0058b00001127983 */ /* 0x000ee20000300800 */
[----:B------:R-:W-:-:S03]  /*15d5f0*/  IMAD.MOV.U32 R4, RZ, RZ, R6 ;  /* 0x000000ffff047224 */ /* 0x000fc600078e0006 */
[----:B------:R-:W3:Y:S04]  /*15d600*/  LDL.LU R16, [R1+0x58bc] ;  /* 0x0058bc0001107983 */ /* 0x000ee80000300800 */
[----:B-1----:R-:W3:Y:S01]  /*15d610*/  LDL.LU R17, [R1+0x58b8] ;  /* 0x0058b80001117983 */ /* 0x002ee20000300800 */
[----:B--2---:R-:W-:-:S03]  /*15d620*/  IADD3.X R14, R14, UR9, RZ, P5, !PT ;  /* 0x000000090e0e7c10 */ /* 0x004fc6000affe4ff */
[----:B------:R-:W-:Y:S04]  /*15d630*/  STL [R1+0x57d4], R8 ;  /* 0x0057d40801007387 */ /* 0x000fe80000100800 */
[----:B------:R1:W-:Y:S04]  /*15d640*/  STL [R1+0x5708], R14 ;  /* 0x0057080e01007387 */ /* 0x0003e80000100800 */
[----:B------:R-:W2:Y:S04]  /*15d650*/  LDL.LU R6, [R1+0x58c4] ;  /* 0x0058c40001067983 */ /* 0x000ea80000300800 */
[----:B------:R1:W-:Y:S02]  /*15d660*/  LDGSTS.E [R3+0x1a300], desc[UR58][R4.64], P3 ;  /* 0x1a30000004037fae */ /* 0x0003e4000992187a */
[----:B-1----:R-:W-:Y:S01]  /*15d670*/  MOV R4, R11 ;  /* 0x0000000b00047202 */ /* 0x002fe20000000f00 */
[----:B------:R-:W-:-:S02]  /*15d680*/  IMAD.MOV.U32 R5, RZ, RZ, R14 ;  /* 0x000000ffff057224 */ /* 0x000fc400078e000e */
[----:B------:R-:W2:Y:S04]  /*15d690*/  LDL.LU R14, [R1+0x58c0] ;  /* 0x0058c000010e7983 */ /* 0x000ea80000300800 */
[----:B------:R1:W-:Y:S01]  /*15d6a0*/  LDGSTS.E [R3+0x1a380], desc[UR58][R4.64], P0 ;  /* 0x1a38000004037fae */ /* 0x0003e2000812187a */
[----:B----4-:R-:W-:Y:S01]  /*15d6b0*/  IADD3 R2, P5, R2, UR15, RZ ;  /* 0x0000000f02027c10 */ /* 0x010fe2000ffbe0ff */
        /* <DEDUP_REMOVED lines=17> */
[----:B------:R-:W-:Y:S02]  /*15d7d0*/  IADD3 R7, P5, R7, UR15, RZ ;  /* 0x0000000f07077c10 */ /* 0x000fe4000ffbe0ff */
[----:B------:R-:W-:-:S03]  /*15d7e0*/  IADD3.X R19, R19, UR9, RZ, P1, !PT ;  /* 0x0000000913137c10 */ /* 0x000fc60008ffe4ff */
[----:B------:R-:W-:Y:S01]  /*15d7f0*/  STL [R1+0x57ec], R7 ;  /* 0x0057ec0701007387 */ /* 0x000fe20000100800 */
[----:B------:R-:W-:-:S03]  /*15d800*/  MOV R4, R9 ;  /* 0x0000000900047202 */ /* 0x000fc60000000f00 */
[----:B------:R-:W-:Y:S01]  /*15d810*/  STL [R1+0x57e0], R19 ;  /* 0x0057e01301007387 */ /* 0x000fe20000100800 */
[----:B------:R-:W-:-:S03]  /*15d820*/  IMAD.MOV.U32 R5, RZ, RZ, R19 ;  /* 0x000000ffff057224 */ /* 0x000fc600078e0013 */
[----:B------:R-:W4:Y:S04]  /*15d830*/  LDL.LU R2, [R1+0x594c] ;  /* 0x00594c0001027983 */ /* 0x000f280000300800 */
[----:B------:R-:W4:Y:S04]  /*15d840*/  LDL.LU R9, [R1+0x5954] ;  /* 0x0059540001097983 */ /* 0x000f280000300800 */
[----:B------:R1:W-:Y:S01]  /*15d850*/  LDGSTS.E [R3+0x1b300], desc[UR58][R4.64], P3 ;  /* 0x1b30000004037fae */ /* 0x0003e2000992187a */
[----:B------:R-:W-:Y:S02]  /*15d860*/  IADD3 R13, P1, R13, UR15, RZ ;  /* 0x0000000f0d0d7c10 */ /* 0x000fe4000ff3e0ff */
[----:B------:R-:W-:-:S03]  /*15d870*/  IADD3.X R15, R15, UR9, RZ, P5, !PT ;  /* 0x000000090f0f7c10 */ /* 0x000fc6000affe4ff */
[----:B------:R-:W-:Y:S01]  /*15d880*/  STL [R1+0x58b4], R13 ;  /* 0x0058b40d01007387 */ /* 0x000fe20000100800 */
[----:B-1----:R-:W-:Y:S01]  /*15d890*/  IMAD.MOV.U32 R4, RZ, RZ, R7 ;  /* 0x000000ffff047224 */ /* 0x002fe200078e0007 */
[----:B------:R-:W-:Y:S02]  /*15d8a0*/  MOV R5, R15 ;  /* 0x0000000f00057202 */ /* 0x000fe40000000f00 */
[----:B------:R1:W-:Y:S04]  /*15d8b0*/  STL [R1+0x57e8], R15 ;  /* 0x0057e80f01007387 */ /* 0x0003e80000100800 */
[----:B------:R3:W-:Y:S04]  /*15d8c0*/  LDGSTS.E [R3+0x1b380], desc[UR58][R4.64], P0 ;  /* 0x1b38000004037fae */ /* 0x0007e8000812187a */
[----:B-1----:R-:W4:Y:S01]  /*15d8d0*/  LDL.LU R15, [R1+0x5948] ;  /* 0x00594800010f7983 */ /* 0x002f220000300800 */
[----:B---3--:R-:W-:-:S02]  /*15d8e0*/  IADD3.X R18, R18, UR9, RZ, P1, !PT ;  /* 0x0000000912127c10 */ /* 0x008fc40008ffe4ff */
[----:B------:R-:W-:Y:S01]  /*15d8f0*/  IADD3 R16, P5, R16, UR15, RZ ;  /* 0x0000000f10107c10 */ /* 0x000fe2000ffbe0ff */
[----:B------:R-:W-:-:S03]  /*15d900*/  IMAD.MOV.U32 R4, RZ, RZ, R13 ;  /* 0x000000ffff047224 */ /* 0x000fc600078e000d */
[----:B------:R-:W-:Y:S01]  /*15d910*/  IADD3.X R17, R17, UR9, RZ, P5, !PT ;  /* 0x0000000911117c10 */ /* 0x000fe2000affe4ff */
[----:B------:R-:W-:Y:S04]  /*15d920*/  STL [R1+0x58bc], R16 ;  /* 0x0058bc1001007387 */ /* 0x000fe80000100800 */
[----:B------:R-:W-:Y:S04]  /*15d930*/  STL [R1+0x58b0], R18 ;  /* 0x0058b01201007387 */ /* 0x000fe80000100800 */
[----:B------:R-:W3:Y:S04]  /*15d940*/  LDL.LU R7, [R1+0x595c] ;  /* 0x00595c0001077983 */ /* 0x000ee80000300800 */
[----:B------:R-:W3:Y:S01]  /*15d950*/  LDL.LU R13, [R1+0x5950] ;  /* 0x00595000010d7983 */ /* 0x000ee20000300800 */
[----:B--2---:R-:W-:-:S05]  /*15d960*/  IADD3 R6, P1, R6, UR15, RZ ;  /* 0x0000000f06067c10 */ /* 0x004fca000ff3e0ff */
[----:B------:R-:W-:Y:S04]  /*15d970*/  STL [R1+0x58c4], R6 ;  /* 0x0058c40601007387 */ /* 0x000fe80000100800 */
[----:B------:R1:W-:Y:S04]  /*15d980*/  STL [R1+0x58b8], R17 ;  /* 0x0058b81101007387 */ /* 0x0003e80000100800 */
[----:B------:R-:W2:Y:S04]  /*15d990*/  LDL.LU R19, [R1+0x5964] ;  /* 0x0059640001137983 */ /* 0x000ea80000300800 */
[----:B------:R-:W2:Y:S01]  /*15d9a0*/  LDL.LU R21, [R1+0x5958] ;  /* 0x0059580001157983 */ /* 0x000ea20000300800 */
[----:B------:R-:W-:Y:S01]  /*15d9b0*/  IMAD.MOV.U32 R5, RZ, RZ, R18 ;  /* 0x000000ffff057224 */ /* 0x000fe200078e0012 */
[----:B------:R-:W-:-:S04]  /*15d9c0*/  IADD3.X R14, R14, UR9, RZ, P1, !PT ;  /* 0x000000090e0e7c10 */ /* 0x000fc80008ffe4ff */
[----:B------:R1:W-:Y:S02]  /*15d9d0*/  LDGSTS.E [R3+0x1c200], desc[UR58][R4.64], P4 ;  /* 0x1c20000004037fae */ /* 0x0003e4000a12187a */
[----:B-1----:R-:W-:Y:S01]  /*15d9e0*/  MOV R4, R16 ;  /* 0x0000001000047202 */ /* 0x002fe20000000f00 */
[----:B------:R-:W-:-:S05]  /*15d9f0*/  IMAD.MOV.U32 R5, RZ, RZ, R17 ;  /* 0x000000ffff057224 */ /* 0x000fca00078e0011 */
[----:B------:R1:W-:Y:S01]  /*15da00*/  LDGSTS.E [R3+0x1c280], desc[UR58][R4.64], P2 ;  /* 0x1c28000004037fae */ /* 0x0003e2000912187a */
[----:B----4-:R-:W-:Y:S01]  /*15da10*/  IADD3 R11, P5, R11, UR15, RZ ;  /* 0x0000000f0b0b7c10 */ /* 0x010fe2000ffbe0ff */
[----:B-1----:R-:W-:-:S04]  /*15da20*/  IMAD.MOV.U32 R4, RZ, RZ, R6 ;  /* 0x000000ffff047224 */ /* 0x002fc800078e0006 */
[----:B------:R1:W-:Y:S01]  /*15da30*/  STL [R1+0x58cc], R11 ;  /* 0x0058cc0b01007387 */ /* 0x0003e20000100800 */
[----:B------:R-:W-:Y:S02]  /*15da40*/  MOV R5, R14 ;  /* 0x0000000e00057202 */ /* 0x000fe40000000f00 */
[----:B------:R-:W-:Y:S01]  /*15da50*/  IADD3.X R12, R12, UR9, RZ, P5, !PT ;  /* 0x000000090c0c7c10 */ /* 0x000fe2000affe4ff */
[----:B------:R-:W-:Y:S04]  /*15da60*/  STL [R1+0x58c0], R14 ;  /* 0x0058c00e01007387 */ /* 0x000fe80000100800 */
        /* <DEDUP_REMOVED lines=12> */
[----:B-1----:R-:W-:Y:S01]  /*15db30*/  MOV R4, R8 ;  /* 0x0000000800047202 */ /* 0x002fe20000000f00 */
[----:B------:R-:W-:-:S05]  /*15db40*/  IMAD.MOV.U32 R5, RZ, RZ, R10 ;  /* 0x000000ffff057224 */ /* 0x000fca00078e000a */
[----:B------:R1:W-:Y:S01]  /*15db50*/  LDGSTS.E [R3+0x1d200], desc[UR58][R4.64], P4 ;  /* 0x1d20000004037fae */ /* 0x0003e2000a12187a */
[----:B------:R-:W-:Y:S02]  /*15db60*/  IADD3 R2, P5, R2, UR15, RZ ;  /* 0x0000000f02027c10 */ /* 0x000fe4000ffbe0ff */
[----:B------:R-:W-:-:S03]  /*15db70*/  IADD3 R9, P1, R9, UR15, RZ ;  /* 0x0000000f09097c10 */ /* 0x000fc6000ff3e0ff */
[----:B------:R-:W-:Y:S04]  /*15db80*/  STL [R1+0x594c], R2 ;  /* 0x00594c0201007387 */ /* 0x000fe80000100800 */
[----:B------:R1:W-:Y:S04]  /*15db90*/  STL [R1+0x5940], R10 ;  /* 0x0059400a01007387 */ /* 0x0003e80000100800 */
[----:B------:R-:W4:Y:S04]  /*15dba0*/  LDL.LU R11, [R1+0x5970] ;  /* 0x00597000010b7983 */ /* 0x000f280000300800 */
[----:B------:R-:W4:Y:S04]  /*15dbb0*/  LDL.LU R12, [R1+0x597c] ;  /* 0x00597c00010c7983 */ /* 0x000f280000300800 */
[----:B------:R-:W4:Y:S01]  /*15dbc0*/  LDL.LU R14, [R1+0x5984] ;  /* 0x00598400010e7983 */ /* 0x000f220000300800 */
[----:B-1----:R-:W-:-:S03]  /*15dbd0*/  IMAD.MOV.U32 R4, RZ, RZ, R2 ;  /* 0x000000ffff047224 */ /* 0x002fc600078e0002 */
[----:B------:R-:W4:Y:S04]  /*15dbe0*/  LDL.LU R16, [R1+0x5978] ;  /* 0x0059780001107983 */ /* 0x000f280000300800 */
[----:B------:R-:W-:Y:S01]  /*15dbf0*/  STL [R1+0x5954], R9 ;  /* 0x0059540901007387 */ /* 0x000fe20000100800 */
[----:B------:R-:W-:-:S04]  /*15dc00*/  IADD3.X R15, R15, UR9, RZ, P5, !PT ;  /* 0x000000090f0f7c10 */ /* 0x000fc8000affe4ff */
[----:B------:R-:W-:Y:S01]  /*15dc10*/  MOV R5, R15 ;  /* 0x0000000f00057202 */ /* 0x000fe20000000f00 */
[----:B------:R1:W-:Y:S04]  /*15dc20*/  STL [R1+0x5948], R15 ;  /* 0x0059480f01007387 */ /* 0x0003e80000100800 */
[----:B------:R-:W4:Y:S04]  /*15dc30*/  LDL.LU R10, [R1+0x598c] ;  /* 0x00598c00010a7983 */ /* 0x000f280000300800 */
[----:B------:R-:W4:Y:S04]  /*15dc40*/  LDL.LU R8, [R1+0x5994] ;  /* 0x0059940001087983 */ /* 0x000f280000300800 */
[----:B-1----:R-:W4:Y:S04]  /*15dc50*/  LDL.LU R15, [R1+0x5980] ;  /* 0x00598000010f7983 */ /* 0x002f280000300800 */
[----:B------:R1:W-:Y:S01]  /*15dc60*/  LDGSTS.E [R3+0x1d280], desc[UR58][R4.64], P2 ;  /* 0x1d28000004037fae */ /* 0x0003e2000912187a */
[----:B---3--:R-:W-:-:S02]  /*15dc70*/  IADD3 R7, P5, R7, UR15, RZ ;  /* 0x0000000f07077c10 */ /* 0x008fc4000ffbe0ff */
[----:B------:R-:W-:-:S03]  /*15dc80*/  IADD3.X R13, R13, UR9, RZ, P1, !PT ;  /* 0x000000090d0d7c10 */ /* 0x000fc60008ffe4ff */
[----:B------:R-:W-:Y:S04]  /*15dc90*/  STL [R1+0x595c], R7 ;  /* 0x00595c0701007387 */ /* 0x000fe80000100800 */
[----:B------:R3:W-:Y:S01]  /*15dca0*/  STL [R1+0x5950], R13 ;  /* 0x0059500d01007387 */ /* 0x0007e20000100800 */
[----:B-1----:R-:W-:-:S03]  /*15dcb0*/  IMAD.MOV.U32 R5, RZ, RZ, R13 ;  /* 0x000000ffff057224 */ /* 0x002fc600078e000d */
[----:B------:R-:W4:Y:S01]  /*15dcc0*/  LDL.LU R2, [R1+0x599c] ;  /* 0x00599c0001027983 */ /* 0x000f220000300800 */
[----:B--2---:R-:W-:-:S03]  /*15dcd0*/  IADD3 R19, P1, R19, UR15, RZ ;  /* 0x0000000f13137c10 */ /* 0x004fc6000ff3e0ff */
[----:B---3--:R-:W2:Y:S01]  /*15dce0*/  LDL.LU R13, [R1+0x5988] ;  /* 0x00598800010d7983 */ /* 0x008ea20000300800 */
[----:B------:R-:W-:-:S03]  /*15dcf0*/  IADD3.X R21, R21, UR9, RZ, P5, !PT ;  /* 0x0000000915157c10 */ /* 0x000fc6000affe4ff */
[----:B------:R-:W-:Y:S01]  /*15dd00*/  STL [R1+0x5964], R19 ;  /* 0x0059641301007387 */ /* 0x000fe20000100800 */
[----:B------:R-:W-:-:S03]  /*15dd10*/  IMAD.MOV.U32 R4, RZ, RZ, R9 ;  /* 0x000000ffff047224 */ /* 0x000fc600078e0009 */
[----:B------:R-:W-:Y:S04]  /*15dd20*/  STL [R1+0x5958], R21 ;  /* 0x0059581501007387 */ /* 0x000fe80000100800 */
[----:B------:R-:W3:Y:S04]  /*15dd30*/  LDL.LU R9, [R1+0x5990] ;  /* 0x0059900001097983 */ /* 0x000ee80000300800 */
[----:B------:R1:W-:Y:S02]  /*15dd40*/  LDGSTS.E [R3+0x1d300], desc[UR58][R4.64], P3 ;  /* 0x1d30000004037fae */ /* 0x0003e4000992187a */
[----:B-1----:R-:W-:-:S02]  /*15dd50*/  MOV R4, R7 ;  /* 0x0000000700047202 */ /* 0x002fc40000000f00 */
[----:B------:R-:W3:Y:S01]  /*15dd60*/  LDL.LU R7, [R1+0x5998] ;  /* 0x0059980001077983 */ /* 0x000ee20000300800 */
[----:B------:R-:W-:-:S05]  /*15dd70*/  IMAD.MOV.U32 R5, RZ, RZ, R21 ;  /* 0x000000ffff057224 */ /* 0x000fca00078e0015 */
[----:B------:R1:W-:Y:S01]  /*15dd80*/  LDGSTS.E [R3+0x1d380], desc[UR58][R4.64], P0 ;  /* 0x1d38000004037fae */ /* 0x0003e2000812187a */
[----:B----4-:R-:W-:Y:S02]  /*15dd90*/  IADD3 R17, P5, R17, UR15, RZ ;  /* 0x0000000f11117c10 */ /* 0x010fe4000ffbe0ff */
[----:B------:R-:W-:Y:S01]  /*15dda0*/  IADD3.X R20, R20, UR9, RZ, P1, !PT ;  /* 0x0000000914147c10 */ /* 0x000fe20008ffe4ff */
[----:B-1----:R-:W-:-:S03]  /*15ddb0*/  IMAD.MOV.U32 R4, RZ, RZ, R19 ;  /* 0x000000ffff047224 */ /* 0x002fc600078e0013 */
[----:B------:R-:W-:Y:S01]  /*15ddc0*/  MOV R5, R20 ;  /* 0x0000001400057202 */ /* 0x000fe20000000f00 */
[----:B------:R-:W-:Y:S04]  /*15ddd0*/  STL [R1+0x596c], R17 ;  /* 0x00596c1101007387 */ /* 0x000fe80000100800 */
[----:B------:R1:W-:Y:S04]  /*15dde0*/  LDGSTS.E [R3+0x1e200], desc[UR58][R4.64], P4 ;  /* 0x1e20000004037fae */ /* 0x0003e8000a12187a */
[----:B------:R-:W-:Y:S01]  /*15ddf0*/  STL [R1+0x5960], R20 ;  /* 0x0059601401007387 */ /* 0x000fe20000100800 */
[----:B-1----:R-:W-:Y:S01]  /*15de00*/  IMAD.MOV.U32 R4, RZ, RZ, R17 ;  /* 0x000000ffff047224 */ /* 0x002fe200078e0011 */
[----:B------:R-:W-:-:S02]  /*15de10*/  IADD3 R6, P1, R6, UR15, RZ ;  /* 0x0000000f06067c10 */ /* 0x000fc4000ff3e0ff */
[----:B------:R-:W-:-:S03]  /*15de20*/  IADD3.X R18, R18, UR9, RZ, P5, !PT ;  /* 0x0000000912127c10 */ /* 0x000fc6000affe4ff */
[----:B------:R-:W-:Y:S02]  /*15de30*/  STL [R1+0x5974], R6 ;  /* 0x0059740601007387 */ /* 0x000fe40000100800 */
[----:B------:R-:W-:Y:S02]  /*15de40*/  IMAD.MOV.U32 R5, RZ, RZ, R18 ;  /* 0x000000ffff057224 */ /* 0x000fe400078e0012 */
[----:B------:R-:W-:Y:S04]  /*15de50*/  STL [R1+0x5968], R18 ;  /* 0x0059681201007387 */ /* 0x000fe80000100800 */
[----:B------:R1:W-:Y:S02]  /*15de60*/  LDGSTS.E [R3+0x1e280], desc[UR58][R4.64], P2 ;  /* 0x1e28000004037fae */ /* 0x0003e4000912187a */
[----:B-1----:R-:W-:-:S02]  /*15de70*/  MOV R4, R6 ;  /* 0x0000000600047202 */ /* 0x002fc40000000f00 */
[----:B------:R-:W-:Y:S02]  /*15de80*/  IADD3.X R11, R11, UR9, RZ, P1, !PT ;  /* 0x000000090b0b7c10 */ /* 0x000fe40008ffe4ff */
[----:B------:R-:W-:-:S03]  /*15de90*/  IADD3 R12, P5, R12, UR15, RZ ;  /* 0x0000000f0c0c7c10 */ /* 0x000fc6000ffbe0ff */
[----:B------:R-:W-:Y:S01]  /*15dea0*/  IMAD.MOV.U32 R5, RZ, RZ, R11 ;  /* 0x000000ffff057224 */ /* 0x000fe200078e000b */
[----:B------:R-:W-:Y:S01]  /*15deb0*/  IADD3 R14, P1, R14, UR15, RZ ;  /* 0x0000000f0e0e7c10 */ /* 0x000fe2000ff3e0ff */
[----:B------:R-:W-:Y:S01]  /*15dec0*/  STL [R1+0x597c], R12 ;  /* 0x00597c0c01007387 */ /* 0x000fe20000100800 */
[----:B------:R-:W-:-:S03]  /*15ded0*/  IADD3.X R16, R16, UR9, RZ, P5, !PT ;  /* 0x0000000910107c10 */ /* 0x000fc6000affe4ff */
[----:B------:R1:W-:Y:S04]  /*15dee0*/  STL [R1+0x5970], R11 ;  /* 0x0059700b01007387 */ /* 0x0003e80000100800 */
        /* <DEDUP_REMOVED lines=8> */
[----:B------:R-:W-:-:S03]  /*15df70*/  IADD3 R8, P1, R8, UR15, RZ ;  /* 0x0000000f08087c10 */ /* 0x000fc6000ff3e0ff */
[----:B------:R-:W-:Y:S01]  /*15df80*/  STL [R1+0x5980], R15 ;  /* 0x0059800f01007387 */ /* 0x000fe20000100800 */
[----:B----4-:R-:W-:-:S03]  /*15df90*/  IMAD.MOV.U32 R4, RZ, RZ, R12 ;  /* 0x000000ffff047224 */ /* 0x010fc600078e000c */
[----:B------:R-:W4:Y:S04]  /*15dfa0*/  LDL.LU R46, [R1+0xb18] ;  /* 0x000b1800012e7983 */ /* 0x000f280000300800 */
[----:B------:R-:W4:Y:S04]  /*15dfb0*/  LDL.LU R47, [R1+0xb1c] ;  /* 0x000b1c00012f7983 */ /* 0x000f280000300800 */
[----:B------:R-:W-:Y:S04]  /*15dfc0*/  STL [R1+0x5994], R8 ;  /* 0x0059940801007387 */ /* 0x000fe80000100800 */
[----:B------:R-:W4:Y:S01]  /*15dfd0*/  LDL.LU R12, [R1+0x6230] ;  /* 0x00623000010c7983 */ /* 0x000f220000300800 */
[----:B--2---:R-:W-:-:S02]  /*15dfe0*/  IADD3.X R13, R13, UR9, RZ, P5, !PT ;  /* 0x000000090d0d7c10 */ /* 0x004fc4000affe4ff */
[----:B------:R-:W-:-:S03]  /*15dff0*/  IADD3 R2, P5, R2, UR15, RZ ;  /* 0x0000000f02027c10 */ /* 0x000fc6000ffbe0ff */
[----:B------:R-:W-:Y:S04]  /*15e000*/  STL [R1+0x5988], R13 ;  /* 0x0059880d01007387 */ /* 0x000fe80000100800 */
[----:B------:R-:W2:Y:S01]  /*15e010*/  LDL.LU R42, [R1+0xb20] ;  /* 0x000b2000012a7983 */ /* 0x000ea20000300800 */
[----:B---3--:R-:W-:-:S03]  /*15e020*/  IADD3.X R9, R9, UR9, RZ, P1, !PT ;  /* 0x0000000909097c10 */ /* 0x008fc60008ffe4ff */
[----:B------:R-:W-:Y:S04]  /*15e030*/  STL [R1+0x599c], R2 ;  /* 0x00599c0201007387 */ /* 0x000fe80000100800 */
[----:B------:R-:W-:Y:S04]  /*15e040*/  STL [R1+0x5990], R9 ;  /* 0x0059900901007387 */ /* 0x000fe80000100800 */
[----:B------:R-:W3:Y:S01]  /*15e050*/  LDL.LU R43, [R1+0xb24] ;  /* 0x000b2400012b7983 */ /* 0x000ee20000300800 */
[----:B------:R-:W-:-:S05]  /*15e060*/  IADD3.X R7, R7, UR9, RZ, P5, !PT ;  /* 0x0000000907077c10 */ /* 0x000fca000affe4ff */
[----:B------:R-:W-:Y:S04]  /*15e070*/  STL [R1+0x5998], R7 ;  /* 0x0059980701007387 */ /* 0x000fe80000100800 */
        /* <DEDUP_REMOVED lines=9> */
[----:B------:R-:W3:Y:S04]  /*15e110*/  LDL.LU R83, [R1+0xb58] ;  /* 0x000b580001537983 */ /* 0x000ee80000300800 */
[----:B------:R1:W-:Y:S04]  /*15e120*/  LDGSTS.E [R3+0x1e380], desc[UR58][R4.64], P0 ;  /* 0x1e38000004037fae */ /* 0x0003e8000812187a */
[----:B------:R-:W3:Y:S04]  /*15e130*/  LDL.LU R78, [R1+0xb5c] ;  /* 0x000b5c00014e7983 */ /* 0x000ee80000300800 */
[----:B------:R-:W3:Y:S01]  /*15e140*/  LDL.LU R79, [R1+0xb70] ;  /* 0x000b7000014f7983 */ /* 0x000ee20000300800 */
[----:B-1----:R-:W-:-:S03]  /*15e150*/  IMAD.MOV.U32 R4, RZ, RZ, R14 ;  /* 0x000000ffff047224 */ /* 0x002fc600078e000e */
[----:B------:R-:W3:Y:S01]  /*15e160*/  LDL.LU R74, [R1+0xb74] ;  /* 0x000b7400014a7983 */ /* 0x000ee20000300800 */
[----:B------:R-:W-:-:S03]  /*15e170*/  IMAD.MOV.U32 R5, RZ, RZ, R15 ;  /* 0x000000ffff057224 */ /* 0x000fc600078e000f */
[----:B------:R-:W3:Y:S04]  /*15e180*/  LDL.LU R75, [R1+0xb78] ;  /* 0x000b7800014b7983 */ /* 0x000ee80000300800 */
[----:B------:R1:W-:Y:S04]  /*15e190*/  LDGSTS.E [R3+0x1f200], desc[UR58][R4.64], P4 ;  /* 0x1f20000004037fae */ /* 0x0003e8000a12187a */
[----:B------:R-:W3:Y:S01]  /*15e1a0*/  LDL.LU R59, [R1+0xb7c] ;  /* 0x000b7c00013b7983 */ /* 0x000ee20000300800 */
[----:B-1----:R-:W-:Y:S01]  /*15e1b0*/  MOV R4, R10 ;  /* 0x0000000a00047202 */ /* 0x002fe20000000f00 */
[----:B------:R-:W-:-:S05]  /*15e1c0*/  IMAD.MOV.U32 R5, RZ, RZ, R13 ;  /* 0x000000ffff057224 */ /* 0x000fca00078e000d */
[----:B------:R1:W-:Y:S02]  /*15e1d0*/  LDGSTS.E [R3+0x1f280], desc[UR58][R4.64], P2 ;  /* 0x1f28000004037fae */ /* 0x0003e4000912187a */
[----:B-1----:R-:W-:Y:S01]  /*15e1e0*/  IMAD.MOV.U32 R4, RZ, RZ, R8 ;  /* 0x000000ffff047224 */ /* 0x002fe200078e0008 */
[----:B------:R-:W-:-:S05]  /*15e1f0*/  MOV R5, R9 ;  /* 0x0000000900057202 */ /* 0x000fca0000000f00 */
[----:B------:R1:W-:Y:S02]  /*15e200*/  LDGSTS.E [R3+0x1f300], desc[UR58][R4.64], P3 ;  /* 0x1f30000004037fae */ /* 0x0003e4000992187a */
[----:B-1----:R-:W-:Y:S02]  /*15e210*/  IMAD.MOV.U32 R4, RZ, RZ, R2 ;  /* 0x000000ffff047224 */ /* 0x002fe400078e0002 */
[----:B------:R-:W-:-:S05]  /*15e220*/  IMAD.MOV.U32 R5, RZ, RZ, R7 ;  /* 0x000000ffff057224 */ /* 0x000fca00078e0007 */
[----:B------:R4:W-:Y:S01]  /*15e230*/  LDGSTS.E [R3+0x1f380], desc[UR58][R4.64], P0 ;  /* 0x1f38000004037fae */ /* 0x0009e2000812187a */
[----:B------:R-:W-:-:S05]  /*15e240*/  IADD3 R11, P1, R11, UR15, RZ ;  /* 0x0000000f0b0b7c10 */ /* 0x000fca000ff3e0ff */
[----:B------:R-:W-:Y:S04]  /*15e250*/  STL [R1+0x623c], R11 ;  /* 0x00623c0b01007387 */ /* 0x000fe80000100800 */
[----:B------:R-:W-:Y:S04]  /*15e260*/  STL [R1+0x841c], R11 ;  /* 0x00841c0b01007387 */ /* 0x000fe80000100800 */
[----:B------:R-:W3:Y:S04]  /*15e270*/  LDL.LU R70, [R1+0xb80] ;  /* 0x000b800001467983 */ /* 0x000ee80000300800 */
[----:B------:R-:W3:Y:S01]  /*15e280*/  LDL.LU R71, [R1+0xb84] ;  /* 0x000b840001477983 */ /* 0x000ee20000300800 */
[----:B----4-:R-:W-:Y:S01]  /*15e290*/  IMAD.MOV.U32 R5, RZ, RZ, R46 ;  /* 0x000000ffff057224 */ /* 0x010fe200078e002e */
[----:B------:R-:W-:-:S05]  /*15e2a0*/  MOV R4, R47 ;  /* 0x0000002f00047202 */ /* 0x000fca0000000f00 */
[----:B------:R2:W-:Y:S04]  /*15e2b0*/  STL.64 [R1+0x3238], R4 ;  /* 0x0032380401007387 */ /* 0x0005e80000100a00 */
[----:B------:R-:W4:Y:S04]  /*15e2c0*/  LDL.LU R66, [R1+0xb88] ;  /* 0x000b880001427983 */ /* 0x000f280000300800 */
[----:B------:R-:W4:Y:S01]  /*15e2d0*/  LDL.LU R67, [R1+0xb8c] ;  /* 0x000b8c0001437983 */ /* 0x000f220000300800 */
[----:B--2---:R-:W-:Y:S01]  /*15e2e0*/  MOV R5, R42 ;  /* 0x0000002a00057202 */ /* 0x004fe20000000f00 */
[----:B---3--:R-:W-:-:S05]  /*15e2f0*/  IMAD.MOV.U32 R4, RZ, RZ, R43 ;  /* 0x000000ffff047224 */ /* 0x008fca00078e002b */
[----:B------:R1:W-:Y:S04]  /*15e300*/  STL.64 [R1+0x3230], R4 ;  /* 0x0032300401007387 */ /* 0x0003e80000100a00 */
        /* <DEDUP_REMOVED lines=10> */
[----:B------:R-:W-:-:S02]  /*15e3b0*/  IADD3 R6, P5, R6, UR15, RZ ;  /* 0x0000000f06067c10 */ /* 0x000fc4000ffbe0ff */
[----:B------:R-:W-:Y:S01]  /*15e3c0*/  IADD3.X R12, R12, UR9, RZ, P1, !PT ;  /* 0x000000090c0c7c10 */ /* 0x000fe20008ffe4ff */
[----:B------:R-:W-:Y:S02]  /*15e3d0*/  IMAD.MOV.U32 R7, RZ, RZ, R91 ;  /* 0x000000ffff077224 */ /* 0x000fe400078e005b */
[----:B------:R-:W-:Y:S04]  /*15e3e0*/  STL [R1+0x6234], R6 ;  /* 0x0062340601007387 */ /* 0x000fe80000100800 */
[----:B------:R1:W-:Y:S02]  /*15e3f0*/  STL [R1+0x8420], R6 ;  /* 0x0084200601007387 */ /* 0x0003e40000100800 */
[----:B-1----:R-:W-:Y:S02]  /*15e400*/  IMAD.MOV.U32 R5, RZ, RZ, R38 ;  /* 0x000000ffff057224 */ /* 0x002fe400078e0026 */
[----:B------:R-:W-:Y:S01]  /*15e410*/  STL [R1+0x6230], R12 ;  /* 0x0062300c01007387 */ /* 0x000fe20000100800 */
[----:B------:R-:W-:Y:S01]  /*15e420*/  MOV R4, R39 ;  /* 0x0000002700047202 */ /* 0x000fe20000000f00 */
[----:B------:R-:W-:-:S02]  /*15e430*/  IMAD.MOV.U32 R6, RZ, RZ, R86 ;  /* 0x000000ffff067224 */ /* 0x000fc400078e0056 */
[----:B------:R1:W-:Y:S04]  /*15e440*/  STL [R1+0x8424], R12 ;  /* 0x0084240c01007387 */ /* 0x0003e80000100800 */
[----:B------:R-:W3:Y:S04]  /*15e450*/  LDL.LU R38, [R1+0xbb8] ;  /* 0x000bb80001267983 */ /* 0x000ee80000300800 */
[----:B------:R-:W-:Y:S04]  /*15e460*/  STL.64 [R1+0x3228], R6 ;  /* 0x0032280601007387 */ /* 0x000fe80000100a00 */
[----:B------:R-:W3:Y:S04]  /*15e470*/  LDL.LU R39, [R1+0xbbc] ;  /* 0x000bbc0001277983 */ /* 0x000ee80000300800 */
[----:B------:R1:W-:Y:S01]  /*15e480*/  STL.64 [R1+0x3220], R4 ;  /* 0x0032200401007387 */ /* 0x0003e20000100a00 */
[----:B------:R-:W-:-:S02]  /*15e490*/  IMAD.MOV.U32 R13, RZ, RZ, R34 ;  /* 0x000000ffff0d7224 */ /* 0x000fc400078e0022 */
[----:B-1----:R-:W-:Y:S01]  /*15e4a0*/  IMAD.MOV.U32 R12, RZ, RZ, R35 ;  /* 0x000000ffff0c7224 */ /* 0x002fe200078e0023 */
[----:B------:R-:W3:Y:S01]  /*15e4b0*/  LDL.LU R34, [R1+0xbc0] ;  /* 0x000bc00001227983 */ /* 0x000ee20000300800 */
[----:B------:R-:W-:Y:S01]  /*15e4c0*/  IMAD.MOV.U32 R4, RZ, RZ, R82 ;  /* 0x000000ffff047224 */ /* 0x000fe200078e0052 */
[----:B------:R-:W-:-:S05]  /*15e4d0*/  MOV R5, R87 ;  /* 0x0000005700057202 */ /* 0x000fca0000000f00 */
[----:B------:R1:W-:Y:S04]  /*15e4e0*/  STL.64 [R1+0x3218], R4 ;  /* 0x0032180401007387 */ /* 0x0003e80000100a00 */
[----:B------:R-:W3:Y:S01]  /*15e4f0*/  LDL.LU R35, [R1+0xbc4] ;  /* 0x000bc40001237983 */ /* 0x000ee20000300800 */
[----:B------:R-:W-:Y:S01]  /*15e500*/  MOV R6, R78 ;  /* 0x0000004e00067202 */ /* 0x000fe20000000f00 */
[----:B------:R-:W-:Y:S01]  /*15e510*/  IMAD.MOV.U32 R7, RZ, RZ, R83 ;  /* 0x000000ffff077224 */ /* 0x000fe200078e0053 */
[----:B------:R-:W-:Y:S01]  /*15e520*/  MOV R11, R79 ;  /* 0x0000004f000b7202 */ /* 0x000fe20000000f00 */
[----:B------:R-:W-:Y:S01]  /*15e530*/  IMAD.MOV.U32 R10, RZ, RZ, R74 ;  /* 0x000000ffff0a7224 */ /* 0x000fe200078e004a */
[----:B------:R-:W-:Y:S01]  /*15e540*/  STL.64 [R1+0x3210], R12 ;  /* 0x0032100c01007387 */ /* 0x000fe20000100a00 */
[----:B------:R-:W-:-:S02]  /*15e550*/  IMAD.MOV.U32 R58, RZ, RZ, R59 ;  /* 0x000000ffff3a7224 */ /* 0x000fc400078e003b */
[----:B------:R-:W-:Y:S01]  /*15e560*/  IMAD.MOV.U32 R59, RZ, RZ, R75 ;  /* 0x000000ffff3b7224 */ /* 0x000fe200078e004b */
[----:B------:R-:W-:Y:S04]  /*15e570*/  STL.64 [R1+0x8428], R12 ;  /* 0x0084280c01007387 */ /* 0x000fe80000100a00 */
[----:B------:R-:W-:Y:S04]  /*15e580*/  STL.64 [R1+0x3208], R6 ;  /* 0x0032080601007387 */ /* 0x000fe80000100a00 */
[----:B------:R-:W-:Y:S04]  /*15e590*/  STL.64 [R1+0x8430], R6 ;  /* 0x0084300601007387 */ /* 0x000fe80000100a00 */
[----:B------:R-:W-:Y:S04]  /*15e5a0*/  STL.64 [R1+0x3200], R10 ;  /* 0x0032000a01007387 */ /* 0x000fe80000100a00 */
[----:B------:R-:W-:Y:S04]  /*15e5b0*/  STL.64 [R1+0x8438], R10 ;  /* 0x0084380a01007387 */ /* 0x000fe80000100a00 */
[----:B------:R-:W-:Y:S04]  /*15e5c0*/  STL.64 [R1+0x31f8], R58 ;  /* 0x0031f83a01007387 */ /* 0x000fe80000100a00 */
[----:B------:R1:W-:Y:S01]  /*15e5d0*/  STL.64 [R1+0x8440], R58 ;  /* 0x0084403a01007387 */ /* 0x0003e20000100a00 */
[----:B------:R-:W-:Y:S01]  /*15e5e0*/  IMAD.MOV.U32 R251, RZ, RZ, R70 ;  /* 0x000000fffffb7224 */ /* 0x000fe200078e0046 */
[----:B------:R-:W-:-:S05]  /*15e5f0*/  MOV R250, R71 ;  /* 0x0000004700fa7202 */ /* 0x000fca0000000f00 */
[----:B------:R-:W-:Y:S01]  /*15e600*/  STL.64 [R1+0x31f0], R250 ;  /* 0x0031f0fa01007387 */ /* 0x000fe20000100a00 */
[----:B----4-:R-:W-:Y:S01]  /*15e610*/  MOV R249, R66 ;  /* 0x0000004200f97202 */ /* 0x010fe20000000f00 */
[----:B------:R-:W-:-:S05]  /*15e620*/  IMAD.MOV.U32 R248, RZ, RZ, R67 ;  /* 0x000000fffff87224 */ /* 0x000fca00078e0043 */
[----:B------:R-:W-:Y:S01]  /*15e630*/  STL.64 [R1+0x31e8], R248 ;  /* 0x0031e8f801007387 */ /* 0x000fe20000100a00 */
[----:B--2---:R-:W-:Y:S02]  /*15e640*/  IMAD.MOV.U32 R247, RZ, RZ, R62 ;  /* 0x000000fffff77224 */ /* 0x004fe400078e003e */
[----:B---3--:R-:W-:-:S05]  /*15e650*/  IMAD.MOV.U32 R246, RZ, RZ, R63 ;  /* 0x000000fffff67224 */ /* 0x008fca00078e003f */
[----:B------:R-:W-:Y:S04]  /*15e660*/  STL.64 [R1+0x31e0], R246 ;  /* 0x0031e0f601007387 */ /* 0x000fe80000100a00 */
[----:B------:R-:W2:Y:S04]  /*15e670*/  LDL.LU R90, [R1+0xbc8] ;  /* 0x000bc800015a7983 */ /* 0x000ea80000300800 */
[----:B------:R-:W3:Y:S01]  /*15e680*/  LDL.LU R91, [R1+0xbcc] ;  /* 0x000bcc00015b7983 */ /* 0x000ee20000300800 */
[----:B------:R-:W-:-:S03]  /*15e690*/  IMAD.MOV.U32 R239, RZ, RZ, R42 ;  /* 0x000000ffffef7224 */ /* 0x000fc600078e002a */
[----:B------:R-:W4:Y:S01]  /*15e6a0*/  LDL.LU R42, [R1+0xbd0] ;  /* 0x000bd000012a7983 */ /* 0x000f220000300800 */
[----:B------:R-:W-:-:S03]  /*15e6b0*/  MOV R238, R43 ;  /* 0x0000002b00ee7202 */ /* 0x000fc60000000f00 */
[----:B------:R-:W2:Y:S01]  /*15e6c0*/  LDL.LU R43, [R1+0xbd4] ;  /* 0x000bd400012b7983 */ /* 0x000ea20000300800 */
[----:B------:R-:W-:Y:S01]  /*15e6d0*/  MOV R244, R55 ;  /* 0x0000003700f47202 */ /* 0x000fe20000000f00 */
[----:B------:R-:W-:Y:S01]  /*15e6e0*/  IMAD.MOV.U32 R245, RZ, RZ, R54 ;  /* 0x000000fffff57224 */ /* 0x000fe200078e0036 */
[----:B------:R-:W-:Y:S01]  /*15e6f0*/  MOV R243, R50 ;  /* 0x0000003200f37202 */ /* 0x000fe20000000f00 */
[----:B------:R-:W-:-:S03]  /*15e700*/  IMAD.MOV.U32 R242, RZ, RZ, R51 ;  /* 0x000000fffff27224 */ /* 0x000fc600078e0033 */
[----:B------:R-:W-:Y:S01]  /*15e710*/  STL.64 [R1+0x31d8], R244 ;  /* 0x0031d8f401007387 */ /* 0x000fe20000100a00 */
[----:B------:R-:W-:-:S03]  /*15e720*/  MOV R237, R38 ;  /* 0x0000002600ed7202 */ /* 0x000fc60000000f00 */
[----:B------:R-:W1:Y:S01]  /*15e730*/  LDL.LU R38, [R1+0xbd8] ;  /* 0x000bd80001267983 */ /* 0x000e620000300800 */
[----:B------:R-:W-:-:S03]  /*15e740*/  IMAD.MOV.U32 R236, RZ, RZ, R39 ;  /* 0x000000ffffec7224 */ /* 0x000fc600078e0027 */
[----:B------:R-:W3:Y:S04]  /*15e750*/  LDL.LU R39, [R1+0xbdc] ;  /* 0x000bdc0001277983 */ /* 0x000ee80000300800 */
        /* <DEDUP_REMOVED lines=28> */
[----:B------:R-:W-:Y:S01]  /*15e920*/  STL.64 [R1+0x31c0], R238 ;  /* 0x0031c0ee01007387 */ /* 0x000fe20000100a00 */
[----:B----4-:R-:W-:-:S03]  /*15e930*/  MOV R231, R42 ;  /* 0x0000002a00e77202 */ /* 0x010fc60000000f00 */
[----:B------:R-:W4:Y:S01]  /*15e940*/  LDL.LU R42, [R1+0xc68] ;  /* 0x000c6800012a7983 */ /* 0x000f220000300800 */
[----:B--2---:R-:W-:-:S03]  /*15e950*/  IMAD.MOV.U32 R230, RZ, RZ, R43 ;  /* 0x000000ffffe67224 */ /* 0x004fc600078e002b */
[----:B------:R-:W2:Y:S04]  /*15e960*/  LDL.LU R43, [R1+0xc6c] ;  /* 0x000c6c00012b7983 */ /* 0x000ea80000300800 */
[----:B------:R-:W-:Y:S01]  /*15e970*/  STL.64 [R1+0x31b8], R236 ;  /* 0x0031b8ec01007387 */ /* 0x000fe20000100a00 */
[----:B---3--:R-:W-:Y:S01]  /*15e980*/  MOV R232, R91 ;  /* 0x0000005b00e87202 */ /* 0x008fe20000000f00 */
[----:B------:R-:W-:Y:S02]  /*15e990*/  IMAD.MOV.U32 R233, RZ, RZ, R90 ;  /* 0x000000ffffe97224 */ /* 0x000fe400078e005a */
[----:B-1----:R-:W-:Y:S02]  /*15e9a0*/  IMAD.MOV.U32 R5, RZ, RZ, R38 ;  /* 0x000000ffff057224 */ /* 0x002fe400078e0026 */
[----:B------:R-:W3:Y:S01]  /*15e9b0*/  LDL.LU R38, [R1+0xc70] ;  /* 0x000c700001267983 */ /* 0x000ee20000300800 */
[----:B------:R-:W-:-:S03]  /*15e9c0*/  IMAD.MOV.U32 R4, RZ, RZ, R39 ;  /* 0x000000ffff047224 */ /* 0x000fc600078e0027 */
[----:B------:R-:W3:Y:S04]  /*15e9d0*/  LDL.LU R39, [R1+0xc74] ;  /* 0x000c740001277983 */ /* 0x000ee80000300800 */
        /* <DEDUP_REMOVED lines=11> */
[----:B------:R-:W-:Y:S01]  /*15ea90*/  STL.64 [R1+0x3190], R226 ;  /* 0x003190e201007387 */ /* 0x000fe20000100a00 */
[----:B------:R-:W-:Y:S01]  /*15eaa0*/  IMAD.MOV.U32 R223, RZ, RZ, R74 ;  /* 0x000000ffffdf7224 */ /* 0x000fe200078e004a */
[----:B------:R-:W-:Y:S02]  /*15eab0*/  MOV R222, R75 ;  /* 0x0000004b00de7202 */ /* 0x000fe40000000f00 */
[----:B------:R-:W-:Y:S01]  /*15eac0*/  STL.64 [R1+0x3188], R224 ;  /* 0x003188e001007387 */ /* 0x000fe20000100a00 */
[----:B------:R-:W-:Y:S01]  /*15ead0*/  MOV R221, R70 ;  /* 0x0000004600dd7202 */ /* 0x000fe20000000f00 */
[----:B------:R-:W-:Y:S02]  /*15eae0*/  IMAD.MOV.U32 R220, RZ, RZ, R71 ;  /* 0x000000ffffdc7224 */ /* 0x000fe400078e0047 */
[----:B------:R-:W-:Y:S01]  /*15eaf0*/  STL.64 [R1+0x3180], R222 ;  /* 0x003180de01007387 */ /* 0x000fe20000100a00 */
[----:B------:R-:W-:Y:S02]  /*15eb00*/  IMAD.MOV.U32 R219, RZ, RZ, R66 ;  /* 0x000000ffffdb7224 */ /* 0x000fe400078e0042 */
[----:B------:R-:W-:Y:S01]  /*15eb10*/  IMAD.MOV.U32 R218, RZ, RZ, R67 ;  /* 0x000000ffffda7224 */ /* 0x000fe200078e0043 */
[----:B------:R-:W-:Y:S01]  /*15eb20*/  STL.64 [R1+0x3178], R220 ;  /* 0x003178dc01007387 */ /* 0x000fe20000100a00 */
[----:B------:R-:W-:Y:S01]  /*15eb30*/  IMAD.MOV.U32 R217, RZ, RZ, R62 ;  /* 0x000000ffffd97224 */ /* 0x000fe200078e003e */
[----:B------:R-:W-:-:S02]  /*15eb40*/  MOV R216, R63 ;  /* 0x0000003f00d87202 */ /* 0x000fc40000000f00 */
[----:B------:R-:W-:Y:S04]  /*15eb50*/  STL.64 [R1+0x3170], R218 ;  /* 0x003170da01007387 */ /* 0x000fe80000100a00 */
[----:B------:R-:W-:Y:S04]  /*15eb60*/  STL.64 [R1+0x3168], R216 ;  /* 0x003168d801007387 */ /* 0x000fe80000100a00 */
[----:B------:R-:W3:Y:S04]  /*15eb70*/  LDL.LU R90, [R1+0xc78] ;  /* 0x000c7800015a7983 */ /* 0x000ee80000300800 */
[----:B------:R-:W3:Y:S01]  /*15eb80*/  LDL.LU R91, [R1+0xc7c] ;  /* 0x000c7c00015b7983 */ /* 0x000ee20000300800 */
[----:B------:R-:W-:-:S03]  /*15eb90*/  MOV R209, R34 ;  /* 0x0000002200d17202 */ /* 0x000fc60000000f00 */
[----:B------:R-:W3:Y:S01]  /*15eba0*/  LDL.LU R34, [R1+0xc80] ;  /* 0x000c800001227983 */ /* 0x000ee20000300800 */
[----:B------:R-:W-:-:S03]  /*15ebb0*/  IMAD.MOV.U32 R208, RZ, RZ, R35 ;  /* 0x000000ffffd07224 */ /* 0x000fc600078e0023 */
[----:B------:R-:W3:Y:S01]  /*15ebc0*/  LDL.LU R35, [R1+0xc84] ;  /* 0x000c840001237983 */ /* 0x000ee20000300800 */
[----:B------:R-:W-:Y:S01]  /*15ebd0*/  IMAD.MOV.U32 R214, RZ, RZ, R55 ;  /* 0x000000ffffd67224 */ /* 0x000fe200078e0037 */
[----:B------:R-:W-:Y:S01]  /*15ebe0*/  MOV R215, R54 ;  /* 0x0000003600d77202 */ /* 0x000fe20000000f00 */
[----:B------:R-:W-:Y:S02]  /*15ebf0*/  IMAD.MOV.U32 R212, RZ, RZ, R51 ;  /* 0x000000ffffd47224 */ /* 0x000fe400078e0033 */
[----:B------:R-:W-:Y:S02]  /*15ec00*/  IMAD.MOV.U32 R213, RZ, RZ, R50 ;  /* 0x000000ffffd57224 */ /* 0x000fe400078e0032 */
[----:B------:R-:W-:Y:S01]  /*15ec10*/  STL.64 [R1+0x3160], R214 ;  /* 0x003160d601007387 */ /* 0x000fe20000100a00 */
[----:B------:R-:W-:Y:S01]  /*15ec20*/  IMAD.MOV.U32 R211, RZ, RZ, R46 ;  /* 0x000000ffffd37224 */ /* 0x000fe200078e002e */
[----:B------:R-:W-:Y:S01]  /*15ec30*/  MOV R210, R47 ;  /* 0x0000002f00d27202 */ /* 0x000fe20000000f00 */
[----:B----4-:R-:W-:-:S02]  /*15ec40*/  IMAD.MOV.U32 R207, RZ, RZ, R42 ;  /* 0x000000ffffcf7224 */ /* 0x010fc400078e002a */
[----:B------:R-:W4:Y:S01]  /*15ec50*/  LDL.LU R42, [R1+0xc88] ;  /* 0x000c8800012a7983 */ /* 0x000f220000300800 */
[----:B--2---:R-:W-:-:S03]  /*15ec60*/  IMAD.MOV.U32 R206, RZ, RZ, R43 ;  /* 0x000000ffffce7224 */ /* 0x004fc600078e002b */
        /* <DEDUP_REMOVED lines=26> */
[----:B------:R-:W-:Y:S04]  /*15ee10*/  STL.64 [R1+0x3150], R210 ;  /* 0x003150d201007387 */ /* 0x000fe80000100a00 */
[----:B------:R-:W-:Y:S01]  /*15ee20*/  STL.64 [R1+0x3148], R208 ;  /* 0x003148d001007387 */ /* 0x000fe20000100a00 */
[----:B------:R-:W-:-:S03]  /*15ee30*/  IMAD.MOV.U32 R201, RZ, RZ, R34 ;  /* 0x000000ffffc97224 */ /* 0x000fc600078e0022 */
[----:B------:R-:W3:Y:S01]  /*15ee40*/  LDL.LU R34, [R1+0xcf8] ;  /* 0x000cf80001227983 */ /* 0x000ee20000300800 */
[----:B------:R-:W-:-:S03]  /*15ee50*/  IMAD.MOV.U32 R200, RZ, RZ, R35 ;  /* 0x000000ffffc87224 */ /* 0x000fc600078e0023 */
[----:B------:R-:W3:Y:S01]  /*15ee60*/  LDL.LU R35, [R1+0xcfc] ;  /* 0x000cfc0001237983 */ /* 0x000ee20000300800 */
[----:B------:R-:W-:Y:S01]  /*15ee70*/  IMAD.MOV.U32 R202, RZ, RZ, R91 ;  /* 0x000000ffffca7224 */ /* 0x000fe200078e005b */
[----:B------:R-:W-:Y:S02]  /*15ee80*/  MOV R203, R90 ;  /* 0x0000005a00cb7202 */ /* 0x000fe40000000f00 */
[----:B------:R-:W-:Y:S01]  /*15ee90*/  STL.64 [R1+0x3140], R206 ;  /* 0x003140ce01007387 */ /* 0x000fe20000100a00 */
[----:B----4-:R-:W-:-:S03]  /*15eea0*/  IMAD.MOV.U32 R199, RZ, RZ, R42 ;  /* 0x000000ffffc77224 */ /* 0x010fc600078e002a */
[----:B------:R-:W4:Y:S01]  /*15eeb0*/  LDL.LU R42, [R1+0xd00] ;  /* 0x000d0000012a7983 */ /* 0x000f220000300800 */
[----:B--2---:R-:W-:-:S03]  /*15eec0*/  MOV R198, R43 ;  /* 0x0000002b00c67202 */ /* 0x004fc60000000f00 */
[----:B------:R-:W2:Y:S04]  /*15eed0*/  LDL.LU R43, [R1+0xd04] ;  /* 0x000d0400012b7983 */ /* 0x000ea80000300800 */
        /* <DEDUP_REMOVED lines=20> */
[----:B------:R-:W-:Y:S01]  /*15f020*/  STL.64 [R1+0x30f8], R188 ;  /* 0x0030f8bc01007387 */ /* 0x000fe20000100a00 */
[----:B------:R-:W-:Y:S01]  /*15f030*/  MOV R185, R62 ;  /* 0x0000003e00b97202 */ /* 0x000fe20000000f00 */
[----:B------:R-:W-:Y:S02]  /*15f040*/  IMAD.MOV.U32 R184, RZ, RZ, R63 ;  /* 0x000000ffffb87224 */ /* 0x000fe400078e003f */
[----:B------:R-:W-:Y:S04]  /*15f050*/  STL.64 [R1+0x30f0], R186 ;  /* 0x0030f0ba01007387 */ /* 0x000fe80000100a00 */
[----:B------:R-:W-:Y:S04]  /*15f060*/  STL.64 [R1+0x30e8], R184 ;  /* 0x0030e8b801007387 */ /* 0x000fe80000100a00 */
[----:B------:R-:W2:Y:S04]  /*15f070*/  LDL.LU R90, [R1+0xd08] ;  /* 0x000d0800015a7983 */ /* 0x000ea80000300800 */
[----:B------:R-:W2:Y:S01]  /*15f080*/  LDL.LU R91, [R1+0xd0c] ;  /* 0x000d0c00015b7983 */ /* 0x000ea20000300800 */
[----:B---3--:R-:W-:-:S03]  /*15f090*/  IMAD.MOV.U32 R177, RZ, RZ, R38 ;  /* 0x000000ffffb17224 */ /* 0x008fc600078e0026 */
[----:B------:R-:W3:Y:S01]  /*15f0a0*/  LDL.LU R38, [R1+0xd10] ;  /* 0x000d100001267983 */ /* 0x000ee20000300800 */
[----:B------:R-:W-:-:S03]  /*15f0b0*/  IMAD.MOV.U32 R176, RZ, RZ, R39 ;  /* 0x000000ffffb07224 */ /* 0x000fc600078e0027 */
[----:B------:R-:W3:Y:S01]  /*15f0c0*/  LDL.LU R39, [R1+0xd14] ;  /* 0x000d140001277983 */ /* 0x000ee20000300800 */
[----:B------:R-:W-:Y:S02]  /*15f0d0*/  IMAD.MOV.U32 R182, RZ, RZ, R55 ;  /* 0x000000ffffb67224 */ /* 0x000fe400078e0037 */
[----:B------:R-:W-:-:S05]  /*15f0e0*/  IMAD.MOV.U32 R183, RZ, RZ, R54 ;  /* 0x000000ffffb77224 */ /* 0x000fca00078e0036 */
[----:B------:R-:W-:Y:S01]  /*15f0f0*/  STL.64 [R1+0x30e0], R182 ;  /* 0x0030e0b601007387 */ /* 0x000fe20000100a00 */
[----:B------:R-:W-:-:S03]  /*15f100*/  IMAD.MOV.U32 R175, RZ, RZ, R34 ;  /* 0x000000ffffaf7224 */ /* 0x000fc600078e0022 */
[----:B------:R-:W3:Y:S01]  /*15f110*/  LDL.LU R34, [R1+0xd18] ;  /* 0x000d180001227983 */ /* 0x000ee20000300800 */
[----:B------:R-:W-:-:S03]  /*15f120*/  MOV R174, R35 ;  /* 0x0000002300ae7202 */ /* 0x000fc60000000f00 */
[----:B------:R-:W3:Y:S01]  /*15f130*/  LDL.LU R35, [R1+0xd1c] ;  /* 0x000d1c0001237983 */ /* 0x000ee20000300800 */
[----:B------:R-:W-:Y:S01]  /*15f140*/  MOV R180, R51 ;  /* 0x0000003300b47202 */ /* 0x000fe20000000f00 */
[----:B------:R-:W-:-:S05]  /*15f150*/  IMAD.MOV.U32 R181, RZ, RZ, R50 ;  /* 0x000000ffffb57224 */ /* 0x000fca00078e0032 */
        /* <DEDUP_REMOVED lines=23> */
[----:B----4-:R-:W-:-:S03]  /*15f2d0*/  MOV R173, R42 ;  /* 0x0000002a00ad7202 */ /* 0x010fc60000000f00 */
[----:B------:R-:W4:Y:S01]  /*15f2e0*/  LDL.LU R42, [R1+0xd70] ;  /* 0x000d7000012a7983 */ /* 0x000f220000300800 */
[----:B--2---:R-:W-:-:S03]  /*15f2f0*/  IMAD.MOV.U32 R172, RZ, RZ, R43 ;  /* 0x000000ffffac7224 */ /* 0x004fc600078e002b */
[----:B------:R-:W2:Y:S04]  /*15f300*/  LDL.LU R43, [R1+0xd74] ;  /* 0x000d7400012b7983 */ /* 0x000ea80000300800 */
[----:B------:R-:W-:Y:S04]  /*15f310*/  STL.64 [R1+0x30d0], R178 ;  /* 0x0030d0b201007387 */ /* 0x000fe80000100a00 */
[----:B------:R-:W-:Y:S01]  /*15f320*/  STL.64 [R1+0x30c8], R176 ;  /* 0x0030c8b001007387 */ /* 0x000fe20000100a00 */
[----:B---3--:R-:W-:-:S03]  /*15f330*/  IMAD.MOV.U32 R169, RZ, RZ, R38 ;  /* 0x000000ffffa97224 */ /* 0x008fc600078e0026 */
[----:B------:R-:W3:Y:S01]  /*15f340*/  LDL.LU R38, [R1+0xd78] ;  /* 0x000d780001267983 */ /* 0x000ee20000300800 */
[----:B------:R-:W-:-:S03]  /*15f350*/  MOV R168, R39 ;  /* 0x0000002700a87202 */ /* 0x000fc60000000f00 */
[----:B------:R-:W3:Y:S04]  /*15f360*/  LDL.LU R39, [R1+0xd7c] ;  /* 0x000d7c0001277983 */ /* 0x000ee80000300800 */
[----:B------:R-:W-:Y:S01]  /*15f370*/  STL.64 [R1+0x30c0], R174 ;  /* 0x0030c0ae01007387 */ /* 0x000fe20000100a00 */
[----:B------:R-:W-:-:S03]  /*15f380*/  MOV R167, R34 ;  /* 0x0000002200a77202 */ /* 0x000fc60000000f00 */
[----:B------:R-:W3:Y:S01]  /*15f390*/  LDL.LU R34, [R1+0xd80] ;  /* 0x000d800001227983 */ /* 0x000ee20000300800 */
[----:B------:R-:W-:-:S03]  /*15f3a0*/  IMAD.MOV.U32 R166, RZ, RZ, R35 ;  /* 0x000000ffffa67224 */ /* 0x000fc600078e0023 */
[----:B------:R-:W3:Y:S01]  /*15f3b0*/  LDL.LU R35, [R1+0xd84] ;  /* 0x000d840001237983 */ /* 0x000ee20000300800 */
[----:B------:R-:W-:Y:S02]  /*15f3c0*/  IMAD.MOV.U32 R170, RZ, RZ, R91 ;  /* 0x000000ffffaa7224 */ /* 0x000fe400078e005b */
[----:B------:R-:W-:Y:S01]  /*15f3d0*/  IMAD.MOV.U32 R171, RZ, RZ, R90 ;  /* 0x000000ffffab7224 */ /* 0x000fe200078e005a */
[----:B------:R-:W-:Y:S01]  /*15f3e0*/  STL.64 [R1+0x30b8], R172 ;  /* 0x0030b8ac01007387 */ /* 0x000fe20000100a00 */
[----:B------:R-:W-:-:S03]  /*15f3f0*/  IMAD.MOV.U32 R165, RZ, RZ, R86 ;  /* 0x000000ffffa57224 */ /* 0x000fc600078e0056 */
[----:B------:R-:W-:Y:S01]  /*15f400*/  STL.64 [R1+0x30b0], R170 ;  /* 0x0030b0aa01007387 */ /* 0x000fe20000100a00 */
[----:B------:R-:W-:-:S03]  /*15f410*/  IMAD.MOV.U32 R164, RZ, RZ, R87 ;  /* 0x000000ffffa47224 */ /* 0x000fc600078e0057 */
        /* <DEDUP_REMOVED lines=16> */
[----:B------:R-:W-:Y:S01]  /*15f520*/  STL.64 [R1+0x3078], R156 ;  /* 0x0030789c01007387 */ /* 0x000fe20000100a00 */
[----:B------:R-:W-:Y:S02]  /*15f530*/  IMAD.MOV.U32 R153, RZ, RZ, R62 ;  /* 0x000000ffff997224 */ /* 0x000fe400078e003e */
[----:B------:R-:W-:Y:S01]  /*15f540*/  IMAD.MOV.U32 R152, RZ, RZ, R63 ;  /* 0x000000ffff987224 */ /* 0x000fe200078e003f */
[----:B------:R-:W-:Y:S01]  /*15f550*/  STL.64 [R1+0x3070], R154 ;  /* 0x0030709a01007387 */ /* 0x000fe20000100a00 */
[----:B------:R-:W-:-:S03]  /*15f560*/  IMAD.MOV.U32 R151, RZ, RZ, R54 ;  /* 0x000000ffff977224 */ /* 0x000fc600078e0036 */
[----:B------:R-:W-:Y:S01]  /*15f570*/  STL.64 [R1+0x3068], R152 ;  /* 0x0030689801007387 */ /* 0x000fe20000100a00 */
[----:B------:R-:W-:-:S03]  /*15f580*/  MOV R150, R55 ;  /* 0x0000003700967202 */ /* 0x000fc60000000f00 */
[----:B------:R-:W3:Y:S04]  /*15f590*/  LDL.LU R90, [R1+0xd88] ;  /* 0x000d8800015a7983 */ /* 0x000ee80000300800 */
[----:B------:R-:W3:Y:S01]  /*15f5a0*/  LDL.LU R91, [R1+0xd8c] ;  /* 0x000d8c00015b7983 */ /* 0x000ee20000300800 */
[----:B------:R-:W-:Y:S01]  /*15f5b0*/  MOV R149, R50 ;  /* 0x0000003200957202 */ /* 0x000fe20000000f00 */
[----:B------:R-:W-:Y:S02]  /*15f5c0*/  IMAD.MOV.U32 R148, RZ, RZ, R51 ;  /* 0x000000ffff947224 */ /* 0x000fe400078e0033 */
[----:B------:R-:W-:Y:S02]  /*15f5d0*/  IMAD.MOV.U32 R147, RZ, RZ, R46 ;  /* 0x000000ffff937224 */ /* 0x000fe400078e002e */
[----:B------:R-:W-:-:S02]  /*15f5e0*/  IMAD.MOV.U32 R146, RZ, RZ, R47 ;  /* 0x000000ffff927224 */ /* 0x000fc400078e002f */
[----:B----4-:R-:W-:Y:S02]  /*15f5f0*/  IMAD.MOV.U32 R145, RZ, RZ, R42 ;  /* 0x000000ffff917224 */ /* 0x010fe400078e002a */
[----:B------:R-:W4:Y:S01]  /*15f600*/  LDL.LU R42, [R1+0xd90] ;  /* 0x000d9000012a7983 */ /* 0x000f220000300800 */
[----:B--2---:R-:W-:-:S03]  /*15f610*/  MOV R144, R43 ;  /* 0x0000002b00907202 */ /* 0x004fc60000000f00 */
[----:B------:R-:W2:Y:S04]  /*15f620*/  LDL.LU R43, [R1+0xd94] ;  /* 0x000d9400012b7983 */ /* 0x000ea80000300800 */
[----:B------:R-:W-:Y:S01]  /*15f630*/  STL.64 [R1+0x3060], R150 ;  /* 0x0030609601007387 */ /* 0x000fe20000100a00 */
[----:B---3--:R-:W-:-:S03]  /*15f640*/  MOV R143, R38 ;  /* 0x00000026008f7202 */ /* 0x008fc60000000f00 */
[----:B------:R-:W3:Y:S01]  /*15f650*/  LDL.LU R38, [R1+0xd98] ;  /* 0x000d980001267983 */ /* 0x000ee20000300800 */
        /* <DEDUP_REMOVED lines=29> */
[----:B------:R-:W-:Y:S01]  /*15f830*/  IMAD.MOV.U32 R139, RZ, RZ, R90 ;  /* 0x000000ffff8b7224 */ /* 0x000fe200078e005a */
[----:B------:R-:W-:-:S02]  /*15f840*/  MOV R138, R91 ;  /* 0x0000005b008a7202 */ /* 0x000fc40000000f00 */
[----:B----4-:R-:W-:Y:S02]  /*15f850*/  MOV R137, R42 ;  /* 0x0000002a00897202 */ /* 0x010fe40000000f00 */
[----:B------:R-:W4:Y:S01]  /*15f860*/  LDL.LU R42, [R1+0xdf8] ;  /* 0x000df800012a7983 */ /* 0x000f220000300800 */
[----:B--2---:R-:W-:-:S03]  /*15f870*/  IMAD.MOV.U32 R136, RZ, RZ, R43 ;  /* 0x000000ffff887224 */ /* 0x004fc600078e002b */
[----:B------:R-:W2:Y:S04]  /*15f880*/  LDL.LU R43, [R1+0xdfc] ;  /* 0x000dfc00012b7983 */ /* 0x000ea80000300800 */
[----:B------:R-:W-:Y:S01]  /*15f890*/  STL.64 [R1+0x3040], R142 ;  /* 0x0030408e01007387 */ /* 0x000fe20000100a00 */
[----:B---3--:R-:W-:-:S03]  /*15f8a0*/  IMAD.MOV.U32 R135, RZ, RZ, R38 ;  /* 0x000000ffff877224 */ /* 0x008fc600078e0026 */
        /* <DEDUP_REMOVED lines=39> */
[----:B------:R-:W-:Y:S01]  /*15fb20*/  MOV R114, R47 ;  /* 0x0000002f00727202 */ /* 0x000fe20000000f00 */
[----:B------:R-:W-:Y:S02]  /*15fb30*/  IMAD.MOV.U32 R115, RZ, RZ, R46 ;  /* 0x000000ffff737224 */ /* 0x000fe400078e002e */
        /* <DEDUP_REMOVED lines=66> */
[----:B------:R-:W-:-:S03]  /*15ff60*/  IMAD.MOV.U32 R87, RZ, RZ, R54 ;  /* 0x000000ffff577224 */ /* 0x000fc600078e0036 */
[----:B------:R-:W-:Y:S01]  /*15ff70*/  STL.64 [R1+0x2f68], R88 ;  /* 0x002f685801007387 */ /* 0x000fe20000100a00 */
[----:B------:R-:W-:-:S03]  /*15ff80*/  IMAD.MOV.U32 R86, RZ, RZ, R55 ;  /* 0x000000ffff567224 */ /* 0x000fc600078e0037 */
[----:B------:R-:W2:Y:S04]  /*15ff90*/  LDL.LU R70, [R1+0xe88] ;  /* 0x000e880001467983 */ /* 0x000ea80000300800 */
[----:B------:R-:W2:Y:S01]  /*15ffa0*/  LDL.LU R71, [R1+0xe8c] ;  /* 0x000e8c0001477983 */ /* 0x000ea20000300800 */
[----:B---3--:R-:W-:-:S03]  /*15ffb0*/  IMAD.MOV.U32 R81, RZ, RZ, R38 ;  /* 0x000000ffff517224 */ /* 0x008fc600078e0026 */
[----:B------:R-:W3:Y:S01]  /*15ffc0*/  LDL.LU R38, [R1+0xe90] ;  /* 0x000e900001267983 */ /* 0x000ee20000300800 */
[----:B------:R-:W-:-:S03]  /*15ffd0*/  IMAD.MOV.U32 R80, RZ, RZ, R39 ;  /* 0x000000ffff507224 */ /* 0x000fc600078e0027 */
[----:B------:R-:W3:Y:S04]  /*15ffe0*/  LDL.LU R39, [R1+0xe94] ;  /* 0x000e940001277983 */ /* 0x000ee80000300800 */
        /* <DEDUP_REMOVED lines=36> */
[----:B------:R-:W-:Y:S02]  /*160230*/  IMAD.MOV.U32 R75, RZ, RZ, R70 ;  /* 0x000000ffff4b7224 */ /* 0x000fe400078e0046 */
[----:B------:R-:W-:-:S02]  /*160240*/  IMAD.MOV.U32 R74, RZ, RZ, R71 ;  /* 0x000000ffff4a7224 */ /* 0x000fc400078e0047 */
[----:B---3--:R-:W-:Y:S02]  /*160250*/  IMAD.MOV.U32 R73, RZ, RZ, R38 ;  /* 0x000000ffff497224 */ /* 0x008fe400078e0026 */
[----:B------:R-:W3:Y:S01]  /*160260*/  LDL.LU R38, [R1+0xf08] ;  /* 0x000f080001267983 */ /* 0x000ee20000300800 */
[----:B------:R-:W-:-:S03]  /*160270*/  MOV R72, R39 ;  /* 0x0000002700487202 */ /* 0x000fc60000000f00 */
[----:B------:R-:W3:Y:S04]  /*160280*/  LDL.LU R39, [R1+0xf0c] ;  /* 0x000f0c0001277983 */ /* 0x000ee80000300800 */
[----:B------:R-:W-:Y:S01]  /*160290*/  STL.64 [R1+0x2f40], R78 ;  /* 0x002f404e01007387 */ /* 0x000fe20000100a00 */
[----:B------:R-:W-:-:S03]  /*1602a0*/  MOV R71, R34 ;  /* 0x0000002200477202 */ /* 0x000fc60000000f00 */
[----:B------:R-:W3:Y:S01]  /*1602b0*/  LDL.LU R34, [R1+0xf10] ;  /* 0x000f100001227983 */ /* 0x000ee20000300800 */
[----:B------:R-:W-:-:S03]  /*1602c0*/  IMAD.MOV.U32 R70, RZ, RZ, R35 ;  /* 0x000000ffff467224 */ /* 0x000fc600078e0023 */
[----:B------:R-:W3:Y:S04]  /*1602d0*/  LDL.LU R35, [R1+0xf14] ;  /* 0x000f140001237983 */ /* 0x000ee80000300800 */
[----:B------:R-:W-:Y:S01]  /*1602e0*/  STL.64 [R1+0x2f38], R76 ;  /* 0x002f384c01007387 */ /* 0x000fe20000100a00 */
[----:B------:R-:W-:-:S03]  /*1602f0*/  IMAD.MOV.U32 R69, RZ, RZ, R20 ;  /* 0x000000ffff457224 */ /* 0x000fc600078e0014 */
[----:B------:R-:W-:Y:S01]  /*160300*/  STL.64 [R1+0x2f30], R74 ;  /* 0x002f304a01007387 */ /* 0x000fe20000100a00 */
[----:B------:R-:W-:Y:S01]  /*160310*/  IMAD.MOV.U32 R68, RZ, RZ, R19 ;  /* 0x000000ffff447224 */ /* 0x000fe200078e0013 */
[----:B------:R-:W-:-:S04]  /*160320*/  LOP3.LUT R67, R67, R66, RZ, 0x3c, !PT ;  /* 0x0000004243437212 */ /* 0x000fc800078e3cff */
[C---:B------:R-:W-:Y:S01]  /*160330*/  LOP3.LUT R66, R67.reuse, R66, RZ, 0x3c, !PT ;  /* 0x0000004243427212 */ /* 0x040fe200078e3cff */
[----:B------:R-:W-:Y:S01]  /*160340*/  IMAD.MOV.U32 R65, RZ, RZ, R18 ;  /* 0x000000ffff417224 */ /* 0x000fe200078e0012 */
[----:B------:R-:W-:Y:S02]  /*160350*/  STL.64 [R1+0x2f28], R72 ;  /* 0x002f284801007387 */ /* 0x000fe40000100a00 */
[----:B------:R-:W-:Y:S02]  /*160360*/  LOP3.LUT R67, R67, R66, RZ, 0x3c, !PT ;  /* 0x0000004243437212 */ /* 0x000fe400078e3cff */
[----:B------:R-:W-:-:S04]  /*160370*/  LOP3.LUT R63, R63, R62, RZ, 0x3c, !PT ;  /* 0x0000003e3f3f7212 */ /* 0x000fc800078e3cff */
[C---:B------:R-:W-:Y:S02]  /*160380*/  LOP3.LUT R62, R63.reuse, R62, RZ, 0x3c, !PT ;  /* 0x0000003e3f3e7212 */ /* 0x040fe400078e3cff */
[----:B------:R-:W-:Y:S01]  /*160390*/  MOV R64, R17 ;  /* 0x0000001100407202 */ /* 0x000fe20000000f00 */
[----:B------:R-:W-:Y:S01]  /*1603a0*/  STL.64 [R1+0x2f20], R70 ;  /* 0x002f204601007387 */ /* 0x000fe20000100a00 */
[----:B------:R-:W-:Y:S01]  /*1603b0*/  LOP3.LUT R63, R63, R62, RZ, 0x3c, !PT ;  /* 0x0000003e3f3f7212 */ /* 0x000fe200078e3cff */
[----:B------:R-:W-:Y:S01]  /*1603c0*/  IMAD.MOV.U32 R60, RZ, RZ, R15 ;  /* 0x000000ffff3c7224 */ /* 0x000fe200078e000f */
[----:B------:R-:W-:Y:S01]  /*1603d0*/  MOV R61, R16 ;  /* 0x00000010003d7202 */ /* 0x000fe20000000f00 */
[----:B------:R-:W-:Y:S01]  /*1603e0*/  STL.64 [R1+0x2f18], R68 ;  /* 0x002f184401007387 */ /* 0x000fe20000100a00 */
[----:B------:R-:W-:-:S03]  /*1603f0*/  IMAD.MOV.U32 R57, RZ, RZ, R14 ;  /* 0x000000ffff397224 */ /* 0x000fc600078e000e */
[----:B------:R-:W-:Y:S01]  /*160400*/  STL.64 [R1+0x2f10], R66 ;  /* 0x002f104201007387 */ /* 0x000fe20000100a00 */
[----:B------:R-:W-:Y:S01]  /*160410*/  IMAD.MOV.U32 R56, RZ, RZ, R9 ;  /* 0x000000ffff387224 */ /* 0x000fe200078e0009 */
[----:B------:R-:W-:-:S04]  /*160420*/  LOP3.LUT R55, R55, R54, RZ, 0x3c, !PT ;  /* 0x0000003637377212 */ /* 0x000fc800078e3cff */
[C---:B------:R-:W-:Y:S01]  /*160430*/  LOP3.LUT R54, R55.reuse, R54, RZ, 0x3c, !PT ;  /* 0x0000003637367212 */ /* 0x040fe200078e3cff */
[----:B------:R-:W-:Y:S03]  /*160440*/  STL.64 [R1+0x2f08], R64 ;  /* 0x002f084001007387 */ /* 0x000fe60000100a00 */
[----:B------:R-:W-:Y:S01]  /*160450*/  LOP3.LUT R55, R55, R54, RZ, 0x3c, !PT ;  /* 0x0000003637377212 */ /* 0x000fe200078e3cff */
[----:B------:R-:W-:Y:S01]  /*160460*/  STL.64 [R1+0x2f00], R62 ;  /* 0x002f003e01007387 */ /* 0x000fe20000100a00 */
[----:B------:R-:W-:Y:S01]  /*160470*/  MOV R18, R30 ;  /* 0x0000001e00127202 */ /* 0x000fe20000000f00 */
[----:B------:R-:W-:Y:S02]  /*160480*/  IMAD.MOV.U32 R19, RZ, RZ, R8 ;  /* 0x000000ffff137224 */ /* 0x000fe400078e0008 */
[----:B------:R-:W-:Y:S04]  /*160490*/  STL.64 [R1+0x2ef8], R60 ;  /* 0x002ef83c01007387 */ /* 0x000fe80000100a00 */
[----:B------:R-:W-:Y:S01]  /*1604a0*/  STL.64 [R1+0x2ef0], R56 ;  /* 0x002ef03801007387 */ /* 0x000fe20000100a00 */
[----:B------:R-:W-:-:S03]  /*1604b0*/  IMAD.MOV.U32 R52, RZ, RZ, R51 ;  /* 0x000000ffff347224 */ /* 0x000fc600078e0033 */
[----:B------:R-:W-:Y:S01]  /*1604c0*/  STL.64 [R1+0x2ee8], R54 ;  /* 0x002ee83601007387 */ /* 0x000fe20000100a00 */
[----:B------:R-:W-:-:S03]  /*1604d0*/  MOV R53, R50 ;  /* 0x0000003200357202 */ /* 0x000fc60000000f00 */
[----:B------:R-:W3:Y:S04]  /*1604e0*/  LDL.LU R44, [R1+0xf18] ;  /* 0x000f1800012c7983 */ /* 0x000ee80000300800 */
[----:B------:R-:W3:Y:S04]  /*1604f0*/  LDL.LU R41, [R1+0xf1c] ;  /* 0x000f1c0001297983 */ /* 0x000ee80000300800 */
[----:B------:R-:W3:Y:S04]  /*160500*/  LDL.LU R21, [R1+0xf20] ;  /* 0x000f200001157983 */ /* 0x000ee80000300800 */
[----:B------:R-:W3:Y:S04]  /*160510*/  LDL.LU R20, [R1+0xf24] ;  /* 0x000f240001147983 */ /* 0x000ee80000300800 */
[----:B------:R1:W-:Y:S04]  /*160520*/  STL.64 [R1+0x2ee0], R18 ;  /* 0x002ee01201007387 */ /* 0x0003e80000100a00 */
[----:B------:R-:W3:Y:S04]  /*160530*/  LDL.LU R9, [R1+0xf28] ;  /* 0x000f280001097983 */ /* 0x000ee80000300800 */
[----:B------:R-:W3:Y:S01]  /*160540*/  LDL.LU R8, [R1+0xf2c] ;  /* 0x000f2c0001087983 */ /* 0x000ee20000300800 */
[----:B----4-:R-:W-:-:S03]  /*160550*/  IMAD.MOV.U32 R51, RZ, RZ, R42 ;  /* 0x000000ffff337224 */ /* 0x010fc600078e002a */
[----:B------:R-:W-:Y:S01]  /*160560*/  STL.64 [R1+0x2ed8], R52 ;  /* 0x002ed83401007387 */ /* 0x000fe20000100a00 */
[----:B--2---:R-:W-:-:S03]  /*160570*/  MOV R50, R43 ;  /* 0x0000002b00327202 */ /* 0x004fc60000000f00 */
[----:B------:R-:W2:Y:S04]  /*160580*/  LDL.LU R42, [R1+0xf30] ;  /* 0x000f3000012a7983 */ /* 0x000ea80000300800 */
[----:B------:R-:W2:Y:S04]  /*160590*/  LDL.LU R43, [R1+0xf34] ;  /* 0x000f3400012b7983 */ /* 0x000ea80000300800 */
[----:B------:R-:W4:Y:S04]  /*1605a0*/  LDL.LU R40, [R1+0xf38] ;  /* 0x000f380001287983 */ /* 0x000f280000300800 */
[----:B------:R-:W4:Y:S04]  /*1605b0*/  LDL.LU R37, [R1+0xf3c] ;  /* 0x000f3c0001257983 */ /* 0x000f280000300800 */
[----:B------:R-:W4:Y:S01]  /*1605c0*/  LDL.LU R17, [R1+0xf40] ;  /* 0x000f400001117983 */ /* 0x000f220000300800 */
[----:B------:R-:W-:-:S03]  /*1605d0*/  IMAD.MOV.U32 R14, RZ, RZ, R47 ;  /* 0x000000ffff0e7224 */ /* 0x000fc600078e002f */
[----:B------:R-:W4:Y:S01]  /*1605e0*/  LDL.LU R16, [R1+0xf44] ;  /* 0x000f440001107983 */ /* 0x000f220000300800 */
[----:B------:R-:W-:Y:S01]  /*1605f0*/  IMAD.MOV.U32 R15, RZ, RZ, R46 ;  /* 0x000000ffff0f7224 */ /* 0x000fe200078e002e */
[----:B---3--:R-:W-:Y:S02]  /*160600*/  MOV R49, R38 ;  /* 0x0000002600317202 */ /* 0x008fe40000000f00 */
        /* <DEDUP_REMOVED lines=19> */
[----:B------:R1:W-:Y:S04]  /*160740*/  STL.64 [R1+0x2ed0], R14 ;  /* 0x002ed00e01007387 */ /* 0x0003e80000100a00 */
[----:B------:R-:W-:Y:S04]  /*160750*/  STL.64 [R1+0x2ec8], R50 ;  /* 0x002ec83201007387 */ /* 0x000fe80000100a00 */
[----:B------:R-:W3:Y:S04]  /*160760*/  LDL.64 R58, [R1+0x3238] ;  /* 0x00323800013a7983 */ /* 0x000ee80000100a00 */
[----:B------:R-:W-:Y:S04]  /*160770*/  STL.64 [R1+0x2ec0], R48 ;  /* 0x002ec03001007387 */ /* 0x000fe80000100a00 */
[----:B------:R-:W3:Y:S04]  /*160780*/  LDL.64 R10, [R1+0x3230] ;  /* 0x00323000010a7983 */ /* 0x000ee80000100a00 */
[----:B------:R-:W3:Y:S04]  /*160790*/  LDL.64 R6, [R1+0x3228] ;  /* 0x0032280001067983 */ /* 0x000ee80000100a00 */
[----:B------:R-:W3:Y:S04]  /*1607a0*/  LDL.64 R12, [R1+0x3220] ;  /* 0x00322000010c7983 */ /* 0x000ee80000100a00 */
[----:B------:R-:W-:Y:S01]  /*1607b0*/  STL.64 [R1+0x2eb8], R46 ;  /* 0x002eb82e01007387 */ /* 0x000fe20000100a00 */
[----:B------:R-:W-:Y:S01]  /*1607c0*/  MOV R45, R44 ;  /* 0x0000002c002d7202 */ /* 0x000fe20000000f00 */
[----:B------:R-:W-:-:S05]  /*1607d0*/  IMAD.MOV.U32 R44, RZ, RZ, R41 ;  /* 0x000000ffff2c7224 */ /* 0x000fca00078e0029 */
[----:B------:R-:W-:Y:S04]  /*1607e0*/  STL.64 [R1+0x2eb0], R44 ;  /* 0x002eb02c01007387 */ /* 0x000fe80000100a00 */
[----:B------:R1:W-:Y:S01]  /*1607f0*/  STL.64 [R1+0x2ea8], R20 ;  /* 0x002ea81401007387 */ /* 0x0003e20000100a00 */
[----:B------:R-:W-:-:S03]  /*160800*/  VIADD R2, R31, UR12 ;  /* 0x0000000c1f027c36 */ /* 0x000fc60008000000 */
[----:B------:R1:W-:Y:S01]  /*160810*/  STL.64 [R1+0x2ea0], R8 ;  /* 0x002ea00801007387 */ /* 0x0003e20000100a00 */
[----:B--2---:R-:W-:-:S04]  /*160820*/  LOP3.LUT R43, R43, R42, RZ, 0x3c, !PT ;  /* 0x0000002a2b2b7212 */ /* 0x004fc800078e3cff */
[----:B------:R-:W-:Y:S01]  /*160830*/  LOP3.LUT R42, R43, R42, RZ, 0x3c, !PT ;  /* 0x0000002a2b2a7212 */ /* 0x000fe200078e3cff */
[----:B----4-:R-:W-:-:S03]  /*160840*/  IMAD.MOV.U32 R41, RZ, RZ, R40 ;  /* 0x000000ffff297224 */ /* 0x010fc600078e0028 */
[----:B------:R-:W-:Y:S02]  /*160850*/  LOP3.LUT R43, R43, R42, RZ, 0x3c, !PT ;  /* 0x0000002a2b2b7212 */ /* 0x000fe400078e3cff */
[----:B------:R-:W-:-:S03]  /*160860*/  MOV R40, R37 ;  /* 0x0000002500287202 */ /* 0x000fc60000000f00 */
[----:B------:R-:W-:Y:S04]  /*160870*/  STL.64 [R1+0x2e98], R42 ;  /* 0x002e982a01007387 */ /* 0x000fe80000100a00 */
[----:B------:R-:W-:Y:S04]  /*160880*/  STL.64 [R1+0x2e90], R40 ;  /* 0x002e902801007387 */ /* 0x000fe80000100a00 */
[----:B------:R2:W-:Y:S01]  /*160890*/  STL.64 [R1+0x2e88], R16 ;  /* 0x002e881001007387 */ /* 0x0005e20000100a00 */
[----:B---3--:R-:W-:-:S04]  /*1608a0*/  LOP3.LUT R39, R39, R38, RZ, 0x3c, !PT ;  /* 0x0000002627277212 */ /* 0x008fc800078e3cff */
[C---:B------:R-:W-:Y:S01]  /*1608b0*/  LOP3.LUT R38, R39.reuse, R38, RZ, 0x3c, !PT ;  /* 0x0000002627267212 */ /* 0x040fe200078e3cff */
[----:B------:R-:W-:Y:S02]  /*1608c0*/  IMAD.MOV.U32 R37, RZ, RZ, R36 ;  /* 0x000000ffff257224 */ /* 0x000fe400078e0024 */
[----:B------:R-:W-:Y:S01]  /*1608d0*/  IMAD.MOV.U32 R36, RZ, RZ, R33 ;  /* 0x000000ffff247224 */ /* 0x000fe200078e0021 */
[----:B------:R-:W-:-:S05]  /*1608e0*/  LOP3.LUT R39, R39, R38, RZ, 0x3c, !PT ;  /* 0x0000002627277212 */ /* 0x000fca00078e3cff */
[----:B------:R-:W-:Y:S04]  /*1608f0*/  STL.64 [R1+0x2e80], R38 ;  /* 0x002e802601007387 */ /* 0x000fe80000100a00 */
[----:B------:R-:W-:Y:S01]  /*160900*/  STL.64 [R1+0x2e78], R36 ;  /* 0x002e782401007387 */ /* 0x000fe20000100a00 */
[----:B------:R-:W-:-:S04]  /*160910*/  LOP3.LUT R35, R35, R34, RZ, 0x3c, !PT ;  /* 0x0000002223237212 */ /* 0x000fc800078e3cff */
[C---:B------:R-:W-:Y:S02]  /*160920*/  LOP3.LUT R34, R35.reuse, R34, RZ, 0x3c, !PT ;  /* 0x0000002223227212 */ /* 0x040fe400078e3cff */
[----:B------:R-:W-:Y:S01]  /*160930*/  MOV R33, R32 ;  /* 0x0000002000217202 */ /* 0x000fe20000000f00 */
[----:B------:R-:W-:Y:S01]  /*160940*/  IMAD.MOV.U32 R32, RZ, RZ, R29 ;  /* 0x000000ffff207224 */ /* 0x000fe200078e001d */
[----:B------:R-:W-:Y:S01]  /*160950*/  LOP3.LUT R35, R35, R34, RZ, 0x3c, !PT ;  /* 0x0000002223237212 */ /* 0x000fe200078e3cff */
[----:B------:R-:W-:Y:S01]  /*160960*/  IMAD.MOV.U32 R29, RZ, RZ, R28 ;  /* 0x000000ffff1d7224 */ /* 0x000fe200078e001c */
[----:B------:R-:W-:-:S03]  /*160970*/  MOV R28, R27 ;  /* 0x0000001b001c7202 */ /* 0x000fc60000000f00 */
[----:B------:R-:W-:Y:S01]  /*160980*/  STL.64 [R1+0x2e70], R34 ;  /* 0x002e702201007387 */ /* 0x000fe20000100a00 */
[----:B------:R-:W-:-:S03]  /*160990*/  IMAD.MOV.U32 R27, RZ, RZ, R26 ;  /* 0x000000ffff1b7224 */ /* 0x000fc600078e001a */
[----:B------:R-:W-:Y:S01]  /*1609a0*/  STL.64 [R1+0x2e68], R32 ;  /* 0x002e682001007387 */ /* 0x000fe20000100a00 */
[----:B------:R-:W-:-:S03]  /*1609b0*/  IMAD.MOV.U32 R26, RZ, RZ, R25 ;  /* 0x000000ffff1a7224 */ /* 0x000fc600078e0019 */
[----:B------:R-:W-:Y:S01]  /*1609c0*/  STL.64 [R1+0x2e60], R28 ;  /* 0x002e601c01007387 */ /* 0x000fe20000100a00 */
[----:B------:R-:W-:Y:S01]  /*1609d0*/  MOV R25, R24 ;  /* 0x0000001800197202 */ /* 0x000fe20000000f00 */
[----:B------:R-:W-:Y:S02]  /*1609e0*/  IMAD.MOV.U32 R24, RZ, RZ, R23 ;  /* 0x000000ffff187224 */ /* 0x000fe400078e0017 */
[----:B------:R-:W-:Y:S01]  /*1609f0*/  IMAD.MOV.U32 R23, RZ, RZ, R22 ;  /* 0x000000ffff177224 */ /* 0x000fe200078e0016 */
[----:B------:R-:W-:Y:S02]  /*160a00*/  MOV R22, R30 ;  /* 0x0000001e00167202 */ /* 0x000fe40000000f00 */
[----:B------:R-:W3:Y:S04]  /*160a10*/  LDL.64 R30, [R1+0x3218] ;  /* 0x00321800011e7983 */ /* 0x000ee80000100a00 */
[----:B------:R-:W-:Y:S04]  /*160a20*/  STL.64 [R1+0x2e58], R26 ;  /* 0x002e581a01007387 */ /* 0x000fe80000100a00 */
[----:B------:R-:W-:Y:S04]  /*160a30*/  LDGSTS.E [R3+0x20200], desc[UR58][R58.64], P4 ;  /* 0x202000003a037fae */ /* 0x000fe8000a12187a */
[----:B------:R-:W-:Y:S04]  /*160a40*/  LDGSTS.E [R3+0x20280], desc[UR58][R10.64], P2 ;  /* 0x202800000a037fae */ /* 0x000fe8000912187a */
[----:B------:R-:W4:Y:S04]  /*160a50*/  LDL.LU.64 R58, [R1+0x8440] ;  /* 0x00844000013a7983 */ /* 0x000f280000300a00 */
[----:B------:R-:W-:Y:S04]  /*160a60*/  STL.64 [R1+0x2e50], R24 ;  /* 0x002e501801007387 */ /* 0x000fe80000100a00 */
[----:B------:R-:W2:Y:S04]  /*160a70*/  LDL.LU.64 R10, [R1+0x8438] ;  /* 0x00843800010a7983 */ /* 0x000ea80000300a00 */
[----:B------:R-:W-:Y:S04]  /*160a80*/  STL.64 [R1+0x2e48], R22 ;  /* 0x002e481601007387 */ /* 0x000fe80000100a00 */
[----:B------:R-:W-:Y:S04]  /*160a90*/  LDGSTS.E [R3+0x20300], desc[UR58][R6.64], P3 ;  /* 0x2030000006037fae */ /* 0x000fe8000992187a */
[----:B------:R-:W-:Y:S04]  /*160aa0*/  LDGSTS.E [R3+0x20380], desc[UR58][R12.64], P0 ;  /* 0x203800000c037fae */ /* 0x000fe8000812187a */
[----:B------:R-:W4:Y:S04]  /*160ab0*/  LDL.LU.64 R6, [R1+0x8430] ;  /* 0x0084300001067983 */ /* 0x000f280000300a00 */
[----:B------:R-:W2:Y:S04]  /*160ac0*/  LDL.LU.64 R12, [R1+0x8428] ;  /* 0x00842800010c7983 */ /* 0x000ea80000300a00 */
[----:B---3--:R-:W-:Y:S04]  /*160ad0*/  LDGSTS.E [R3+0x21200], desc[UR58][R30.64], P4 ;  /* 0x212000001e037fae */ /* 0x008fe8000a12187a */
[----:B--2---:R-:W-:Y:S04]  /*160ae0*/  LDGSTS.E [R3+0x21280], desc[UR58][R12.64], P2 ;  /* 0x212800000c037fae */ /* 0x004fe8000912187a */
        /* <DEDUP_REMOVED lines=99> */
[----:B------:R-:W2:Y:S04]  /*161120*/  LDL.LU R12, [R1+0x8424] ;  /* 0x00842400010c7983 */ /* 0x000ea80000300800 */
[----:B------:R-:W-:Y:S04]  /*161130*/  LDGSTS.E [R3+0x3a280], desc[UR58][R56.64], P2 ;  /* 0x3a28000038037fae */ /* 0x000fe8000912187a */
[----:B------:R-:W3:Y:S04]  /*161140*/  LDL.LU R6, [R1+0x8420] ;  /* 0x0084200001067983 */ /* 0x000ee80000300800 */
[----:B------:R-:W-:Y:S04]  /*161150*/  LDGSTS.E [R3+0x3a300], desc[UR58][R54.64], P3 ;  /* 0x3a30000036037fae */ /* 0x000fe8000992187a */
[----:B------:R-:W4:Y:S04]  /*161160*/  LDL.LU R11, [R1+0x841c] ;  /* 0x00841c00010b7983 */ /* 0x000f280000300800 */
        /* <DEDUP_REMOVED lines=20> */
[----:B------:R-:W3:Y:S04]  /*1612b0*/  LDL.LU R17, [R1+0x6218] ;  /* 0x0062180001117983 */ /* 0x000ee80000300800 */
[----:B------:R-:W3:Y:S04]  /*1612c0*/  LDL.LU R16, [R1+0x6134] ;  /* 0x0061340001107983 */ /* 0x000ee80000300800 */
[----:B------:R-:W3:Y:S04]  /*1612d0*/  LDL.LU R13, [R1+0x6130] ;  /* 0x00613000010d7983 */ /* 0x000ee80000300800 */
[----:B------:R-:W-:Y:S04]  /*1612e0*/  LDGSTS.E [R3+0x3e280], desc[UR58][R34.64], P2 ;  /* 0x3e28000022037fae */ /* 0x000fe8000912187a */
[----:B------:R-:W3:Y:S04]  /*1612f0*/  LDL.LU R7, [R1+0x612c] ;  /* 0x00612c0001077983 */ /* 0x000ee80000300800 */
[----:B------:R-:W-:Y:S04]  /*161300*/  LDGSTS.E [R3+0x3e300], desc[UR58][R32.64], P3 ;  /* 0x3e30000020037fae */ /* 0x000fe8000992187a */
[----:B------:R-:W3:Y:S04]  /*161310*/  LDL.LU R18, [R1+0x6128] ;  /* 0x0061280001127983 */ /* 0x000ee80000300800 */
[----:B------:R-:W-:Y:S04]  /*161320*/  LDGSTS.E [R3+0x3e380], desc[UR58][R28.64], P0 ;  /* 0x3e3800001c037fae */ /* 0x000fe8000812187a */
[----:B------:R-:W-:Y:S04]  /*161330*/  LDGSTS.E [R3+0x3f200], desc[UR58][R26.64], P4 ;  /* 0x3f2000001a037fae */ /* 0x000fe8000a12187a */
[----:B------:R-:W-:Y:S04]  /*161340*/  LDGSTS.E [R3+0x3f280], desc[UR58][R24.64], P2 ;  /* 0x3f28000018037fae */ /* 0x000fe8000912187a */
[----:B------:R-:W-:Y:S04]  /*161350*/  LDGSTS.E [R3+0x3f300], desc[UR58][R22.64], P3 ;  /* 0x3f30000016037fae */ /* 0x000fe8000992187a */
[----:B------:R2:W-:Y:S04]  /*161360*/  LDGSTS.E [R3+0x3f380], desc[UR58][R4.64], P0 ;  /* 0x3f38000004037fae */ /* 0x0005e8000812187a */
[----:B------:R-:W3:Y:S04]  /*161370*/  LDL.LU R10, [R1+0x6124] ;  /* 0x00612400010a7983 */ /* 0x000ee80000300800 */
[----:B------:R-:W3:Y:S01]  /*161380*/  LDL.LU R9, [R1+0x6120] ;  /* 0x0061200001097983 */ /* 0x000ee20000300800 */
[----:B--2---:R-:W-:Y:S01]  /*161390*/  MOV R5, R12 ;  /* 0x0000000c00057202 */ /* 0x004fe20000000f00 */
[----:B----4-:R-:W-:-:S02]  /*1613a0*/  IMAD.MOV.U32 R4, RZ, RZ, R11 ;  /* 0x000000ffff047224 */ /* 0x010fc400078e000b */
[----:B------:R-:W2:Y:S04]  /*1613b0*/  LDL.LU R11, [R1+0x6118] ;  /* 0x00611800010b7983 */ /* 0x000ea80000300800 */
[----:B------:R1:W-:Y:S01]  /*1613c0*/  LDGSTS.E [R2+0x400], desc[UR58][R4.64], P4 ;  /* 0x0040000004027fae */ /* 0x0003e2000a12187a */
[----:B---3--:R-:W-:-:S05]  /*1613d0*/  IADD3 R19, P1, R19, UR15, RZ ;  /* 0x0000000f13137c10 */ /* 0x008fca000ff3e0ff */
[----:B------:R-:W-:Y:S01]  /*1613e0*/  STL [R1+0x622c], R19 ;  /* 0x00622c1301007387 */ /* 0x000fe20000100800 */
[----:B-1----:R-:W-:Y:S01]  /*1613f0*/  IMAD.MOV.U32 R4, RZ, RZ, R6 ;  /* 0x000000ffff047224 */ /* 0x002fe200078e0006 */
[----:B------:R-:W-:-:S05]  /*161400*/  IADD3.X R14, R14, UR9, RZ, P5, !PT ;  /* 0x000000090e0e7c10 */ /* 0x000fca000affe4ff */
[----:B------:R1:W-:Y:S01]  /*161410*/  STL [R1+0x6228], R14 ;  /* 0x0062280e01007387 */ /* 0x0003e20000100800 */
[----:B------:R-:W-:-:S03]  /*161420*/  IMAD.MOV.U32 R5, RZ, RZ, R14 ;  /* 0x000000ffff057224 */ /* 0x000fc600078e000e */
[----:B------:R-:W3:Y:S01]  /*161430*/  LDL.LU R12, [R1+0x603c] ;  /* 0x00603c00010c7983 */ /* 0x000ee20000300800 */
[----:B------:R-:W-:-:S03]  /*161440*/  IADD3 R15, P5, R15, UR15, RZ ;  /* 0x0000000f0f0f7c10 */ /* 0x000fc6000ffbe0ff */
[----:B------:R4:W-:Y:S04]  /*161450*/  LDGSTS.E [R2+0x480], desc[UR58][R4.64], P2 ;  /* 0x0048000004027fae */ /* 0x0009e8000912187a */
[----:B-1----:R-:W3:Y:S04]  /*161460*/  LDL.LU R14, [R1+0x6030] ;  /* 0x00603000010e7983 */ /* 0x002ee80000300800 */
[----:B------:R-:W-:Y:S01]  /*161470*/  STL [R1+0x6224], R15 ;  /* 0x0062240f01007387 */ /* 0x000fe20000100800 */
[----:B------:R-:W-:-:S05]  /*161480*/  IADD3.X R20, R20, UR9, RZ, P1, !PT ;  /* 0x0000000914147c10 */ /* 0x000fca0008ffe4ff */
[----:B------:R-:W-:Y:S04]  /*161490*/  STL [R1+0x6220], R20 ;  /* 0x0062201401007387 */ /* 0x000fe80000100800 */
[----:B------:R-:W3:Y:S01]  /*1614a0*/  LDL.LU R6, [R1+0x6034] ;  /* 0x0060340001067983 */ /* 0x000ee20000300800 */
[----:B----4-:R-:W-:Y:S01]  /*1614b0*/  MOV R4, R19 ;  /* 0x0000001300047202 */ /* 0x010fe20000000f00 */
[----:B------:R-:W-:Y:S01]  /*1614c0*/  IMAD.MOV.U32 R5, RZ, RZ, R20 ;  /* 0x000000ffff057224 */ /* 0x000fe200078e0014 */
[----:B------:R-:W-:Y:S01]  /*1614d0*/  IADD3 R8, P1, R8, UR15, RZ ;  /* 0x0000000f08087c10 */ /* 0x000fe2000ff3e0ff */
[----:B------:R-:W4:Y:S04]  /*1614e0*/  LDL.LU R3, [R1+0x602c] ;  /* 0x00602c0001037983 */ /* 0x000f280000300800 */
[----:B------:R1:W-:Y:S01]  /*1614f0*/  LDGSTS.E [R2+0x500], desc[UR58][R4.64], P3 ;  /* 0x0050000004027fae */ /* 0x0003e2000992187a */
[----:B------:R-:W-:-:S03]  /*161500*/  IADD3.X R17, R17, UR9, RZ, P5, !PT ;  /* 0x0000000911117c10 */ /* 0x000fc6000affe4ff */
[----:B------:R-:W-:Y:S01]  /*161510*/  STL [R1+0x613c], R8 ;  /* 0x00613c0801007387 */ /* 0x000fe20000100800 */
[----:B------:R-:W-:Y:S01]  /*161520*/  IADD3 R16, P5, R16, UR15, RZ ;  /* 0x0000000f10107c10 */ /* 0x000fe2000ffbe0ff */
[----:B-1----:R-:W-:Y:S01]  /*161530*/  IMAD.MOV.U32 R4, RZ, RZ, R15 ;  /* 0x000000ffff047224 */ /* 0x002fe200078e000f */
[----:B------:R-:W-:Y:S01]  /*161540*/  MOV R5, R17 ;  /* 0x0000001100057202 */ /* 0x000fe20000000f00 */
[----:B------:R1:W-:Y:S01]  /*161550*/  STL [R1+0x6218], R17 ;  /* 0x0062181101007387 */ /* 0x0003e20000100800 */
[----:B------:R-:W-:-:S03]  /*161560*/  IADD3.X R13, R13, UR9, RZ, P1, !PT ;  /* 0x000000090d0d7c10 */ /* 0x000fc60008ffe4ff */
[----:B------:R1:W-:Y:S04]  /*161570*/  LDGSTS.E [R2+0x580], desc[UR58][R4.64], P0 ;  /* 0x0058000004027fae */ /* 0x0003e8000812187a */
[----:B-1----:R-:W4:Y:S01]  /*161580*/  LDL.LU R17, [R1+0x6028] ;  /* 0x0060280001117983 */ /* 0x002f220000300800 */
[----:B------:R-:W-:-:S03]  /*161590*/  IADD3 R7, P1, R7, UR15, RZ ;  /* 0x0000000f07077c10 */ /* 0x000fc6000ff3e0ff */
[----:B------:R-:W-:Y:S01]  /*1615a0*/  STL [R1+0x6134], R16 ;  /* 0x0061341001007387 */ /* 0x000fe20000100800 */
[----:B------:R-:W-:Y:S01]  /*1615b0*/  IMAD.MOV.U32 R5, RZ, RZ, R13 ;  /* 0x000000ffff057224 */ /* 0x000fe200078e000d */
[----:B------:R-:W-:Y:S02]  /*1615c0*/  IADD3.X R18, R18, UR9, RZ, P5, !PT ;  /* 0x0000000912127c10 */ /* 0x000fe4000affe4ff */
[----:B------:R1:W-:Y:S01]  /*1615d0*/  STL [R1+0x6130], R13 ;  /* 0x0061300d01007387 */ /* 0x0003e20000100800 */
[----:B------:R-:W-:-:S03]  /*1615e0*/  IMAD.MOV.U32 R4, RZ, RZ, R8 ;  /* 0x000000ffff047224 */ /* 0x000fc600078e0008 */
[----:B------:R-:W4:Y:S04]  /*1615f0*/  LDL.LU R15, [R1+0x6024] ;  /* 0x00602400010f7983 */ /* 0x000f280000300800 */
[----:B------:R1:W-:Y:S04]  /*161600*/  LDGSTS.E [R2+0x1400], desc[UR58][R4.64], P4 ;  /* 0x0140000004027fae */ /* 0x0003e8000a12187a */
[----:B-1----:R-:W4:Y:S04]  /*161610*/  LDL.LU R13, [R1+0x6020] ;  /* 0x00602000010d7983 */ /* 0x002f280000300800 */
[----:B------:R-:W-:Y:S04]  /*161620*/  STL [R1+0x612c], R7 ;  /* 0x00612c0701007387 */ /* 0x000fe80000100800 */
[----:B------:R1:W-:Y:S01]  /*161630*/  STL [R1+0x6128], R18 ;  /* 0x0061281201007387 */ /* 0x0003e20000100800 */
[----:B------:R-:W-:Y:S01]  /*161640*/  MOV R4, R16 ;  /* 0x0000001000047202 */ /* 0x000fe20000000f00 */
[----:B------:R-:W-:Y:S01]  /*161650*/  IMAD.MOV.U32 R5, RZ, RZ, R18 ;  /* 0x000000ffff057224 */ /* 0x000fe200078e0012 */
[----:B------:R-:W-:Y:S01]  /*161660*/  IADD3 R10, P5, R10, UR15, RZ ;  /* 0x0000000f0a0a7c10 */ /* 0x000fe2000ffbe0ff */
[----:B------:R-:W4:Y:S01]  /*161670*/  LDL.LU R8, [R1+0x5f3c] ;  /* 0x005f3c0001087983 */ /* 0x000f220000300800 */
[----:B------:R-:W-:-:S03]  /*161680*/  IADD3.X R9, R9, UR9, RZ, P1, !PT ;  /* 0x0000000909097c10 */ /* 0x000fc60008ffe4ff */
[----:B------:R-:W4:Y:S04]  /*161690*/  LDL.LU R20, [R1+0x6018] ;  /* 0x0060180001147983 */ /* 0x000f280000300800 */
[----:B------:R-:W-:Y:S04]  /*1616a0*/  STL [R1+0x6124], R10 ;  /* 0x0061240a01007387 */ /* 0x000fe80000100800 */
[----:B------:R1:W-:Y:S04]  /*1616b0*/  STL [R1+0x6120], R9 ;  /* 0x0061200901007387 */ /* 0x0003e80000100800 */
[----:B------:R1:W-:Y:S04]  /*1616c0*/  LDGSTS.E [R2+0x1480], desc[UR58][R4.64], P2 ;  /* 0x0148000004027fae */ /* 0x0003e8000912187a */
[----:B-1----:R-:W4:Y:S01]  /*1616d0*/  LDL.LU R18, [R1+0x5f34] ;  /* 0x005f340001127983 */ /* 0x002f220000300800 */
[----:B------:R-:W-:Y:S01]  /*1616e0*/  MOV R5, R9 ;  /* 0x0000000900057202 */ /* 0x000fe20000000f00 */
[----:B------:R-:W-:-:S02]  /*1616f0*/  IMAD.MOV.U32 R4, RZ, RZ, R7 ;  /* 0x000000ffff047224 */ /* 0x000fc400078e0007 */
[----:B------:R-:W4:Y:S04]  /*161700*/  LDL.LU R9, [R1+0x5f30] ;  /* 0x005f300001097983 */ /* 0x000f280000300800 */
[----:B------:R1:W-:Y:S02]  /*161710*/  LDGSTS.E [R2+0x1500], desc[UR58][R4.64], P3 ;  /* 0x0150000004027fae */ /* 0x0003e4000992187a */
[----:B-1----:R-:W-:Y:S01]  /*161720*/  IMAD.MOV.U32 R4, RZ, RZ, R10 ;  /* 0x000000ffff047224 */ /* 0x002fe200078e000a */
[----:B--2---:R-:W-:-:S05]  /*161730*/  IADD3.X R11, R11, UR9, RZ, P5, !PT ;  /* 0x000000090b0b7c10 */ /* 0x004fca000affe4ff */
[----:B------:R-:W-:-:S05]  /*161740*/  IMAD.MOV.U32 R5, RZ, RZ, R11 ;  /* 0x000000ffff057224 */ /* 0x000fca00078e000b */
[----:B------:R1:W-:Y:S01]  /*161750*/  LDGSTS.E [R2+0x1580], desc[UR58][R4.64], P0 ;  /* 0x0158000004027fae */ /* 0x0003e2000812187a */
[----:B---3--:R-:W-:-:S05]  /*161760*/  IADD3 R12, P1, R12, UR15, RZ ;  /* 0x0000000f0c0c7c10 */ /* 0x008fca000ff3e0ff */
[----:B------:R-:W-:Y:S01]  /*161770*/  STL [R1+0x603c], R12 ;  /* 0x00603c0c01007387 */ /* 0x000fe20000100800 */
[----:B------:R-:W-:-:S03]  /*161780*/  IADD3.X R14, R14, UR9, RZ, P1, !PT ;  /* 0x000000090e0e7c10 */ /* 0x000fc60008ffe4ff */
[----:B------:R2:W-:Y:S04]  /*161790*/  STL [R1+0x6118], R11 ;  /* 0x0061180b01007387 */ /* 0x0005e80000100800 */
[----:B------:R-:W3:Y:S04]  /*1617a0*/  LDL.LU R7, [R1+0x5f2c] ;  /* 0x005f2c0001077983 */ /* 0x000ee80000300800 */
[----:B------:R-:W3:Y:S01]  /*1617b0*/  LDL.LU R19, [R1+0x5f28] ;  /* 0x005f280001137983 */ /* 0x000ee20000300800 */
[----:B------:R-:W-:-:S05]  /*1617c0*/  IADD3 R6, P5, R6, UR15, RZ ;  /* 0x0000000f06067c10 */ /* 0x000fca000ffbe0ff */
[----:B------:R-:W-:Y:S04]  /*1617d0*/  STL [R1+0x6034], R6 ;  /* 0x0060340601007387 */ /* 0x000fe80000100800 */
[----:B------:R4:W-:Y:S04]  /*1617e0*/  STL [R1+0x6030], R14 ;  /* 0x0060300e01007387 */ /* 0x0009e80000100800 */
[----:B--2---:R-:W2:Y:S01]  /*1617f0*/  LDL.LU R11, [R1+0x5f20] ;  /* 0x005f2000010b7983 */ /* 0x004ea20000300800 */
[----:B-1----:R-:W-:-:S03]  /*161800*/  IMAD.MOV.U32 R5, RZ, RZ, R14 ;  /* 0x000000ffff057224 */ /* 0x002fc600078e000e */
[----:B------:R-:W2:Y:S04]  /*161810*/  LDL.LU R10, [R1+0x5f24] ;  /* 0x005f2400010a7983 */ /* 0x000ea80000300800 */
[----:B------:R-:W2:Y:S04]  /*161820*/  LDL.LU R16, [R1+0x5e3c] ;  /* 0x005e3c0001107983 */ /* 0x000ea80000300800 */
[----:B----4-:R-:W4:Y:S01]  /*161830*/  LDL.LU R14, [R1+0x5f18] ;  /* 0x005f1800010e7983 */ /* 0x010f220000300800 */
[----:B------:R-:W-:Y:S02]  /*161840*/  MOV R4, R12 ;  /* 0x0000000c00047202 */ /* 0x000fe40000000f00 */
[----:B------:R-:W-:-:S03]  /*161850*/  IADD3 R3, P1, R3, UR15, RZ ;  /* 0x0000000f03037c10 */ /* 0x000fc6000ff3e0ff */
[----:B------:R1:W-:Y:S01]  /*161860*/  LDGSTS.E [R2+0x2400], desc[UR58][R4.64], P4 ;  /* 0x0240000004027fae */ /* 0x0003e2000a12187a */
[----:B------:R-:W-:-:S03]  /*161870*/  IADD3.X R17, R17, UR9, RZ, P5, !PT ;  /* 0x0000000911117c10 */ /* 0x000fc6000affe4ff */
[----:B------:R-:W-:Y:S04]  /*161880*/  STL [R1+0x602c], R3 ;  /* 0x00602c0301007387 */ /* 0x000fe80000100800 */
[----:B------:R1:W-:Y:S02]  /*161890*/  STL [R1+0x6028], R17 ;  /* 0x0060281101007387 */ /* 0x0003e40000100800 */
[----:B-1----:R-:W-:Y:S01]  /*1618a0*/  IMAD.MOV.U32 R4, RZ, RZ, R6 ;  /* 0x000000ffff047224 */ /* 0x002fe200078e0006 */
[----:B------:R-:W-:Y:S01]  /*1618b0*/  MOV R5, R17 ;  /* 0x0000001100057202 */ /* 0x000fe20000000f00 */
[----:B------:R-:W4:Y:S01]  /*1618c0*/  LDL.LU R12, [R1+0x5e34] ;  /* 0x005e3400010c7983 */ /* 0x000f220000300800 */
[----:B------:R-:W-:-:S03]  /*1618d0*/  IADD3 R15, P5, R15, UR15, RZ ;  /* 0x0000000f0f0f7c10 */ /* 0x000fc6000ffbe0ff */
[----:B------:R-:W4:Y:S01]  /*1618e0*/  LDL.LU R17, [R1+0x5e30] ;  /* 0x005e300001117983 */ /* 0x000f220000300800 */
[----:B------:R-:W-:-:S03]  /*1618f0*/  IADD3.X R13, R13, UR9, RZ, P1, !PT ;  /* 0x000000090d0d7c10 */ /* 0x000fc60008ffe4ff */
[----:B------:R1:W-:Y:S04]  /*161900*/  LDGSTS.E [R2+0x2480], desc[UR58][R4.64], P2 ;  /* 0x0248000004027fae */ /* 0x0003e8000912187a */
[----:B------:R-:W-:Y:S01]  /*161910*/  STL [R1+0x6024], R15 ;  /* 0x0060240f01007387 */ /* 0x000fe20000100800 */
[----:B-1----:R-:W-:Y:S02]  /*161920*/  IMAD.MOV.U32 R4, RZ, RZ, R3 ;  /* 0x000000ffff047224 */ /* 0x002fe400078e0003 */
[----:B------:R-:W-:Y:S01]  /*161930*/  IMAD.MOV.U32 R5, RZ, RZ, R13 ;  /* 0x000000ffff057224 */ /* 0x000fe200078e000d */
[----:B------:R-:W-:Y:S02]  /*161940*/  IADD3.X R20, R20, UR9, RZ, P5, !PT ;  /* 0x0000000914147c10 */ /* 0x000fe4000affe4ff */
[----:B------:R-:W-:Y:S01]  /*161950*/  IADD3 R8, P1, R8, UR15, RZ ;  /* 0x0000000f08087c10 */ /* 0x000fe2000ff3e0ff */
[----:B------:R1:W-:Y:S04]  /*161960*/  STL [R1+0x6020], R13 ;  /* 0x0060200d01007387 */ /* 0x0003e80000100800 */
[----:B------:R1:W-:Y:S04]  /*161970*/  LDGSTS.E [R2+0x2500], desc[UR58][R4.64], P3 ;  /* 0x0250000004027fae */ /* 0x0003e8000992187a */
[----:B------:R-:W4:Y:S04]  /*161980*/  LDL.LU R6, [R1+0x5e2c] ;  /* 0x005e2c0001067983 */ /* 0x000f280000300800 */
[----:B-1----:R-:W4:Y:S01]  /*161990*/  LDL.LU R13, [R1+0x5e28] ;  /* 0x005e2800010d7983 */ /* 0x002f220000300800 */
[----:B------:R-:W-:-:S02]  /*1619a0*/  IADD3 R18, P5, R18, UR15, RZ ;  /* 0x0000000f12127c10 */ /* 0x000fc4000ffbe0ff */
[----:B------:R-:W-:Y:S01]  /*1619b0*/  MOV R4, R15 ;  /* 0x0000000f00047202 */ /* 0x000fe20000000f00 */
[----:B------:R-:W-:Y:S01]  /*1619c0*/  IMAD.MOV.U32 R5, RZ, RZ, R20 ;  /* 0x000000ffff057224 */ /* 0x000fe200078e0014 */
[----:B------:R1:W-:Y:S04]  /*1619d0*/  STL [R1+0x5f3c], R8 ;  /* 0x005f3c0801007387 */ /* 0x0003e80000100800 */
[----:B------:R-:W-:Y:S01]  /*1619e0*/  STL [R1+0x6018], R20 ;  /* 0x0060181401007387 */ /* 0x000fe20000100800 */
[----:B------:R-:W-:-:S03]  /*1619f0*/  IADD3.X R9, R9, UR9, RZ, P1, !PT ;  /* 0x0000000909097c10 */ /* 0x000fc60008ffe4ff */
[----:B------:R-:W4:Y:S04]  /*161a00*/  LDL.LU R3, [R1+0x5e24] ;  /* 0x005e240001037983 */ /* 0x000f280000300800 */
[----:B------:R-:W4:Y:S04]  /*161a10*/  LDL.LU R15, [R1+0x5e20] ;  /* 0x005e2000010f7983 */ /* 0x000f280000300800 */
[----:B------:R1:W-:Y:S04]  /*161a20*/  LDGSTS.E [R2+0x2580], desc[UR58][R4.64], P0 ;  /* 0x0258000004027fae */ /* 0x0003e8000812187a */
[----:B------:R-:W-:Y:S01]  /*161a30*/  STL [R1+0x5f34], R18 ;  /* 0x005f341201007387 */ /* 0x000fe20000100800 */
[----:B-1----:R-:W-:Y:S01]  /*161a40*/  IMAD.MOV.U32 R4, RZ, RZ, R8 ;  /* 0x000000ffff047224 */ /* 0x002fe200078e0008 */
[----:B------:R-:W-:-:S02]  /*161a50*/  MOV R5, R9 ;  /* 0x0000000900057202 */ /* 0x000fc40000000f00 */
[----:B------:R1:W-:Y:S04]  /*161a60*/  STL [R1+0x5f30], R9 ;  /* 0x005f300901007387 */ /* 0x0003e80000100800 */
[----:B------:R1:W-:Y:S04]  /*161a70*/  LDGSTS.E [R2+0x3400], desc[UR58][R4.64], P4 ;  /* 0x0340000004027fae */ /* 0x0003e8000a12187a */
[----:B------:R-:W4:Y:S01]  /*161a80*/  LDL.LU R8, [R1+0x5e18] ;  /* 0x005e180001087983 */ /* 0x000f220000300800 */
[----:B-1----:R-:W-:Y:S01]  /*161a90*/  IMAD.MOV.U32 R4, RZ, RZ, R18 ;  /* 0x000000ffff047224 */ /* 0x002fe200078e0012 */
[----:B---3--:R-:W-:-:S02]  /*161aa0*/  IADD3 R7, P1, R7, UR15, RZ ;  /* 0x0000000f07077c10 */ /* 0x008fc4000ff3e0ff */
[----:B------:R-:W-:-:S03]  /*161ab0*/  IADD3.X R19, R19, UR9, RZ, P5, !PT ;  /* 0x0000000913137c10 */ /* 0x000fc6000affe4ff */
[----:B------:R1:W-:Y:S02]  /*161ac0*/  STL [R1+0x5f2c], R7 ;  /* 0x005f2c0701007387 */ /* 0x0003e40000100800 */
[----:B------:R-:W-:Y:S02]  /*161ad0*/  IMAD.MOV.U32 R5, RZ, RZ, R19 ;  /* 0x000000ffff057224 */ /* 0x000fe400078e0013 */
[----:B------:R-:W-:Y:S04]  /*161ae0*/  STL [R1+0x5f28], R19 ;  /* 0x005f281301007387 */ /* 0x000fe80000100800 */
[----:B------:R-:W3:Y:S04]  /*161af0*/  LDL.LU R9, [R1+0x5d3c] ;  /* 0x005d3c0001097983 */ /* 0x000ee80000300800 */
[----:B------:R1:W-:Y:S01]  /*161b00*/  LDGSTS.E [R2+0x3480], desc[UR58][R4.64], P2 ;  /* 0x0348000004027fae */ /* 0x0003e2000912187a */
[----:B--2---:R-:W-:-:S02]  /*161b10*/  IADD3.X R11, R11, UR9, RZ, P1, !PT ;  /* 0x000000090b0b7c10 */ /* 0x004fc40008ffe4ff */
[----:B------:R-:W-:Y:S02]  /*161b20*/  IADD3 R10, P5, R10, UR15, RZ ;  /* 0x0000000f0a0a7c10 */ /* 0x000fe4000ffbe0ff */
[----:B------:R-:W-:-:S03]  /*161b30*/  IADD3 R16, P1, R16, UR15, RZ ;  /* 0x0000000f10107c10 */ /* 0x000fc6000ff3e0ff */
[----:B------:R-:W-:Y:S01]  /*161b40*/  STL [R1+0x5f24], R10 ;  /* 0x005f240a01007387 */ /* 0x000fe20000100800 */
[----:B-1----:R-:W-:Y:S02]  /*161b50*/  MOV R4, R7 ;  /* 0x0000000700047202 */ /* 0x002fe40000000f00 */
[----:B----4-:R-:W-:Y:S01]  /*161b60*/  IADD3.X R14, R14, UR9, RZ, P5, !PT ;  /* 0x000000090e0e7c10 */ /* 0x010fe2000affe4ff */
[----:B------:R1:W-:Y:S01]  /*161b70*/  STL [R1+0x5f20], R11 ;  /* 0x005f200b01007387 */ /* 0x0003e20000100800 */
[----:B------:R-:W-:-:S03]  /*161b80*/  IMAD.MOV.U32 R5, RZ, RZ, R11 ;  /* 0x000000ffff057224 */ /* 0x000fc600078e000b */
[----:B------:R-:W2:Y:S04]  /*161b90*/  LDL.LU R7, [R1+0x5d34] ;  /* 0x005d340001077983 */ /* 0x000ea80000300800 */
[----:B------:R-:W-:Y:S04]  /*161ba0*/  STL [R1+0x5e3c], R16 ;  /* 0x005e3c1001007387 */ /* 0x000fe80000100800 */
[----:B------:R4:W-:Y:S04]  /*161bb0*/  STL [R1+0x5f18], R14 ;  /* 0x005f180e01007387 */ /* 0x0009e80000100800 */
[----:B-1----:R-:W2:Y:S01]  /*161bc0*/  LDL.LU R11, [R1+0x621c] ;  /* 0x00621c00010b7983 */ /* 0x002ea20000300800 */
[----:B------:R-:W-:-:S03]  /*161bd0*/  IADD3 R12, P5, R12, UR15, RZ ;  /* 0x0000000f0c0c7c10 */ /* 0x000fc6000ffbe0ff */
[----:B------:R1:W-:Y:S01]  /*161be0*/  LDGSTS.E [R2+0x3500], desc[UR58][R4.64], P3 ;  /* 0x0350000004027fae */ /* 0x0003e2000992187a */
[----:B------:R-:W-:Y:S01]  /*161bf0*/  IADD3.X R17, R17, UR9, RZ, P1, !PT ;  /* 0x0000000911117c10 */ /* 0x000fe20008ffe4ff */
[----:B-1----:R-:W-:Y:S01]  /*161c00*/  IMAD.MOV.U32 R4, RZ, RZ, R10 ;  /* 0x000000ffff047224 */ /* 0x002fe200078e000a */
[----:B------:R-:W-:Y:S01]  /*161c10*/  MOV R5, R14 ;  /* 0x0000000e00057202 */ /* 0x000fe20000000f00 */
[----:B------:R-:W2:Y:S04]  /*161c20*/  LDL.LU R10, [R1+0x5d30] ;  /* 0x005d3000010a7983 */ /* 0x000ea80000300800 */
[----:B------:R-:W-:Y:S04]  /*161c30*/  STL [R1+0x5e34], R12 ;  /* 0x005e340c01007387 */ /* 0x000fe80000100800 */
[----:B------:R-:W-:Y:S04]  /*161c40*/  STL [R1+0x5e30], R17 ;  /* 0x005e301101007387 */ /* 0x000fe80000100800 */
[----:B----4-:R-:W4:Y:S04]  /*161c50*/  LDL.LU R14, [R1+0x6214] ;  /* 0x00621400010e7983 */ /* 0x010f280000300800 */
[----:B------:R-:W4:Y:S01]  /*161c60*/  LDL.LU R24, [R1+0x6210] ;  /* 0x0062100001187983 */ /* 0x000f220000300800 */
[----:B------:R-:W-:-:S03]  /*161c70*/  IADD3 R6, P1, R6, UR15, RZ ;  /* 0x0000000f06067c10 */ /* 0x000fc6000ff3e0ff */
[----:B------:R1:W-:Y:S01]  /*161c80*/  LDGSTS.E [R2+0x3580], desc[UR58][R4.64], P0 ;  /* 0x0358000004027fae */ /* 0x0003e2000812187a */
[----:B------:R-:W-:-:S03]  /*161c90*/  IADD3.X R13, R13, UR9, RZ, P5, !PT ;  /* 0x000000090d0d7c10 */ /* 0x000fc6000affe4ff */
[----:B------:R-:W-:Y:S01]  /*161ca0*/  STL [R1+0x5e2c], R6 ;  /* 0x005e2c0601007387 */ /* 0x000fe20000100800 */
[----:B-1----:R-:W-:Y:S02]  /*161cb0*/  IMAD.MOV.U32 R4, RZ, RZ, R16 ;  /* 0x000000ffff047224 */ /* 0x002fe400078e0010 */
[----:B------:R-:W-:Y:S01]  /*161cc0*/  IMAD.MOV.U32 R5, RZ, RZ, R17 ;  /* 0x000000ffff057224 */ /* 0x000fe200078e0011 */
[----:B------:R-:W-:Y:S01]  /*161cd0*/  IADD3 R3, P5, R3, UR15, RZ ;  /* 0x0000000f03037c10 */ /* 0x000fe2000ffbe0ff */
[----:B------:R1:W-:Y:S01]  /*161ce0*/  STL [R1+0x5e28], R13 ;  /* 0x005e280d01007387 */ /* 0x0003e20000100800 */
[----:B------:R-:W-:-:S03]  /*161cf0*/  IADD3.X R15, R15, UR9, RZ, P1, !PT ;  /* 0x000000090f0f7c10 */ /* 0x000fc60008ffe4ff */
[----:B------:R1:W-:Y:S02]  /*161d00*/  LDGSTS.E [R2+0x4400], desc[UR58][R4.64], P4 ;  /* 0x0440000004027fae */ /* 0x0003e4000a12187a */
[----:B-1----:R-:W-:Y:S02]  /*161d10*/  IMAD.MOV.U32 R5, RZ, RZ, R13 ;  /* 0x000000ffff057224 */ /* 0x002fe400078e000d */
[----:B------:R-:W4:Y:S01]  /*161d20*/  LDL.LU R13, [R1+0x5d28] ;  /* 0x005d2800010d7983 */ /* 0x000f220000300800 */
[----:B------:R-:W-:-:S03]  /*161d30*/  MOV R4, R12 ;  /* 0x0000000c00047202 */ /* 0x000fc60000000f00 */
[----:B------:R-:W-:Y:S04]  /*161d40*/  STL [R1+0x5e24], R3 ;  /* 0x005e240301007387 */ /* 0x000fe80000100800 */
[----:B------:R-:W-:Y:S04]  /*161d50*/  STL [R1+0x5e20], R15 ;  /* 0x005e200f01007387 */ /* 0x000fe80000100800 */
[----:B------:R-:W4:Y:S04]  /*161d60*/  LDL.LU R12, [R1+0x5d2c] ;  /* 0x005d2c00010c7983 */ /* 0x000f280000300800 */
[----:B------:R-:W4:Y:S01]  /*161d70*/  LDL.LU R25, [R1+0x6208] ;  /* 0x0062080001197983 */ /* 0x000f220000300800 */
[----:B------:R-:W-:-:S03]  /*161d80*/  IADD3.X R8, R8, UR9, RZ, P5, !PT ;  /* 0x0000000908087c10 */ /* 0x000fc6000affe4ff */
[----:B------:R-:W4:Y:S04]  /*161d90*/  LDL.LU R35, [R1+0x620c] ;  /* 0x00620c0001237983 */ /* 0x000f280000300800 */
[----:B------:R1:W-:Y:S04]  /*161da0*/  LDGSTS.E [R2+0x4480], desc[UR58][R4.64], P2 ;  /* 0x0448000004027fae */ /* 0x0003e8000912187a */
[----:B------:R-:W4:Y:S04]  /*161db0*/  LDL.LU R16, [R1+0x5d20] ;  /* 0x005d200001107983 */ /* 0x000f280000300800 */
[----:B------:R4:W-:Y:S01]  /*161dc0*/  STL [R1+0x5e18], R8 ;  /* 0x005e180801007387 */ /* 0x0009e20000100800 */
[----:B-1----:R-:W-:-:S03]  /*161dd0*/  IMAD.MOV.U32 R4, RZ, RZ, R6 ;  /* 0x000000ffff047224 */ /* 0x002fc600078e0006 */
[----:B------:R-:W4:Y:S01]  /*161de0*/  LDL.LU R6, [R1+0x5d24] ;  /* 0x005d240001067983 */ /* 0x000f220000300800 */
[----:B---3--:R-:W-:-:S05]  /*161df0*/  IADD3 R9, P5, R9, UR15, RZ ;  /* 0x0000000f09097c10 */ /* 0x008fca000ffbe0ff */
[----:B------:R1:W-:Y:S01]  /*161e00*/  STL [R1+0x5d3c], R9 ;  /* 0x005d3c0901007387 */ /* 0x0003e20000100800 */
[----:B--2---:R-:W-:-:S05]  /*161e10*/  IADD3 R11, P1, R11, UR15, RZ ;  /* 0x0000000f0b0b7c10 */ /* 0x004fca000ff3e0ff */
[----:B------:R-:W-:Y:S04]  /*161e20*/  STL [R1+0x621c], R11 ;  /* 0x00621c0b01007387 */ /* 0x000fe80000100800 */
[----:B------:R-:W-:Y:S04]  /*161e30*/  STL [R1+0x82c8], R11 ;  /* 0x0082c80b01007387 */ /* 0x000fe80000100800 */
[----:B------:R-:W2:Y:S04]  /*161e40*/  LDL.LU R80, [R1+0x6200] ;  /* 0x0062000001507983 */ /* 0x000ea80000300800 */
[----:B------:R-:W3:Y:S01]  /*161e50*/  LDL.LU R26, [R1+0x6204] ;  /* 0x00620400011a7983 */ /* 0x000ee20000300800 */
[----:B------:R-:W-:-:S02]  /*161e60*/  MOV R5, R15 ;  /* 0x0000000f00057202 */ /* 0x000fc40000000f00 */
[----:B------:R-:W-:Y:S02]  /*161e70*/  IADD3.X R10, R10, UR9, RZ, P5, !PT ;  /* 0x000000090a0a7c10 */ /* 0x000fe4000affe4ff */
[----:B------:R-:W-:Y:S01]  /*161e80*/  IADD3 R7, P5, R7, UR15, RZ ;  /* 0x0000000f07077c10 */ /* 0x000fe2000ffbe0ff */
[----:B------:R1:W-:Y:S01]  /*161e90*/  LDGSTS.E [R2+0x4500], desc[UR58][R4.64], P3 ;  /* 0x0450000004027fae */ /* 0x0003e2000992187a */
[----:B----4-:R-:W-:Y:S01]  /*161ea0*/  IADD3.X R24, R24, UR9, RZ, P1, !PT ;  /* 0x0000000918187c10 */ /* 0x010fe20008ffe4ff */
[----:B-1----:R-:W-:Y:S01]  /*161eb0*/  IMAD.MOV.U32 R5, RZ, RZ, R8 ;  /* 0x000000ffff057224 */ /* 0x002fe200078e0008 */
[----:B------:R-:W-:-:S03]  /*161ec0*/  IADD3 R14, P1, R14, UR15, RZ ;  /* 0x0000000f0e0e7c10 */ /* 0x000fc6000ff3e0ff */
[----:B------:R-:W-:Y:S01]  /*161ed0*/  STL [R1+0x6210], R24 ;  /* 0x0062101801007387 */ /* 0x000fe20000100800 */
[----:B------:R-:W-:-:S03]  /*161ee0*/  IMAD.MOV.U32 R4, RZ, RZ, R3 ;  /* 0x000000ffff047224 */ /* 0x000fc600078e0003 */
[----:B------:R1:W-:Y:S04]  /*161ef0*/  STL [R1+0x5d30], R10 ;  /* 0x005d300a01007387 */ /* 0x0003e80000100800 */
[----:B------:R-:W4:Y:S04]  /*161f00*/  LDL.LU R8, [R1+0x5d18] ;  /* 0x005d180001087983 */ /* 0x000f280000300800 */
[----:B------:R3:W-:Y:S04]  /*161f10*/  STL [R1+0x5d34], R7 ;  /* 0x005d340701007387 */ /* 0x0007e80000100800 */
[----:B------:R-:W4:Y:S04]  /*161f20*/  LDL.LU R3, [R1+0x5c3c] ;  /* 0x005c3c0001037983 */ /* 0x000f280000300800 */
[----:B------:R-:W-:Y:S04]  /*161f30*/  STL [R1+0x6214], R14 ;  /* 0x0062140e01007387 */ /* 0x000fe80000100800 */
[----:B------:R-:W-:Y:S04]  /*161f40*/  STL [R1+0x82cc], R14 ;  /* 0x0082cc0e01007387 */ /* 0x000fe80000100800 */
[----:B------:R-:W4:Y:S04]  /*161f50*/  LDL.LU R28, [R1+0x61f8] ;  /* 0x0061f800011c7983 */ /* 0x000f280000300800 */
[----:B------:R-:W4:Y:S01]  /*161f60*/  LDL.LU R48, [R1+0x61fc] ;  /* 0x0061fc0001307983 */ /* 0x000f220000300800 */
[----:B------:R-:W-:-:S03]  /*161f70*/  IADD3.X R13, R13, UR9, RZ, P5, !PT ;  /* 0x000000090d0d7c10 */ /* 0x000fc6000affe4ff */
[----:B------:R1:W-:Y:S01]  /*161f80*/  LDGSTS.E [R2+0x4580], desc[UR58][R4.64], P0 ;  /* 0x0458000004027fae */ /* 0x0003e2000812187a */
[----:B------:R-:W-:Y:S02]  /*161f90*/  IADD3 R12, P5, R12, UR15, RZ ;  /* 0x0000000f0c0c7c10 */ /* 0x000fe4000ffbe0ff */
[----:B------:R-:W-:Y:S01]  /*161fa0*/  IADD3.X R25, R25, UR9, RZ, P1, !PT ;  /* 0x0000000919197c10 */ /* 0x000fe20008ffe4ff */
[----:B-1----:R-:W-:Y:S01]  /*161fb0*/  IMAD.MOV.U32 R5, RZ, RZ, R10 ;  /* 0x000000ffff057224 */ /* 0x002fe200078e000a */
[----:B------:R-:W-:Y:S02]  /*161fc0*/  MOV R4, R9 ;  /* 0x0000000900047202 */ /* 0x000fe40000000f00 */
[----:B------:R-:W-:Y:S01]  /*161fd0*/  IADD3 R35, P1, R35, UR15, RZ ;  /* 0x0000000f23237c10 */ /* 0x000fe2000ff3e0ff */
[----:B------:R-:W-:Y:S04]  /*161fe0*/  STL [R1+0x6208], R25 ;  /* 0x0062081901007387 */ /* 0x000fe80000100800 */
[----:B------:R-:W-:Y:S04]  /*161ff0*/  STL.64 [R1+0x82d0], R24 ;  /* 0x0082d01801007387 */ /* 0x000fe80000100a00 */
[----:B------:R1:W-:Y:S04]  /*162000*/  STL [R1+0x5d28], R13 ;  /* 0x005d280d01007387 */ /* 0x0003e80000100800 */
[----:B------:R1:W-:Y:S04]  /*162010*/  STL [R1+0x5d2c], R12 ;  /* 0x005d2c0c01007387 */ /* 0x0003e80000100800 */
[----:B------:R-:W4:Y:S04]  /*162020*/  LDL.LU R9, [R1+0x425c] ;  /* 0x00425c0001097983 */ /* 0x000f280000300800 */
[----:B------:R-:W4:Y:S04]  /*162030*/  LDL.LU R10, [R1+0x4264] ;  /* 0x00426400010a7983 */ /* 0x000f280000300800 */
[----:B------:R-:W-:Y:S04]  /*162040*/  STL [R1+0x620c], R35 ;  /* 0x00620c2301007387 */ /* 0x000fe80000100800 */
[----:B------:R-:W4:Y:S01]  /*162050*/  LDL.LU R63, [R1+0x61f0] ;  /* 0x0061f000013f7983 */ /* 0x000f220000300800 */
[----:B------:R-:W-:-:S02]  /*162060*/  IADD3.X R16, R16, UR9, RZ, P5, !PT ;  /* 0x0000000910107c10 */ /* 0x000fc4000affe4ff */
[----:B------:R-:W-:Y:S01]  /*162070*/  IADD3 R6, P5, R6, UR15, RZ ;  /* 0x0000000f06067c10 */ /* 0x000fe2000ffbe0ff */
[----:B------:R-:W4:Y:S04]  /*162080*/  LDL.LU R62, [R1+0x61f4] ;  /* 0x0061f400013e7983 */ /* 0x000f280000300800 */
[----:B------:R1:W-:Y:S02]  /*162090*/  LDGSTS.E [R2+0x5400], desc[UR58][R4.64], P4 ;  /* 0x0540000004027fae */ /* 0x0003e4000a12187a */
[----:B-1----:R-:W-:Y:S01]  /*1620a0*/  IMAD.MOV.U32 R4, RZ, RZ, R7 ;  /* 0x000000ffff047224 */ /* 0x002fe200078e0007 */
[----:B--2---:R-:W-:Y:S02]  /*1620b0*/  IADD3.X R80, R80, UR9, RZ, P1, !PT ;  /* 0x0000000950507c10 */ /* 0x004fe40008ffe4ff */
[----:B---3--:R-:W-:-:S03]  /*1620c0*/  IADD3 R26, P1, R26, UR15, RZ ;  /* 0x0000000f1a1a7c10 */ /* 0x008fc6000ff3e0ff */
[----:B------:R-:W-:Y:S04]  /*1620d0*/  STL [R1+0x6200], R80 ;  /* 0x0062005001007387 */ /* 0x000fe80000100800 */
[----:B------:R-:W-:Y:S04]  /*1620e0*/  STL [R1+0x5d20], R16 ;  /* 0x005d201001007387 */ /* 0x000fe80000100800 */
[----:B------:R-:W2:Y:S04]  /*1620f0*/  LDL.LU R15, [R1+0x4260] ;  /* 0x00426000010f7983 */ /* 0x000ea80000300800 */
[----:B------:R1:W-:Y:S04]  /*162100*/  STL [R1+0x5d24], R6 ;  /* 0x005d240601007387 */ /* 0x0003e80000100800 */
[----:B------:R-:W3:Y:S04]  /*162110*/  LDL.LU R7, [R1+0x426c] ;  /* 0x00426c0001077983 */ /* 0x000ee80000300800 */
[----:B------:R-:W-:Y:S04]  /*162120*/  STL [R1+0x6204], R26 ;  /* 0x0062041a01007387 */ /* 0x000fe80000100800 */
[----:B------:R-:W3:Y:S01]  /*162130*/  LDL.LU R64, [R1+0x61e8] ;  /* 0x0061e80001407983 */ /* 0x000ee20000300800 */
[----:B------:R-:W-:-:S03]  /*162140*/  MOV R5, R13 ;  /* 0x0000000d00057202 */ /* 0x000fc60000000f00 */
[----:B------:R-:W3:Y:S01]  /*162150*/  LDL.LU R76, [R1+0x61ec] ;  /* 0x0061ec00014c7983 */ /* 0x000ee20000300800 */
[----:B----4-:R-:W-:-:S03]  /*162160*/  IADD3.X R8, R8, UR9, RZ, P5, !PT ;  /* 0x0000000908087c10 */ /* 0x010fc6000affe4ff */
[----:B------:R-:W4:Y:S04]  /*162170*/  LDL.LU R13, [R1+0x61e4] ;  /* 0x0061e400010d7983 */ /* 0x000f280000300800 */
[----:B------:R1:W-:Y:S01]  /*162180*/  LDGSTS.E [R2+0x5480], desc[UR58][R4.64], P2 ;  /* 0x0548000004027fae */ /* 0x0003e2000912187a */
[----:B------:R-:W-:Y:S02]  /*162190*/  IADD3 R3, P5, R3, UR15, RZ ;  /* 0x0000000f03037c10 */ /* 0x000fe4000ffbe0ff */
[----:B------:R-:W-:Y:S01]  /*1621a0*/  IADD3.X R28, R28, UR9, RZ, P1, !PT ;  /* 0x000000091c1c7c10 */ /* 0x000fe20008ffe4ff */
[----:B-1----:R-:W-:Y:S01]  /*1621b0*/  IMAD.MOV.U32 R4, RZ, RZ, R12 ;  /* 0x000000ffff047224 */ /* 0x002fe200078e000c */
[----:B------:R-:W-:-:S03]  /*1621c0*/  IADD3 R48, P1, R48, UR15, RZ ;  /* 0x0000000f30307c10 */ /* 0x000fc6000ff3e0ff */
[----:B------:R-:W-:Y:S04]  /*1621d0*/  STL [R1+0x61f8], R28 ;  /* 0x0061f81c01007387 */ /* 0x000fe80000100800 */
[----:B------:R1:W-:Y:S04]  /*1621e0*/  STL [R1+0x5d18], R8 ;  /* 0x005d180801007387 */ /* 0x0003e80000100800 */
[----:B------:R-:W4:Y:S04]  /*1621f0*/  LDL.LU R17, [R1+0x4268] ;  /* 0x0042680001117983 */ /* 0x000f280000300800 */
[----:B------:R3:W-:Y:S04]  /*162200*/  STL [R1+0x5c3c], R3 ;  /* 0x005c3c0301007387 */ /* 0x0007e80000100800 */
[----:B------:R-:W4:Y:S04]  /*162210*/  LDL.LU R12, [R1+0x4274] ;  /* 0x00427400010c7983 */ /* 0x000f280000300800 */
[----:B------:R-:W-:Y:S01]  /*162220*/  STL [R1+0x61fc], R48 ;  /* 0x0061fc3001007387 */ /* 0x000fe20000100800 */
[----:B------:R-:W-:-:S03]  /*162230*/  IMAD.MOV.U32 R5, RZ, RZ, R16 ;  /* 0x000000ffff057224 */ /* 0x000fc600078e0010 */
[----:B------:R-:W4:Y:S04]  /*162240*/  LDL.LU R81, [R1+0x61e0] ;  /* 0x0061e00001517983 */ /* 0x000f280000300800 */
[----:B------:R-:W4:Y:S04]  /*162250*/  LDL.LU R127, [R1+0x61d8] ;  /* 0x0061d800017f7983 */ /* 0x000f280000300800 */
[----:B------:R1:W-:Y:S01]  /*162260*/  LDGSTS.E [R2+0x5500], desc[UR58][R4.64], P3 ;  /* 0x0550000004027fae */ /* 0x0003e2000992187a */
[----:B------:R-:W-:Y:S02]  /*162270*/  IADD3.X R9, R9, UR9, RZ, P5, !PT ;  /* 0x0000000909097c10 */ /* 0x000fe4000affe4ff */
[----:B-1----:R-:W-:-:S02]  /*162280*/  MOV R4, R6 ;  /* 0x0000000600047202 */ /* 0x002fc40000000f00 */
[----:B------:R-:W-:-:S05]  /*162290*/  IADD3.X R63, R63, UR9, RZ, P1, !PT ;  /* 0x000000093f3f7c10 */ /* 0x000fca0008ffe4ff */
[----:B------:R-:W-:Y:S01]  /*1622a0*/  STL [R1+0x61f0], R63 ;  /* 0x0061f03f01007387 */ /* 0x000fe20000100800 */
[----:B------:R-:W-:-:S03]  /*1622b0*/  IADD3 R10, P5, R10, UR15, RZ ;  /* 0x0000000f0a0a7c10 */ /* 0x000fc6000ffbe0ff */
[----:B------:R1:W-:Y:S04]  /*1622c0*/  STL [R1+0x425c], R9 ;  /* 0x00425c0901007387 */ /* 0x0003e80000100800 */
[----:B------:R-:W4:Y:S01]  /*1622d0*/  LDL.LU R6, [R1+0x61dc] ;  /* 0x0061dc0001067983 */ /* 0x000f220000300800 */
[----:B------:R-:W-:Y:S01]  /*1622e0*/  IADD3 R62, P1, R62, UR15, RZ ;  /* 0x0000000f3e3e7c10 */ /* 0x000fe2000ff3e0ff */
[----:B------:R-:W-:Y:S02]  /*1622f0*/  IMAD.MOV.U32 R5, RZ, RZ, R8 ;  /* 0x000000ffff057224 */ /* 0x000fe400078e0008 */
[----:B------:R-:W-:Y:S04]  /*162300*/  STL [R1+0x4264], R10 ;  /* 0x0042640a01007387 */ /* 0x000fe80000100800 */
[----:B------:R-:W4:Y:S04]  /*162310*/  LDL.LU R14, [R1+0x4270] ;  /* 0x00427000010e7983 */ /* 0x000f280000300800 */
[----:B------:R-:W4:Y:S04]  /*162320*/  LDL.LU R8, [R1+0x4344] ;  /* 0x0043440001087983 */ /* 0x000f280000300800 */
[----:B------:R-:W4:Y:S04]  /*162330*/  LDL.LU R20, [R1+0x434c] ;  /* 0x00434c0001147983 */ /* 0x000f280000300800 */
[----:B------:R-:W-:Y:S04]  /*162340*/  STL [R1+0x61f4], R62 ;  /* 0x0061f43e01007387 */ /* 0x000fe80000100800 */
[----:B------:R-:W-:Y:S04]  /*162350*/  STL.64 [R1+0x8088], R62 ;  /* 0x0080883e01007387 */ /* 0x000fe80000100a00 */
[----:B------:R1:W-:Y:S02]  /*162360*/  LDGSTS.E [R2+0x5580], desc[UR58][R4.64], P0 ;  /* 0x0558000004027fae */ /* 0x0003e4000812187a */
[----:B-1----:R-:W-:Y:S01]  /*162370*/  IMAD.MOV.U32 R4, RZ, RZ, R3 ;  /* 0x000000ffff047224 */ /* 0x002fe200078e0003 */
[----:B------:R-:W-:-:S05]  /*162380*/  MOV R5, R9 ;  /* 0x0000000900057202 */ /* 0x000fca0000000f00 */
[----:B------:R1:W-:Y:S01]  /*162390*/  LDGSTS.E [R2+0x6400], desc[UR58][R4.64], P4 ;  /* 0x0640000004027fae */ /* 0x0003e2000a12187a */
[----:B--2---:R-:W-:Y:S02]  /*1623a0*/  IADD3.X R15, R15, UR9, RZ, P5, !PT ;  /* 0x000000090f0f7c10 */ /* 0x004fe4000affe4ff */
[----:B---3--:R-:W-:Y:S02]  /*1623b0*/  IADD3 R7, P5, R7, UR15, RZ ;  /* 0x0000000f07077c10 */ /* 0x008fe4000ffbe0ff */
[----:B------:R-:W-:-:S05]  /*1623c0*/  IADD3.X R64, R64, UR9, RZ, P1, !PT ;  /* 0x0000000940407c10 */ /* 0x000fca0008ffe4ff */
[----:B------:R-:W-:Y:S04]  /*1623d0*/  STL [R1+0x61e8], R64 ;  /* 0x0061e84001007387 */ /* 0x000fe80000100800 */
[----:B------:R2:W-:Y:S04]  /*1623e0*/  STL [R1+0x4260], R15 ;  /* 0x0042600f01007387 */ /* 0x0005e80000100800 */
[----:B------:R-:W3:Y:S04]  /*1623f0*/  LDL.LU R19, [R1+0x61d0] ;  /* 0x0061d00001137983 */ /* 0x000ee80000300800 */
[----:B------:R-:W-:Y:S04]  /*162400*/  STL [R1+0x426c], R7 ;  /* 0x00426c0701007387 */ /* 0x000fe80000100800 */
[----:B------:R-:W3:Y:S04]  /*162410*/  LDL.LU R3, [R1+0x61d4] ;  /* 0x0061d40001037983 */ /* 0x000ee80000300800 */
[----:B------:R-:W3:Y:S04]  /*162420*/  LDL.LU R11, [R1+0x61c8] ;  /* 0x0061c800010b7983 */ /* 0x000ee80000300800 */
[----:B------:R-:W3:Y:S04]  /*162430*/  LDL.LU R9, [R1+0x61cc] ;  /* 0x0061cc0001097983 */ /* 0x000ee80000300800 */
[----:B------:R-:W3:Y:S01]  /*162440*/  LDL.LU R16, [R1+0x4340] ;  /* 0x0043400001107983 */ /* 0x000ee20000300800 */
[----:B------:R-:W-:-:S03]  /*162450*/  IADD3 R76, P1, R76, UR15, RZ ;  /* 0x0000000f4c4c7c10 */ /* 0x000fc6000ff3e0ff */
[----:B------:R-:W3:Y:S01]  /*162460*/  LDL.LU R22, [R1+0x4348] ;  /* 0x0043480001167983 */ /* 0x000ee20000300800 */
[----:B----4-:R-:W-:-:S03]  /*162470*/  IADD3.X R17, R17, UR9, RZ, P5, !PT ;  /* 0x0000000911117c10 */ /* 0x010fc6000affe4ff */
[----:B------:R-:W4:Y:S04]  /*162480*/  LDL.LU R18, [R1+0x4354] ;  /* 0x0043540001127983 */ /* 0x000f280000300800 */
[----:B------:R-:W-:Y:S01]  /*162490*/  STL [R1+0x61ec], R76 ;  /* 0x0061ec4c01007387 */ /* 0x000fe20000100800 */
[----:B------:R-:W-:Y:S02]  /*1624a0*/  IADD3 R12, P5, R12, UR15, RZ ;  /* 0x0000000f0c0c7c10 */ /* 0x000fe4000ffbe0ff */
[----:B------:R-:W-:Y:S02]  /*1624b0*/  IADD3.X R81, R81, UR9, RZ, P1, !PT ;  /* 0x0000000951517c10 */ /* 0x000fe40008ffe4ff */
[----:B------:R-:W-:-:S03]  /*1624c0*/  IADD3 R13, P1, R13, UR15, RZ ;  /* 0x0000000f0d0d7c10 */ /* 0x000fc6000ff3e0ff */
[----:B------:R-:W-:Y:S01]  /*1624d0*/  STL [R1+0x61e0], R81 ;  /* 0x0061e05101007387 */ /* 0x000fe20000100800 */
[----:B-1----:R-:W-:-:S03]  /*1624e0*/  IMAD.MOV.U32 R5, RZ, RZ, R15 ;  /* 0x000000ffff057224 */ /* 0x002fc600078e000f */
[----:B------:R-:W-:Y:S01]  /*1624f0*/  STL.64 [R1+0x82d8], R80 ;  /* 0x0082d85001007387 */ /* 0x000fe20000100a00 */
[----:B------:R-:W-:-:S03]  /*162500*/  IADD3.X R127, R127, UR9, RZ, P1, !PT ;  /* 0x000000097f7f7c10 */ /* 0x000fc60008ffe4ff */
[----:B------:R-:W-:Y:S01]  /*162510*/  STL [R1+0x4268], R17 ;  /* 0x0042681101007387 */ /* 0x000fe20000100800 */
[----:B------:R-:W-:-:S03]  /*162520*/  IMAD.MOV.U32 R4, RZ, RZ, R10 ;  /* 0x000000ffff047224 */ /* 0x000fc600078e000a */
[----:B------:R-:W-:Y:S04]  /*162530*/  STL [R1+0x4274], R12 ;  /* 0x0042740c01007387 */ /* 0x000fe80000100800 */
[----:B--2---:R-:W2:Y:S04]  /*162540*/  LDL.LU R15, [R1+0x435c] ;  /* 0x00435c00010f7983 */ /* 0x004ea80000300800 */
[----:B------:R-:W-:Y:S04]  /*162550*/  STL [R1+0x61e4], R13 ;  /* 0x0061e40d01007387 */ /* 0x000fe80000100800 */
[----:B------:R-:W2:Y:S04]  /*162560*/  LDL.LU R10, [R1+0x61c0] ;  /* 0x0061c000010a7983 */ /* 0x000ea80000300800 */
[----:B------:R1:W-:Y:S01]  /*162570*/  LDGSTS.E [R2+0x6480], desc[UR58][R4.64], P2 ;  /* 0x0648000004027fae */ /* 0x0003e2000912187a */
[----:B------:R-:W-:-:S05]  /*162580*/  IADD3 R6, P1, R6, UR15, RZ ;  /* 0x0000000f06067c10 */ /* 0x000fca000ff3e0ff */
[----:B------:R1:W-:Y:S01]  /*162590*/  STL [R1+0x61dc], R6 ;  /* 0x0061dc0601007387 */ /* 0x0003e20000100800 */
[----:B------:R-:W-:-:S03]  /*1625a0*/  IADD3.X R14, R14, UR9, RZ, P5, !PT ;  /* 0x000000090e0e7c10 */ /* 0x000fc6000affe4ff */
[----:B-1----:R-:W2:Y:S01]  /*1625b0*/  LDL.LU R6, [R1+0x61c4] ;  /* 0x0061c40001067983 */ /* 0x002ea20000300800 */
[----:B------:R-:W-:-:S03]  /*1625c0*/  IMAD.MOV.U32 R5, RZ, RZ, R17 ;  /* 0x000000ffff057224 */ /* 0x000fc600078e0011 */
[----:B------:R-:W2:Y:S04]  /*1625d0*/  LDL.LU R21, [R1+0x4350] ;  /* 0x0043500001157983 */ /* 0x000ea80000300800 */
[----:B------:R-:W-:Y:S01]  /*1625e0*/  STL [R1+0x61d8], R127 ;  /* 0x0061d87f01007387 */ /* 0x000fe20000100800 */
[----:B------:R-:W-:-:S03]  /*1625f0*/  IADD3 R8, P5, R8, UR15, RZ ;  /* 0x0000000f08087c10 */ /* 0x000fc6000ffbe0ff */
[----:B------:R-:W-:Y:S04]  /*162600*/  STL [R1+0x4270], R14 ;  /* 0x0042700e01007387 */ /* 0x000fe80000100800 */
[----:B------:R-:W2:Y:S01]  /*162610*/  LDL.LU R17, [R1+0x61b8] ;  /* 0x0061b80001117983 */ /* 0x000ea20000300800 */
[----:B------:R-:W-:-:S03]  /*162620*/  MOV R4, R7 ;  /* 0x0000000700047202 */ /* 0x000fc60000000f00 */
[----:B------:R-:W-:Y:S04]  /*162630*/  STL [R1+0x4344], R8 ;  /* 0x0043440801007387 */ /* 0x000fe80000100800 */
[----:B------:R-:W2:Y:S04]  /*162640*/  LDL.LU R7, [R1+0x4444] ;  /* 0x0044440001077983 */ /* 0x000ea80000300800 */
[----:B------:R1:W-:Y:S02]  /*162650*/  LDGSTS.E [R2+0x6500], desc[UR58][R4.64], P3 ;  /* 0x0650000004027fae */ /* 0x0003e4000992187a */
[----:B-1----:R-:W-:Y:S01]  /*162660*/  MOV R5, R14 ;  /* 0x0000000e00057202 */ /* 0x002fe20000000f00 */
[----:B------:R-:W-:-:S05]  /*162670*/  IMAD.MOV.U32 R4, RZ, RZ, R12 ;  /* 0x000000ffff047224 */ /* 0x000fca00078e000c */
[----:B------:R1:W-:Y:S01]  /*162680*/  LDGSTS.E [R2+0x6580], desc[UR58][R4.64], P0 ;  /* 0x0658000004027fae */ /* 0x0003e2000812187a */
[----:B---3--:R-:W-:Y:S02]  /*162690*/  IADD3.X R19, R19, UR9, RZ, P1, !PT ;  /* 0x0000000913137c10 */ /* 0x008fe40008ffe4ff */
[----:B------:R-:W-:-:S05]  /*1626a0*/  IADD3 R3, P1, R3, UR15, RZ ;  /* 0x0000000f03037c10 */ /* 0x000fca000ff3e0ff */
[----:B------:R3:W-:Y:S01]  /*1626b0*/  STL [R1+0x61d4], R3 ;  /* 0x0061d40301007387 */ /* 0x0007e20000100800 */
[----:B------:R-:W-:Y:S02]  /*1626c0*/  IADD3.X R11, R11, UR9, RZ, P1, !PT ;  /* 0x000000090b0b7c10 */ /* 0x000fe40008ffe4ff */
[----:B------:R-:W-:Y:S02]  /*1626d0*/  IADD3 R9, P1, R9, UR15, RZ ;  /* 0x0000000f09097c10 */ /* 0x000fe4000ff3e0ff */
[----:B------:R-:W-:Y:S02]  /*1626e0*/  IADD3.X R16, R16, UR9, RZ, P5, !PT ;  /* 0x0000000910107c10 */ /* 0x000fe4000affe4ff */
[----:B------:R-:W-:Y:S01]  /*1626f0*/  IADD3 R20, P5, R20, UR15, RZ ;  /* 0x0000000f14147c10 */ /* 0x000fe2000ffbe0ff */
[----:B---3--:R-:W3:Y:S04]  /*162700*/  LDL.LU R3, [R1+0x61bc] ;  /* 0x0061bc0001037983 */ /* 0x008ee80000300800 */
[----:B------:R1:W-:Y:S04]  /*162710*/  STL [R1+0x61d0], R19 ;  /* 0x0061d01301007387 */ /* 0x0003e80000100800 */
[----:B-1----:R-:W3:Y:S04]  /*162720*/  LDL.LU R19, [R1+0x4358] ;  /* 0x0043580001137983 */ /* 0x002ee80000300800 */
[----:B------:R-:W3:Y:S04]  /*162730*/  LDL.LU R14, [R1+0x444c] ;  /* 0x00444c00010e7983 */ /* 0x000ee80000300800 */
[----:B------:R-:W-:Y:S04]  /*162740*/  STL [R1+0x4340], R16 ;  /* 0x0043401001007387 */ /* 0x000fe80000100800 */
[----:B------:R-:W-:Y:S04]  /*162750*/  STL [R1+0x434c], R20 ;  /* 0x00434c1401007387 */ /* 0x000fe80000100800 */
[----:B------:R-:W3:Y:S04]  /*162760*/  LDL.LU R12, [R1+0x61b0] ;  /* 0x0061b000010c7983 */ /* 0x000ee80000300800 */
[----:B------:R1:W-:Y:S04]  /*162770*/  STL [R1+0x61cc], R9 ;  /* 0x0061cc0901007387 */ /* 0x0003e80000100800 */
[----:B------:R4:W-:Y:S04]  /*162780*/  STL [R1+0x61c8], R11 ;  /* 0x0061c80b01007387 */ /* 0x0009e80000100800 */
[----:B-1----:R-:W3:Y:S01]  /*162790*/  LDL.LU R9, [R1+0x61b4] ;  /* 0x0061b40001097983 */ /* 0x002ee20000300800 */
[----:B------:R-:W-:-:S02]  /*1627a0*/  IADD3.X R22, R22, UR9, RZ, P5, !PT ;  /* 0x0000000916167c10 */ /* 0x000fc4000affe4ff */
[----:B----4-:R-:W-:Y:S01]  /*1627b0*/  IADD3 R18, P5, R18, UR15, RZ ;  /* 0x0000000f12127c10 */ /* 0x010fe2000ffbe0ff */
[----:B------:R-:W4:Y:S01]  /*1627c0*/  LDL.LU R11, [R1+0x4440] ;  /* 0x00444000010b7983 */ /* 0x000f220000300800 */
[----:B--2---:R-:W-:Y:S01]  /*1627d0*/  IADD3.X R10, R10, UR9, RZ, P1, !PT ;  /* 0x000000090a0a7c10 */ /* 0x004fe20008ffe4ff */
[----:B------:R-:W-:Y:S02]  /*1627e0*/  IMAD.MOV.U32 R4, RZ, RZ, R8 ;  /* 0x000000ffff047224 */ /* 0x000fe400078e0008 */
[----:B------:R-:W2:Y:S04]  /*1627f0*/  LDL.LU R8, [R1+0x4454] ;  /* 0x0044540001087983 */ /* 0x000ea80000300800 */
[----:B------:R-:W-:Y:S04]  /*162800*/  STL [R1+0x4348], R22 ;  /* 0x0043481601007387 */ /* 0x000fe80000100800 */
[----:B------:R-:W-:Y:S04]  /*162810*/  STL [R1+0x4354], R18 ;  /* 0x0043541201007387 */ /* 0x000fe80000100800 */
[----:B------:R1:W-:Y:S01]  /*162820*/  STL [R1+0x61c0], R10 ;  /* 0x0061c00a01007387 */ /* 0x0003e20000100800 */
[----:B------:R-:W-:-:S05]  /*162830*/  IMAD.MOV.U32 R5, RZ, RZ, R16 ;  /* 0x000000ffff057224 */ /* 0x000fca00078e0010 */
[----:B------:R1:W-:Y:S01]  /*162840*/  LDGSTS.E [R2+0x7400], desc[UR58][R4.64], P4 ;  /* 0x0740000004027fae */ /* 0x0003e2000a12187a */
[----:B------:R-:W-:-:S03]  /*162850*/  IADD3 R6, P1, R6, UR15, RZ ;  /* 0x0000000f06067c10 */ /* 0x000fc6000ff3e0ff */
[----:B-1----:R-:W2:Y:S01]  /*162860*/  LDL.LU R10, [R1+0x61a8] ;  /* 0x0061a800010a7983 */ /* 0x002ea20000300800 */
[----:B------:R-:W-:-:S03]  /*162870*/  IADD3.X R21, R21, UR9, RZ, P5, !PT ;  /* 0x0000000915157c10 */ /* 0x000fc6000affe4ff */
[----:B------:R1:W-:Y:S01]  /*162880*/  STL [R1+0x61c4], R6 ;  /* 0x0061c40601007387 */ /* 0x0003e20000100800 */
[----:B------:R-:W-:Y:S02]  /*162890*/  IADD3 R15, P5, R15, UR15, RZ ;  /* 0x0000000f0f0f7c10 */ /* 0x000fe4000ffbe0ff */
[----:B------:R-:W-:Y:S01]  /*1628a0*/  MOV R4, R20 ;  /* 0x0000001400047202 */ /* 0x000fe20000000f00 */
[----:B-1----:R-:W2:Y:S01]  /*1628b0*/  LDL.LU R6, [R1+0x61ac] ;  /* 0x0061ac0001067983 */ /* 0x002ea20000300800 */
[----:B------:R-:W-:-:S03]  /*1628c0*/  IADD3.X R17, R17, UR9, RZ, P1, !PT ;  /* 0x0000000911117c10 */ /* 0x000fc60008ffe4ff */
[----:B------:R-:W2:Y:S04]  /*1628d0*/  LDL.LU R16, [R1+0x4448] ;  /* 0x0044480001107983 */ /* 0x000ea80000300800 */
[----:B------:R-:W-:Y:S04]  /*1628e0*/  STL [R1+0x4350], R21 ;  /* 0x0043501501007387 */ /* 0x000fe80000100800 */
[----:B------:R-:W-:Y:S04]  /*1628f0*/  STL [R1+0x435c], R15 ;  /* 0x00435c0f01007387 */ /* 0x000fe80000100800 */
[----:B------:R-:W2:Y:S04]  /*162900*/  LDL.LU R20, [R1+0x445c] ;  /* 0x00445c0001147983 */ /* 0x000ea80000300800 */
[----:B------:R1:W-:Y:S01]  /*162910*/  STL [R1+0x61b8], R17 ;  /* 0x0061b81101007387 */ /* 0x0003e20000100800 */
[----:B------:R-:W-:-:S05]  /*162920*/  IMAD.MOV.U32 R5, RZ, RZ, R22 ;  /* 0x000000ffff057224 */ /* 0x000fca00078e0016 */
[----:B------:R1:W-:Y:S04]  /*162930*/  LDGSTS.E [R2+0x7480], desc[UR58][R4.64], P2 ;  /* 0x0748000004027fae */ /* 0x0003e8000912187a */
[----:B-1----:R-:W2:Y:S01]  /*162940*/  LDL.LU R17, [R1+0x61a0] ;  /* 0x0061a00001117983 */ /* 0x002ea20000300800 */
[----:B------:R-:W-:Y:S01]  /*162950*/  IMAD.MOV.U32 R4, RZ, RZ, R18 ;  /* 0x000000ffff047224 */ /* 0x000fe200078e0012 */
[----:B---3--:R-:W-:-:S05]  /*162960*/  IADD3 R3, P1, R3, UR15, RZ ;  /* 0x0000000f03037c10 */ /* 0x008fca000ff3e0ff */
[----:B------:R1:W-:Y:S01]  /*162970*/  STL [R1+0x61bc], R3 ;  /* 0x0061bc0301007387 */ /* 0x0003e20000100800 */
[----:B------:R-:W-:-:S03]  /*162980*/  IADD3.X R19, R19, UR9, RZ, P5, !PT ;  /* 0x0000000913137c10 */ /* 0x000fc6000affe4ff */
[----:B-1----:R-:W3:Y:S01]  /*162990*/  LDL.LU R3, [R1+0x61a4] ;  /* 0x0061a40001037983 */ /* 0x002ee20000300800 */
[----:B------:R-:W-:-:S03]  /*1629a0*/  IADD3 R7, P5, R7, UR15, RZ ;  /* 0x0000000f07077c10 */ /* 0x000fc6000ffbe0ff */
[----:B------:R-:W3:Y:S04]  /*1629b0*/  LDL.LU R23, [R1+0x4450] ;  /* 0x0044500001177983 */ /* 0x000ee80000300800 */
[----:B------:R-:W3:Y:S04]  /*1629c0*/  LDL.LU R18, [R1+0x4544] ;  /* 0x0045440001127983 */ /* 0x000ee80000300800 */
[----:B------:R-:W-:Y:S01]  /*1629d0*/  STL [R1+0x4358], R19 ;  /* 0x0043581301007387 */ /* 0x000fe20000100800 */
[----:B------:R-:W-:-:S03]  /*1629e0*/  IADD3.X R12, R12, UR9, RZ, P1, !PT ;  /* 0x000000090c0c7c10 */ /* 0x000fc60008ffe4ff */
[----:B------:R-:W-:Y:S04]  /*1629f0*/  STL [R1+0x4444], R7 ;  /* 0x0044440701007387 */ /* 0x000fe80000100800 */
[----:B------:R-:W3:Y:S01]  /*162a00*/  LDL.LU R24, [R1+0x6198] ;  /* 0x0061980001187983 */ /* 0x000ee20000300800 */
[----:B------:R-:W-:-:S05]  /*162a10*/  IADD3 R9, P1, R9, UR15, RZ ;  /* 0x0000000f09097c10 */ /* 0x000fca000ff3e0ff */
[----:B------:R1:W-:Y:S04]  /*162a20*/  STL [R1+0x61b4], R9 ;  /* 0x0061b40901007387 */ /* 0x0003e80000100800 */
[----:B------:R4:W-:Y:S04]  /*162a30*/  STL [R1+0x61b0], R12 ;  /* 0x0061b00c01007387 */ /* 0x0009e80000100800 */
[----:B-1----:R-:W3:Y:S01]  /*162a40*/  LDL.LU R9, [R1+0x619c] ;  /* 0x00619c0001097983 */ /* 0x002ee20000300800 */
[----:B------:R-:W-:Y:S02]  /*162a50*/  MOV R5, R21 ;  /* 0x0000001500057202 */ /* 0x000fe40000000f00 */
[----:B----4-:R-:W-:Y:S01]  /*162a60*/  IADD3.X R11, R11, UR9, RZ, P5, !PT ;  /* 0x000000090b0b7c10 */ /* 0x010fe2000affe4ff */
[----:B------:R-:W4:Y:S01]  /*162a70*/  LDL.LU R21, [R1+0x4458] ;  /* 0x0044580001157983 */ /* 0x000f220000300800 */
[----:B------:R-:W-:-:S03]  /*162a80*/  IADD3 R14, P5, R14, UR15, RZ ;  /* 0x0000000f0e0e7c10 */ /* 0x000fc6000ffbe0ff */
[----:B------:R-:W4:Y:S04]  /*162a90*/  LDL.LU R12, [R1+0x454c] ;  /* 0x00454c00010c7983 */ /* 0x000f280000300800 */
[----:B------:R1:W-:Y:S01]  /*162aa0*/  LDGSTS.E [R2+0x7500], desc[UR58][R4.64], P3 ;  /* 0x0750000004027fae */ /* 0x0003e2000992187a */
[----:B--2---:R-:W-:-:S03]  /*162ab0*/  IADD3.X R10, R10, UR9, RZ, P1, !PT ;  /* 0x000000090a0a7c10 */ /* 0x004fc60008ffe4ff */
[----:B------:R-:W-:Y:S04]  /*162ac0*/  STL [R1+0x4440], R11 ;  /* 0x0044400b01007387 */ /* 0x000fe80000100800 */
[----:B------:R-:W-:Y:S01]  /*162ad0*/  STL [R1+0x444c], R14 ;  /* 0x00444c0e01007387 */ /* 0x000fe20000100800 */
[----:B-1----:R-:W-:-:S03]  /*162ae0*/  IMAD.MOV.U32 R5, RZ, RZ, R19 ;  /* 0x000000ffff057224 */ /* 0x002fc600078e0013 */
[----:B------:R-:W2:Y:S01]  /*162af0*/  LDL.LU R19, [R1+0x4540] ;  /* 0x0045400001137983 */ /* 0x000ea20000300800 */
[----:B------:R-:W-:Y:S01]  /*162b00*/  IMAD.MOV.U32 R4, RZ, RZ, R15 ;  /* 0x000000ffff047224 */ /* 0x000fe200078e000f */
[----:B------:R-:W-:Y:S02]  /*162b10*/  IADD3 R6, P1, R6, UR15, RZ ;  /* 0x0000000f06067c10 */ /* 0x000fe4000ff3e0ff */
[----:B------:R1:W-:Y:S01]  /*162b20*/  STL [R1+0x61a8], R10 ;  /* 0x0061a80a01007387 */ /* 0x0003e20000100800 */
[----:B------:R-:W-:-:S03]  /*162b30*/  IADD3.X R16, R16, UR9, RZ, P5, !PT ;  /* 0x0000000910107c10 */ /* 0x000fc6000affe4ff */
[----:B------:R1:W-:Y:S01]  /*162b40*/  LDGSTS.E [R2+0x7580], desc[UR58][R4.64], P0 ;  /* 0x0758000004027fae */ /* 0x0003e2000812187a */
[----:B------:R-:W-:-:S03]  /*162b50*/  IADD3 R8, P5, R8, UR15, RZ ;  /* 0x0000000f08087c10 */ /* 0x000fc6000ffbe0ff */
[----:B-1----:R-:W2:Y:S04]  /*162b60*/  LDL.LU R10, [R1+0x6190] ;  /* 0x00619000010a7983 */ /* 0x002ea80000300800 */
[----:B------:R-:W2:Y:S01]  /*162b70*/  LDL.LU R22, [R1+0x6194] ;  /* 0x0061940001167983 */ /* 0x000ea20000300800 */
[----:B------:R-:W-:-:S03]  /*162b80*/  IMAD.MOV.U32 R5, RZ, RZ, R11 ;  /* 0x000000ffff057224 */ /* 0x000fc600078e000b */
[----:B------:R1:W-:Y:S01]  /*162b90*/  STL [R1+0x61ac], R6 ;  /* 0x0061ac0601007387 */ /* 0x0003e20000100800 */
[----:B------:R-:W-:-:S05]  /*162ba0*/  MOV R4, R7 ;  /* 0x0000000700047202 */ /* 0x000fca0000000f00 */
[----:B------:R1:W-:Y:S04]  /*162bb0*/  LDGSTS.E [R2+0x8400], desc[UR58][R4.64], P4 ;  /* 0x0840000004027fae */ /* 0x0003e8000a12187a */
[----:B-1----:R-:W2:Y:S01]  /*162bc0*/  LDL.LU R6, [R1+0x4554] ;  /* 0x0045540001067983 */ /* 0x002ea20000300800 */
[----:B------:R-:W-:-:S03]  /*162bd0*/  IADD3.X R17, R17, UR9, RZ, P1, !PT ;  /* 0x0000000911117c10 */ /* 0x000fc60008ffe4ff */
[----:B------:R-:W2:Y:S04]  /*162be0*/  LDL.LU R11, [R1+0x6188] ;  /* 0x00618800010b7983 */ /* 0x000ea80000300800 */
[----:B------:R-:W-:Y:S04]  /*162bf0*/  STL [R1+0x4448], R16 ;  /* 0x0044481001007387 */ /* 0x000fe80000100800 */
[----:B------:R-:W2:Y:S04]  /*162c00*/  LDL.LU R7, [R1+0x618c] ;  /* 0x00618c0001077983 */ /* 0x000ea80000300800 */
[----:B------:R-:W-:Y:S04]  /*162c10*/  STL [R1+0x4454], R8 ;  /* 0x0044540801007387 */ /* 0x000fe80000100800 */
[----:B------:R-:W2:Y:S04]  /*162c20*/  LDL.LU R15, [R1+0x4548] ;  /* 0x00454800010f7983 */ /* 0x000ea80000300800 */
[----:B------:R1:W-:Y:S04]  /*162c30*/  STL [R1+0x61a0], R17 ;  /* 0x0061a01101007387 */ /* 0x0003e80000100800 */
[----:B-1----:R-:W2:Y:S01]  /*162c40*/  LDL.LU R17, [R1+0x6180] ;  /* 0x0061800001117983 */ /* 0x002ea20000300800 */
[----:B------:R-:W-:Y:S01]  /*162c50*/  MOV R5, R16 ;  /* 0x0000001000057202 */ /* 0x000fe20000000f00 */
[----:B------:R-:W-:-:S05]  /*162c60*/  IMAD.MOV.U32 R4, RZ, RZ, R14 ;  /* 0x000000ffff047224 */ /* 0x000fca00078e000e */
[----:B------:R1:W-:Y:S01]  /*162c70*/  LDGSTS.E [R2+0x8480], desc[UR58][R4.64], P2 ;  /* 0x0848000004027fae */ /* 0x0003e2000912187a */
[----:B---3--:R-:W-:Y:S02]  /*162c80*/  IADD3 R3, P1, R3, UR15, RZ ;  /* 0x0000000f03037c10 */ /* 0x008fe4000ff3e0ff */
[----:B------:R-:W-:-:S03]  /*162c90*/  IADD3.X R23, R23, UR9, RZ, P5, !PT ;  /* 0x0000000917177c10 */ /* 0x000fc6000affe4ff */
[----:B------:R3:W-:Y:S01]  /*162ca0*/  STL [R1+0x61a4], R3 ;  /* 0x0061a40301007387 */ /* 0x0007e20000100800 */
[----:B------:R-:W-:-:S03]  /*162cb0*/  IADD3 R20, P5, R20, UR15, RZ ;  /* 0x0000000f14147c10 */ /* 0x000fc6000ffbe0ff */
[----:B---3--:R-:W3:Y:S04]  /*162cc0*/  LDL.LU R3, [R1+0x455c] ;  /* 0x00455c0001037983 */ /* 0x008ee80000300800 */
[----:B------:R-:W3:Y:S01]  /*162cd0*/  LDL.LU R16, [R1+0x6184] ;  /* 0x0061840001107983 */ /* 0x000ee20000300800 */
[----:B------:R-:W-:-:S03]  /*162ce0*/  IADD3.X R24, R24, UR9, RZ, P1, !PT ;  /* 0x0000000918187c10 */ /* 0x000fc60008ffe4ff */
[----:B------:R-:W-:Y:S04]  /*162cf0*/  STL [R1+0x4450], R23 ;  /* 0x0044501701007387 */ /* 0x000fe80000100800 */
[----:B------:R-:W3:Y:S04]  /*162d00*/  LDL.LU R14, [R1+0x4550] ;  /* 0x00455000010e7983 */ /* 0x000ee80000300800 */
[----:B------:R-:W-:Y:S01]  /*162d10*/  STL [R1+0x445c], R20 ;  /* 0x00445c1401007387 */ /* 0x000fe20000100800 */
[----:B------:R-:W-:-:S05]  /*162d20*/  IADD3 R9, P1, R9, UR15, RZ ;  /* 0x0000000f09097c10 */ /* 0x000fca000ff3e0ff */
[----:B------:R1:W-:Y:S04]  /*162d30*/  STL [R1+0x619c], R9 ;  /* 0x00619c0901007387 */ /* 0x0003e80000100800 */
[----:B-1----:R-:W3:Y:S01]  /*162d40*/  LDL.LU R9, [R1+0x6178] ;  /* 0x0061780001097983 */ /* 0x002ee20000300800 */
[----:B----4-:R-:W-:Y:S02]  /*162d50*/  IADD3.X R21, R21, UR9, RZ, P5, !PT ;  /* 0x0000000915157c10 */ /* 0x010fe4000affe4ff */
[----:B------:R-:W-:Y:S01]  /*162d60*/  IADD3 R18, P5, R18, UR15, RZ ;  /* 0x0000000f12127c10 */ /* 0x000fe2000ffbe0ff */
[----:B------:R-:W-:Y:S01]  /*162d70*/  STL [R1+0x6198], R24 ;  /* 0x0061981801007387 */ /* 0x000fe20000100800 */
[----:B------:R-:W-:-:S03]  /*162d80*/  IMAD.MOV.U32 R4, RZ, RZ, R8 ;  /* 0x000000ffff047224 */ /* 0x000fc600078e0008 */
[----:B------:R-:W4:Y:S01]  /*162d90*/  LDL.LU R8, [R1+0x4644] ;  /* 0x0046440001087983 */ /* 0x000f220000300800 */
[----:B--2---:R-:W-:-:S03]  /*162da0*/  IADD3.X R19, R19, UR9, RZ, P5, !PT ;  /* 0x0000000913137c10 */ /* 0x004fc6000affe4ff */
[----:B------:R-:W-:Y:S01]  /*162db0*/  STL [R1+0x4458], R21 ;  /* 0x0044581501007387 */ /* 0x000fe20000100800 */
[----:B------:R-:W-:-:S03]  /*162dc0*/  IADD3 R12, P5, R12, UR15, RZ ;  /* 0x0000000f0c0c7c10 */ /* 0x000fc6000ffbe0ff */
[----:B------:R-:W-:Y:S01]  /*162dd0*/  STL [R1+0x4544], R18 ;  /* 0x0045441201007387 */ /* 0x000fe20000100800 */
[----:B------:R-:W-:Y:S02]  /*162de0*/  IADD3.X R10, R10, UR9, RZ, P1, !PT ;  /* 0x000000090a0a7c10 */ /* 0x000fe40008ffe4ff */
[----:B------:R-:W-:-:S03]  /*162df0*/  IADD3 R22, P1, R22, UR15, RZ ;  /* 0x0000000f16167c10 */ /* 0x000fc6000ff3e0ff */
[----:B------:R1:W-:Y:S04]  /*162e00*/  STL [R1+0x6190], R10 ;  /* 0x0061900a01007387 */ /* 0x0003e80000100800 */
[----:B-1----:R-:W2:Y:S04]  /*162e10*/  LDL.LU R10, [R1+0x4558] ;  /* 0x00455800010a7983 */ /* 0x002ea80000300800 */
[----:B------:R-:W-:Y:S01]  /*162e20*/  STL [R1+0x6194], R22 ;  /* 0x0061941601007387 */ /* 0x000fe20000100800 */
[----:B------:R-:W-:-:S03]  /*162e30*/  IADD3.X R11, R11, UR9, RZ, P1, !PT ;  /* 0x000000090b0b7c10 */ /* 0x000fc60008ffe4ff */
[----:B------:R-:W-:Y:S04]  /*162e40*/  STL [R1+0x4540], R19 ;  /* 0x0045401301007387 */ /* 0x000fe80000100800 */
[----:B------:R-:W-:Y:S01]  /*162e50*/  STL [R1+0x454c], R12 ;  /* 0x00454c0c01007387 */ /* 0x000fe20000100800 */
[----:B------:R-:W-:-:S03]  /*162e60*/  IADD3 R7, P1, R7, UR15, RZ ;  /* 0x0000000f07077c10 */ /* 0x000fc6000ff3e0ff */
[----:B------:R-:W4:Y:S04]  /*162e70*/  LDL.LU R39, [R1+0x611c] ;  /* 0x00611c0001277983 */ /* 0x000f280000300800 */
[----:B------:R1:W-:Y:S01]  /*162e80*/  STL [R1+0x6188], R11 ;  /* 0x0061880b01007387 */ /* 0x0003e20000100800 */
[----:B------:R-:W-:Y:S02]  /*162e90*/  IADD3.X R15, R15, UR9, RZ, P5, !PT ;  /* 0x000000090f0f7c10 */ /* 0x000fe4000affe4ff */
[----:B------:R-:W-:Y:S01]  /*162ea0*/  IADD3 R6, P5, R6, UR15, RZ ;  /* 0x0000000f06067c10 */ /* 0x000fe2000ffbe0ff */
[----:B-1----:R-:W4:Y:S04]  /*162eb0*/  LDL.LU R11, [R1+0x4640] ;  /* 0x00464000010b7983 */ /* 0x002f280000300800 */
[----:B------:R1:W-:Y:S01]  /*162ec0*/  STL [R1+0x618c], R7 ;  /* 0x00618c0701007387 */ /* 0x0003e20000100800 */
[----:B------:R-:W-:-:S03]  /*162ed0*/  IADD3.X R17, R17, UR9, RZ, P1, !PT ;  /* 0x0000000911117c10 */ /* 0x000fc60008ffe4ff */
[----:B-1----:R-:W4:Y:S04]  /*162ee0*/  LDL.LU R7, [R1+0x464c] ;  /* 0x00464c0001077983 */ /* 0x002f280000300800 */
[----:B------:R-:W-:Y:S04]  /*162ef0*/  STL [R1+0x4548], R15 ;  /* 0x0045480f01007387 */ /* 0x000fe80000100800 */
[----:B------:R-:W-:Y:S04]  /*162f00*/  STL [R1+0x4554], R6 ;  /* 0x0045540601007387 */ /* 0x000fe80000100800 */
[----:B------:R-:W4:Y:S01]  /*162f10*/  LDL.LU R85, [R1+0x6114] ;  /* 0x0061140001557983 */ /* 0x000f220000300800 */
[----:B------:R-:W-:-:S03]  /*162f20*/  IMAD.MOV.U32 R5, RZ, RZ, R23 ;  /* 0x000000ffff057224 */ /* 0x000fc600078e0017 */
[----:B------:R-:W-:Y:S04]  /*162f30*/  STL [R1+0x6180], R17 ;  /* 0x0061801101007387 */ /* 0x000fe80000100800 */
[----:B------:R-:W4:Y:S04]  /*162f40*/  LDL.LU R77, [R1+0x6110] ;  /* 0x00611000014d7983 */ /* 0x000f280000300800 */
[----:B------:R1:W-:Y:S02]  /*162f50*/  LDGSTS.E [R2+0x8500], desc[UR58][R4.64], P3 ;  /* 0x0850000004027fae */ /* 0x0003e4000992187a */
[----:B-1----:R-:W-:Y:S01]  /*162f60*/  MOV R4, R20 ;  /* 0x0000001400047202 */ /* 0x002fe20000000f00 */
[----:B------:R-:W-:-:S05]  /*162f70*/  IMAD.MOV.U32 R5, RZ, RZ, R21 ;  /* 0x000000ffff057224 */ /* 0x000fca00078e0015 */
[----:B------:R1:W-:Y:S02]  /*162f80*/  LDGSTS.E [R2+0x8580], desc[UR58][R4.64], P0 ;  /* 0x0858000004027fae */ /* 0x0003e4000812187a */
[----:B-1----:R-:W-:Y:S01]  /*162f90*/  IMAD.MOV.U32 R4, RZ, RZ, R18 ;  /* 0x000000ffff047224 */ /* 0x002fe200078e0012 */
[----:B------:R-:W-:-:S05]  /*162fa0*/  MOV R5, R19 ;  /* 0x0000001300057202 */ /* 0x000fca0000000f00 */
[----:B------:R1:W-:Y:S02]  /*162fb0*/  LDGSTS.E [R2+0x9400], desc[UR58][R4.64], P4 ;  /* 0x0940000004027fae */ /* 0x0003e4000a12187a */
[----:B-1----:R-:W-:Y:S01]  /*162fc0*/  IMAD.MOV.U32 R4, RZ, RZ, R12 ;  /* 0x000000ffff047224 */ /* 0x002fe200078e000c */
[----:B---3--:R-:W-:Y:S02]  /*162fd0*/  IADD3 R16, P1, R16, UR15, RZ ;  /* 0x0000000f10107c10 */ /* 0x008fe4000ff3e0ff */
[----:B------:R-:W-:Y:S02]  /*162fe0*/  IADD3.X R14, R14, UR9, RZ, P5, !PT ;  /* 0x000000090e0e7c10 */ /* 0x000fe4000affe4ff */
[----:B------:R-:W-:Y:S01]  /*162ff0*/  IADD3 R3, P5, R3, UR15, RZ ;  /* 0x0000000f03037c10 */ /* 0x000fe2000ffbe0ff */
[----:B------:R-:W-:Y:S04]  /*163000*/  STL [R1+0x6184], R16 ;  /* 0x0061841001007387 */ /* 0x000fe80000100800 */
[----:B------:R-:W-:Y:S04]  /*163010*/  STL [R1+0x4550], R14 ;  /* 0x0045500e01007387 */ /* 0x000fe80000100800 */
[----:B------:R-:W-:Y:S01]  /*163020*/  STL [R1+0x455c], R3 ;  /* 0x00455c0301007387 */ /* 0x000fe20000100800 */
[----:B------:R-:W-:-:S05]  /*163030*/  IADD3.X R9, R9, UR9, RZ, P1, !PT ;  /* 0x0000000909097c10 */ /* 0x000fca0008ffe4ff */
[----:B------:R1:W-:Y:S04]  /*163040*/  STL [R1+0x6178], R9 ;  /* 0x0061780901007387 */ /* 0x0003e80000100800 */
[----:B-1----:R-:W3:Y:S04]  /*163050*/  LDL.LU R9, [R1+0x4648] ;  /* 0x0046480001097983 */ /* 0x002ee80000300800 */
[----:B------:R-:W3:Y:S04]  /*163060*/  LDL.LU R12, [R1+0x4654] ;  /* 0x00465400010c7983 */ /* 0x000ee80000300800 */
[----:B------:R-:W3:Y:S04]  /*163070*/  LDL.LU R86, [R1+0x6108] ;  /* 0x0061080001567983 */ /* 0x000ee80000300800 */
[----:B------:R-:W3:Y:S01]  /*163080*/  LDL.LU R78, [R1+0x610c] ;  /* 0x00610c00014e7983 */ /* 0x000ee20000300800 */
[----:B------:R-:W-:-:S05]  /*163090*/  IMAD.MOV.U32 R5, RZ, RZ, R15 ;  /* 0x000000ffff057224 */ /* 0x000fca00078e000f */
[----:B------:R1:W-:Y:S01]  /*1630a0*/  LDGSTS.E [R2+0x9480], desc[UR58][R4.64], P2 ;  /* 0x0948000004027fae */ /* 0x0003e2000912187a */
[----:B--2---:R-:W-:Y:S02]  /*1630b0*/  IADD3.X R10, R10, UR9, RZ, P5, !PT ;  /* 0x000000090a0a7c10 */ /* 0x004fe4000affe4ff */
[----:B----4-:R-:W-:Y:S01]  /*1630c0*/  IADD3 R8, P5, R8, UR15, RZ ;  /* 0x0000000f08087c10 */ /* 0x010fe2000ffbe0ff */
[----:B-1----:R-:W-:Y:S01]  /*1630d0*/  IMAD.MOV.U32 R5, RZ, RZ, R14 ;  /* 0x000000ffff057224 */ /* 0x002fe200078e000e */
[----:B------:R-:W-:Y:S01]  /*1630e0*/  MOV R4, R6 ;  /* 0x0000000600047202 */ /* 0x000fe20000000f00 */
[----:B------:R-:W2:Y:S04]  /*1630f0*/  LDL.LU R14, [R1+0x4650] ;  /* 0x00465000010e7983 */ /* 0x000ea80000300800 */
[----:B------:R1:W-:Y:S04]  /*163100*/  STL [R1+0x4558], R10 ;  /* 0x0045580a01007387 */ /* 0x0003e80000100800 */
[----:B------:R-:W4:Y:S01]  /*163110*/  LDL.LU R6, [R1+0x465c] ;  /* 0x00465c0001067983 */ /* 0x000f220000300800 */
[----:B------:R-:W-:-:S03]  /*163120*/  IADD3 R39, P1, R39, UR15, RZ ;  /* 0x0000000f27277c10 */ /* 0x000fc6000ff3e0ff */
[----:B------:R-:W-:Y:S04]  /*163130*/  STL [R1+0x4644], R8 ;  /* 0x0046440801007387 */ /* 0x000fe80000100800 */
[----:B------:R-:W-:Y:S04]  /*163140*/  STL [R1+0x611c], R39 ;  /* 0x00611c2701007387 */ /* 0x000fe80000100800 */
[----:B------:R-:W-:Y:S01]  /*163150*/  STL [R1+0x82e0], R39 ;  /* 0x0082e02701007387 */ /* 0x000fe20000100800 */
[----:B------:R-:W-:-:S03]  /*163160*/  IADD3.X R11, R11, UR9, RZ, P5, !PT ;  /* 0x000000090b0b7c10 */ /* 0x000fc6000affe4ff */
[----:B------:R-:W4:Y:S04]  /*163170*/  LDL.LU R79, [R1+0x6100] ;  /* 0x00610000014f7983 */ /* 0x000f280000300800 */
[----:B------:R-:W4:Y:S04]  /*163180*/  LDL.LU R16, [R1+0x6104] ;  /* 0x0061040001107983 */ /* 0x000f280000300800 */
[----:B------:R1:W-:Y:S01]  /*163190*/  LDGSTS.E [R2+0x9500], desc[UR58][R4.64], P3 ;  /* 0x0950000004027fae */ /* 0x0003e2000992187a */
[----:B------:R-:W-:Y:S02]  /*1631a0*/  IADD3 R7, P5, R7, UR15, RZ ;  /* 0x0000000f07077c10 */ /* 0x000fe4000ffbe0ff */
[----:B-1----:R-:W-:Y:S01]  /*1631b0*/  MOV R5, R10 ;  /* 0x0000000a00057202 */ /* 0x002fe20000000f00 */
[----:B------:R-:W-:-:S05]  /*1631c0*/  IMAD.MOV.U32 R4, RZ, RZ, R3 ;  /* 0x000000ffff047224 */ /* 0x000fca00078e0003 */
[----:B------:R1:W-:Y:S01]  /*1631d0*/  LDGSTS.E [R2+0x9580], desc[UR58][R4.64], P0 ;  /* 0x0958000004027fae */ /* 0x0003e2000812187a */
[----:B------:R-:W-:Y:S02]  /*1631e0*/  IADD3.X R77, R77, UR9, RZ, P1, !PT ;  /* 0x000000094d4d7c10 */ /* 0x000fe40008ffe4ff */
[----:B------:R-:W-:-:S03]  /*1631f0*/  IADD3 R85, P1, R85, UR15, RZ ;  /* 0x0000000f55557c10 */ /* 0x000fc6000ff3e0ff */
[----:B------:R-:W-:Y:S04]  /*163200*/  STL [R1+0x6110], R77 ;  /* 0x0061104d01007387 */ /* 0x000fe80000100800 */
[----:B------:R-:W-:Y:S04]  /*163210*/  STL.64 [R1+0x82e8], R76 ;  /* 0x0082e84c01007387 */ /* 0x000fe80000100a00 */
[----:B------:R3:W-:Y:S04]  /*163220*/  STL [R1+0x4640], R11 ;  /* 0x0046400b01007387 */ /* 0x0007e80000100800 */
[----:B------:R-:W-:Y:S04]  /*163230*/  STL [R1+0x464c], R7 ;  /* 0x00464c0701007387 */ /* 0x000fe80000100800 */
[----:B------:R-:W4:Y:S04]  /*163240*/  LDL.LU R10, [R1+0x4658] ;  /* 0x00465800010a7983 */ /* 0x000f280000300800 */
[----:B------:R-:W4:Y:S04]  /*163250*/  LDL.LU R3, [R1+0x4744] ;  /* 0x0047440001037983 */ /* 0x000f280000300800 */
[----:B------:R-:W-:Y:S04]  /*163260*/  STL [R1+0x6114], R85 ;  /* 0x0061145501007387 */ /* 0x000fe80000100800 */
[----:B------:R-:W-:Y:S04]  /*163270*/  STL [R1+0x82f0], R85 ;  /* 0x0082f05501007387 */ /* 0x000fe80000100800 */
[----:B------:R-:W4:Y:S04]  /*163280*/  LDL.LU R75, [R1+0x60f8] ;  /* 0x0060f800014b7983 */ /* 0x000f280000300800 */
[----:B------:R-:W4:Y:S01]  /*163290*/  LDL.LU R147, [R1+0x60fc] ;  /* 0x0060fc0001937983 */ /* 0x000f220000300800 */
[----:B-1----:R-:W-:-:S02]  /*1632a0*/  IMAD.MOV.U32 R5, RZ, RZ, R11 ;  /* 0x000000ffff057224 */ /* 0x002fc400078e000b */
[----:B------:R-:W-:-:S05]  /*1632b0*/  IMAD.MOV.U32 R4, RZ, RZ, R8 ;  /* 0x000000ffff047224 */ /* 0x000fca00078e0008 */
[----:B------:R1:W-:Y:S01]  /*1632c0*/  LDGSTS.E [R2+0xa400], desc[UR58][R4.64], P4 ;  /* 0x0a40000004027fae */ /* 0x0003e2000a12187a */
[----:B---3--:R-:W-:Y:S02]  /*1632d0*/  IADD3.X R9, R9, UR9, RZ, P5, !PT ;  /* 0x0000000909097c10 */ /* 0x008fe4000affe4ff */
[----:B------:R-:W-:Y:S02]  /*1632e0*/  IADD3 R12, P5, R12, UR15, RZ ;  /* 0x0000000f0c0c7c10 */ /* 0x000fe4000ffbe0ff */
[----:B------:R-:W-:Y:S02]  /*1632f0*/  IADD3.X R86, R86, UR9, RZ, P1, !PT ;  /* 0x0000000956567c10 */ /* 0x000fe40008ffe4ff */
[----:B------:R-:W-:-:S03]  /*163300*/  IADD3 R78, P1, R78, UR15, RZ ;  /* 0x0000000f4e4e7c10 */ /* 0x000fc6000ff3e0ff */
[----:B------:R-:W-:Y:S04]  /*163310*/  STL [R1+0x6108], R86 ;  /* 0x0061085601007387 */ /* 0x000fe80000100800 */
[----:B------:R-:W-:Y:S04]  /*163320*/  STL [R1+0x82f4], R86 ;  /* 0x0082f45601007387 */ /* 0x000fe80000100800 */
[----:B------:R3:W-:Y:S04]  /*163330*/  STL [R1+0x4648], R9 ;  /* 0x0046480901007387 */ /* 0x0007e80000100800 */
[----:B------:R3:W-:Y:S04]  /*163340*/  STL [R1+0x4654], R12 ;  /* 0x0046540c01007387 */ /* 0x0007e80000100800 */
[----:B------:R-:W3:Y:S04]  /*163350*/  LDL.LU R11, [R1+0x4740] ;  /* 0x00474000010b7983 */ /* 0x000ee80000300800 */
[----:B------:R-:W3:Y:S04]  /*163360*/  LDL.LU R8, [R1+0x474c] ;  /* 0x00474c0001087983 */ /* 0x000ee80000300800 */
[----:B------:R-:W-:Y:S04]  /*163370*/  STL [R1+0x610c], R78 ;  /* 0x00610c4e01007387 */ /* 0x000fe80000100800 */
[----:B------:R-:W3:Y:S01]  /*163380*/  LDL.LU R148, [R1+0x60f0] ;  /* 0x0060f00001947983 */ /* 0x000ee20000300800 */
[----:B--2---:R-:W-:-:S02]  /*163390*/  IADD3.X R14, R14, UR9, RZ, P5, !PT ;  /* 0x000000090e0e7c10 */ /* 0x004fc4000affe4ff */
[----:B----4-:R-:W-:Y:S01]  /*1633a0*/  IADD3 R6, P5, R6, UR15, RZ ;  /* 0x0000000f06067c10 */ /* 0x010fe2000ffbe0ff */
[----:B------:R-:W2:Y:S01]  /*1633b0*/  LDL.LU R69, [R1+0x60f4] ;  /* 0x0060f40001457983 */ /* 0x000ea20000300800 */
[----:B-1----:R-:W-:Y:S01]  /*1633c0*/  IMAD.MOV.U32 R5, RZ, RZ, R9 ;  /* 0x000000ffff057224 */ /* 0x002fe200078e0009 */
[----:B------:R-:W-:-:S05]  /*1633d0*/  MOV R4, R7 ;  /* 0x0000000700047202 */ /* 0x000fca0000000f00 */
[----:B------:R1:W-:Y:S01]  /*1633e0*/  LDGSTS.E [R2+0xa480], desc[UR58][R4.64], P2 ;  /* 0x0a48000004027fae */ /* 0x0003e2000912187a */
[----:B------:R-:W-:Y:S02]  /*1633f0*/  IADD3.X R79, R79, UR9, RZ, P1, !PT ;  /* 0x000000094f4f7c10 */ /* 0x000fe40008ffe4ff */
[----:B------:R-:W-:-:S03]  /*163400*/  IADD3 R16, P1, R16, UR15, RZ ;  /* 0x0000000f10107c10 */ /* 0x000fc6000ff3e0ff */
[----:B------:R-:W-:Y:S04]  /*163410*/  STL [R1+0x6100], R79 ;  /* 0x0061004f01007387 */ /* 0x000fe80000100800 */
[----:B------:R-:W-:Y:S04]  /*163420*/  STL.64 [R1+0x82f8], R78 ;  /* 0x0082f84e01007387 */ /* 0x000fe80000100a00 */
[----:B------:R4:W-:Y:S04]  /*163430*/  STL [R1+0x4650], R14 ;  /* 0x0046500e01007387 */ /* 0x0009e80000100800 */
[----:B------:R4:W-:Y:S04]  /*163440*/  STL [R1+0x465c], R6 ;  /* 0x00465c0601007387 */ /* 0x0009e80000100800 */
[----:B---3--:R-:W3:Y:S04]  /*163450*/  LDL.LU R9, [R1+0x4748] ;  /* 0x0047480001097983 */ /* 0x008ee80000300800 */
[----:B------:R-:W3:Y:S04]  /*163460*/  LDL.LU R7, [R1+0x4754] ;  /* 0x0047540001077983 */ /* 0x000ee80000300800 */
[----:B------:R-:W-:Y:S04]  /*163470*/  STL [R1+0x6104], R16 ;  /* 0x0061041001007387 */ /* 0x000fe80000100800 */
[----:B------:R-:W3:Y:S01]  /*163480*/  LDL.LU R120, [R1+0x60e8] ;  /* 0x0060e80001787983 */ /* 0x000ee20000300800 */
[----:B-1----:R-:W-:-:S03]  /*163490*/  IMAD.MOV.U32 R4, RZ, RZ, R12 ;  /* 0x000000ffff047224 */ /* 0x002fc600078e000c */
[----:B------:R-:W3:Y:S04]  /*1634a0*/  LDL.LU R141, [R1+0x60ec] ;  /* 0x0060ec00018d7983 */ /* 0x000ee80000300800 */
[----:B------:R-:W3:Y:S01]  /*1634b0*/  LDL.LU R129, [R1+0x60e4] ;  /* 0x0060e40001817983 */ /* 0x000ee20000300800 */
[----:B------:R-:W-:-:S05]  /*1634c0*/  MOV R5, R14 ;  /* 0x0000000e00057202 */ /* 0x000fca0000000f00 */
[----:B------:R1:W-:Y:S01]  /*1634d0*/  LDGSTS.E [R2+0xa500], desc[UR58][R4.64], P3 ;  /* 0x0a50000004027fae */ /* 0x0003e2000992187a */
[----:B------:R-:W-:Y:S02]  /*1634e0*/  IADD3.X R10, R10, UR9, RZ, P5, !PT ;  /* 0x000000090a0a7c10 */ /* 0x000fe4000affe4ff */
[----:B------:R-:W-:Y:S02]  /*1634f0*/  IADD3 R3, P5, R3, UR15, RZ ;  /* 0x0000000f03037c10 */ /* 0x000fe4000ffbe0ff */
[----:B------:R-:W-:Y:S02]  /*163500*/  IADD3.X R75, R75, UR9, RZ, P1, !PT ;  /* 0x000000094b4b7c10 */ /* 0x000fe40008ffe4ff */
[----:B------:R-:W-:-:S03]  /*163510*/  IADD3 R147, P1, R147, UR15, RZ ;  /* 0x0000000f93937c10 */ /* 0x000fc6000ff3e0ff */
[----:B------:R-:W-:Y:S04]  /*163520*/  STL [R1+0x60f8], R75 ;  /* 0x0060f84b01007387 */ /* 0x000fe80000100800 */
[----:B------:R2:W-:Y:S04]  /*163530*/  STL [R1+0x4658], R10 ;  /* 0x0046580a01007387 */ /* 0x0005e80000100800 */
[----:B------:R-:W3:Y:S04]  /*163540*/  LDL.LU R12, [R1+0x4750] ;  /* 0x00475000010c7983 */ /* 0x000ee80000300800 */
[----:B------:R3:W-:Y:S04]  /*163550*/  STL [R1+0x4744], R3 ;  /* 0x0047440301007387 */ /* 0x0007e80000100800 */
[----:B----4-:R-:W4:Y:S04]  /*163560*/  LDL.LU R14, [R1+0x475c] ;  /* 0x00475c00010e7983 */ /* 0x010f280000300800 */
[----:B------:R-:W-:Y:S04]  /*163570*/  STL [R1+0x60fc], R147 ;  /* 0x0060fc9301007387 */ /* 0x000fe80000100800 */
[----:B------:R-:W-:Y:S04]  /*163580*/  STL [R1+0x8090], R147 ;  /* 0x0080909301007387 */ /* 0x000fe80000100800 */
[----:B------:R-:W4:Y:S04]  /*163590*/  LDL.LU R142, [R1+0x60e0] ;  /* 0x0060e000018e7983 */ /* 0x000f280000300800 */
[----:B------:R-:W4:Y:S01]  /*1635a0*/  LDL.LU R130, [R1+0x60d8] ;  /* 0x0060d80001827983 */ /* 0x000f220000300800 */
[----:B-1----:R-:W-:Y:S01]  /*1635b0*/  IMAD.MOV.U32 R4, RZ, RZ, R6 ;  /* 0x000000ffff047224 */ /* 0x002fe200078e0006 */
[----:B------:R-:W-:-:S02]  /*1635c0*/  IADD3.X R11, R11, UR9, RZ, P5, !PT ;  /* 0x000000090b0b7c10 */ /* 0x000fc4000affe4ff */
[----:B------:R-:W-:Y:S02]  /*1635d0*/  IADD3 R8, P5, R8, UR15, RZ ;  /* 0x0000000f08087c10 */ /* 0x000fe4000ffbe0ff */
[----:B------:R-:W-:-:S05]  /*1635e0*/  IADD3.X R148, R148, UR9, RZ, P1, !PT ;  /* 0x0000000994947c10 */ /* 0x000fca0008ffe4ff */
[----:B------:R-:W-:Y:S04]  /*1635f0*/  STL [R1+0x60f0], R148 ;  /* 0x0060f09401007387 */ /* 0x000fe80000100800 */
[----:B------:R-:W-:Y:S04]  /*163600*/  STL [R1+0x8094], R148 ;  /* 0x0080949401007387 */ /* 0x000fe80000100800 */
[----:B------:R1:W-:Y:S04]  /*163610*/  STL [R1+0x4740], R11 ;  /* 0x0047400b01007387 */ /* 0x0003e80000100800 */
[----:B------:R1:W-:Y:S04]  /*163620*/  STL [R1+0x474c], R8 ;  /* 0x00474c0801007387 */ /* 0x0003e80000100800 */
[----:B------:R-:W4:Y:S04]  /*163630*/  LDL.LU R6, [R1+0x60dc] ;  /* 0x0060dc0001067983 */ /* 0x000f280000300800 */
[----:B------:R-:W4:Y:S01]  /*163640*/  LDL.LU R15, [R1+0x4758] ;  /* 0x00475800010f7983 */ /* 0x000f220000300800 */
[----:B--2---:R-:W-:Y:S01]  /*163650*/  IADD3 R69, P1, R69, UR15, RZ ;  /* 0x0000000f45457c10 */ /* 0x004fe2000ff3e0ff */
[----:B------:R-:W-:-:S02]  /*163660*/  IMAD.MOV.U32 R5, RZ, RZ, R10 ;  /* 0x000000ffff057224 */ /* 0x000fc400078e000a */
[----:B------:R-:W2:Y:S04]  /*163670*/  LDL.LU R10, [R1+0x4844] ;  /* 0x00484400010a7983 */ /* 0x000ea80000300800 */
[----:B------:R-:W-:Y:S01]  /*163680*/  STL [R1+0x60f4], R69 ;  /* 0x0060f44501007387 */ /* 0x000fe20000100800 */
[----:B---3--:R-:W-:-:S03]  /*163690*/  IADD3.X R9, R9, UR9, RZ, P5, !PT ;  /* 0x0000000909097c10 */ /* 0x008fc6000affe4ff */
[----:B------:R3:W-:Y:S01]  /*1636a0*/  LDGSTS.E [R2+0xa580], desc[UR58][R4.64], P0 ;  /* 0x0a58000004027fae */ /* 0x0007e2000812187a */
[----:B------:R-:W-:Y:S02]  /*1636b0*/  IADD3 R7, P5, R7, UR15, RZ ;  /* 0x0000000f07077c10 */ /* 0x000fe4000ffbe0ff */
[----:B------:R-:W-:Y:S02]  /*1636c0*/  IADD3.X R120, R120, UR9, RZ, P1, !PT ;  /* 0x0000000978787c10 */ /* 0x000fe40008ffe4ff */
[----:B------:R-:W-:-:S03]  /*1636d0*/  IADD3 R141, P1, R141, UR15, RZ ;  /* 0x0000000f8d8d7c10 */ /* 0x000fc6000ff3e0ff */
[----:B------:R-:W-:Y:S01]  /*1636e0*/  STL [R1+0x60e8], R120 ;  /* 0x0060e87801007387 */ /* 0x000fe20000100800 */
[----:B---3--:R-:W-:-:S03]  /*1636f0*/  MOV R4, R3 ;  /* 0x0000000300047202 */ /* 0x008fc60000000f00 */
[----:B------:R3:W-:Y:S04]  /*163700*/  STL [R1+0x4748], R9 ;  /* 0x0047480901007387 */ /* 0x0007e80000100800 */
[----:B------:R-:W2:Y:S04]  /*163710*/  LDL.LU R20, [R1+0x60d0] ;  /* 0x0060d00001147983 */ /* 0x000ea80000300800 */
[----:B------:R-:W-:Y:S01]  /*163720*/  STL [R1+0x4754], R7 ;  /* 0x0047540701007387 */ /* 0x000fe20000100800 */
[----:B------:R-:W-:-:S03]  /*163730*/  IMAD.MOV.U32 R5, RZ, RZ, R11 ;  /* 0x000000ffff057224 */ /* 0x000fc600078e000b */
[----:B------:R-:W2:Y:S04]  /*163740*/  LDL.LU R3, [R1+0x60d4] ;  /* 0x0060d40001037983 */ /* 0x000ea80000300800 */
[----:B------:R-:W2:Y:S04]  /*163750*/  LDL.LU R18, [R1+0x4840] ;  /* 0x0048400001127983 */ /* 0x000ea80000300800 */
[----:B------:R-:W2:Y:S04]  /*163760*/  LDL.LU R21, [R1+0x484c] ;  /* 0x00484c0001157983 */ /* 0x000ea80000300800 */
[----:B------:R-:W2:Y:S04]  /*163770*/  LDL.LU R19, [R1+0x4854] ;  /* 0x0048540001137983 */ /* 0x000ea80000300800 */
[----:B------:R-:W-:Y:S04]  /*163780*/  STL [R1+0x60ec], R141 ;  /* 0x0060ec8d01007387 */ /* 0x000fe80000100800 */
[----:B------:R1:W-:Y:S01]  /*163790*/  LDGSTS.E [R2+0xb400], desc[UR58][R4.64], P4 ;  /* 0x0b40000004027fae */ /* 0x0003e2000a12187a */
[----:B------:R-:W-:-:S02]  /*1637a0*/  IADD3.X R12, R12, UR9, RZ, P5, !PT ;  /* 0x000000090c0c7c10 */ /* 0x000fc4000affe4ff */
[----:B----4-:R-:W-:Y:S01]  /*1637b0*/  IADD3 R14, P5, R14, UR15, RZ ;  /* 0x0000000f0e0e7c10 */ /* 0x010fe2000ffbe0ff */
[----:B-1----:R-:W-:Y:S01]  /*1637c0*/  IMAD.MOV.U32 R4, RZ, RZ, R8 ;  /* 0x000000ffff047224 */ /* 0x002fe200078e0008 */
[----:B------:R-:W-:-:S05]  /*1637d0*/  IADD3.X R142, R142, UR9, RZ, P1, !PT ;  /* 0x000000098e8e7c10 */ /* 0x000fca0008ffe4ff */
[----:B------:R-:W-:Y:S04]  /*1637e0*/  STL [R1+0x60e0], R142 ;  /* 0x0060e08e01007387 */ /* 0x000fe80000100800 */
[----:B------:R-:W-:Y:S04]  /*1637f0*/  STL [R1+0x8098], R142 ;  /* 0x0080988e01007387 */ /* 0x000fe80000100800 */
[----:B------:R-:W-:Y:S04]  /*163800*/  STL [R1+0x4750], R12 ;  /* 0x0047500c01007387 */ /* 0x000fe80000100800 */
[----:B------:R-:W-:Y:S01]  /*163810*/  STL [R1+0x475c], R14 ;  /* 0x00475c0e01007387 */ /* 0x000fe20000100800 */
[----:B------:R-:W-:-:S03]  /*163820*/  IADD3 R129, P1, R129, UR15, RZ ;  /* 0x0000000f81817c10 */ /* 0x000fc6000ff3e0ff */
[----:B------:R-:W4:Y:S04]  /*163830*/  LDL.LU R11, [R1+0x60c8] ;  /* 0x0060c800010b7983 */ /* 0x000f280000300800 */
[----:B------:R-:W4:Y:S01]  /*163840*/  LDL.LU R8, [R1+0x60cc] ;  /* 0x0060cc0001087983 */ /* 0x000f220000300800 */
[----:B------:R-:W-:-:S03]  /*163850*/  IADD3.X R130, R130, UR9, RZ, P1, !PT ;  /* 0x0000000982827c10 */ /* 0x000fc60008ffe4ff */
[----:B------:R-:W4:Y:S01]  /*163860*/  LDL.LU R23, [R1+0x4848] ;  /* 0x0048480001177983 */ /* 0x000f220000300800 */
[----:B------:R-:W-:-:S03]  /*163870*/  MOV R5, R9 ;  /* 0x0000000900057202 */ /* 0x000fc60000000f00 */
[----:B------:R-:W4:Y:S04]  /*163880*/  LDL.LU R17, [R1+0x485c] ;  /* 0x00485c0001117983 */ /* 0x000f280000300800 */
[----:B------:R-:W-:Y:S04]  /*163890*/  STL [R1+0x60e4], R129 ;  /* 0x0060e48101007387 */ /* 0x000fe80000100800 */
[----:B------:R-:W-:Y:S04]  /*1638a0*/  STL [R1+0x809c], R129 ;  /* 0x00809c8101007387 */ /* 0x000fe80000100800 */
[----:B---3--:R-:W3:Y:S04]  /*1638b0*/  LDL.LU R9, [R1+0x60c0] ;  /* 0x0060c00001097983 */ /* 0x008ee80000300800 */
[----:B------:R1:W-:Y:S02]  /*1638c0*/  LDGSTS.E [R2+0xb480], desc[UR58][R4.64], P2 ;  /* 0x0b48000004027fae */ /* 0x0003e4000912187a */
[----:B-1----:R-:W-:Y:S01]  /*1638d0*/  IMAD.MOV.U32 R5, RZ, RZ, R12 ;  /* 0x000000ffff057224 */ /* 0x002fe200078e000c */
[----:B------:R-:W-:-:S05]  /*1638e0*/  IADD3 R6, P1, R6, UR15, RZ ;  /* 0x0000000f06067c10 */ /* 0x000fca000ff3e0ff */
[----:B------:R1:W-:Y:S01]  /*1638f0*/  STL [R1+0x60dc], R6 ;  /* 0x0060dc0601007387 */ /* 0x0003e20000100800 */
[----:B------:R-:W-:-:S03]  /*163900*/  IADD3.X R15, R15, UR9, RZ, P5, !PT ;  /* 0x000000090f0f7c10 */ /* 0x000fc6000affe4ff */
[----:B-1----:R-:W3:Y:S04]  /*163910*/  LDL.LU R6, [R1+0x60c4] ;  /* 0x0060c40001067983 */ /* 0x002ee80000300800 */
[----:B------:R-:W3:Y:S04]  /*163920*/  LDL.LU R22, [R1+0x4850] ;  /* 0x0048500001167983 */ /* 0x000ee80000300800 */
[----:B------:R-:W-:Y:S04]  /*163930*/  STL [R1+0x60d8], R130 ;  /* 0x0060d88201007387 */ /* 0x000fe80000100800 */
[----:B------:R-:W-:Y:S04]  /*163940*/  STL [R1+0x4758], R15 ;  /* 0x0047580f01007387 */ /* 0x000fe80000100800 */
[----:B------:R-:W3:Y:S01]  /*163950*/  LDL.LU R12, [R1+0x60b8] ;  /* 0x0060b800010c7983 */ /* 0x000ee20000300800 */
[----:B--2---:R-:W-:Y:S01]  /*163960*/  IADD3 R10, P5, R10, UR15, RZ ;  /* 0x0000000f0a0a7c10 */ /* 0x004fe2000ffbe0ff */
[----:B------:R-:W-:Y:S01]  /*163970*/  IMAD.MOV.U32 R4, RZ, RZ, R7 ;  /* 0x000000ffff047224 */ /* 0x000fe200078e0007 */
[----:B------:R-:W-:-:S03]  /*163980*/  IADD3.X R20, R20, UR9, RZ, P1, !PT ;  /* 0x0000000914147c10 */ /* 0x000fc60008ffe4ff */
[----:B------:R-:W-:Y:S04]  /*163990*/  STL [R1+0x4844], R10 ;  /* 0x0048440a01007387 */ /* 0x000fe80000100800 */
[----:B------:R-:W2:Y:S01]  /*1639a0*/  LDL.LU R7, [R1+0x4944] ;  /* 0x0049440001077983 */ /* 0x000ea20000300800 */
[----:B------:R-:W-:-:S03]  /*1639b0*/  IADD3 R3, P1, R3, UR15, RZ ;  /* 0x0000000f03037c10 */ /* 0x000fc6000ff3e0ff */
[----:B------:R1:W-:Y:S01]  /*1639c0*/  LDGSTS.E [R2+0xb500], desc[UR58][R4.64], P3 ;  /* 0x0b50000004027fae */ /* 0x0003e2000992187a */
[----:B------:R-:W-:-:S03]  /*1639d0*/  IADD3.X R18, R18, UR9, RZ, P5, !PT ;  /* 0x0000000912127c10 */ /* 0x000fc6000affe4ff */
[----:B------:R1:W-:Y:S01]  /*1639e0*/  STL [R1+0x60d4], R3 ;  /* 0x0060d40301007387 */ /* 0x0003e20000100800 */
[----:B------:R-:W-:Y:S01]  /*1639f0*/  IADD3 R21, P5, R21, UR15, RZ ;  /* 0x0000000f15157c10 */ /* 0x000fe2000ffbe0ff */
[----:B-1----:R-:W-:Y:S02]  /*163a00*/  IMAD.MOV.U32 R5, RZ, RZ, R15 ;  /* 0x000000ffff057224 */ /* 0x002fe400078e000f */
[----:B------:R-:W2:Y:S04]  /*163a10*/  LDL.LU R3, [R1+0x60bc] ;  /* 0x0060bc0001037983 */ /* 0x000ea80000300800 */
[----:B------:R1:W-:Y:S01]  /*163a20*/  STL [R1+0x60d0], R20 ;  /* 0x0060d01401007387 */ /* 0x0003e20000100800 */
[----:B------:R-:W-:-:S05]  /*163a30*/  MOV R4, R14 ;  /* 0x0000000e00047202 */ /* 0x000fca0000000f00 */
[----:B------:R1:W-:Y:S04]  /*163a40*/  LDGSTS.E [R2+0xb580], desc[UR58][R4.64], P0 ;  /* 0x0b58000004027fae */ /* 0x0003e8000812187a */
[----:B-1----:R-:W2:Y:S04]  /*163a50*/  LDL.LU R20, [R1+0x4858] ;  /* 0x0048580001147983 */ /* 0x002ea80000300800 */
[----:B------:R-:W2:Y:S04]  /*163a60*/  LDL.LU R15, [R1+0x494c] ;  /* 0x00494c00010f7983 */ /* 0x000ea80000300800 */
[----:B------:R-:W-:Y:S04]  /*163a70*/  STL [R1+0x4840], R18 ;  /* 0x0048401201007387 */ /* 0x000fe80000100800 */
[----:B------:R-:W-:Y:S04]  /*163a80*/  STL [R1+0x484c], R21 ;  /* 0x00484c1501007387 */ /* 0x000fe80000100800 */
[----:B------:R-:W2:Y:S01]  /*163a90*/  LDL.LU R14, [R1+0x60b0] ;  /* 0x0060b000010e7983 */ /* 0x000ea20000300800 */
[----:B------:R-:W-:Y:S01]  /*163aa0*/  IMAD.MOV.U32 R4, RZ, RZ, R10 ;  /* 0x000000ffff047224 */ /* 0x000fe200078e000a */
[----:B------:R-:W-:-:S05]  /*163ab0*/  MOV R5, R18 ;  /* 0x0000001200057202 */ /* 0x000fca0000000f00 */
[----:B------:R1:W-:Y:S01]  /*163ac0*/  LDGSTS.E [R2+0xc400], desc[UR58][R4.64], P4 ;  /* 0x0c40000004027fae */ /* 0x0003e2000a12187a */
[----:B----4-:R-:W-:Y:S02]  /*163ad0*/  IADD3.X R11, R11, UR9, RZ, P1, !PT ;  /* 0x000000090b0b7c10 */ /* 0x010fe40008ffe4ff */
[----:B------:R-:W-:-:S05]  /*163ae0*/  IADD3 R8, P1, R8, UR15, RZ ;  /* 0x0000000f08087c10 */ /* 0x000fca000ff3e0ff */
[----:B------:R4:W-:Y:S01]  /*163af0*/  STL [R1+0x60cc], R8 ;  /* 0x0060cc0801007387 */ /* 0x0009e20000100800 */
[----:B------:R-:W-:-:S03]  /*163b00*/  IADD3.X R23, R23, UR9, RZ, P5, !PT ;  /* 0x0000000917177c10 */ /* 0x000fc6000affe4ff */
[----:B------:R1:W-:Y:S01]  /*163b10*/  STL [R1+0x60c8], R11 ;  /* 0x0060c80b01007387 */ /* 0x0003e20000100800 */
[----:B------:R-:W-:-:S03]  /*163b20*/  IADD3 R19, P5, R19, UR15, RZ ;  /* 0x0000000f13137c10 */ /* 0x000fc6000ffbe0ff */
[----:B----4-:R-:W4:Y:S04]  /*163b30*/  LDL.LU R8, [R1+0x60b4] ;  /* 0x0060b40001087983 */ /* 0x010f280000300800 */
[----:B-1----:R-:W4:Y:S01]  /*163b40*/  LDL.LU R11, [R1+0x4940] ;  /* 0x00494000010b7983 */ /* 0x002f220000300800 */
[----:B---3--:R-:W-:-:S03]  /*163b50*/  IADD3.X R9, R9, UR9, RZ, P1, !PT ;  /* 0x0000000909097c10 */ /* 0x008fc60008ffe4ff */
[----:B------:R-:W3:Y:S04]  /*163b60*/  LDL.LU R10, [R1+0x4954] ;  /* 0x00495400010a7983 */ /* 0x000ee80000300800 */
[----:B------:R-:W-:Y:S04]  /*163b70*/  STL [R1+0x4848], R23 ;  /* 0x0048481701007387 */ /* 0x000fe80000100800 */
[----:B------:R-:W-:Y:S04]  /*163b80*/  STL [R1+0x4854], R19 ;  /* 0x0048541301007387 */ /* 0x000fe80000100800 */
[----:B------:R1:W-:Y:S01]  /*163b90*/  STL [R1+0x60c0], R9 ;  /* 0x0060c00901007387 */ /* 0x0003e20000100800 */
[----:B------:R-:W-:-:S03]  /*163ba0*/  IMAD.MOV.U32 R4, RZ, RZ, R21 ;  /* 0x000000ffff047224 */ /* 0x000fc600078e0015 */
[----:B-1----:R-:W3:Y:S01]  /*163bb0*/  LDL.LU R9, [R1+0x60a8] ;  /* 0x0060a80001097983 */ /* 0x002ee20000300800 */
[----:B------:R-:W-:Y:S02]  /*163bc0*/  IADD3 R6, P1, R6, UR15, RZ ;  /* 0x0000000f06067c10 */ /* 0x000fe4000ff3e0ff */
[----:B------:R-:W-:-:S03]  /*163bd0*/  IADD3.X R22, R22, UR9, RZ, P5, !PT ;  /* 0x0000000916167c10 */ /* 0x000fc6000affe4ff */
[----:B------:R1:W-:Y:S01]  /*163be0*/  STL [R1+0x60c4], R6 ;  /* 0x0060c40601007387 */ /* 0x0003e20000100800 */
[----:B------:R-:W-:-:S03]  /*163bf0*/  IADD3 R17, P5, R17, UR15, RZ ;  /* 0x0000000f11117c10 */ /* 0x000fc6000ffbe0ff */
[----:B-1----:R-:W3:Y:S01]  /*163c00*/  LDL.LU R6, [R1+0x60ac] ;  /* 0x0060ac0001067983 */ /* 0x002ee20000300800 */
[----:B------:R-:W-:-:S03]  /*163c10*/  IADD3.X R12, R12, UR9, RZ, P1, !PT ;  /* 0x000000090c0c7c10 */ /* 0x000fc60008ffe4ff */
[----:B------:R-:W3:Y:S04]  /*163c20*/  LDL.LU R18, [R1+0x4948] ;  /* 0x0049480001127983 */ /* 0x000ee80000300800 */
[----:B------:R-:W-:Y:S04]  /*163c30*/  STL [R1+0x4850], R22 ;  /* 0x0048501601007387 */ /* 0x000fe80000100800 */
[----:B------:R-:W-:Y:S04]  /*163c40*/  STL [R1+0x485c], R17 ;  /* 0x00485c1101007387 */ /* 0x000fe80000100800 */
[----:B------:R-:W3:Y:S04]  /*163c50*/  LDL.LU R21, [R1+0x495c] ;  /* 0x00495c0001157983 */ /* 0x000ee80000300800 */
[----:B------:R1:W-:Y:S04]  /*163c60*/  STL [R1+0x60b8], R12 ;  /* 0x0060b80c01007387 */ /* 0x0003e80000100800 */
[----:B-1----:R-:W3:Y:S01]  /*163c70*/  LDL.LU R12, [R1+0x60a0] ;  /* 0x0060a000010c7983 */ /* 0x002ee20000300800 */
[----:B------:R-:W-:Y:S01]  /*163c80*/  IMAD.MOV.U32 R5, RZ, RZ, R23 ;  /* 0x000000ffff057224 */ /* 0x000fe200078e0017 */
[----:B--2---:R-:W-:-:S04]  /*163c90*/  IADD3 R3, P1, R3, UR15, RZ ;  /* 0x0000000f03037c10 */ /* 0x004fc8000ff3e0ff */
[----:B------:R1:W-:Y:S04]  /*163ca0*/  LDGSTS.E [R2+0xc480], desc[UR58][R4.64], P2 ;  /* 0x0c48000004027fae */ /* 0x0003e8000912187a */
[----:B------:R2:W-:Y:S01]  /*163cb0*/  STL [R1+0x60bc], R3 ;  /* 0x0060bc0301007387 */ /* 0x0005e20000100800 */
[----:B------:R-:W-:Y:S02]  /*163cc0*/  IADD3.X R20, R20, UR9, RZ, P5, !PT ;  /* 0x0000000914147c10 */ /* 0x000fe4000affe4ff */
[----:B------:R-:W-:Y:S01]  /*163cd0*/  IADD3 R7, P5, R7, UR15, RZ ;  /* 0x0000000f07077c10 */ /* 0x000fe2000ffbe0ff */
[----:B--2---:R-:W2:Y:S01]  /*163ce0*/  LDL.LU R3, [R1+0x60a4] ;  /* 0x0060a40001037983 */ /* 0x004ea20000300800 */
[----:B-1----:R-:W-:-:S03]  /*163cf0*/  MOV R4, R19 ;  /* 0x0000001300047202 */ /* 0x002fc60000000f00 */
[----:B------:R-:W2:Y:S04]  /*163d00*/  LDL.LU R24, [R1+0x4950] ;  /* 0x0049500001187983 */ /* 0x000ea80000300800 */
[----:B------:R-:W2:Y:S01]  /*163d10*/  LDL.LU R19, [R1+0x4a44] ;  /* 0x004a440001137983 */ /* 0x000ea20000300800 */
[----:B------:R-:W-:-:S03]  /*163d20*/  IADD3.X R14, R14, UR9, RZ, P1, !PT ;  /* 0x000000090e0e7c10 */ /* 0x000fc60008ffe4ff */
[----:B------:R-:W-:Y:S01]  /*163d30*/  STL [R1+0x4858], R20 ;  /* 0x0048581401007387 */ /* 0x000fe20000100800 */
[----:B------:R-:W-:-:S03]  /*163d40*/  IMAD.MOV.U32 R5, RZ, RZ, R22 ;  /* 0x000000ffff057224 */ /* 0x000fc600078e0016 */
[----:B------:R-:W-:Y:S04]  /*163d50*/  STL [R1+0x4944], R7 ;  /* 0x0049440701007387 */ /* 0x000fe80000100800 */
[----:B------:R-:W2:Y:S04]  /*163d60*/  LDL.LU R25, [R1+0x6098] ;  /* 0x0060980001197983 */ /* 0x000ea80000300800 */
[----:B------:R1:W-:Y:S02]  /*163d70*/  LDGSTS.E [R2+0xc500], desc[UR58][R4.64], P3 ;  /* 0x0c50000004027fae */ /* 0x0003e4000992187a */
[----:B-1----:R-:W-:Y:S01]  /*163d80*/  MOV R5, R20 ;  /* 0x0000001400057202 */ /* 0x002fe20000000f00 */
[----:B------:R-:W-:-:S05]  /*163d90*/  IMAD.MOV.U32 R4, RZ, RZ, R17 ;  /* 0x000000ffff047224 */ /* 0x000fca00078e0011 */
[----:B------:R1:W-:Y:S01]  /*163da0*/  LDGSTS.E [R2+0xc580], desc[UR58][R4.64], P0 ;  /* 0x0c58000004027fae */ /* 0x0003e2000812187a */
[----:B----4-:R-:W-:Y:S02]  /*163db0*/  IADD3 R8, P1, R8, UR15, RZ ;  /* 0x0000000f08087c10 */ /* 0x010fe4000ff3e0ff */
[----:B------:R-:W-:-:S03]  /*163dc0*/  IADD3.X R11, R11, UR9, RZ, P5, !PT ;  /* 0x000000090b0b7c10 */ /* 0x000fc6000affe4ff */
[----:B------:R4:W-:Y:S01]  /*163dd0*/  STL [R1+0x60b4], R8 ;  /* 0x0060b40801007387 */ /* 0x0009e20000100800 */
[----:B------:R-:W-:-:S03]  /*163de0*/  IADD3 R15, P5, R15, UR15, RZ ;  /* 0x0000000f0f0f7c10 */ /* 0x000fc6000ffbe0ff */
[----:B------:R1:W-:Y:S04]  /*163df0*/  STL [R1+0x60b0], R14 ;  /* 0x0060b00e01007387 */ /* 0x0003e80000100800 */
[----:B----4-:R-:W4:Y:S04]  /*163e00*/  LDL.LU R8, [R1+0x609c] ;  /* 0x00609c0001087983 */ /* 0x010f280000300800 */
[----:B------:R-:W4:Y:S04]  /*163e10*/  LDL.LU R22, [R1+0x4958] ;  /* 0x0049580001167983 */ /* 0x000f280000300800 */
[----:B-1----:R-:W4:Y:S04]  /*163e20*/  LDL.LU R14, [R1+0x4a4c] ;  /* 0x004a4c00010e7983 */ /* 0x002f280000300800 */
[----:B------:R-:W-:Y:S01]  /*163e30*/  STL [R1+0x4940], R11 ;  /* 0x0049400b01007387 */ /* 0x000fe20000100800 */
[----:B---3--:R-:W-:-:S03]  /*163e40*/  IADD3.X R9, R9, UR9, RZ, P1, !PT ;  /* 0x0000000909097c10 */ /* 0x008fc60008ffe4ff */
[----:B------:R-:W-:Y:S04]  /*163e50*/  STL [R1+0x494c], R15 ;  /* 0x00494c0f01007387 */ /* 0x000fe80000100800 */
[----:B------:R-:W3:Y:S04]  /*163e60*/  LDL.LU R20, [R1+0x4a40] ;  /* 0x004a400001147983 */ /* 0x000ee80000300800 */
[----:B------:R1:W-:Y:S01]  /*163e70*/  STL [R1+0x60a8], R9 ;  /* 0x0060a80901007387 */ /* 0x0003e20000100800 */
[----:B------:R-:W-:Y:S02]  /*163e80*/  IMAD.MOV.U32 R5, RZ, RZ, R11 ;  /* 0x000000ffff057224 */ /* 0x000fe400078e000b */
[----:B------:R-:W-:-:S05]  /*163e90*/  IMAD.MOV.U32 R4, RZ, RZ, R7 ;  /* 0x000000ffff047224 */ /* 0x000fca00078e0007 */
[----:B------:R2:W-:Y:S04]  /*163ea0*/  LDGSTS.E [R2+0xd400], desc[UR58][R4.64], P4 ;  /* 0x0d40000004027fae */ /* 0x0005e8000a12187a */
[----:B-1----:R-:W3:Y:S04]  /*163eb0*/  LDL.LU R9, [R1+0x6090] ;  /* 0x0060900001097983 */ /* 0x002ee80000300800 */
[----:B------:R-:W3:Y:S01]  /*163ec0*/  LDL.LU R23, [R1+0x6094] ;  /* 0x0060940001177983 */ /* 0x000ee20000300800 */
[----:B------:R-:W-:Y:S02]  /*163ed0*/  IADD3 R6, P1, R6, UR15, RZ ;  /* 0x0000000f06067c10 */ /* 0x000fe4000ff3e0ff */
[----:B------:R-:W-:-:S03]  /*163ee0*/  IADD3.X R18, R18, UR9, RZ, P5, !PT ;  /* 0x0000000912127c10 */ /* 0x000fc6000affe4ff */
[----:B------:R1:W-:Y:S01]  /*163ef0*/  STL [R1+0x60ac], R6 ;  /* 0x0060ac0601007387 */ /* 0x0003e20000100800 */
[----:B------:R-:W-:-:S03]  /*163f00*/  IADD3 R10, P5, R10, UR15, RZ ;  /* 0x0000000f0a0a7c10 */ /* 0x000fc6000ffbe0ff */
[----:B-1----:R-:W3:Y:S04]  /*163f10*/  LDL.LU R6, [R1+0x4a54] ;  /* 0x004a540001067983 */ /* 0x002ee80000300800 */
[----:B------:R-:W3:Y:S04]  /*163f20*/  LDL.LU R11, [R1+0x6088] ;  /* 0x00608800010b7983 */ /* 0x000ee80000300800 */
[----:B------:R-:W-:Y:S04]  /*163f30*/  STL [R1+0x4948], R18 ;  /* 0x0049481201007387 */ /* 0x000fe80000100800 */
[----:B------:R-:W3:Y:S01]  /*163f40*/  LDL.LU R7, [R1+0x608c] ;  /* 0x00608c0001077983 */ /* 0x000ee20000300800 */
[----:B------:R-:W-:-:S03]  /*163f50*/  IADD3.X R12, R12, UR9, RZ, P1, !PT ;  /* 0x000000090c0c7c10 */ /* 0x000fc60008ffe4ff */
[----:B------:R-:W-:Y:S04]  /*163f60*/  STL [R1+0x4954], R10 ;  /* 0x0049540a01007387 */ /* 0x000fe80000100800 */
[----:B------:R-:W3:Y:S04]  /*163f70*/  LDL.LU R17, [R1+0x4a48] ;  /* 0x004a480001117983 */ /* 0x000ee80000300800 */
[----:B------:R1:W-:Y:S04]  /*163f80*/  STL [R1+0x60a0], R12 ;  /* 0x0060a00c01007387 */ /* 0x0003e80000100800 */
[----:B-1----:R-:W3:Y:S01]  /*163f90*/  LDL.LU R12, [R1+0x6080] ;  /* 0x00608000010c7983 */ /* 0x002ee20000300800 */
[----:B--2---:R-:W-:Y:S01]  /*163fa0*/  IADD3 R3, P1, R3, UR15, RZ ;  /* 0x0000000f03037c10 */ /* 0x004fe2000ff3e0ff */
[----:B------:R-:W-:Y:S01]  /*163fb0*/  IMAD.MOV.U32 R5, RZ, RZ, R18 ;  /* 0x000000ffff057224 */ /* 0x000fe200078e0012 */
[----:B------:R-:W-:-:S03]  /*163fc0*/  IADD3.X R24, R24, UR9, RZ, P5, !PT ;  /* 0x0000000918187c10 */ /* 0x000fc6000affe4ff */
[----:B------:R1:W-:Y:S01]  /*163fd0*/  STL [R1+0x60a4], R3 ;  /* 0x0060a40301007387 */ /* 0x0003e20000100800 */
[----:B------:R-:W-:Y:S02]  /*163fe0*/  IADD3 R21, P5, R21, UR15, RZ ;  /* 0x0000000f15157c10 */ /* 0x000fe4000ffbe0ff */
[----:B------:R-:W-:-:S05]  /*163ff0*/  MOV R4, R15 ;  /* 0x0000000f00047202 */ /* 0x000fca0000000f00 */
[----:B------:R2:W-:Y:S04]  /*164000*/  LDGSTS.E [R2+0xd480], desc[UR58][R4.64], P2 ;  /* 0x0d48000004027fae */ /* 0x0005e8000912187a */
[----:B-1----:R-:W3:Y:S04]  /*164010*/  LDL.LU R3, [R1+0x4a5c] ;  /* 0x004a5c0001037983 */ /* 0x002ee80000300800 */
[----:B------:R-:W3:Y:S01]  /*164020*/  LDL.LU R18, [R1+0x6084] ;  /* 0x0060840001127983 */ /* 0x000ee20000300800 */
[----:B------:R-:W-:-:S03]  /*164030*/  IADD3.X R25, R25, UR9, RZ, P1, !PT ;  /* 0x0000000919197c10 */ /* 0x000fc60008ffe4ff */
[----:B------:R-:W-:Y:S04]  /*164040*/  STL [R1+0x4950], R24 ;  /* 0x0049501801007387 */ /* 0x000fe80000100800 */
[----:B------:R-:W3:Y:S01]  /*164050*/  LDL.LU R15, [R1+0x4a50] ;  /* 0x004a5000010f7983 */ /* 0x000ee20000300800 */
[----:B--2---:R-:W-:-:S03]  /*164060*/  IMAD.MOV.U32 R4, RZ, RZ, R10 ;  /* 0x000000ffff047224 */ /* 0x004fc600078e000a */
[----:B------:R-:W-:Y:S01]  /*164070*/  STL [R1+0x495c], R21 ;  /* 0x00495c1501007387 */ /* 0x000fe20000100800 */
[----:B----4-:R-:W-:Y:S02]  /*164080*/  IADD3 R8, P1, R8, UR15, RZ ;  /* 0x0000000f08087c10 */ /* 0x010fe4000ff3e0ff */
[----:B------:R-:W-:-:S03]  /*164090*/  IADD3.X R22, R22, UR9, RZ, P5, !PT ;  /* 0x0000000916167c10 */ /* 0x000fc6000affe4ff */
[----:B------:R1:W-:Y:S01]  /*1640a0*/  STL [R1+0x609c], R8 ;  /* 0x00609c0801007387 */ /* 0x0003e20000100800 */
[----:B------:R-:W-:-:S03]  /*1640b0*/  IADD3 R19, P5, R19, UR15, RZ ;  /* 0x0000000f13137c10 */ /* 0x000fc6000ffbe0ff */
[----:B-1----:R-:W2:Y:S04]  /*1640c0*/  LDL.LU R8, [R1+0x6078] ;  /* 0x0060780001087983 */ /* 0x002ea80000300800 */
[----:B------:R-:W-:Y:S01]  /*1640d0*/  STL [R1+0x6098], R25 ;  /* 0x0060981901007387 */ /* 0x000fe20000100800 */
[----:B---3--:R-:W-:-:S03]  /*1640e0*/  IADD3.X R20, R20, UR9, RZ, P5, !PT ;  /* 0x0000000914147c10 */ /* 0x008fc6000affe4ff */
[----:B------:R-:W3:Y:S01]  /*1640f0*/  LDL.LU R10, [R1+0x4b44] ;  /* 0x004b4400010a7983 */ /* 0x000ee20000300800 */
[----:B------:R-:W-:-:S03]  /*164100*/  IADD3 R14, P5, R14, UR15, RZ ;  /* 0x0000000f0e0e7c10 */ /* 0x000fc6000ffbe0ff */
[----:B------:R-:W-:Y:S04]  /*164110*/  STL [R1+0x4958], R22 ;  /* 0x0049581601007387 */ /* 0x000fe80000100800 */
[----:B------:R-:W-:Y:S01]  /*164120*/  STL [R1+0x4a44], R19 ;  /* 0x004a441301007387 */ /* 0x000fe20000100800 */
[----:B------:R-:W-:Y:S02]  /*164130*/  IADD3.X R9, R9, UR9, RZ, P1, !PT ;  /* 0x0000000909097c10 */ /* 0x000fe40008ffe4ff */
[----:B------:R-:W-:-:S03]  /*164140*/  IADD3 R23, P1, R23, UR15, RZ ;  /* 0x0000000f17177c10 */ /* 0x000fc6000ff3e0ff */
[----:B------:R1:W-:Y:S04]  /*164150*/  STL [R1+0x6090], R9 ;  /* 0x0060900901007387 */ /* 0x0003e80000100800 */
[----:B-1----:R-:W4:Y:S04]  /*164160*/  LDL.LU R9, [R1+0x4a58] ;  /* 0x004a580001097983 */ /* 0x002f280000300800 */
[----:B------:R-:W-:Y:S04]  /*164170*/  STL [R1+0x6094], R23 ;  /* 0x0060941701007387 */ /* 0x000fe80000100800 */
[----:B------:R-:W-:Y:S04]  /*164180*/  STL [R1+0x4a40], R20 ;  /* 0x004a401401007387 */ /* 0x000fe80000100800 */
[----:B------:R-:W-:Y:S04]  /*164190*/  STL [R1+0x4a4c], R14 ;  /* 0x004a4c0e01007387 */ /* 0x000fe80000100800 */
[----:B------:R-:W3:Y:S01]  /*1641a0*/  LDL.LU R34, [R1+0x601c] ;  /* 0x00601c0001227983 */ /* 0x000ee20000300800 */
[----:B------:R-:W-:-:S05]  /*1641b0*/  IADD3.X R11, R11, UR9, RZ, P1, !PT ;  /* 0x000000090b0b7c10 */ /* 0x000fca0008ffe4ff */
[----:B------:R1:W-:Y:S01]  /*1641c0*/  STL [R1+0x6088], R11 ;  /* 0x0060880b01007387 */ /* 0x0003e20000100800 */
[----:B------:R-:W-:-:S03]  /*1641d0*/  IADD3 R7, P1, R7, UR15, RZ ;  /* 0x0000000f07077c10 */ /* 0x000fc6000ff3e0ff */
[----:B-1----:R-:W3:Y:S01]  /*1641e0*/  LDL.LU R11, [R1+0x4b40] ;  /* 0x004b4000010b7983 */ /* 0x002ee20000300800 */
[----:B------:R-:W-:Y:S02]  /*1641f0*/  IADD3.X R17, R17, UR9, RZ, P5, !PT ;  /* 0x0000000911117c10 */ /* 0x000fe4000affe4ff */
[----:B------:R-:W-:Y:S01]  /*164200*/  IADD3 R6, P5, R6, UR15, RZ ;  /* 0x0000000f06067c10 */ /* 0x000fe2000ffbe0ff */
[----:B------:R1:W-:Y:S04]  /*164210*/  STL [R1+0x608c], R7 ;  /* 0x00608c0701007387 */ /* 0x0003e80000100800 */
[----:B-1----:R-:W3:Y:S01]  /*164220*/  LDL.LU R7, [R1+0x4b4c] ;  /* 0x004b4c0001077983 */ /* 0x002ee20000300800 */
[----:B------:R-:W-:-:S03]  /*164230*/  IADD3.X R12, R12, UR9, RZ, P1, !PT ;  /* 0x000000090c0c7c10 */ /* 0x000fc60008ffe4ff */
[----:B------:R-:W-:Y:S04]  /*164240*/  STL [R1+0x4a48], R17 ;  /* 0x004a481101007387 */ /* 0x000fe80000100800 */
[----:B------:R-:W-:Y:S04]  /*164250*/  STL [R1+0x4a54], R6 ;  /* 0x004a540601007387 */ /* 0x000fe80000100800 */
[----:B------:R1:W-:Y:S04]  /*164260*/  STL [R1+0x6080], R12 ;  /* 0x0060800c01007387 */ /* 0x0003e80000100800 */
[----:B-1----:R-:W3:Y:S04]  /*164270*/  LDL.LU R12, [R1+0x6014] ;  /* 0x00601400010c7983 */ /* 0x002ee80000300800 */
[----:B------:R-:W3:Y:S01]  /*164280*/  LDL.LU R74, [R1+0x6010] ;  /* 0x00601000014a7983 */ /* 0x000ee20000300800 */
[----:B------:R-:W-:-:S05]  /*164290*/  MOV R5, R24 ;  /* 0x0000001800057202 */ /* 0x000fca0000000f00 */
[----:B------:R1:W-:Y:S01]  /*1642a0*/  LDGSTS.E [R2+0xd500], desc[UR58][R4.64], P3 ;  /* 0x0d50000004027fae */ /* 0x0003e2000992187a */
[----:B------:R-:W-:Y:S02]  /*1642b0*/  IADD3 R18, P1, R18, UR15, RZ ;  /* 0x0000000f12127c10 */ /* 0x000fe4000ff3e0ff */
[----:B------:R-:W-:Y:S02]  /*1642c0*/  IADD3.X R15, R15, UR9, RZ, P5, !PT ;  /* 0x000000090f0f7c10 */ /* 0x000fe4000affe4ff */
[----:B------:R-:W-:Y:S01]  /*1642d0*/  IADD3 R3, P5, R3, UR15, RZ ;  /* 0x0000000f03037c10 */ /* 0x000fe2000ffbe0ff */
[----:B-1----:R-:W-:Y:S02]  /*1642e0*/  IMAD.MOV.U32 R4, RZ, RZ, R21 ;  /* 0x000000ffff047224 */ /* 0x002fe400078e0015 */
[----:B------:R-:W-:Y:S01]  /*1642f0*/  IMAD.MOV.U32 R5, RZ, RZ, R22 ;  /* 0x000000ffff057224 */ /* 0x000fe200078e0016 */
[----:B------:R-:W-:Y:S04]  /*164300*/  STL [R1+0x6084], R18 ;  /* 0x0060841201007387 */ /* 0x000fe80000100800 */
[----:B------:R1:W-:Y:S04]  /*164310*/  LDGSTS.E [R2+0xd580], desc[UR58][R4.64], P0 ;  /* 0x0d58000004027fae */ /* 0x0003e8000812187a */
[----:B------:R-:W-:Y:S01]  /*164320*/  STL [R1+0x4a50], R15 ;  /* 0x004a500f01007387 */ /* 0x000fe20000100800 */
[----:B-1----:R-:W-:Y:S01]  /*164330*/  MOV R4, R19 ;  /* 0x0000001300047202 */ /* 0x002fe20000000f00 */
[----:B------:R-:W-:-:S02]  /*164340*/  IMAD.MOV.U32 R5, RZ, RZ, R20 ;  /* 0x000000ffff057224 */ /* 0x000fc400078e0014 */
[----:B------:R-:W-:Y:S04]  /*164350*/  STL [R1+0x4a5c], R3 ;  /* 0x004a5c0301007387 */ /* 0x000fe80000100800 */
[----:B------:R1:W-:Y:S02]  /*164360*/  LDGSTS.E [R2+0xe400], desc[UR58][R4.64], P4 ;  /* 0x0e40000004027fae */ /* 0x0003e4000a12187a */
[----:B-1----:R-:W-:Y:S01]  /*164370*/  IMAD.MOV.U32 R4, RZ, RZ, R14 ;  /* 0x000000ffff047224 */ /* 0x002fe200078e000e */
[----:B------:R-:W-:-:S05]  /*164380*/  MOV R5, R17 ;  /* 0x0000001100057202 */ /* 0x000fca0000000f00 */
[----:B------:R1:W-:Y:S01]  /*164390*/  LDGSTS.E [R2+0xe480], desc[UR58][R4.64], P2 ;  /* 0x0e48000004027fae */ /* 0x0003e2000912187a */
[----:B--2---:R-:W-:-:S05]  /*1643a0*/  IADD3.X R8, R8, UR9, RZ, P1, !PT ;  /* 0x0000000908087c10 */ /* 0x004fca0008ffe4ff */
[----:B------:R2:W-:Y:S01]  /*1643b0*/  STL [R1+0x6078], R8 ;  /* 0x0060780801007387 */ /* 0x0005e20000100800 */
[----:B-1----:R-:W-:-:S03]  /*1643c0*/  IMAD.MOV.U32 R5, RZ, RZ, R15 ;  /* 0x000000ffff057224 */ /* 0x002fc600078e000f */
[----:B--2---:R-:W2:Y:S04]  /*1643d0*/  LDL.LU R8, [R1+0x4b48] ;  /* 0x004b480001087983 */ /* 0x004ea80000300800 */
[----:B------:R-:W2:Y:S04]  /*1643e0*/  LDL.LU R14, [R1+0x4b54] ;  /* 0x004b5400010e7983 */ /* 0x000ea80000300800 */
[----:B------:R-:W2:Y:S01]  /*1643f0*/  LDL.LU R23, [R1+0x6008] ;  /* 0x0060080001177983 */ /* 0x000ea20000300800 */
[----:B------:R-:W-:-:S03]  /*164400*/  IMAD.MOV.U32 R4, RZ, RZ, R6 ;  /* 0x000000ffff047224 */ /* 0x000fc600078e0006 */
[----:B------:R-:W2:Y:S04]  /*164410*/  LDL.LU R71, [R1+0x600c] ;  /* 0x00600c0001477983 */ /* 0x000ea80000300800 */
[----:B------:R-:W2:Y:S04]  /*164420*/  LDL.LU R15, [R1+0x4b50] ;  /* 0x004b5000010f7983 */ /* 0x000ea80000300800 */
[----:B------:R1:W-:Y:S01]  /*164430*/  LDGSTS.E [R2+0xe500], desc[UR58][R4.64], P3 ;  /* 0x0e50000004027fae */ /* 0x0003e2000992187a */
[----:B----4-:R-:W-:Y:S02]  /*164440*/  IADD3.X R9, R9, UR9, RZ, P5, !PT ;  /* 0x0000000909097c10 */ /* 0x010fe4000affe4ff */
[----:B---3--:R-:W-:-:S03]  /*164450*/  IADD3 R10, P5, R10, UR15, RZ ;  /* 0x0000000f0a0a7c10 */ /* 0x008fc6000ffbe0ff */
[----:B------:R3:W-:Y:S04]  /*164460*/  STL [R1+0x4a58], R9 ;  /* 0x004a580901007387 */ /* 0x0007e80000100800 */
[----:B------:R-:W4:Y:S01]  /*164470*/  LDL.LU R6, [R1+0x4b5c] ;  /* 0x004b5c0001067983 */ /* 0x000f220000300800 */
[----:B------:R-:W-:-:S03]  /*164480*/  IADD3 R34, P1, R34, UR15, RZ ;  /* 0x0000000f22227c10 */ /* 0x000fc6000ff3e0ff */
[----:B------:R-:W-:Y:S04]  /*164490*/  STL [R1+0x4b44], R10 ;  /* 0x004b440a01007387 */ /* 0x000fe80000100800 */
[----:B------:R-:W-:Y:S04]  /*1644a0*/  STL [R1+0x601c], R34 ;  /* 0x00601c2201007387 */ /* 0x000fe80000100800 */
[----:B------:R-:W-:Y:S04]  /*1644b0*/  STL.64 [R1+0x8300], R34 ;  /* 0x0083002201007387 */ /* 0x000fe80000100a00 */
[----:B------:R-:W4:Y:S04]  /*1644c0*/  LDL.LU R72, [R1+0x6000] ;  /* 0x0060000001487983 */ /* 0x000f280000300800 */
[----:B------:R-:W4:Y:S01]  /*1644d0*/  LDL.LU R63, [R1+0x6004] ;  /* 0x00600400013f7983 */ /* 0x000f220000300800 */
[----:B-1----:R-:W-:Y:S01]  /*1644e0*/  IMAD.MOV.U32 R5, RZ, RZ, R9 ;  /* 0x000000ffff057224 */ /* 0x002fe200078e0009 */
[----:B------:R-:W-:-:S05]  /*1644f0*/  MOV R4, R3 ;  /* 0x0000000300047202 */ /* 0x000fca0000000f00 */
[----:B------:R1:W-:Y:S01]  /*164500*/  LDGSTS.E [R2+0xe580], desc[UR58][R4.64], P0 ;  /* 0x0e58000004027fae */ /* 0x0003e2000812187a */
[----:B------:R-:W-:Y:S02]  /*164510*/  IADD3.X R11, R11, UR9, RZ, P5, !PT ;  /* 0x000000090b0b7c10 */ /* 0x000fe4000affe4ff */
[----:B------:R-:W-:Y:S02]  /*164520*/  IADD3 R7, P5, R7, UR15, RZ ;  /* 0x0000000f07077c10 */ /* 0x000fe4000ffbe0ff */
[----:B------:R-:W-:Y:S02]  /*164530*/  IADD3.X R74, R74, UR9, RZ, P1, !PT ;  /* 0x000000094a4a7c10 */ /* 0x000fe40008ffe4ff */
[----:B------:R-:W-:-:S03]  /*164540*/  IADD3 R12, P1, R12, UR15, RZ ;  /* 0x0000000f0c0c7c10 */ /* 0x000fc6000ff3e0ff */
[----:B------:R-:W-:Y:S04]  /*164550*/  STL [R1+0x6010], R74 ;  /* 0x0060104a01007387 */ /* 0x000fe80000100800 */
[----:B------:R-:W-:Y:S04]  /*164560*/  STL.64 [R1+0x8308], R74 ;  /* 0x0083084a01007387 */ /* 0x000fe80000100a00 */
[----:B------:R-:W-:Y:S04]  /*164570*/  STL [R1+0x4b40], R11 ;  /* 0x004b400b01007387 */ /* 0x000fe80000100800 */
[----:B------:R-:W-:Y:S04]  /*164580*/  STL [R1+0x4b4c], R7 ;  /* 0x004b4c0701007387 */ /* 0x000fe80000100800 */
[----:B---3--:R-:W3:Y:S04]  /*164590*/  LDL.LU R9, [R1+0x4b58] ;  /* 0x004b580001097983 */ /* 0x008ee80000300800 */
[----:B------:R-:W3:Y:S04]  /*1645a0*/  LDL.LU R3, [R1+0x4c44] ;  /* 0x004c440001037983 */ /* 0x000ee80000300800 */
[----:B------:R-:W-:Y:S04]  /*1645b0*/  STL [R1+0x6014], R12 ;  /* 0x0060140c01007387 */ /* 0x000fe80000100800 */
[----:B------:R2:W-:Y:S04]  /*1645c0*/  STL.64 [R1+0x8310], R12 ;  /* 0x0083100c01007387 */ /* 0x0005e80000100a00 */
[----:B------:R-:W3:Y:S04]  /*1645d0*/  LDL.LU R70, [R1+0x5ff8] ;  /* 0x005ff80001467983 */ /* 0x000ee80000300800 */
[----:B------:R-:W3:Y:S01]  /*1645e0*/  LDL.LU R44, [R1+0x5ffc] ;  /* 0x005ffc00012c7983 */ /* 0x000ee20000300800 */
[----:B-1----:R-:W-:Y:S01]  /*1645f0*/  IMAD.MOV.U32 R4, RZ, RZ, R10 ;  /* 0x000000ffff047224 */ /* 0x002fe200078e000a */
[----:B------:R-:W-:-:S05]  /*164600*/  MOV R5, R11 ;  /* 0x0000000b00057202 */ /* 0x000fca0000000f00 */
[----:B------:R1:W-:Y:S02]  /*164610*/  LDGSTS.E [R2+0xf400], desc[UR58][R4.64], P4 ;  /* 0x0f40000004027fae */ /* 0x0003e4000a12187a */
[----:B-1----:R-:W-:Y:S01]  /*164620*/  IMAD.MOV.U32 R4, RZ, RZ, R7 ;  /* 0x000000ffff047224 */ /* 0x002fe200078e0007 */
[----:B--2---:R-:W-:Y:S02]  /*164630*/  IADD3.X R8, R8, UR9, RZ, P5, !PT ;  /* 0x0000000908087c10 */ /* 0x004fe4000affe4ff */
[----:B------:R-:W-:Y:S02]  /*164640*/  IADD3 R14, P5, R14, UR15, RZ ;  /* 0x0000000f0e0e7c10 */ /* 0x000fe4000ffbe0ff */
[----:B------:R-:W-:Y:S02]  /*164650*/  IADD3.X R23, R23, UR9, RZ, P1, !PT ;  /* 0x0000000917177c10 */ /* 0x000fe40008ffe4ff */
[----:B------:R-:W-:-:S03]  /*164660*/  IADD3 R71, P1, R71, UR15, RZ ;  /* 0x0000000f47477c10 */ /* 0x000fc6000ff3e0ff */
[----:B------:R-:W-:Y:S04]  /*164670*/  STL [R1+0x6008], R23 ;  /* 0x0060081701007387 */ /* 0x000fe80000100800 */
[----:B------:R1:W-:Y:S04]  /*164680*/  STL [R1+0x4b48], R8 ;  /* 0x004b480801007387 */ /* 0x0003e80000100800 */
[----:B------:R-:W2:Y:S01]  /*164690*/  LDL.LU R12, [R1+0x4c40] ;  /* 0x004c4000010c7983 */ /* 0x000ea20000300800 */
[----:B------:R-:W-:-:S03]  /*1646a0*/  IADD3.X R15, R15, UR9, RZ, P5, !PT ;  /* 0x000000090f0f7c10 */ /* 0x000fc6000affe4ff */
[----:B------:R-:W-:Y:S04]  /*1646b0*/  STL [R1+0x4b54], R14 ;  /* 0x004b540e01007387 */ /* 0x000fe80000100800 */
[----:B------:R-:W2:Y:S01]  /*1646c0*/  LDL.LU R10, [R1+0x4c4c] ;  /* 0x004c4c00010a7983 */ /* 0x000ea20000300800 */
[----:B----4-:R-:W-:-:S03]  /*1646d0*/  IADD3 R6, P5, R6, UR15, RZ ;  /* 0x0000000f06067c10 */ /* 0x010fc6000ffbe0ff */
[----:B------:R-:W-:Y:S04]  /*1646e0*/  STL [R1+0x600c], R71 ;  /* 0x00600c4701007387 */ /* 0x000fe80000100800 */
[----:B------:R-:W4:Y:S04]  /*1646f0*/  LDL.LU R66, [R1+0x5ff0] ;  /* 0x005ff00001427983 */ /* 0x000f280000300800 */
[----:B------:R-:W4:Y:S01]  /*164700*/  LDL.LU R22, [R1+0x5ff4] ;  /* 0x005ff40001167983 */ /* 0x000f220000300800 */
[----:B------:R-:W-:Y:S01]  /*164710*/  IADD3.X R72, R72, UR9, RZ, P1, !PT ;  /* 0x0000000948487c10 */ /* 0x000fe20008ffe4ff */
[----:B------:R-:W-:Y:S01]  /*164720*/  IMAD.MOV.U32 R5, RZ, RZ, R8 ;  /* 0x000000ffff057224 */ /* 0x000fe200078e0008 */
[----:B------:R-:W-:-:S03]  /*164730*/  IADD3 R63, P1, R63, UR15, RZ ;  /* 0x0000000f3f3f7c10 */ /* 0x000fc6000ff3e0ff */
[----:B------:R-:W-:Y:S04]  /*164740*/  STL [R1+0x6000], R72 ;  /* 0x0060004801007387 */ /* 0x000fe80000100800 */
[----:B------:R-:W-:Y:S04]  /*164750*/  STL [R1+0x4b50], R15 ;  /* 0x004b500f01007387 */ /* 0x000fe80000100800 */
[----:B------:R-:W4:Y:S04]  /*164760*/  LDL.LU R11, [R1+0x4c48] ;  /* 0x004c4800010b7983 */ /* 0x000f280000300800 */
[----:B------:R4:W-:Y:S04]  /*164770*/  STL [R1+0x4b5c], R6 ;  /* 0x004b5c0601007387 */ /* 0x0009e80000100800 */
[----:B------:R-:W4:Y:S04]  /*164780*/  LDL.LU R7, [R1+0x4c54] ;  /* 0x004c540001077983 */ /* 0x000f280000300800 */
[----:B-1----:R-:W4:Y:S04]  /*164790*/  LDL.LU R8, [R1+0x4c5c] ;  /* 0x004c5c0001087983 */ /* 0x002f280000300800 */
[----:B------:R-:W-:Y:S04]  /*1647a0*/  STL [R1+0x6004], R63 ;  /* 0x0060043f01007387 */ /* 0x000fe80000100800 */
[----:B------:R-:W4:Y:S04]  /*1647b0*/  LDL.LU R47, [R1+0x5fe8] ;  /* 0x005fe800012f7983 */ /* 0x000f280000300800 */
[----:B------:R-:W4:Y:S04]  /*1647c0*/  LDL.LU R21, [R1+0x5fec] ;  /* 0x005fec0001157983 */ /* 0x000f280000300800 */
[----:B------:R-:W4:Y:S04]  /*1647d0*/  LDL.LU R19, [R1+0x5fe4] ;  /* 0x005fe40001137983 */ /* 0x000f280000300800 */
[----:B------:R1:W-:Y:S01]  /*1647e0*/  LDGSTS.E [R2+0xf480], desc[UR58][R4.64], P2 ;  /* 0x0f48000004027fae */ /* 0x0003e2000912187a */
[----:B---3--:R-:W-:-:S02]  /*1647f0*/  IADD3.X R9, R9, UR9, RZ, P5, !PT ;  /* 0x0000000909097c10 */ /* 0x008fc4000affe4ff */
[----:B------:R-:W-:Y:S02]  /*164800*/  IADD3 R3, P5, R3, UR15, RZ ;  /* 0x0000000f03037c10 */ /* 0x000fe4000ffbe0ff */
[----:B------:R-:W-:Y:S02]  /*164810*/  IADD3.X R70, R70, UR9, RZ, P1, !PT ;  /* 0x0000000946467c10 */ /* 0x000fe40008ffe4ff */
[----:B------:R-:W-:-:S03]  /*164820*/  IADD3 R44, P1, R44, UR15, RZ ;  /* 0x0000000f2c2c7c10 */ /* 0x000fc6000ff3e0ff */
[----:B------:R-:W-:Y:S04]  /*164830*/  STL [R1+0x5ff8], R70 ;  /* 0x005ff84601007387 */ /* 0x000fe80000100800 */
[----:B------:R-:W-:Y:S04]  /*164840*/  STL.64 [R1+0x8318], R70 ;  /* 0x0083184601007387 */ /* 0x000fe80000100a00 */
[----:B------:R3:W-:Y:S04]  /*164850*/  STL [R1+0x4b58], R9 ;  /* 0x004b580901007387 */ /* 0x0007e80000100800 */
[----:B------:R-:W-:Y:S04]  /*164860*/  STL [R1+0x4c44], R3 ;  /* 0x004c440301007387 */ /* 0x000fe80000100800 */
[----:B------:R-:W3:Y:S04]  /*164870*/  LDL.LU R17, [R1+0x4c50] ;  /* 0x004c500001117983 */ /* 0x000ee80000300800 */
[----:B------:R-:W-:Y:S04]  /*164880*/  STL [R1+0x5ffc], R44 ;  /* 0x005ffc2c01007387 */ /* 0x000fe80000100800 */
[----:B------:R-:W3:Y:S01]  /*164890*/  LDL.LU R33, [R1+0x5fe0] ;  /* 0x005fe00001217983 */ /* 0x000ee20000300800 */
[----:B-1----:R-:W-:Y:S01]  /*1648a0*/  MOV R4, R14 ;  /* 0x0000000e00047202 */ /* 0x002fe20000000f00 */
[----:B------:R-:W-:-:S02]  /*1648b0*/  IMAD.MOV.U32 R5, RZ, RZ, R15 ;  /* 0x000000ffff057224 */ /* 0x000fc400078e000f */
[----:B------:R-:W3:Y:S04]  /*1648c0*/  LDL.LU R119, [R1+0x5fd8] ;  /* 0x005fd80001777983 */ /* 0x000ee80000300800 */
[----:B------:R1:W-:Y:S02]  /*1648d0*/  LDGSTS.E [R2+0xf500], desc[UR58][R4.64], P3 ;  /* 0x0f50000004027fae */ /* 0x0003e4000992187a */
[----:B-1----:R-:W-:Y:S01]  /*1648e0*/  IMAD.MOV.U32 R4, RZ, RZ, R6 ;  /* 0x000000ffff047224 */ /* 0x002fe200078e0006 */
[----:B------:R-:W-:-:S05]  /*1648f0*/  MOV R5, R9 ;  /* 0x0000000900057202 */ /* 0x000fca0000000f00 */
[----:B------:R1:W-:Y:S01]  /*164900*/  LDGSTS.E [R2+0xf580], desc[UR58][R4.64], P0 ;  /* 0x0f58000004027fae */ /* 0x0003e2000812187a */
[----:B--2---:R-:W-:Y:S02]  /*164910*/  IADD3.X R12, R12, UR9, RZ, P5, !PT ;  /* 0x000000090c0c7c10 */ /* 0x004fe4000affe4ff */
[----:B------:R-:W-:Y:S02]  /*164920*/  IADD3 R10, P5, R10, UR15, RZ ;  /* 0x0000000f0a0a7c10 */ /* 0x000fe4000ffbe0ff */
[----:B----4-:R-:W-:-:S05]  /*164930*/  IADD3.X R66, R66, UR9, RZ, P1, !PT ;  /* 0x0000000942427c10 */ /* 0x010fca0008ffe4ff */
[----:B------:R-:W-:Y:S01]  /*164940*/  STL [R1+0x5ff0], R66 ;  /* 0x005ff04201007387 */ /* 0x000fe20000100800 */
[----:B------:R-:W-:-:S03]  /*164950*/  IADD3 R22, P1, R22, UR15, RZ ;  /* 0x0000000f16167c10 */ /* 0x000fc6000ff3e0ff */
[----:B------:R-:W-:Y:S04]  /*164960*/  STL [R1+0x4c40], R12 ;  /* 0x004c400c01007387 */ /* 0x000fe80000100800 */
[----:B------:R-:W2:Y:S04]  /*164970*/  LDL.LU R6, [R1+0x5fdc] ;  /* 0x005fdc0001067983 */ /* 0x000ea80000300800 */
[----:B------:R-:W-:Y:S04]  /*164980*/  STL [R1+0x4c4c], R10 ;  /* 0x004c4c0a01007387 */ /* 0x000fe80000100800 */
[----:B------:R-:W4:Y:S04]  /*164990*/  LDL.LU R13, [R1+0x4c58] ;  /* 0x004c5800010d7983 */ /* 0x000f280000300800 */
[----:B---3--:R-:W3:Y:S01]  /*1649a0*/  LDL.LU R9, [R1+0x4d44] ;  /* 0x004d440001097983 */ /* 0x008ee20000300800 */
[----:B------:R-:W-:-:S03]  /*1649b0*/  IADD3.X R11, R11, UR9, RZ, P5, !PT ;  /* 0x000000090b0b7c10 */ /* 0x000fc6000affe4ff */
[----:B------:R-:W-:Y:S04]  /*1649c0*/  STL [R1+0x5ff4], R22 ;  /* 0x005ff41601007387 */ /* 0x000fe80000100800 */
[----:B------:R1:W-:Y:S01]  /*1649d0*/  STL.64 [R1+0x8320], R22 ;  /* 0x0083201601007387 */ /* 0x0003e20000100a00 */
[----:B------:R-:W-:Y:S01]  /*1649e0*/  IADD3 R7, P5, R7, UR15, RZ ;  /* 0x0000000f07077c10 */ /* 0x000fe2000ffbe0ff */
[----:B-1----:R-:W-:Y:S01]  /*1649f0*/  IMAD.MOV.U32 R4, RZ, RZ, R3 ;  /* 0x000000ffff047224 */ /* 0x002fe200078e0003 */
[----:B------:R-:W-:Y:S02]  /*164a00*/  IADD3.X R47, R47, UR9, RZ, P1, !PT ;  /* 0x000000092f2f7c10 */ /* 0x000fe40008ffe4ff */
[----:B------:R-:W-:-:S03]  /*164a10*/  IADD3 R21, P1, R21, UR15, RZ ;  /* 0x0000000f15157c10 */ /* 0x000fc6000ff3e0ff */
[----:B------:R-:W-:Y:S04]  /*164a20*/  STL [R1+0x5fe8], R47 ;  /* 0x005fe82f01007387 */ /* 0x000fe80000100800 */
[----:B------:R1:W-:Y:S04]  /*164a30*/  STL [R1+0x4c48], R11 ;  /* 0x004c480b01007387 */ /* 0x0003e80000100800 */
[----:B------:R-:W3:Y:S01]  /*164a40*/  LDL.LU R22, [R1+0x5fd0] ;  /* 0x005fd00001167983 */ /* 0x000ee20000300800 */
[----:B------:R-:W-:-:S03]  /*164a50*/  IMAD.MOV.U32 R5, RZ, RZ, R12 ;  /* 0x000000ffff057224 */ /* 0x000fc600078e000c */
[----:B------:R-:W-:Y:S04]  /*164a60*/  STL [R1+0x4c54], R7 ;  /* 0x004c540701007387 */ /* 0x000fe80000100800 */
[----:B------:R-:W3:Y:S04]  /*164a70*/  LDL.LU R3, [R1+0x5fd4] ;  /* 0x005fd40001037983 */ /* 0x000ee80000300800 */
[----:B------:R-:W3:Y:S04]  /*164a80*/  LDL.LU R15, [R1+0x4d40] ;  /* 0x004d4000010f7983 */ /* 0x000ee80000300800 */
[----:B------:R-:W3:Y:S04]  /*164a90*/  LDL.LU R20, [R1+0x4d4c] ;  /* 0x004d4c0001147983 */ /* 0x000ee80000300800 */
[----:B------:R-:W3:Y:S04]  /*164aa0*/  LDL.LU R18, [R1+0x4d54] ;  /* 0x004d540001127983 */ /* 0x000ee80000300800 */
[----:B------:R-:W-:Y:S04]  /*164ab0*/  STL [R1+0x5fec], R21 ;  /* 0x005fec1501007387 */ /* 0x000fe80000100800 */
[----:B------:R1:W-:Y:S02]  /*164ac0*/  LDGSTS.E [R2+0x10400], desc[UR58][R4.64], P4 ;  /* 0x1040000004027fae */ /* 0x0003e4000a12187a */
[----:B-1----:R-:W-:Y:S01]  /*164ad0*/  IMAD.MOV.U32 R5, RZ, RZ, R11 ;  /* 0x000000ffff057224 */ /* 0x002fe200078e000b */
[----:B------:R-:W-:-:S05]  /*164ae0*/  MOV R4, R10 ;  /* 0x0000000a00047202 */ /* 0x000fca0000000f00 */
[----:B------:R1:W-:Y:S01]  /*164af0*/  LDGSTS.E [R2+0x10480], desc[UR58][R4.64], P2 ;  /* 0x1048000004027fae */ /* 0x0003e2000912187a */
[----:B------:R-:W-:Y:S02]  /*164b00*/  IADD3.X R17, R17, UR9, RZ, P5, !PT ;  /* 0x0000000911117c10 */ /* 0x000fe4000affe4ff */
[----:B------:R-:W-:Y:S02]  /*164b10*/  IADD3 R8, P5, R8, UR15, RZ ;  /* 0x0000000f08087c10 */ /* 0x000fe4000ffbe0ff */
[----:B------:R-:W-:-:S05]  /*164b20*/  IADD3.X R33, R33, UR9, RZ, P1, !PT ;  /* 0x0000000921217c10 */ /* 0x000fca0008ffe4ff */
[----:B------:R-:W-:Y:S04]  /*164b30*/  STL [R1+0x5fe0], R33 ;  /* 0x005fe02101007387 */ /* 0x000fe80000100800 */
[----:B------:R-:W-:Y:S04]  /*164b40*/  STL [R1+0x8328], R33 ;  /* 0x0083282101007387 */ /* 0x000fe80000100800 */
[----:B------:R-:W-:Y:S04]  /*164b50*/  STL [R1+0x4c50], R17 ;  /* 0x004c501101007387 */ /* 0x000fe80000100800 */
[----:B------:R-:W-:Y:S04]  /*164b60*/  STL [R1+0x4c5c], R8 ;  /* 0x004c5c0801007387 */ /* 0x000fe80000100800 */
[----:B------:R-:W3:Y:S01]  /*164b70*/  LDL.LU R11, [R1+0x5fc8] ;  /* 0x005fc800010b7983 */ /* 0x000ee20000300800 */
[----:B------:R-:W-:-:S03]  /*164b80*/  IADD3 R19, P1, R19, UR15, RZ ;  /* 0x0000000f13137c10 */ /* 0x000fc6000ff3e0ff */
[----:B------:R-:W3:Y:S04]  /*164b90*/  LDL.LU R10, [R1+0x5fcc] ;  /* 0x005fcc00010a7983 */ /* 0x000ee80000300800 */
[----:B------:R-:W3:Y:S04]  /*164ba0*/  LDL.LU R24, [R1+0x4d48] ;  /* 0x004d480001187983 */ /* 0x000ee80000300800 */
[----:B------:R-:W3:Y:S04]  /*164bb0*/  LDL.LU R14, [R1+0x4d5c] ;  /* 0x004d5c00010e7983 */ /* 0x000ee80000300800 */
[----:B------:R-:W-:Y:S04]  /*164bc0*/  STL [R1+0x5fe4], R19 ;  /* 0x005fe41301007387 */ /* 0x000fe80000100800 */
[----:B------:R-:W3:Y:S01]  /*164bd0*/  LDL.LU R12, [R1+0x5fc0] ;  /* 0x005fc000010c7983 */ /* 0x000ee20000300800 */
[----:B------:R-:W-:-:S02]  /*164be0*/  IADD3.X R119, R119, UR9, RZ, P1, !PT ;  /* 0x0000000977777c10 */ /* 0x000fc40008ffe4ff */
[----:B-1----:R-:W-:Y:S01]  /*164bf0*/  MOV R5, R17 ;  /* 0x0000001100057202 */ /* 0x002fe20000000f00 */
[----:B------:R-:W-:-:S05]  /*164c00*/  IMAD.MOV.U32 R4, RZ, RZ, R7 ;  /* 0x000000ffff047224 */ /* 0x000fca00078e0007 */
[----:B------:R1:W-:Y:S01]  /*164c10*/  LDGSTS.E [R2+0x10500], desc[UR58][R4.64], P3 ;  /* 0x1050000004027fae */ /* 0x0003e2000992187a */
[----:B--2---:R-:W-:-:S05]  /*164c20*/  IADD3 R6, P1, R6, UR15, RZ ;  /* 0x0000000f06067c10 */ /* 0x004fca000ff3e0ff */
[----:B------:R2:W-:Y:S01]  /*164c30*/  STL [R1+0x5fdc], R6 ;  /* 0x005fdc0601007387 */ /* 0x0005e20000100800 */
[----:B----4-:R-:W-:Y:S02]  /*164c40*/  IADD3.X R13, R13, UR9, RZ, P5, !PT ;  /* 0x000000090d0d7c10 */ /* 0x010fe4000affe4ff */
[----:B---3--:R-:W-:Y:S01]  /*164c50*/  IADD3 R9, P5, R9, UR15, RZ ;  /* 0x0000000f09097c10 */ /* 0x008fe2000ffbe0ff */
[----:B--2---:R-:W2:Y:S04]  /*164c60*/  LDL.LU R6, [R1+0x5fc4] ;  /* 0x005fc40001067983 */ /* 0x004ea80000300800 */
[----:B------:R-:W3:Y:S04]  /*164c70*/  LDL.LU R23, [R1+0x4d50] ;  /* 0x004d500001177983 */ /* 0x000ee80000300800 */
[----:B------:R-:W-:Y:S04]  /*164c80*/  STL [R1+0x5fd8], R119 ;  /* 0x005fd87701007387 */ /* 0x000fe80000100800 */
[----:B------:R-:W-:Y:S04]  /*164c90*/  STL [R1+0x832c], R119 ;  /* 0x00832c7701007387 */ /* 0x000fe80000100800 */
[----:B------:R-:W-:Y:S04]  /*164ca0*/  STL [R1+0x4c58], R13 ;  /* 0x004c580d01007387 */ /* 0x000fe80000100800 */
[----:B------:R-:W-:Y:S04]  /*164cb0*/  STL [R1+0x4d44], R9 ;  /* 0x004d440901007387 */ /* 0x000fe80000100800 */
[----:B------:R-:W4:Y:S04]  /*164cc0*/  LDL.LU R17, [R1+0x5fb8] ;  /* 0x005fb80001117983 */ /* 0x000f280000300800 */
[----:B------:R-:W4:Y:S01]  /*164cd0*/  LDL.LU R7, [R1+0x4e44] ;  /* 0x004e440001077983 */ /* 0x000f220000300800 */
[----:B------:R-:W-:-:S02]  /*164ce0*/  IADD3.X R22, R22, UR9, RZ, P1, !PT ;  /* 0x0000000916167c10 */ /* 0x000fc40008ffe4ff */
[----:B------:R-:W-:Y:S01]  /*164cf0*/  IADD3 R3, P1, R3, UR15, RZ ;  /* 0x0000000f03037c10 */ /* 0x000fe2000ff3e0ff */
[----:B-1----:R-:W-:Y:S01]  /*164d00*/  IMAD.MOV.U32 R4, RZ, RZ, R8 ;  /* 0x000000ffff047224 */ /* 0x002fe200078e0008 */
[----:B------:R-:W-:-:S03]  /*164d10*/  IADD3.X R15, R15, UR9, RZ, P5, !PT ;  /* 0x000000090f0f7c10 */ /* 0x000fc6000affe4ff */
[----:B------:R1:W-:Y:S01]  /*164d20*/  STL [R1+0x5fd4], R3 ;  /* 0x005fd40301007387 */ /* 0x0003e20000100800 */
[----:B------:R-:W-:Y:S01]  /*164d30*/  IADD3 R20, P5, R20, UR15, RZ ;  /* 0x0000000f14147c10 */ /* 0x000fe2000ffbe0ff */
[----:B------:R-:W-:-:S05]  /*164d40*/  IMAD.MOV.U32 R5, RZ, RZ, R13 ;  /* 0x000000ffff057224 */ /* 0x000fca00078e000d */
[----:B------:R1:W-:Y:S04]  /*164d50*/  LDGSTS.E [R2+0x10580], desc[UR58][R4.64], P0 ;  /* 0x1058000004027fae */ /* 0x0003e8000812187a */
[----:B-1----:R-:W4:Y:S04]  /*164d60*/  LDL.LU R3, [R1+0x5fbc] ;  /* 0x005fbc0001037983 */ /* 0x002f280000300800 */
[----:B------:R1:W-:Y:S04]  /*164d70*/  STL [R1+0x5fd0], R22 ;  /* 0x005fd01601007387 */ /* 0x0003e80000100800 */
[----:B-1----:R-:W4:Y:S04]  /*164d80*/  LDL.LU R22, [R1+0x4d58] ;  /* 0x004d580001167983 */ /* 0x002f280000300800 */
[----:B------:R-:W4:Y:S04]  /*164d90*/  LDL.LU R8, [R1+0x4e4c] ;  /* 0x004e4c0001087983 */ /* 0x000f280000300800 */
[----:B------:R-:W-:Y:S04]  /*164da0*/  STL [R1+0x4d40], R15 ;  /* 0x004d400f01007387 */ /* 0x000fe80000100800 */
[----:B------:R-:W-:Y:S01]  /*164db0*/  STL [R1+0x4d4c], R20 ;  /* 0x004d4c1401007387 */ /* 0x000fe20000100800 */
[----:B------:R-:W-:-:S02]  /*164dc0*/  MOV R4, R9 ;  /* 0x0000000900047202 */ /* 0x000fc40000000f00 */
[----:B------:R-:W-:Y:S02]  /*164dd0*/  IADD3.X R11, R11, UR9, RZ, P1, !PT ;  /* 0x000000090b0b7c10 */ /* 0x000fe40008ffe4ff */
[----:B------:R-:W-:-:S03]  /*164de0*/  IADD3 R10, P1, R10, UR15, RZ ;  /* 0x0000000f0a0a7c10 */ /* 0x000fc6000ff3e0ff */
[----:B------:R1:W-:Y:S01]  /*164df0*/  STL [R1+0x5fc8], R11 ;  /* 0x005fc80b01007387 */ /* 0x0003e20000100800 */
[----:B------:R-:W-:Y:S02]  /*164e00*/  IADD3.X R24, R24, UR9, RZ, P5, !PT ;  /* 0x0000000918187c10 */ /* 0x000fe4000affe4ff */
[----:B------:R-:W-:Y:S01]  /*164e10*/  IADD3 R18, P5, R18, UR15, RZ ;  /* 0x0000000f12127c10 */ /* 0x000fe2000ffbe0ff */
[----:B-1----:R-:W4:Y:S04]  /*164e20*/  LDL.LU R11, [R1+0x5fb0] ;  /* 0x005fb000010b7983 */ /* 0x002f280000300800 */
[----:B------:R1:W-:Y:S01]  /*164e30*/  STL [R1+0x5fcc], R10 ;  /* 0x005fcc0a01007387 */ /* 0x0003e20000100800 */
[----:B------:R-:W-:-:S03]  /*164e40*/  IADD3.X R12, R12, UR9, RZ, P1, !PT ;  /* 0x000000090c0c7c10 */ /* 0x000fc60008ffe4ff */
[----:B-1----:R-:W4:Y:S04]  /*164e50*/  LDL.LU R10, [R1+0x5fb4] ;  /* 0x005fb400010a7983 */ /* 0x002f280000300800 */
[----:B------:R-:W4:Y:S04]  /*164e60*/  LDL.LU R13, [R1+0x4e40] ;  /* 0x004e4000010d7983 */ /* 0x000f280000300800 */
[----:B------:R-:W4:Y:S04]  /*164e70*/  LDL.LU R9, [R1+0x4e54] ;  /* 0x004e540001097983 */ /* 0x000f280000300800 */
[----:B------:R-:W-:Y:S04]  /*164e80*/  STL [R1+0x4d48], R24 ;  /* 0x004d481801007387 */ /* 0x000fe80000100800 */
[----:B------:R-:W-:Y:S04]  /*164e90*/  STL [R1+0x4d54], R18 ;  /* 0x004d541201007387 */ /* 0x000fe80000100800 */
[----:B------:R1:W-:Y:S04]  /*164ea0*/  STL [R1+0x5fc0], R12 ;  /* 0x005fc00c01007387 */ /* 0x0003e80000100800 */
[----:B-1----:R-:W4:Y:S01]  /*164eb0*/  LDL.LU R12, [R1+0x5fa8] ;  /* 0x005fa800010c7983 */ /* 0x002f220000300800 */
[----:B--2---:R-:W-:Y:S01]  /*164ec0*/  IADD3 R6, P1, R6, UR15, RZ ;  /* 0x0000000f06067c10 */ /* 0x004fe2000ff3e0ff */
[----:B------:R-:W-:Y:S01]  /*164ed0*/  IMAD.MOV.U32 R5, RZ, RZ, R15 ;  /* 0x000000ffff057224 */ /* 0x000fe200078e000f */
[----:B---3--:R-:W-:-:S02]  /*164ee0*/  IADD3.X R23, R23, UR9, RZ, P5, !PT ;  /* 0x0000000917177c10 */ /* 0x008fc4000affe4ff */
[----:B------:R-:W-:Y:S01]  /*164ef0*/  IADD3 R14, P5, R14, UR15, RZ ;  /* 0x0000000f0e0e7c10 */ /* 0x000fe2000ffbe0ff */
[----:B------:R1:W-:Y:S04]  /*164f00*/  STL [R1+0x5fc4], R6 ;  /* 0x005fc40601007387 */ /* 0x0003e80000100800 */
[----:B------:R2:W-:Y:S04]  /*164f10*/  LDGSTS.E [R2+0x11400], desc[UR58][R4.64], P4 ;  /* 0x1140000004027fae */ /* 0x0005e8000a12187a */
[----:B-1----:R-:W3:Y:S04]  /*164f20*/  LDL.LU R6, [R1+0x5fac] ;  /* 0x005fac0001067983 */ /* 0x002ee80000300800 */
[----:B------:R-:W3:Y:S01]  /*164f30*/  LDL.LU R15, [R1+0x4e48] ;  /* 0x004e4800010f7983 */ /* 0x000ee20000300800 */
[----:B----4-:R-:W-:Y:S01]  /*164f40*/  IADD3.X R17, R17, UR9, RZ, P1, !PT ;  /* 0x0000000911117c10 */ /* 0x010fe20008ffe4ff */
[----:B--2---:R-:W-:-:S02]  /*164f50*/  IMAD.MOV.U32 R4, RZ, RZ, R20 ;  /* 0x000000ffff047224 */ /* 0x004fc400078e0014 */
[----:B------:R-:W-:Y:S04]  /*164f60*/  STL [R1+0x4d50], R23 ;  /* 0x004d501701007387 */ /* 0x000fe80000100800 */
[----:B------:R-:W-:Y:S04]  /*164f70*/  STL [R1+0x4d5c], R14 ;  /* 0x004d5c0e01007387 */ /* 0x000fe80000100800 */
[----:B------:R-:W2:Y:S04]  /*164f80*/  LDL.LU R20, [R1+0x4e5c] ;  /* 0x004e5c0001147983 */ /* 0x000ea80000300800 */
[----:B------:R1:W-:Y:S01]  /*164f90*/  STL [R1+0x5fb8], R17 ;  /* 0x005fb81101007387 */ /* 0x0003e20000100800 */
[----:B------:R-:W-:-:S05]  /*164fa0*/  MOV R5, R24 ;  /* 0x0000001800057202 */ /* 0x000fca0000000f00 */
[----:B------:R4:W-:Y:S04]  /*164fb0*/  LDGSTS.E [R2+0x11480], desc[UR58][R4.64], P2 ;  /* 0x1148000004027fae */ /* 0x0009e8000912187a */
[----:B-1----:R-:W2:Y:S01]  /*164fc0*/  LDL.LU R17, [R1+0x5fa0] ;  /* 0x005fa00001117983 */ /* 0x002ea20000300800 */
[----:B------:R-:W-:Y:S01]  /*164fd0*/  IADD3 R3, P1, R3, UR15, RZ ;  /* 0x0000000f03037c10 */ /* 0x000fe2000ff3e0ff */
[----:B----4-:R-:W-:-:S04]  /*164fe0*/  IMAD.MOV.U32 R4, RZ, RZ, R18 ;  /* 0x000000ffff047224 */ /* 0x010fc800078e0012 */
[----:B------:R1:W-:Y:S01]  /*164ff0*/  STL [R1+0x5fbc], R3 ;  /* 0x005fbc0301007387 */ /* 0x0003e20000100800 */
[----:B------:R-:W-:-:S05]  /*165000*/  IMAD.MOV.U32 R5, RZ, RZ, R23 ;  /* 0x000000ffff057224 */ /* 0x000fca00078e0017 */
[----:B------:R4:W-:Y:S01]  /*165010*/  LDGSTS.E [R2+0x11500], desc[UR58][R4.64], P3 ;  /* 0x1150000004027fae */ /* 0x0009e2000992187a */
[----:B------:R-:W-:-:S03]  /*165020*/  IADD3.X R22, R22, UR9, RZ, P5, !PT ;  /* 0x0000000916167c10 */ /* 0x000fc6000affe4ff */
[----:B-1----:R-:W2:Y:S01]  /*165030*/  LDL.LU R3, [R1+0x5fa4] ;  /* 0x005fa40001037983 */ /* 0x002ea20000300800 */
[----:B------:R-:W-:-:S03]  /*165040*/  IADD3 R7, P5, R7, UR15, RZ ;  /* 0x0000000f07077c10 */ /* 0x000fc6000ffbe0ff */
[----:B------:R-:W2:Y:S04]  /*165050*/  LDL.LU R25, [R1+0x4e50] ;  /* 0x004e500001197983 */ /* 0x000ea80000300800 */
[----:B------:R-:W2:Y:S04]  /*165060*/  LDL.LU R18, [R1+0x4f44] ;  /* 0x004f440001127983 */ /* 0x000ea80000300800 */
[----:B------:R-:W-:Y:S04]  /*165070*/  STL [R1+0x4d58], R22 ;  /* 0x004d581601007387 */ /* 0x000fe80000100800 */
[----:B------:R-:W-:Y:S04]  /*165080*/  STL [R1+0x4e44], R7 ;  /* 0x004e440701007387 */ /* 0x000fe80000100800 */
[----:B------:R-:W2:Y:S01]  /*165090*/  LDL.LU R27, [R1+0x5f98] ;  /* 0x005f9800011b7983 */ /* 0x000ea20000300800 */
[----:B----4-:R-:W-:Y:S01]  /*1650a0*/  IMAD.MOV.U32 R5, RZ, RZ, R22 ;  /* 0x000000ffff057224 */ /* 0x010fe200078e0016 */
[----:B------:R-:W-:-:S02]  /*1650b0*/  IADD3.X R11, R11, UR9, RZ, P1, !PT ;  /* 0x000000090b0b7c10 */ /* 0x000fc40008ffe4ff */
[----:B------:R-:W-:Y:S02]  /*1650c0*/  IADD3 R10, P1, R10, UR15, RZ ;  /* 0x0000000f0a0a7c10 */ /* 0x000fe4000ff3e0ff */
[----:B------:R-:W-:-:S03]  /*1650d0*/  IADD3.X R13, R13, UR9, RZ, P5, !PT ;  /* 0x000000090d0d7c10 */ /* 0x000fc6000affe4ff */
[----:B------:R1:W-:Y:S01]  /*1650e0*/  STL [R1+0x5fb4], R10 ;  /* 0x005fb40a01007387 */ /* 0x0003e20000100800 */
[----:B------:R-:W-:-:S03]  /*1650f0*/  IADD3 R8, P5, R8, UR15, RZ ;  /* 0x0000000f08087c10 */ /* 0x000fc6000ffbe0ff */
[----:B------:R4:W-:Y:S04]  /*165100*/  STL [R1+0x5fb0], R11 ;  /* 0x005fb00b01007387 */ /* 0x0009e80000100800 */
[----:B-1----:R-:W2:Y:S04]  /*165110*/  LDL.LU R10, [R1+0x5f9c] ;  /* 0x005f9c00010a7983 */ /* 0x002ea80000300800 */
[----:B------:R-:W2:Y:S04]  /*165120*/  LDL.LU R23, [R1+0x4e58] ;  /* 0x004e580001177983 */ /* 0x000ea80000300800 */
[----:B----4-:R-:W4:Y:S04]  /*165130*/  LDL.LU R11, [R1+0x4f4c] ;  /* 0x004f4c00010b7983 */ /* 0x010f280000300800 */
[----:B------:R-:W-:Y:S01]  /*165140*/  STL [R1+0x4e40], R13 ;  /* 0x004e400d01007387 */ /* 0x000fe20000100800 */
[----:B------:R-:W-:-:S03]  /*165150*/  IADD3.X R12, R12, UR9, RZ, P1, !PT ;  /* 0x000000090c0c7c10 */ /* 0x000fc60008ffe4ff */
[----:B------:R-:W-:Y:S04]  /*165160*/  STL [R1+0x4e4c], R8 ;  /* 0x004e4c0801007387 */ /* 0x000fe80000100800 */
[----:B------:R-:W4:Y:S04]  /*165170*/  LDL.LU R22, [R1+0x4f40] ;  /* 0x004f400001167983 */ /* 0x000f280000300800 */
[----:B------:R1:W-:Y:S04]  /*165180*/  STL [R1+0x5fa8], R12 ;  /* 0x005fa80c01007387 */ /* 0x0003e80000100800 */
[----:B-1----:R-:W4:Y:S04]  /*165190*/  LDL.LU R12, [R1+0x5f90] ;  /* 0x005f9000010c7983 */ /* 0x002f280000300800 */
[----:B------:R-:W4:Y:S01]  /*1651a0*/  LDL.LU R24, [R1+0x5f94] ;  /* 0x005f940001187983 */ /* 0x000f220000300800 */
[----:B---3--:R-:W-:-:S02]  /*1651b0*/  IADD3 R6, P1, R6, UR15, RZ ;  /* 0x0000000f06067c10 */ /* 0x008fc4000ff3e0ff */
[----:B------:R-:W-:Y:S02]  /*1651c0*/  MOV R4, R14 ;  /* 0x0000000e00047202 */ /* 0x000fe40000000f00 */
[----:B------:R-:W-:Y:S01]  /*1651d0*/  IADD3.X R15, R15, UR9, RZ, P5, !PT ;  /* 0x000000090f0f7c10 */ /* 0x000fe2000affe4ff */
[----:B------:R1:W-:Y:S01]  /*1651e0*/  STL [R1+0x5fac], R6 ;  /* 0x005fac0601007387 */ /* 0x0003e20000100800 */
[----:B------:R-:W-:-:S03]  /*1651f0*/  IADD3 R9, P5, R9, UR15, RZ ;  /* 0x0000000f09097c10 */ /* 0x000fc6000ffbe0ff */
[----:B------:R3:W-:Y:S04]  /*165200*/  LDGSTS.E [R2+0x11580], desc[UR58][R4.64], P0 ;  /* 0x1158000004027fae */ /* 0x0007e8000812187a */
[----:B-1----:R-:W4:Y:S04]  /*165210*/  LDL.LU R6, [R1+0x4f54] ;  /* 0x004f540001067983 */ /* 0x002f280000300800 */
[----:B------:R-:W4:Y:S01]  /*165220*/  LDL.LU R14, [R1+0x5f88] ;  /* 0x005f8800010e7983 */ /* 0x000f220000300800 */
[----:B---3--:R-:W-:Y:S01]  /*165230*/  IMAD.MOV.U32 R4, RZ, RZ, R7 ;  /* 0x000000ffff047224 */ /* 0x008fe200078e0007 */
[----:B--2---:R-:W-:-:S02]  /*165240*/  IADD3.X R17, R17, UR9, RZ, P1, !PT ;  /* 0x0000000911117c10 */ /* 0x004fc40008ffe4ff */
[----:B------:R-:W-:Y:S01]  /*165250*/  STL [R1+0x4e48], R15 ;  /* 0x004e480f01007387 */ /* 0x000fe20000100800 */
[----:B------:R-:W-:-:S03]  /*165260*/  MOV R5, R13 ;  /* 0x0000000d00057202 */ /* 0x000fc60000000f00 */
[----:B------:R-:W2:Y:S04]  /*165270*/  LDL.LU R7, [R1+0x5f8c] ;  /* 0x005f8c0001077983 */ /* 0x000ea80000300800 */
[----:B------:R-:W-:Y:S04]  /*165280*/  STL [R1+0x4e54], R9 ;  /* 0x004e540901007387 */ /* 0x000fe80000100800 */
[----:B------:R-:W3:Y:S04]  /*165290*/  LDL.LU R13, [R1+0x4f48] ;  /* 0x004f4800010d7983 */ /* 0x000ee80000300800 */
[----:B------:R1:W-:Y:S04]  /*1652a0*/  STL [R1+0x5fa0], R17 ;  /* 0x005fa01101007387 */ /* 0x0003e80000100800 */
[----:B------:R1:W-:Y:S04]  /*1652b0*/  LDGSTS.E [R2+0x12400], desc[UR58][R4.64], P4 ;  /* 0x1240000004027fae */ /* 0x0003e8000a12187a */
[----:B-1----:R-:W3:Y:S01]  /*1652c0*/  LDL.LU R17, [R1+0x5f80] ;  /* 0x005f800001117983 */ /* 0x002ee20000300800 */
[----:B------:R-:W-:-:S02]  /*1652d0*/  IADD3 R3, P1, R3, UR15, RZ ;  /* 0x0000000f03037c10 */ /* 0x000fc4000ff3e0ff */
[----:B------:R-:W-:Y:S02]  /*1652e0*/  IADD3.X R25, R25, UR9, RZ, P5, !PT ;  /* 0x0000000919197c10 */ /* 0x000fe4000affe4ff */
[----:B------:R-:W-:Y:S01]  /*1652f0*/  IADD3 R20, P5, R20, UR15, RZ ;  /* 0x0000000f14147c10 */ /* 0x000fe2000ffbe0ff */
[----:B------:R1:W-:Y:S01]  /*165300*/  STL [R1+0x5fa4], R3 ;  /* 0x005fa40301007387 */ /* 0x0003e20000100800 */
[----:B------:R-:W-:Y:S02]  /*165310*/  IMAD.MOV.U32 R5, RZ, RZ, R15 ;  /* 0x000000ffff057224 */ /* 0x000fe400078e000f */
[----:B------:R-:W-:-:S05]  /*165320*/  IMAD.MOV.U32 R4, RZ, RZ, R8 ;  /* 0x000000ffff047224 */ /* 0x000fca00078e0008 */
[----:B------:R1:W-:Y:S01]  /*165330*/  LDGSTS.E [R2+0x12480], desc[UR58][R4.64], P2 ;  /* 0x1248000004027fae */ /* 0x0003e2000912187a */
[----:B------:R-:W-:-:S03]  /*165340*/  IADD3.X R27, R27, UR9, RZ, P1, !PT ;  /* 0x000000091b1b7c10 */ /* 0x000fc60008ffe4ff */
[----:B-1----:R-:W3:Y:S04]  /*165350*/  LDL.LU R3, [R1+0x4f5c] ;  /* 0x004f5c0001037983 */ /* 0x002ee80000300800 */
[----:B------:R-:W3:Y:S04]  /*165360*/  LDL.LU R15, [R1+0x5f84] ;  /* 0x005f8400010f7983 */ /* 0x000ee80000300800 */
[----:B------:R-:W-:Y:S04]  /*165370*/  STL [R1+0x4e50], R25 ;  /* 0x004e501901007387 */ /* 0x000fe80000100800 */
[----:B------:R-:W3:Y:S04]  /*165380*/  LDL.LU R8, [R1+0x4f50] ;  /* 0x004f500001087983 */ /* 0x000ee80000300800 */
[----:B------:R-:W-:Y:S01]  /*165390*/  STL [R1+0x4e5c], R20 ;  /* 0x004e5c1401007387 */ /* 0x000fe20000100800 */
[----:B------:R-:W-:Y:S01]  /*1653a0*/  MOV R4, R9 ;  /* 0x0000000900047202 */ /* 0x000fe20000000f00 */
[----:B------:R-:W-:-:S05]  /*1653b0*/  IMAD.MOV.U32 R5, RZ, RZ, R25 ;  /* 0x000000ffff057224 */ /* 0x000fca00078e0019 */
[----:B------:R1:W-:Y:S02]  /*1653c0*/  LDGSTS.E [R2+0x12500], desc[UR58][R4.64], P3 ;  /* 0x1250000004027fae */ /* 0x0003e4000992187a */
[----:B-1----:R-:W-:Y:S01]  /*1653d0*/  IMAD.MOV.U32 R4, RZ, RZ, R20 ;  /* 0x000000ffff047224 */ /* 0x002fe200078e0014 */
[----:B------:R-:W-:Y:S02]  /*1653e0*/  IADD3 R10, P1, R10, UR15, RZ ;  /* 0x0000000f0a0a7c10 */ /* 0x000fe4000ff3e0ff */
[----:B------:R-:W-:-:S03]  /*1653f0*/  IADD3.X R23, R23, UR9, RZ, P5, !PT ;  /* 0x0000000917177c10 */ /* 0x000fc6000affe4ff */
[----:B------:R1:W-:Y:S01]  /*165400*/  STL [R1+0x5f9c], R10 ;  /* 0x005f9c0a01007387 */ /* 0x0003e20000100800 */
[----:B------:R-:W-:-:S03]  /*165410*/  IADD3 R18, P5, R18, UR15, RZ ;  /* 0x0000000f12127c10 */ /* 0x000fc6000ffbe0ff */
[----:B-1----:R-:W3:Y:S04]  /*165420*/  LDL.LU R10, [R1+0x5f78] ;  /* 0x005f7800010a7983 */ /* 0x002ee80000300800 */
[----:B------:R-:W-:Y:S01]  /*165430*/  STL [R1+0x5f98], R27 ;  /* 0x005f981b01007387 */ /* 0x000fe20000100800 */
[----:B----4-:R-:W-:-:S03]  /*165440*/  IADD3.X R22, R22, UR9, RZ, P5, !PT ;  /* 0x0000000916167c10 */ /* 0x010fc6000affe4ff */
[----:B------:R-:W4:Y:S01]  /*165450*/  LDL.LU R9, [R1+0x5044] ;  /* 0x0050440001097983 */ /* 0x000f220000300800 */
[----:B------:R-:W-:-:S03]  /*165460*/  IADD3 R11, P5, R11, UR15, RZ ;  /* 0x0000000f0b0b7c10 */ /* 0x000fc6000ffbe0ff */
[----:B------:R-:W-:Y:S01]  /*165470*/  STL [R1+0x4e58], R23 ;  /* 0x004e581701007387 */ /* 0x000fe20000100800 */
[----:B------:R-:W-:-:S03]  /*165480*/  IADD3.X R12, R12, UR9, RZ, P1, !PT ;  /* 0x000000090c0c7c10 */ /* 0x000fc60008ffe4ff */
[----:B------:R-:W-:Y:S01]  /*165490*/  STL [R1+0x4f44], R18 ;  /* 0x004f441201007387 */ /* 0x000fe20000100800 */
[----:B------:R-:W-:-:S03]  /*1654a0*/  IADD3 R24, P1, R24, UR15, RZ ;  /* 0x0000000f18187c10 */ /* 0x000fc6000ff3e0ff */
[----:B------:R1:W-:Y:S04]  /*1654b0*/  STL [R1+0x5f90], R12 ;  /* 0x005f900c01007387 */ /* 0x0003e80000100800 */
[----:B-1----:R-:W4:Y:S04]  /*1654c0*/  LDL.LU R12, [R1+0x4f58] ;  /* 0x004f5800010c7983 */ /* 0x002f280000300800 */
[----:B------:R-:W-:Y:S04]  /*1654d0*/  STL [R1+0x5f94], R24 ;  /* 0x005f941801007387 */ /* 0x000fe80000100800 */
[----:B------:R-:W-:Y:S04]  /*1654e0*/  STL [R1+0x4f40], R22 ;  /* 0x004f401601007387 */ /* 0x000fe80000100800 */
[----:B------:R-:W-:Y:S04]  /*1654f0*/  STL [R1+0x4f4c], R11 ;  /* 0x004f4c0b01007387 */ /* 0x000fe80000100800 */
[----:B------:R-:W4:Y:S01]  /*165500*/  LDL.LU R20, [R1+0x5f1c] ;  /* 0x005f1c0001147983 */ /* 0x000f220000300800 */
[----:B------:R-:W-:-:S02]  /*165510*/  IADD3.X R14, R14, UR9, RZ, P1, !PT ;  /* 0x000000090e0e7c10 */ /* 0x000fc40008ffe4ff */
[----:B--2---:R-:W-:-:S03]  /*165520*/  IADD3 R7, P1, R7, UR15, RZ ;  /* 0x0000000f07077c10 */ /* 0x004fc6000ff3e0ff */
[----:B------:R1:W-:Y:S01]  /*165530*/  STL [R1+0x5f88], R14 ;  /* 0x005f880e01007387 */ /* 0x0003e20000100800 */
[----:B---3--:R-:W-:Y:S02]  /*165540*/  IADD3.X R13, R13, UR9, RZ, P5, !PT ;  /* 0x000000090d0d7c10 */ /* 0x008fe4000affe4ff */
[----:B------:R-:W-:Y:S01]  /*165550*/  IADD3 R6, P5, R6, UR15, RZ ;  /* 0x0000000f06067c10 */ /* 0x000fe2000ffbe0ff */
[----:B-1----:R-:W2:Y:S04]  /*165560*/  LDL.LU R14, [R1+0x5040] ;  /* 0x00504000010e7983 */ /* 0x002ea80000300800 */
[----:B------:R1:W-:Y:S01]  /*165570*/  STL [R1+0x5f8c], R7 ;  /* 0x005f8c0701007387 */ /* 0x0003e20000100800 */
[----:B------:R-:W-:-:S03]  /*165580*/  IADD3.X R17, R17, UR9, RZ, P1, !PT ;  /* 0x0000000911117c10 */ /* 0x000fc60008ffe4ff */
[----:B-1----:R-:W3:Y:S04]  /*165590*/  LDL.LU R7, [R1+0x504c] ;  /* 0x00504c0001077983 */ /* 0x002ee80000300800 */
[----:B------:R-:W-:Y:S04]  /*1655a0*/  STL [R1+0x4f48], R13 ;  /* 0x004f480d01007387 */ /* 0x000fe80000100800 */
[----:B------:R-:W-:Y:S04]  /*1655b0*/  STL [R1+0x4f54], R6 ;  /* 0x004f540601007387 */ /* 0x000fe80000100800 */
[----:B------:R1:W-:Y:S01]  /*1655c0*/  STL [R1+0x5f80], R17 ;  /* 0x005f801101007387 */ /* 0x0003e20000100800 */
[----:B------:R-:W-:-:S02]  /*1655d0*/  MOV R5, R23 ;  /* 0x0000001700057202 */ /* 0x000fc40000000f00 */
[----:B------:R-:W-:-:S03]  /*1655e0*/  IADD3 R15, P1, R15, UR15, RZ ;  /* 0x0000000f0f0f7c10 */ /* 0x000fc6000ff3e0ff */
[----:B------:R1:W-:Y:S04]  /*1655f0*/  LDGSTS.E [R2+0x12580], desc[UR58][R4.64], P0 ;  /* 0x1258000004027fae */ /* 0x0003e8000812187a */
[----:B-1----:R-:W3:Y:S04]  /*165600*/  LDL.LU R17, [R1+0x5f14] ;  /* 0x005f140001117983 */ /* 0x002ee80000300800 */
[----:B------:R-:W3:Y:S01]  /*165610*/  LDL.LU R53, [R1+0x5f10] ;  /* 0x005f100001357983 */ /* 0x000ee20000300800 */
[----:B------:R-:W-:Y:S02]  /*165620*/  IADD3.X R8, R8, UR9, RZ, P5, !PT ;  /* 0x0000000908087c10 */ /* 0x000fe4000affe4ff */
[----:B------:R-:W-:Y:S01]  /*165630*/  IADD3 R3, P5, R3, UR15, RZ ;  /* 0x0000000f03037c10 */ /* 0x000fe2000ffbe0ff */
[----:B------:R-:W-:-:S02]  /*165640*/  IMAD.MOV.U32 R4, RZ, RZ, R18 ;  /* 0x000000ffff047224 */ /* 0x000fc400078e0012 */
[----:B------:R-:W-:Y:S01]  /*165650*/  IMAD.MOV.U32 R5, RZ, RZ, R22 ;  /* 0x000000ffff057224 */ /* 0x000fe200078e0016 */
[----:B------:R-:W-:Y:S04]  /*165660*/  STL [R1+0x5f84], R15 ;  /* 0x005f840f01007387 */ /* 0x000fe80000100800 */
[----:B------:R1:W-:Y:S04]  /*165670*/  LDGSTS.E [R2+0x13400], desc[UR58][R4.64], P4 ;  /* 0x1340000004027fae */ /* 0x0003e8000a12187a */
[----:B------:R-:W-:Y:S04]  /*165680*/  STL [R1+0x4f50], R8 ;  /* 0x004f500801007387 */ /* 0x000fe80000100800 */
[----:B------:R-:W-:Y:S01]  /*165690*/  STL [R1+0x4f5c], R3 ;  /* 0x004f5c0301007387 */ /* 0x000fe20000100800 */
[----:B-1----:R-:W-:-:S03]  /*1656a0*/  MOV R4, R11 ;  /* 0x0000000b00047202 */ /* 0x002fc60000000f00 */
[----:B------:R-:W3:Y:S01]  /*1656b0*/  LDL.LU R11, [R1+0x5048] ;  /* 0x00504800010b7983 */ /* 0x000ee20000300800 */
[----:B------:R-:W-:-:S05]  /*1656c0*/  IMAD.MOV.U32 R5, RZ, RZ, R13 ;  /* 0x000000ffff057224 */ /* 0x000fca00078e000d */
[----:B------:R1:W-:Y:S02]  /*1656d0*/  LDGSTS.E [R2+0x13480], desc[UR58][R4.64], P2 ;  /* 0x1348000004027fae */ /* 0x0003e4000912187a */
[----:B-1----:R-:W-:Y:S01]  /*1656e0*/  MOV R5, R8 ;  /* 0x0000000800057202 */ /* 0x002fe20000000f00 */
[----:B------:R-:W-:-:S05]  /*1656f0*/  IMAD.MOV.U32 R4, RZ, RZ, R6 ;  /* 0x000000ffff047224 */ /* 0x000fca00078e0006 */
[----:B------:R1:W-:Y:S01]  /*165700*/  LDGSTS.E [R2+0x13500], desc[UR58][R4.64], P3 ;  /* 0x1350000004027fae */ /* 0x0003e2000992187a */
[----:B------:R-:W-:-:S05]  /*165710*/  IADD3.X R10, R10, UR9, RZ, P1, !PT ;  /* 0x000000090a0a7c10 */ /* 0x000fca0008ffe4ff */
[----:B------:R1:W-:Y:S04]  /*165720*/  STL [R1+0x5f78], R10 ;  /* 0x005f780a01007387 */ /* 0x0003e80000100800 */
[----:B-1----:R-:W3:Y:S04]  /*165730*/  LDL.LU R10, [R1+0x5054] ;  /* 0x00505400010a7983 */ /* 0x002ee80000300800 */
[----:B------:R-:W3:Y:S04]  /*165740*/  LDL.LU R62, [R1+0x5f08] ;  /* 0x005f0800013e7983 */ /* 0x000ee80000300800 */
[----:B------:R-:W3:Y:S04]  /*165750*/  LDL.LU R59, [R1+0x5f0c] ;  /* 0x005f0c00013b7983 */ /* 0x000ee80000300800 */
[----:B------:R-:W3:Y:S01]  /*165760*/  LDL.LU R13, [R1+0x5050] ;  /* 0x00505000010d7983 */ /* 0x000ee20000300800 */
[----:B----4-:R-:W-:-:S02]  /*165770*/  IADD3.X R12, R12, UR9, RZ, P5, !PT ;  /* 0x000000090c0c7c10 */ /* 0x010fc4000affe4ff */
[----:B------:R-:W-:-:S03]  /*165780*/  IADD3 R9, P5, R9, UR15, RZ ;  /* 0x0000000f09097c10 */ /* 0x000fc6000ffbe0ff */
        /* <DEDUP_REMOVED lines=8> */
[----:B--2---:R-:W-:Y:S01]  /*165810*/  IADD3.X R14, R14, UR9, RZ, P5, !PT ;  /* 0x000000090e0e7c10 */ /* 0x004fe2000affe4ff */
[----:B------:R-:W-:-:S02]  /*165820*/  IMAD.MOV.U32 R5, RZ, RZ, R12 ;  /* 0x000000ffff057224 */ /* 0x000fc400078e000c */
[----:B------:R-:W-:-:S05]  /*165830*/  IMAD.MOV.U32 R4, RZ, RZ, R3 ;  /* 0x000000ffff047224 */ /* 0x000fca00078e0003 */
[----:B------:R2:W-:Y:S01]  /*165840*/  LDGSTS.E [R2+0x13580], desc[UR58][R4.64], P0 ;  /* 0x1358000004027fae */ /* 0x0005e2000812187a */
[----:B---3--:R-:W-:Y:S02]  /*165850*/  IADD3 R7, P5, R7, UR15, RZ ;  /* 0x0000000f07077c10 */ /* 0x008fe4000ffbe0ff */
[----:B------:R-:W-:Y:S02]  /*165860*/  IADD3.X R53, R53, UR9, RZ, P1, !PT ;  /* 0x0000000935357c10 */ /* 0x000fe40008ffe4ff */
[----:B------:R-:W-:-:S03]  /*165870*/  IADD3 R17, P1, R17, UR15, RZ ;  /* 0x0000000f11117c10 */ /* 0x000fc6000ff3e0ff */
[----:B------:R-:W-:Y:S04]  /*165880*/  STL [R1+0x5f10], R53 ;  /* 0x005f103501007387 */ /* 0x000fe80000100800 */
[----:B------:R-:W-:Y:S04]  /*165890*/  STL [R1+0x8338], R53 ;  /* 0x0083383501007387 */ /* 0x000fe80000100800 */
[----:B------:R3:W-:Y:S04]  /*1658a0*/  STL [R1+0x5040], R14 ;  /* 0x0050400e01007387 */ /* 0x0007e80000100800 */
[----:B------:R-:W-:Y:S04]  /*1658b0*/  STL [R1+0x504c], R7 ;  /* 0x00504c0701007387 */ /* 0x000fe80000100800 */
[----:B-1----:R-:W4:Y:S04]  /*1658c0*/  LDL.LU R12, [R1+0x5058] ;  /* 0x00505800010c7983 */ /* 0x002f280000300800 */
[----:B------:R-:W4:Y:S04]  /*1658d0*/  LDL.LU R3, [R1+0x5144] ;  /* 0x0051440001037983 */ /* 0x000f280000300800 */
[----:B------:R-:W-:Y:S04]  /*1658e0*/  STL [R1+0x5f14], R17 ;  /* 0x005f141101007387 */ /* 0x000fe80000100800 */
[----:B------:R-:W-:Y:S04]  /*1658f0*/  STL.64 [R1+0x8340], R16 ;  /* 0x0083401001007387 */ /* 0x000fe80000100a00 */
[----:B------:R-:W4:Y:S01]  /*165900*/  LDL.LU R27, [R1+0x5ef8] ;  /* 0x005ef800011b7983 */ /* 0x000f220000300800 */
[----:B------:R-:W-:-:S03]  /*165910*/  IADD3.X R11, R11, UR9, RZ, P5, !PT ;  /* 0x000000090b0b7c10 */ /* 0x000fc6000affe4ff */
[----:B------:R-:W4:Y:S01]  /*165920*/  LDL.LU R139, [R1+0x5efc] ;  /* 0x005efc00018b7983 */ /* 0x000f220000300800 */
[----:B--2---:R-:W-:Y:S01]  /*165930*/  IMAD.MOV.U32 R5, RZ, RZ, R14 ;  /* 0x000000ffff057224 */ /* 0x004fe200078e000e */
[----:B------:R-:W-:-:S05]  /*165940*/  MOV R4, R9 ;  /* 0x0000000900047202 */ /* 0x000fca0000000f00 */
[----:B------:R1:W-:Y:S02]  /*165950*/  LDGSTS.E [R2+0x14400], desc[UR58][R4.64], P4 ;  /* 0x1440000004027fae */ /* 0x0003e4000a12187a */
[----:B-1----:R-:W-:Y:S01]  /*165960*/  MOV R5, R11 ;  /* 0x0000000b00057202 */ /* 0x002fe20000000f00 */
[----:B------:R-:W-:-:S05]  /*165970*/  IMAD.MOV.U32 R4, RZ, RZ, R7 ;  /* 0x000000ffff047224 */ /* 0x000fca00078e0007 */
[----:B------:R1:W-:Y:S01]  /*165980*/  LDGSTS.E [R2+0x14480], desc[UR58][R4.64], P2 ;  /* 0x1448000004027fae */ /* 0x0003e2000912187a */
[----:B------:R-:W-:Y:S02]  /*165990*/  IADD3 R10, P5, R10, UR15, RZ ;  /* 0x0000000f0a0a7c10 */ /* 0x000fe4000ffbe0ff */
[----:B------:R-:W-:Y:S02]  /*1659a0*/  IADD3.X R62, R62, UR9, RZ, P1, !PT ;  /* 0x000000093e3e7c10 */ /* 0x000fe40008ffe4ff */
[----:B------:R-:W-:-:S03]  /*1659b0*/  IADD3 R59, P1, R59, UR15, RZ ;  /* 0x0000000f3b3b7c10 */ /* 0x000fc6000ff3e0ff */
[----:B------:R-:W-:Y:S04]  /*1659c0*/  STL [R1+0x5f08], R62 ;  /* 0x005f083e01007387 */ /* 0x000fe80000100800 */
[----:B------:R-:W-:Y:S04]  /*1659d0*/  STL.64 [R1+0x8348], R62 ;  /* 0x0083483e01007387 */ /* 0x000fe80000100a00 */
[----:B------:R2:W-:Y:S04]  /*1659e0*/  STL [R1+0x5048], R11 ;  /* 0x0050480b01007387 */ /* 0x0005e80000100800 */
[----:B------:R1:W-:Y:S01]  /*1659f0*/  STL [R1+0x5054], R10 ;  /* 0x0050540a01007387 */ /* 0x0003e20000100800 */
[----:B------:R-:W-:-:S03]  /*165a00*/  IADD3.X R13, R13, UR9, RZ, P5, !PT ;  /* 0x000000090d0d7c10 */ /* 0x000fc6000affe4ff */
[----:B---3--:R-:W3:Y:S04]  /*165a10*/  LDL.LU R14, [R1+0x5140] ;  /* 0x00514000010e7983 */ /* 0x008ee80000300800 */
[----:B------:R-:W3:Y:S01]  /*165a20*/  LDL.LU R9, [R1+0x514c] ;  /* 0x00514c0001097983 */ /* 0x000ee20000300800 */
[----:B----4-:R-:W-:-:S03]  /*165a30*/  IADD3 R8, P5, R8, UR15, RZ ;  /* 0x0000000f08087c10 */ /* 0x010fc6000ffbe0ff */
[----:B------:R-:W-:Y:S04]  /*165a40*/  STL [R1+0x5f0c], R59 ;  /* 0x005f0c3b01007387 */ /* 0x000fe80000100800 */
[----:B------:R-:W-:Y:S04]  /*165a50*/  STL.64 [R1+0x8350], R58 ;  /* 0x0083503a01007387 */ /* 0x000fe80000100a00 */
[----:B------:R-:W4:Y:S04]  /*165a60*/  LDL.LU R140, [R1+0x5ef0] ;  /* 0x005ef000018c7983 */ /* 0x000f280000300800 */
[----:B------:R-:W4:Y:S01]  /*165a70*/  LDL.LU R67, [R1+0x5ef4] ;  /* 0x005ef40001437983 */ /* 0x000f220000300800 */
[----:B------:R-:W-:-:S02]  /*165a80*/  IADD3.X R60, R60, UR9, RZ, P1, !PT ;  /* 0x000000093c3c7c10 */ /* 0x000fc40008ffe4ff */
[----:B------:R-:W-:-:S03]  /*165a90*/  IADD3 R6, P1, R6, UR15, RZ ;  /* 0x0000000f06067c10 */ /* 0x000fc6000ff3e0ff */
[----:B------:R-:W-:Y:S04]  /*165aa0*/  STL [R1+0x5f00], R60 ;  /* 0x005f003c01007387 */ /* 0x000fe80000100800 */
[----:B------:R1:W-:Y:S04]  /*165ab0*/  STL [R1+0x5050], R13 ;  /* 0x0050500d01007387 */ /* 0x0003e80000100800 */
[----:B--2---:R-:W2:Y:S04]  /*165ac0*/  LDL.LU R11, [R1+0x5148] ;  /* 0x00514800010b7983 */ /* 0x004ea80000300800 */
[----:B------:R-:W-:Y:S04]  /*165ad0*/  STL [R1+0x505c], R8 ;  /* 0x00505c0801007387 */ /* 0x000fe80000100800 */
[----:B------:R-:W2:Y:S04]  /*165ae0*/  LDL.LU R7, [R1+0x5154] ;  /* 0x0051540001077983 */ /* 0x000ea80000300800 */
[----:B------:R-:W-:Y:S04]  /*165af0*/  STL [R1+0x5f04], R6 ;  /* 0x005f040601007387 */ /* 0x000fe80000100800 */
[----:B------:R-:W2:Y:S04]  /*165b00*/  LDL.LU R112, [R1+0x5ee8] ;  /* 0x005ee80001707983 */ /* 0x000ea80000300800 */
[----:B------:R-:W2:Y:S04]  /*165b10*/  LDL.LU R133, [R1+0x5eec] ;  /* 0x005eec0001857983 */ /* 0x000ea80000300800 */
[----:B------:R-:W2:Y:S01]  /*165b20*/  LDL.LU R121, [R1+0x5ee4] ;  /* 0x005ee40001797983 */ /* 0x000ea20000300800 */
[----:B-1----:R-:W-:-:S02]  /*165b30*/  IMAD.MOV.U32 R4, RZ, RZ, R10 ;  /* 0x000000ffff047224 */ /* 0x002fc400078e000a */
[----:B------:R-:W-:-:S05]  /*165b40*/  IMAD.MOV.U32 R5, RZ, RZ, R13 ;  /* 0x000000ffff057224 */ /* 0x000fca00078e000d */
[----:B------:R1:W-:Y:S01]  /*165b50*/  LDGSTS.E [R2+0x14500], desc[UR58][R4.64], P3 ;  /* 0x1450000004027fae */ /* 0x0003e2000992187a */
[----:B------:R-:W-:Y:S02]  /*165b60*/  IADD3.X R12, R12, UR9, RZ, P5, !PT ;  /* 0x000000090c0c7c10 */ /* 0x000fe4000affe4ff */
[----:B------:R-:W-:Y:S02]  /*165b70*/  IADD3 R3, P5, R3, UR15, RZ ;  /* 0x0000000f03037c10 */ /* 0x000fe4000ffbe0ff */
[----:B------:R-:W-:Y:S02]  /*165b80*/  IADD3.X R27, R27, UR9, RZ, P1, !PT ;  /* 0x000000091b1b7c10 */ /* 0x000fe40008ffe4ff */
[----:B------:R-:W-:-:S03]  /*165b90*/  IADD3 R139, P1, R139, UR15, RZ ;  /* 0x0000000f8b8b7c10 */ /* 0x000fc6000ff3e0ff */
[----:B------:R-:W-:Y:S04]  /*165ba0*/  STL [R1+0x5ef8], R27 ;  /* 0x005ef81b01007387 */ /* 0x000fe80000100800 */
[----:B------:R-:W-:Y:S04]  /*165bb0*/  STL.64 [R1+0x8358], R26 ;  /* 0x0083581a01007387 */ /* 0x000fe80000100a00 */
[----:B------:R2:W-:Y:S04]  /*165bc0*/  STL [R1+0x5058], R12 ;  /* 0x0050580c01007387 */ /* 0x0005e80000100800 */
[----:B------:R2:W-:Y:S04]  /*165bd0*/  STL [R1+0x5144], R3 ;  /* 0x0051440301007387 */ /* 0x0005e80000100800 */
[----:B------:R-:W2:Y:S04]  /*165be0*/  LDL.LU R10, [R1+0x5150] ;  /* 0x00515000010a7983 */ /* 0x000ea80000300800 */
[----:B------:R-:W2:Y:S04]  /*165bf0*/  LDL.LU R13, [R1+0x515c] ;  /* 0x00515c00010d7983 */ /* 0x000ea80000300800 */
[----:B------:R-:W-:Y:S04]  /*165c00*/  STL [R1+0x5efc], R139 ;  /* 0x005efc8b01007387 */ /* 0x000fe80000100800 */
[----:B------:R-:W-:Y:S04]  /*165c10*/  STL [R1+0x80a0], R139 ;  /* 0x0080a08b01007387 */ /* 0x000fe80000100800 */
[----:B------:R-:W2:Y:S04]  /*165c20*/  LDL.LU R134, [R1+0x5ee0] ;  /* 0x005ee00001867983 */ /* 0x000ea80000300800 */
[----:B------:R-:W2:Y:S01]  /*165c30*/  LDL.LU R122, [R1+0x5ed8] ;  /* 0x005ed800017a7983 */ /* 0x000ea20000300800 */
[----:B-1----:R-:W-:Y:S01]  /*165c40*/  IMAD.MOV.U32 R5, RZ, RZ, R12 ;  /* 0x000000ffff057224 */ /* 0x002fe200078e000c */
[----:B------:R-:W-:-:S05]  /*165c50*/  MOV R4, R8 ;  /* 0x0000000800047202 */ /* 0x000fca0000000f00 */
[----:B------:R1:W-:Y:S02]  /*165c60*/  LDGSTS.E [R2+0x14580], desc[UR58][R4.64], P0 ;  /* 0x1458000004027fae */ /* 0x0003e4000812187a */
[----:B-1----:R-:W-:Y:S01]  /*165c70*/  IMAD.MOV.U32 R4, RZ, RZ, R3 ;  /* 0x000000ffff047224 */ /* 0x002fe200078e0003 */
[----:B---3--:R-:W-:Y:S02]  /*165c80*/  IADD3.X R14, R14, UR9, RZ, P5, !PT ;  /* 0x000000090e0e7c10 */ /* 0x008fe4000affe4ff */
[----:B------:R-:W-:Y:S02]  /*165c90*/  IADD3 R9, P5, R9, UR15, RZ ;  /* 0x0000000f09097c10 */ /* 0x000fe4000ffbe0ff */
[----:B----4-:R-:W-:Y:S02]  /*165ca0*/  IADD3.X R140, R140, UR9, RZ, P1, !PT ;  /* 0x000000098c8c7c10 */ /* 0x010fe40008ffe4ff */
[----:B------:R-:W-:-:S03]  /*165cb0*/  IADD3 R67, P1, R67, UR15, RZ ;  /* 0x0000000f43437c10 */ /* 0x000fc6000ff3e0ff */
[----:B------:R-:W-:Y:S04]  /*165cc0*/  STL [R1+0x5ef0], R140 ;  /* 0x005ef08c01007387 */ /* 0x000fe80000100800 */
[----:B------:R-:W-:Y:S04]  /*165cd0*/  STL.64 [R1+0x80a8], R140 ;  /* 0x0080a88c01007387 */ /* 0x000fe80000100a00 */
[----:B------:R1:W-:Y:S04]  /*165ce0*/  STL [R1+0x5140], R14 ;  /* 0x0051400e01007387 */ /* 0x0003e80000100800 */
[----:B------:R-:W-:Y:S01]  /*165cf0*/  STL [R1+0x514c], R9 ;  /* 0x00514c0901007387 */ /* 0x000fe20000100800 */
[----:B--2---:R-:W-:-:S03]  /*165d00*/  IADD3.X R11, R11, UR9, RZ, P5, !PT ;  /* 0x000000090b0b7c10 */ /* 0x004fc6000affe4ff */
[----:B------:R-:W2:Y:S04]  /*165d10*/  LDL.LU R12, [R1+0x5edc] ;  /* 0x005edc00010c7983 */ /* 0x000ea80000300800 */
[----:B------:R-:W3:Y:S01]  /*165d20*/  LDL.LU R22, [R1+0x5158] ;  /* 0x0051580001167983 */ /* 0x000ee20000300800 */
[----:B------:R-:W-:-:S03]  /*165d30*/  IADD3 R7, P5, R7, UR15, RZ ;  /* 0x0000000f07077c10 */ /* 0x000fc6000ffbe0ff */
[----:B------:R-:W4:Y:S04]  /*165d40*/  LDL.LU R8, [R1+0x5254] ;  /* 0x0052540001087983 */ /* 0x000f280000300800 */
[----:B------:R-:W-:Y:S01]  /*165d50*/  STL [R1+0x5ef4], R67 ;  /* 0x005ef44301007387 */ /* 0x000fe20000100800 */
[----:B------:R-:W-:-:S03]  /*165d60*/  IADD3.X R112, R112, UR9, RZ, P1, !PT ;  /* 0x0000000970707c10 */ /* 0x000fc60008ffe4ff */
[----:B------:R-:W-:Y:S04]  /*165d70*/  STL.64 [R1+0x80b0], R66 ;  /* 0x0080b04201007387 */ /* 0x000fe80000100a00 */
[----:B------:R-:W-:Y:S04]  /*165d80*/  STL [R1+0x5ee8], R112 ;  /* 0x005ee87001007387 */ /* 0x000fe80000100800 */
[----:B------:R1:W-:Y:S04]  /*165d90*/  STL [R1+0x5148], R11 ;  /* 0x0051480b01007387 */ /* 0x0003e80000100800 */
[----:B------:R-:W4:Y:S04]  /*165da0*/  LDL.LU R20, [R1+0x5ed0] ;  /* 0x005ed00001147983 */ /* 0x000f280000300800 */
[----:B------:R-:W-:Y:S04]  /*165db0*/  STL [R1+0x5154], R7 ;  /* 0x0051540701007387 */ /* 0x000fe80000100800 */
[----:B------:R-:W4:Y:S01]  /*165dc0*/  LDL.LU R3, [R1+0x5ed4] ;  /* 0x005ed40001037983 */ /* 0x000f220000300800 */
[----:B------:R-:W-:-:S02]  /*165dd0*/  IADD3 R133, P1, R133, UR15, RZ ;  /* 0x0000000f85857c10 */ /* 0x000fc4000ff3e0ff */
[----:B------:R-:W-:Y:S01]  /*165de0*/  MOV R5, R14 ;  /* 0x0000000e00057202 */ /* 0x000fe20000000f00 */
[----:B------:R-:W4:Y:S04]  /*165df0*/  LDL.LU R17, [R1+0x5250] ;  /* 0x0052500001117983 */ /* 0x000f280000300800 */
[----:B-1----:R-:W4:Y:S04]  /*165e00*/  LDL.LU R14, [R1+0x525c] ;  /* 0x00525c00010e7983 */ /* 0x002f280000300800 */
[----:B------:R-:W4:Y:S04]  /*165e10*/  LDL.LU R18, [R1+0x5264] ;  /* 0x0052640001127983 */ /* 0x000f280000300800 */
[----:B------:R-:W-:Y:S04]  /*165e20*/  STL [R1+0x5eec], R133 ;  /* 0x005eec8501007387 */ /* 0x000fe80000100800 */
[----:B------:R1:W-:Y:S02]  /*165e30*/  LDGSTS.E [R2+0x15400], desc[UR58][R4.64], P4 ;  /* 0x1540000004027fae */ /* 0x0003e4000a12187a */
[----:B-1----:R-:W-:-:S02]  /*165e40*/  IMAD.MOV.U32 R5, RZ, RZ, R11 ;  /* 0x000000ffff057224 */ /* 0x002fc400078e000b */
[----:B------:R-:W-:-:S05]  /*165e50*/  IMAD.MOV.U32 R4, RZ, RZ, R9 ;  /* 0x000000ffff047224 */ /* 0x000fca00078e0009 */
[----:B------:R1:W-:Y:S01]  /*165e60*/  LDGSTS.E [R2+0x15480], desc[UR58][R4.64], P2 ;  /* 0x1548000004027fae */ /* 0x0003e2000912187a */
[----:B------:R-:W-:Y:S02]  /*165e70*/  IADD3.X R10, R10, UR9, RZ, P5, !PT ;  /* 0x000000090a0a7c10 */ /* 0x000fe4000affe4ff */
[----:B------:R-:W-:Y:S02]  /*165e80*/  IADD3 R13, P5, R13, UR15, RZ ;  /* 0x0000000f0d0d7c10 */ /* 0x000fe4000ffbe0ff */
[----:B------:R-:W-:-:S05]  /*165e90*/  IADD3.X R134, R134, UR9, RZ, P1, !PT ;  /* 0x0000000986867c10 */ /* 0x000fca0008ffe4ff */
[----:B------:R-:W-:Y:S01]  /*165ea0*/  STL [R1+0x5ee0], R134 ;  /* 0x005ee08601007387 */ /* 0x000fe20000100800 */
[----:B------:R-:W-:-:S03]  /*165eb0*/  IADD3 R121, P1, R121, UR15, RZ ;  /* 0x0000000f79797c10 */ /* 0x000fc6000ff3e0ff */
[----:B------:R-:W-:Y:S04]  /*165ec0*/  STL [R1+0x80b8], R134 ;  /* 0x0080b88601007387 */ /* 0x000fe80000100800 */
[----:B------:R-:W-:Y:S04]  /*165ed0*/  STL [R1+0x5150], R10 ;  /* 0x0051500a01007387 */ /* 0x000fe80000100800 */
[----:B------:R-:W-:Y:S04]  /*165ee0*/  STL [R1+0x515c], R13 ;  /* 0x00515c0d01007387 */ /* 0x000fe80000100800 */
[----:B------:R-:W4:Y:S01]  /*165ef0*/  LDL.LU R11, [R1+0x5ec8] ;  /* 0x005ec800010b7983 */ /* 0x000f220000300800 */
[----:B------:R-:W-:-:S03]  /*165f00*/  IADD3.X R122, R122, UR9, RZ, P1, !PT ;  /* 0x000000097a7a7c10 */ /* 0x000fc60008ffe4ff */
[----:B------:R-:W4:Y:S04]  /*165f10*/  LDL.LU R9, [R1+0x5ecc] ;  /* 0x005ecc0001097983 */ /* 0x000f280000300800 */
[----:B------:R-:W4:Y:S04]  /*165f20*/  LDL.LU R21, [R1+0x5258] ;  /* 0x0052580001157983 */ /* 0x000f280000300800 */
[----:B------:R-:W4:Y:S04]  /*165f30*/  LDL.LU R16, [R1+0x526c] ;  /* 0x00526c0001107983 */ /* 0x000f280000300800 */
[----:B------:R-:W-:Y:S04]  /*165f40*/  STL [R1+0x5ee4], R121 ;  /* 0x005ee47901007387 */ /* 0x000fe80000100800 */
[----:B------:R-:W-:Y:S04]  /*165f50*/  STL.64 [R1+0x80c0], R120 ;  /* 0x0080c07801007387 */ /* 0x000fe80000100a00 */
[----:B------:R-:W4:Y:S01]  /*165f60*/  LDL.LU R15, [R1+0x5ec0] ;  /* 0x005ec000010f7983 */ /* 0x000f220000300800 */
[----:B-1----:R-:W-:Y:S01]  /*165f70*/  IMAD.MOV.U32 R5, RZ, RZ, R10 ;  /* 0x000000ffff057224 */ /* 0x002fe200078e000a */
[----:B------:R-:W-:-:S05]  /*165f80*/  MOV R4, R7 ;  /* 0x0000000700047202 */ /* 0x000fca0000000f00 */
[----:B------:R1:W-:Y:S01]  /*165f90*/  LDGSTS.E [R2+0x15500], desc[UR58][R4.64], P3 ;  /* 0x1550000004027fae */ /* 0x0003e2000992187a */
[----:B--2---:R-:W-:Y:S02]  /*165fa0*/  IADD3 R12, P1, R12, UR15, RZ ;  /* 0x0000000f0c0c7c10 */ /* 0x004fe4000ff3e0ff */
[----:B---3--:R-:W-:-:S03]  /*165fb0*/  IADD3.X R22, R22, UR9, RZ, P5, !PT ;  /* 0x0000000916167c10 */ /* 0x008fc6000affe4ff */
[----:B------:R2:W-:Y:S01]  /*165fc0*/  STL [R1+0x5edc], R12 ;  /* 0x005edc0c01007387 */ /* 0x0005e20000100800 */
[----:B----4-:R-:W-:-:S03]  /*165fd0*/  IADD3 R8, P5, R8, UR15, RZ ;  /* 0x0000000f08087c10 */ /* 0x010fc6000ffbe0ff */
[----:B--2---:R-:W2:Y:S04]  /*165fe0*/  LDL.LU R12, [R1+0x5ec4] ;  /* 0x005ec400010c7983 */ /* 0x004ea80000300800 */
[----:B------:R-:W3:Y:S04]  /*165ff0*/  LDL.LU R23, [R1+0x5260] ;  /* 0x0052600001177983 */ /* 0x000ee80000300800 */
[----:B------:R-:W-:Y:S04]  /*166000*/  STL [R1+0x5ed8], R122 ;  /* 0x005ed87a01007387 */ /* 0x000fe80000100800 */
[----:B------:R-:W-:Y:S01]  /*166010*/  STL [R1+0x8360], R122 ;  /* 0x0083607a01007387 */ /* 0x000fe20000100800 */
[----:B------:R-:W-:-:S03]  /*166020*/  IADD3.X R20, R20, UR9, RZ, P1, !PT ;  /* 0x0000000914147c10 */ /* 0x000fc60008ffe4ff */
[----:B------:R-:W-:Y:S01]  /*166030*/  STL [R1+0x5158], R22 ;  /* 0x0051581601007387 */ /* 0x000fe20000100800 */
[----:B------:R-:W-:-:S03]  /*166040*/  IADD3 R3, P1, R3, UR15, RZ ;  /* 0x0000000f03037c10 */ /* 0x000fc6000ff3e0ff */
[----:B------:R-:W-:Y:S04]  /*166050*/  STL [R1+0x5254], R8 ;  /* 0x0052540801007387 */ /* 0x000fe80000100800 */
[----:B------:R-:W4:Y:S04]  /*166060*/  LDL.LU R10, [R1+0x5eb8] ;  /* 0x005eb800010a7983 */ /* 0x000f280000300800 */
[----:B------:R-:W4:Y:S04]  /*166070*/  LDL.LU R7, [R1+0x5354] ;  /* 0x0053540001077983 */ /* 0x000f280000300800 */
[----:B------:R1:W-:Y:S04]  /*166080*/  STL [R1+0x5ed4], R3 ;  /* 0x005ed40301007387 */ /* 0x0003e80000100800 */
[----:B-1----:R-:W4:Y:S04]  /*166090*/  LDL.LU R3, [R1+0x5ebc] ;  /* 0x005ebc0001037983 */ /* 0x002f280000300800 */
[----:B------:R1:W-:Y:S04]  /*1660a0*/  STL [R1+0x5ed0], R20 ;  /* 0x005ed01401007387 */ /* 0x0003e80000100800 */
[----:B-1----:R-:W4:Y:S01]  /*1660b0*/  LDL.LU R20, [R1+0x5268] ;  /* 0x0052680001147983 */ /* 0x002f220000300800 */
[----:B------:R-:W-:-:S02]  /*1660c0*/  IADD3.X R17, R17, UR9, RZ, P5, !PT ;  /* 0x0000000911117c10 */ /* 0x000fc4000affe4ff */
[----:B------:R-:W-:Y:S01]  /*1660d0*/  IADD3 R14, P5, R14, UR15, RZ ;  /* 0x0000000f0e0e7c10 */ /* 0x000fe2000ffbe0ff */
[----:B------:R-:W-:Y:S01]  /*1660e0*/  IMAD.MOV.U32 R4, RZ, RZ, R13 ;  /* 0x000000ffff047224 */ /* 0x000fe200078e000d */
[----:B------:R-:W-:Y:S01]  /*1660f0*/  MOV R5, R22 ;  /* 0x0000001600057202 */ /* 0x000fe20000000f00 */
[----:B------:R-:W4:Y:S04]  /*166100*/  LDL.LU R13, [R1+0x535c] ;  /* 0x00535c00010d7983 */ /* 0x000f280000300800 */
[----:B------:R-:W-:Y:S04]  /*166110*/  STL [R1+0x5250], R17 ;  /* 0x0052501101007387 */ /* 0x000fe80000100800 */
[----:B------:R-:W-:Y:S04]  /*166120*/  STL [R1+0x525c], R14 ;  /* 0x00525c0e01007387 */ /* 0x000fe80000100800 */
[----:B------:R-:W4:Y:S04]  /*166130*/  LDL.LU R22, [R1+0x5eb0] ;  /* 0x005eb00001167983 */ /* 0x000f280000300800 */
[----:B------:R1:W-:Y:S02]  /*166140*/  LDGSTS.E [R2+0x15580], desc[UR58][R4.64], P0 ;  /* 0x1558000004027fae */ /* 0x0003e4000812187a */
[----:B-1----:R-:W-:-:S02]  /*166150*/  IMAD.MOV.U32 R4, RZ, RZ, R8 ;  /* 0x000000ffff047224 */ /* 0x002fc400078e0008 */
[----:B------:R-:W-:-:S05]  /*166160*/  IMAD.MOV.U32 R5, RZ, RZ, R17 ;  /* 0x000000ffff057224 */ /* 0x000fca00078e0011 */
[----:B------:R1:W-:Y:S01]  /*166170*/  LDGSTS.E [R2+0x16400], desc[UR58][R4.64], P4 ;  /* 0x1640000004027fae */ /* 0x0003e2000a12187a */
[----:B------:R-:W-:Y:S02]  /*166180*/  IADD3.X R11, R11, UR9, RZ, P1, !PT ;  /* 0x000000090b0b7c10 */ /* 0x000fe40008ffe4ff */
[----:B------:R-:W-:Y:S02]  /*166190*/  IADD3 R9, P1, R9, UR15, RZ ;  /* 0x0000000f09097c10 */ /* 0x000fe4000ff3e0ff */
[----:B------:R-:W-:-:S03]  /*1661a0*/  IADD3.X R21, R21, UR9, RZ, P5, !PT ;  /* 0x0000000915157c10 */ /* 0x000fc6000affe4ff */
[----:B------:R1:W-:Y:S01]  /*1661b0*/  STL [R1+0x5ecc], R9 ;  /* 0x005ecc0901007387 */ /* 0x0003e20000100800 */
[----:B------:R-:W-:-:S03]  /*1661c0*/  IADD3 R18, P5, R18, UR15, RZ ;  /* 0x0000000f12127c10 */ /* 0x000fc6000ffbe0ff */
[----:B------:R1:W-:Y:S04]  /*1661d0*/  STL [R1+0x5ec8], R11 ;  /* 0x005ec80b01007387 */ /* 0x0003e80000100800 */
[----:B-1----:R-:W4:Y:S04]  /*1661e0*/  LDL.LU R9, [R1+0x5eb4] ;  /* 0x005eb40001097983 */ /* 0x002f280000300800 */
[----:B------:R-:W4:Y:S01]  /*1661f0*/  LDL.LU R11, [R1+0x5350] ;  /* 0x00535000010b7983 */ /* 0x000f220000300800 */
[----:B------:R-:W-:-:S03]  /*166200*/  IADD3.X R15, R15, UR9, RZ, P1, !PT ;  /* 0x000000090f0f7c10 */ /* 0x000fc60008ffe4ff */
[----:B------:R-:W4:Y:S04]  /*166210*/  LDL.LU R8, [R1+0x5364] ;  /* 0x0053640001087983 */ /* 0x000f280000300800 */
[----:B------:R-:W-:Y:S04]  /*166220*/  STL [R1+0x5258], R21 ;  /* 0x0052581501007387 */ /* 0x000fe80000100800 */
[----:B------:R-:W-:Y:S04]  /*166230*/  STL [R1+0x5264], R18 ;  /* 0x0052641201007387 */ /* 0x000fe80000100800 */
[----:B------:R1:W-:Y:S01]  /*166240*/  STL [R1+0x5ec0], R15 ;  /* 0x005ec00f01007387 */ /* 0x0003e20000100800 */
[----:B------:R-:W-:-:S03]  /*166250*/  IMAD.MOV.U32 R5, RZ, RZ, R21 ;  /* 0x000000ffff057224 */ /* 0x000fc600078e0015 */
[----:B-1----:R-:W4:Y:S01]  /*166260*/  LDL.LU R15, [R1+0x5ea8] ;  /* 0x005ea800010f7983 */ /* 0x002f220000300800 */
[----:B------:R-:W-:-:S05]  /*166270*/  MOV R4, R14 ;  /* 0x0000000e00047202 */ /* 0x000fca0000000f00 */
[----:B------:R1:W-:Y:S02]  /*166280*/  LDGSTS.E [R2+0x16480], desc[UR58][R4.64], P2 ;  /* 0x1648000004027fae */ /* 0x0003e4000912187a */
[----:B-1----:R-:W-:Y:S01]  /*166290*/  IMAD.MOV.U32 R4, RZ, RZ, R18 ;  /* 0x000000ffff047224 */ /* 0x002fe200078e0012 */
[----:B--2---:R-:W-:Y:S02]  /*1662a0*/  IADD3 R12, P1, R12, UR15, RZ ;  /* 0x0000000f0c0c7c10 */ /* 0x004fe4000ff3e0ff */
[----:B---3--:R-:W-:-:S03]  /*1662b0*/  IADD3.X R23, R23, UR9, RZ, P5, !PT ;  /* 0x0000000917177c10 */ /* 0x008fc6000affe4ff */
[----:B------:R1:W-:Y:S01]  /*1662c0*/  STL [R1+0x5ec4], R12 ;  /* 0x005ec40c01007387 */ /* 0x0003e20000100800 */
[----:B------:R-:W-:-:S03]  /*1662d0*/  IADD3 R16, P5, R16, UR15, RZ ;  /* 0x0000000f10107c10 */ /* 0x000fc6000ffbe0ff */
[----:B-1----:R-:W2:Y:S04]  /*1662e0*/  LDL.LU R12, [R1+0x5eac] ;  /* 0x005eac00010c7983 */ /* 0x002ea80000300800 */
[----:B------:R-:W3:Y:S04]  /*1662f0*/  LDL.LU R17, [R1+0x5358] ;  /* 0x0053580001117983 */ /* 0x000ee80000300800 */
[----:B------:R-:W-:Y:S01]  /*166300*/  STL [R1+0x5260], R23 ;  /* 0x0052601701007387 */ /* 0x000fe20000100800 */
[----:B----4-:R-:W-:-:S03]  /*166310*/  IADD3.X R10, R10, UR9, RZ, P1, !PT ;  /* 0x000000090a0a7c10 */ /* 0x010fc60008ffe4ff */
[----:B------:R-:W-:Y:S04]  /*166320*/  STL [R1+0x526c], R16 ;  /* 0x00526c1001007387 */ /* 0x000fe80000100800 */
[----:B------:R-:W4:Y:S04]  /*166330*/  LDL.LU R21, [R1+0x536c] ;  /* 0x00536c0001157983 */ /* 0x000f280000300800 */
[----:B------:R-:W-:Y:S04]  /*166340*/  STL [R1+0x5eb8], R10 ;  /* 0x005eb80a01007387 */ /* 0x000fe80000100800 */
[----:B------:R-:W4:Y:S01]  /*166350*/  LDL.LU R14, [R1+0x5ea0] ;  /* 0x005ea000010e7983 */ /* 0x000f220000300800 */
[----:B------:R-:W-:-:S05]  /*166360*/  IADD3 R3, P1, R3, UR15, RZ ;  /* 0x0000000f03037c10 */ /* 0x000fca000ff3e0ff */
[----:B------:R1:W-:Y:S04]  /*166370*/  STL [R1+0x5ebc], R3 ;  /* 0x005ebc0301007387 */ /* 0x0003e80000100800 */
[----:B-1----:R-:W4:Y:S01]  /*166380*/  LDL.LU R3, [R1+0x5ea4] ;  /* 0x005ea40001037983 */ /* 0x002f220000300800 */
[----:B------:R-:W-:Y:S02]  /*166390*/  IADD3.X R20, R20, UR9, RZ, P5, !PT ;  /* 0x0000000914147c10 */ /* 0x000fe4000affe4ff */
[----:B------:R-:W-:Y:S01]  /*1663a0*/  IADD3 R7, P5, R7, UR15, RZ ;  /* 0x0000000f07077c10 */ /* 0x000fe2000ffbe0ff */
[----:B------:R-:W4:Y:S04]  /*1663b0*/  LDL.LU R10, [R1+0x5360] ;  /* 0x00536000010a7983 */ /* 0x000f280000300800 */
[----:B------:R-:W4:Y:S04]  /*1663c0*/  LDL.LU R18, [R1+0x5454] ;  /* 0x0054540001127983 */ /* 0x000f280000300800 */
[----:B------:R-:W-:Y:S04]  /*1663d0*/  STL [R1+0x5268], R20 ;  /* 0x0052681401007387 */ /* 0x000fe80000100800 */
[----:B------:R-:W-:Y:S04]  /*1663e0*/  STL [R1+0x5354], R7 ;  /* 0x0053540701007387 */ /* 0x000fe80000100800 */
[----:B------:R-:W4:Y:S04]  /*1663f0*/  LDL.LU R25, [R1+0x5e98] ;  /* 0x005e980001197983 */ /* 0x000f280000300800 */
[----:B------:R-:W4:Y:S01]  /*166400*/  LDL.LU R24, [R1+0x5e9c] ;  /* 0x005e9c0001187983 */ /* 0x000f220000300800 */
[----:B------:R-:W-:-:S02]  /*166410*/  IADD3.X R22, R22, UR9, RZ, P1, !PT ;  /* 0x0000000916167c10 */ /* 0x000fc40008ffe4ff */
[----:B------:R-:W-:-:S03]  /*166420*/  MOV R5, R23 ;  /* 0x0000001700057202 */ /* 0x000fc60000000f00 */
[----:B------:R1:W-:Y:S04]  /*166430*/  STL [R1+0x5eb0], R22 ;  /* 0x005eb01601007387 */ /* 0x0003e80000100800 */
[----:B------:R1:W-:Y:S04]  /*166440*/  LDGSTS.E [R2+0x16500], desc[UR58][R4.64], P3 ;  /* 0x1650000004027fae */ /* 0x0003e8000992187a */
[----:B-1----:R-:W4:Y:S01]  /*166450*/  LDL.LU R22, [R1+0x5368] ;  /* 0x0053680001167983 */ /* 0x002f220000300800 */
[----:B------:R-:W-:Y:S02]  /*166460*/  IMAD.MOV.U32 R5, RZ, RZ, R20 ;  /* 0x000000ffff057224 */ /* 0x000fe400078e0014 */
[----:B------:R-:W-:-:S05]  /*166470*/  IMAD.MOV.U32 R4, RZ, RZ, R16 ;  /* 0x000000ffff047224 */ /* 0x000fca00078e0010 */
[----:B------:R1:W-:Y:S01]  /*166480*/  LDGSTS.E [R2+0x16580], desc[UR58][R4.64], P0 ;  /* 0x1658000004027fae */ /* 0x0003e2000812187a */
[----:B------:R-:W-:Y:S02]  /*166490*/  IADD3 R9, P1, R9, UR15, RZ ;  /* 0x0000000f09097c10 */ /* 0x000fe4000ff3e0ff */
[----:B------:R-:W-:Y:S02]  /*1664a0*/  IADD3.X R11, R11, UR9, RZ, P5, !PT ;  /* 0x000000090b0b7c10 */ /* 0x000fe4000affe4ff */
[----:B------:R-:W-:Y:S01]  /*1664b0*/  IADD3 R13, P5, R13, UR15, RZ ;  /* 0x0000000f0d0d7c10 */ /* 0x000fe2000ffbe0ff */
[----:B------:R1:W-:Y:S04]  /*1664c0*/  STL [R1+0x5eb4], R9 ;  /* 0x005eb40901007387 */ /* 0x0003e80000100800 */
[----:B-1----:R-:W4:Y:S04]  /*1664d0*/  LDL.LU R9, [R1+0x545c] ;  /* 0x00545c0001097983 */ /* 0x002f280000300800 */
[----:B------:R-:W-:Y:S04]  /*1664e0*/  STL [R1+0x5350], R11 ;  /* 0x0053500b01007387 */ /* 0x000fe80000100800 */
[----:B------:R-:W-:Y:S04]  /*1664f0*/  STL [R1+0x535c], R13 ;  /* 0x00535c0d01007387 */ /* 0x000fe80000100800 */
[----:B------:R-:W4:Y:S01]  /*166500*/  LDL.LU R20, [R1+0x5450] ;  /* 0x0054500001147983 */ /* 0x000f220000300800 */
[----:B------:R-:W-:-:S05]  /*166510*/  IADD3.X R15, R15, UR9, RZ, P1, !PT ;  /* 0x000000090f0f7c10 */ /* 0x000fca0008ffe4ff */
[----:B------:R1:W-:Y:S01]  /*166520*/  STL [R1+0x5ea8], R15 ;  /* 0x005ea80f01007387 */ /* 0x0003e20000100800 */
[----:B------:R-:W-:-:S03]  /*166530*/  MOV R4, R7 ;  /* 0x0000000700047202 */ /* 0x000fc60000000f00 */
[----:B-1----:R-:W4:Y:S04]  /*166540*/  LDL.LU R15, [R1+0x5e90] ;  /* 0x005e9000010f7983 */ /* 0x002f280000300800 */
[----:B------:R-:W4:Y:S01]  /*166550*/  LDL.LU R23, [R1+0x5e94] ;  /* 0x005e940001177983 */ /* 0x000f220000300800 */
[----:B------:R-:W-:-:S05]  /*166560*/  IMAD.MOV.U32 R5, RZ, RZ, R11 ;  /* 0x000000ffff057224 */ /* 0x000fca00078e000b */
[----:B------:R1:W-:Y:S02]  /*166570*/  LDGSTS.E [R2+0x17400], desc[UR58][R4.64], P4 ;  /* 0x1740000004027fae */ /* 0x0003e4000a12187a */
[----:B-1----:R-:W-:Y:S01]  /*166580*/  IMAD.MOV.U32 R4, RZ, RZ, R13 ;  /* 0x000000ffff047224 */ /* 0x002fe200078e000d */
[----:B--2---:R-:W-:Y:S02]  /*166590*/  IADD3 R12, P1, R12, UR15, RZ ;  /* 0x0000000f0c0c7c10 */ /* 0x004fe4000ff3e0ff */
[----:B---3--:R-:W-:-:S03]  /*1665a0*/  IADD3.X R17, R17, UR9, RZ, P5, !PT ;  /* 0x0000000911117c10 */ /* 0x008fc6000affe4ff */
[----:B------:R1:W-:Y:S01]  /*1665b0*/  STL [R1+0x5eac], R12 ;  /* 0x005eac0c01007387 */ /* 0x0003e20000100800 */
[----:B------:R-:W-:-:S03]  /*1665c0*/  IADD3 R8, P5, R8, UR15, RZ ;  /* 0x0000000f08087c10 */ /* 0x000fc6000ffbe0ff */
[----:B-1----:R-:W2:Y:S04]  /*1665d0*/  LDL.LU R12, [R1+0x5464] ;  /* 0x00546400010c7983 */ /* 0x002ea80000300800 */
[----:B------:R-:W3:Y:S01]  /*1665e0*/  LDL.LU R16, [R1+0x5e88] ;  /* 0x005e880001107983 */ /* 0x000ee20000300800 */
[----:B----4-:R-:W-:-:S03]  /*1665f0*/  IADD3.X R14, R14, UR9, RZ, P1, !PT ;  /* 0x000000090e0e7c10 */ /* 0x010fc60008ffe4ff */
[----:B------:R-:W-:Y:S04]  /*166600*/  STL [R1+0x5358], R17 ;  /* 0x0053581101007387 */ /* 0x000fe80000100800 */
[----:B------:R-:W4:Y:S04]  /*166610*/  LDL.LU R7, [R1+0x5e8c] ;  /* 0x005e8c0001077983 */ /* 0x000f280000300800 */
[----:B------:R-:W-:Y:S04]  /*166620*/  STL [R1+0x5364], R8 ;  /* 0x0053640801007387 */ /* 0x000fe80000100800 */
[----:B------:R-:W2:Y:S01]  /*166630*/  LDL.LU R11, [R1+0x5458] ;  /* 0x00545800010b7983 */ /* 0x000ea20000300800 */
[----:B------:R-:W-:-:S05]  /*166640*/  IADD3 R3, P1, R3, UR15, RZ ;  /* 0x0000000f03037c10 */ /* 0x000fca000ff3e0ff */
[----:B------:R1:W-:Y:S04]  /*166650*/  STL [R1+0x5ea4], R3 ;  /* 0x005ea40301007387 */ /* 0x0003e80000100800 */
[----:B-1----:R-:W2:Y:S01]  /*166660*/  LDL.LU R3, [R1+0x5e80] ;  /* 0x005e800001037983 */ /* 0x002ea20000300800 */
[----:B------:R-:W-:Y:S02]  /*166670*/  IADD3.X R10, R10, UR9, RZ, P5, !PT ;  /* 0x000000090a0a7c10 */ /* 0x000fe4000affe4ff */
[----:B------:R-:W-:Y:S01]  /*166680*/  IADD3 R21, P5, R21, UR15, RZ ;  /* 0x0000000f15157c10 */ /* 0x000fe2000ffbe0ff */
[----:B------:R1:W-:Y:S01]  /*166690*/  STL [R1+0x5ea0], R14 ;  /* 0x005ea00e01007387 */ /* 0x0003e20000100800 */
[----:B------:R-:W-:Y:S02]  /*1666a0*/  MOV R5, R17 ;  /* 0x0000001100057202 */ /* 0x000fe40000000f00 */
[----:B------:R-:W-:-:S02]  /*1666b0*/  IADD3.X R25, R25, UR9, RZ, P1, !PT ;  /* 0x0000000919197c10 */ /* 0x000fc40008ffe4ff */
[----:B------:R-:W-:Y:S01]  /*1666c0*/  IADD3 R24, P1, R24, UR15, RZ ;  /* 0x0000000f18187c10 */ /* 0x000fe2000ff3e0ff */
[----:B------:R1:W-:Y:S04]  /*1666d0*/  LDGSTS.E [R2+0x17480], desc[UR58][R4.64], P2 ;  /* 0x1748000004027fae */ /* 0x0003e8000912187a */
[----:B-1----:R-:W2:Y:S04]  /*1666e0*/  LDL.LU R14, [R1+0x546c] ;  /* 0x00546c00010e7983 */ /* 0x002ea80000300800 */
[----:B------:R-:W2:Y:S04]  /*1666f0*/  LDL.LU R13, [R1+0x5e84] ;  /* 0x005e8400010d7983 */ /* 0x000ea80000300800 */
[----:B------:R1:W-:Y:S01]  /*166700*/  STL [R1+0x5360], R10 ;  /* 0x0053600a01007387 */ /* 0x0003e20000100800 */
[----:B------:R-:W-:-:S03]  /*166710*/  IMAD.MOV.U32 R4, RZ, RZ, R8 ;  /* 0x000000ffff047224 */ /* 0x000fc600078e0008 */
[----:B------:R-:W2:Y:S04]  /*166720*/  LDL.LU R17, [R1+0x5460] ;  /* 0x0054600001117983 */ /* 0x000ea80000300800 */
[----:B------:R-:W-:Y:S04]  /*166730*/  STL [R1+0x536c], R21 ;  /* 0x00536c1501007387 */ /* 0x000fe80000100800 */
[----:B------:R-:W-:Y:S04]  /*166740*/  STL [R1+0x5e98], R25 ;  /* 0x005e981901007387 */ /* 0x000fe80000100800 */
[----:B------:R-:W-:Y:S04]  /*166750*/  STL [R1+0x5e9c], R24 ;  /* 0x005e9c1801007387 */ /* 0x000fe80000100800 */
[----:B------:R-:W2:Y:S01]  /*166760*/  LDL.LU R8, [R1+0x5e78] ;  /* 0x005e780001087983 */ /* 0x000ea20000300800 */
[----:B------:R-:W-:-:S02]  /*166770*/  IADD3.X R22, R22, UR9, RZ, P5, !PT ;  /* 0x0000000916167c10 */ /* 0x000fc4000affe4ff */
[----:B------:R-:W-:Y:S01]  /*166780*/  IADD3 R18, P5, R18, UR15, RZ ;  /* 0x0000000f12127c10 */ /* 0x000fe2000ffbe0ff */
[----:B------:R-:W-:Y:S02]  /*166790*/  IMAD.MOV.U32 R5, RZ, RZ, R10 ;  /* 0x000000ffff057224 */ /* 0x000fe400078e000a */
[----:B------:R-:W-:Y:S04]  /*1667a0*/  STL [R1+0x5368], R22 ;  /* 0x0053681601007387 */ /* 0x000fe80000100800 */
[----:B-1----:R-:W2:Y:S04]  /*1667b0*/  LDL.LU R10, [R1+0x5634] ;  /* 0x00563400010a7983 */ /* 0x002ea80000300800 */
[----:B------:R-:W-:Y:S04]  /*1667c0*/  STL [R1+0x5454], R18 ;  /* 0x0054541201007387 */ /* 0x000fe80000100800 */
[----:B------:R1:W-:Y:S01]  /*1667d0*/  LDGSTS.E [R2+0x17500], desc[UR58][R4.64], P3 ;  /* 0x1750000004027fae */ /* 0x0003e2000992187a */
[----:B------:R-:W-:-:S02]  /*1667e0*/  IADD3.X R20, R20, UR9, RZ, P5, !PT ;  /* 0x0000000914147c10 */ /* 0x000fc4000affe4ff */
[----:B------:R-:W-:Y:S02]  /*1667f0*/  IADD3 R9, P5, R9, UR15, RZ ;  /* 0x0000000f09097c10 */ /* 0x000fe4000ffbe0ff */
[----:B------:R-:W-:Y:S02]  /*166800*/  IADD3.X R15, R15, UR9, RZ, P1, !PT ;  /* 0x000000090f0f7c10 */ /* 0x000fe40008ffe4ff */
[----:B------:R-:W-:-:S03]  /*166810*/  IADD3 R23, P1, R23, UR15, RZ ;  /* 0x0000000f17177c10 */ /* 0x000fc6000ff3e0ff */
[----:B------:R1:W-:Y:S04]  /*166820*/  STL [R1+0x5e90], R15 ;  /* 0x005e900f01007387 */ /* 0x0003e80000100800 */
[----:B-1----:R-:W2:Y:S04]  /*166830*/  LDL.LU R15, [R1+0x5468] ;  /* 0x00546800010f7983 */ /* 0x002ea80000300800 */
[----:B------:R-:W-:Y:S04]  /*166840*/  STL [R1+0x5e94], R23 ;  /* 0x005e941701007387 */ /* 0x000fe80000100800 */
[----:B------:R-:W-:Y:S04]  /*166850*/  STL [R1+0x5450], R20 ;  /* 0x0054501401007387 */ /* 0x000fe80000100800 */
[----:B------:R-:W-:Y:S04]  /*166860*/  STL [R1+0x545c], R9 ;  /* 0x00545c0901007387 */ /* 0x000fe80000100800 */
[----:B------:R-:W2:Y:S01]  /*166870*/  LDL.LU R65, [R1+0x5e1c] ;  /* 0x005e1c0001417983 */ /* 0x000ea20000300800 */
[----:B------:R-:W-:Y:S01]  /*166880*/  MOV R4, R21 ;  /* 0x0000001500047202 */ /* 0x000fe20000000f00 */
[----:B------:R-:W-:-:S05]  /*166890*/  IMAD.MOV.U32 R5, RZ, RZ, R22 ;  /* 0x000000ffff057224 */ /* 0x000fca00078e0016 */
[----:B------:R1:W-:Y:S02]  /*1668a0*/  LDGSTS.E [R2+0x17580], desc[UR58][R4.64], P0 ;  /* 0x1758000004027fae */ /* 0x0003e4000812187a */
[----:B-1----:R-:W-:Y:S01]  /*1668b0*/  IMAD.MOV.U32 R4, RZ, RZ, R18 ;  /* 0x000000ffff047224 */ /* 0x002fe200078e0012 */
[----:B------:R-:W-:-:S05]  /*1668c0*/  MOV R5, R20 ;  /* 0x0000001400057202 */ /* 0x000fca0000000f00 */
[----:B------:R1:W-:Y:S02]  /*1668d0*/  LDGSTS.E [R2+0x18400], desc[UR58][R4.64], P4 ;  /* 0x1840000004027fae */ /* 0x0003e4000a12187a */
[----:B-1----:R-:W-:Y:S01]  /*1668e0*/  IMAD.MOV.U32 R4, RZ, RZ, R9 ;  /* 0x000000ffff047224 */ /* 0x002fe200078e0009 */
[----:B---3--:R-:W-:-:S05]  /*1668f0*/  IADD3.X R16, R16, UR9, RZ, P1, !PT ;  /* 0x0000000910107c10 */ /* 0x008fca0008ffe4ff */
[----:B------:R1:W-:Y:S01]  /*166900*/  STL [R1+0x5e88], R16 ;  /* 0x005e881001007387 */ /* 0x0003e20000100800 */
[----:B----4-:R-:W-:-:S03]  /*166910*/  IADD3 R7, P1, R7, UR15, RZ ;  /* 0x0000000f07077c10 */ /* 0x010fc6000ff3e0ff */
[----:B-1----:R-:W3:Y:S01]  /*166920*/  LDL.LU R16, [R1+0x5630] ;  /* 0x0056300001107983 */ /* 0x002ee20000300800 */
[----:B--2---:R-:W-:Y:S02]  /*166930*/  IADD3.X R11, R11, UR9, RZ, P5, !PT ;  /* 0x000000090b0b7c10 */ /* 0x004fe4000affe4ff */
[----:B------:R-:W-:Y:S01]  /*166940*/  IADD3 R12, P5, R12, UR15, RZ ;  /* 0x0000000f0c0c7c10 */ /* 0x000fe2000ffbe0ff */
[----:B------:R1:W-:Y:S04]  /*166950*/  STL [R1+0x5e8c], R7 ;  /* 0x005e8c0701007387 */ /* 0x0003e80000100800 */
[----:B-1----:R-:W2:Y:S04]  /*166960*/  LDL.LU R7, [R1+0x563c] ;  /* 0x00563c0001077983 */ /* 0x002ea80000300800 */
[----:B------:R-:W-:Y:S01]  /*166970*/  STL [R1+0x5458], R11 ;  /* 0x0054580b01007387 */ /* 0x000fe20000100800 */
[----:B------:R-:W-:-:S03]  /*166980*/  IADD3.X R3, R3, UR9, RZ, P1, !PT ;  /* 0x0000000903037c10 */ /* 0x000fc60008ffe4ff */
[----:B------:R-:W-:Y:S04]  /*166990*/  STL [R1+0x5464], R12 ;  /* 0x0054640c01007387 */ /* 0x000fe80000100800 */
[----:B------:R1:W-:Y:S04]  /*1669a0*/  STL [R1+0x5e80], R3 ;  /* 0x005e800301007387 */ /* 0x0003e80000100800 */
[----:B-1----:R-:W4:Y:S04]  /*1669b0*/  LDL.LU R3, [R1+0x5e14] ;  /* 0x005e140001037983 */ /* 0x002f280000300800 */
[----:B------:R-:W4:Y:S01]  /*1669c0*/  LDL.LU R66, [R1+0x5e10] ;  /* 0x005e100001427983 */ /* 0x000f220000300800 */
[----:B------:R-:W-:Y:S01]  /*1669d0*/  IADD3 R13, P1, R13, UR15, RZ ;  /* 0x0000000f0d0d7c10 */ /* 0x000fe2000ff3e0ff */
[----:B------:R-:W-:Y:S01]  /*1669e0*/  IMAD.MOV.U32 R5, RZ, RZ, R11 ;  /* 0x000000ffff057224 */ /* 0x000fe200078e000b */
[----:B------:R-:W-:-:S03]  /*1669f0*/  IADD3.X R17, R17, UR9, RZ, P5, !PT ;  /* 0x0000000911117c10 */ /* 0x000fc6000affe4ff */
[----:B------:R1:W-:Y:S01]  /*166a00*/  STL [R1+0x5e84], R13 ;  /* 0x005e840d01007387 */ /* 0x0003e20000100800 */
[----:B------:R-:W-:-:S03]  /*166a10*/  IADD3 R14, P5, R14, UR15, RZ ;  /* 0x0000000f0e0e7c10 */ /* 0x000fc6000ffbe0ff */
[----:B------:R-:W4:Y:S04]  /*166a20*/  LDL.LU R11, [R1+0x5644] ;  /* 0x00564400010b7983 */ /* 0x000f280000300800 */
[----:B------:R-:W-:Y:S04]  /*166a30*/  STL [R1+0x5460], R17 ;  /* 0x0054601101007387 */ /* 0x000fe80000100800 */
[----:B------:R-:W-:Y:S01]  /*166a40*/  STL [R1+0x546c], R14 ;  /* 0x00546c0e01007387 */ /* 0x000fe20000100800 */
[----:B------:R-:W-:-:S03]  /*166a50*/  IADD3.X R8, R8, UR9, RZ, P1, !PT ;  /* 0x0000000908087c10 */ /* 0x000fc60008ffe4ff */
[----:B-1----:R-:W4:Y:S04]  /*166a60*/  LDL.LU R13, [R1+0x5638] ;  /* 0x00563800010d7983 */ /* 0x002f280000300800 */
[----:B------:R1:W-:Y:S04]  /*166a70*/  STL [R1+0x5e78], R8 ;  /* 0x005e780801007387 */ /* 0x0003e80000100800 */
[----:B------:R1:W-:Y:S04]  /*166a80*/  LDGSTS.E [R2+0x18480], desc[UR58][R4.64], P2 ;  /* 0x1848000004027fae */ /* 0x0003e8000912187a */
[----:B-1----:R-:W4:Y:S04]  /*166a90*/  LDL.LU R8, [R1+0x5e08] ;  /* 0x005e080001087983 */ /* 0x002f280000300800 */
[----:B------:R-:W4:Y:S01]  /*166aa0*/  LDL.LU R9, [R1+0x5e0c] ;  /* 0x005e0c0001097983 */ /* 0x000f220000300800 */
[----:B------:R-:W-:-:S03]  /*166ab0*/  MOV R4, R12 ;  /* 0x0000000c00047202 */ /* 0x000fc60000000f00 */
[----:B------:R-:W4:Y:S01]  /*166ac0*/  LDL.LU R18, [R1+0x5640] ;  /* 0x0056400001127983 */ /* 0x000f220000300800 */
[----:B------:R-:W-:-:S05]  /*166ad0*/  IMAD.MOV.U32 R5, RZ, RZ, R17 ;  /* 0x000000ffff057224 */ /* 0x000fca00078e0011 */
[----:B------:R1:W-:Y:S02]  /*166ae0*/  LDGSTS.E [R2+0x18500], desc[UR58][R4.64], P3 ;  /* 0x1850000004027fae */ /* 0x0003e4000992187a */
[----:B-1----:R-:W-:Y:S01]  /*166af0*/  IMAD.MOV.U32 R4, RZ, RZ, R14 ;  /* 0x000000ffff047224 */ /* 0x002fe200078e000e */
[----:B------:R-:W-:Y:S02]  /*166b00*/  IADD3.X R15, R15, UR9, RZ, P5, !PT ;  /* 0x000000090f0f7c10 */ /* 0x000fe4000affe4ff */
        /* <DEDUP_REMOVED lines=9> */
[----:B------:R-:W-:-:S05]  /*166ba0*/  MOV R5, R15 ;  /* 0x0000000f00057202 */ /* 0x000fca0000000f00 */
[----:B------:R1:W-:Y:S02]  /*166bb0*/  LDGSTS.E [R2+0x18580], desc[UR58][R4.64], P0 ;  /* 0x1858000004027fae */ /* 0x0003e4000812187a */
[----:B-1----:R-:W-:Y:S01]  /*166bc0*/  IMAD.MOV.U32 R4, RZ, RZ, R10 ;  /* 0x000000ffff047224 */ /* 0x002fe200078e000a */
[----:B---3--:R-:W-:Y:S02]  /*166bd0*/  IADD3.X R16, R16, UR9, RZ, P5, !PT ;  /* 0x0000000910107c10 */ /* 0x008fe4000affe4ff */
[----:B--2---:R-:W-:Y:S02]  /*166be0*/  IADD3 R7, P5, R7, UR15, RZ ;  /* 0x0000000f07077c10 */ /* 0x004fe4000ffbe0ff */
[----:B----4-:R-:W-:Y:S02]  /*166bf0*/  IADD3.X R66, R66, UR9, RZ, P1, !PT ;  /* 0x0000000942427c10 */ /* 0x010fe40008ffe4ff */
[----:B------:R-:W-:-:S03]  /*166c00*/  IADD3 R3, P1, R3, UR15, RZ ;  /* 0x0000000f03037c10 */ /* 0x000fc6000ff3e0ff */
[----:B------:R-:W-:Y:S04]  /*166c10*/  STL [R1+0x5e10], R66 ;  /* 0x005e104201007387 */ /* 0x000fe80000100800 */
[----:B------:R-:W-:Y:S04]  /*166c20*/  STL [R1+0x8370], R66 ;  /* 0x0083704201007387 */ /* 0x000fe80000100800 */
[----:B------:R1:W-:Y:S04]  /*166c30*/  STL [R1+0x5630], R16 ;  /* 0x0056301001007387 */ /* 0x0003e80000100800 */
[----:B------:R-:W-:Y:S04]  /*166c40*/  STL [R1+0x563c], R7 ;  /* 0x00563c0701007387 */ /* 0x000fe80000100800 */
[----:B------:R-:W2:Y:S04]  /*166c50*/  LDL.LU R14, [R1+0x5648] ;  /* 0x00564800010e7983 */ /* 0x000ea80000300800 */
[----:B------:R-:W3:Y:S04]  /*166c60*/  LDL.LU R15, [R1+0x5714] ;  /* 0x00571400010f7983 */ /* 0x000ee80000300800 */
[----:B------:R-:W-:Y:S04]  /*166c70*/  STL [R1+0x5e14], R3 ;  /* 0x005e140301007387 */ /* 0x000fe80000100800 */
[----:B------:R-:W4:Y:S04]  /*166c80*/  LDL.LU R49, [R1+0x5df8] ;  /* 0x005df80001317983 */ /* 0x000f280000300800 */
[----:B------:R-:W4:Y:S01]  /*166c90*/  LDL.LU R36, [R1+0x5dfc] ;  /* 0x005dfc0001247983 */ /* 0x000f220000300800 */
[----:B------:R-:W-:-:S02]  /*166ca0*/  IADD3.X R8, R8, UR9, RZ, P1, !PT ;  /* 0x0000000908087c10 */ /* 0x000fc40008ffe4ff */
[----:B------:R-:W-:Y:S02]  /*166cb0*/  IADD3.X R13, R13, UR9, RZ, P5, !PT ;  /* 0x000000090d0d7c10 */ /* 0x000fe4000affe4ff */
[----:B------:R-:W-:Y:S01]  /*166cc0*/  IADD3 R11, P5, R11, UR15, RZ ;  /* 0x0000000f0b0b7c10 */ /* 0x000fe2000ffbe0ff */
[----:B------:R-:W-:Y:S01]  /*166cd0*/  STL [R1+0x5e08], R8 ;  /* 0x005e080801007387 */ /* 0x000fe20000100800 */
[----:B------:R-:W-:Y:S01]  /*166ce0*/  IADD3 R9, P1, R9, UR15, RZ ;  /* 0x0000000f09097c10 */ /* 0x000fe2000ff3e0ff */
[----:B------:R-:W-:Y:S02]  /*166cf0*/  IMAD.MOV.U32 R5, RZ, RZ, R16 ;  /* 0x000000ffff057224 */ /* 0x000fe400078e0010 */
[----:B------:R1:W-:Y:S04]  /*166d00*/  STL [R1+0x5638], R13 ;  /* 0x0056380d01007387 */ /* 0x0003e80000100800 */
[----:B-1----:R-:W4:Y:S04]  /*166d10*/  LDL.LU R16, [R1+0x5710] ;  /* 0x0057100001107983 */ /* 0x002f280000300800 */
[----:B------:R1:W-:Y:S04]  /*166d20*/  STL [R1+0x5644], R11 ;  /* 0x0056440b01007387 */ /* 0x0003e80000100800 */
[----:B------:R-:W4:Y:S04]  /*166d30*/  LDL.LU R10, [R1+0x571c] ;  /* 0x00571c00010a7983 */ /* 0x000f280000300800 */
[----:B------:R-:W-:Y:S04]  /*166d40*/  STL [R1+0x5e0c], R9 ;  /* 0x005e0c0901007387 */ /* 0x000fe80000100800 */
[----:B------:R1:W-:Y:S04]  /*166d50*/  STL.64 [R1+0x8378], R8 ;  /* 0x0083780801007387 */ /* 0x0003e80000100a00 */
[----:B------:R-:W4:Y:S01]  /*166d60*/  LDL.LU R55, [R1+0x5df0] ;  /* 0x005df00001377983 */ /* 0x000f220000300800 */
[----:B------:R-:W-:-:S03]  /*166d70*/  IADD3.X R18, R18, UR9, RZ, P5, !PT ;  /* 0x0000000912127c10 */ /* 0x000fc6000affe4ff */
[----:B------:R-:W4:Y:S04]  /*166d80*/  LDL.LU R54, [R1+0x5df4] ;  /* 0x005df40001367983 */ /* 0x000f280000300800 */
[----:B------:R1:W-:Y:S02]  /*166d90*/  LDGSTS.E [R2+0x19400], desc[UR58][R4.64], P4 ;  /* 0x1940000004027fae */ /* 0x0003e4000a12187a */
[----:B-1----:R-:W-:Y:S01]  /*166da0*/  IMAD.MOV.U32 R5, RZ, RZ, R13 ;  /* 0x000000ffff057224 */ /* 0x002fe200078e000d */
[----:B------:R-:W-:-:S05]  /*166db0*/  MOV R4, R7 ;  /* 0x0000000700047202 */ /* 0x000fca0000000f00 */
[----:B------:R1:W-:Y:S01]  /*166dc0*/  LDGSTS.E [R2+0x19480], desc[UR58][R4.64], P2 ;  /* 0x1948000004027fae */ /* 0x0003e2000912187a */
[----:B------:R-:W-:Y:S02]  /*166dd0*/  IADD3 R12, P5, R12, UR15, RZ ;  /* 0x0000000f0c0c7c10 */ /* 0x000fe4000ffbe0ff */
[----:B------:R-:W-:Y:S02]  /*166de0*/  IADD3.X R56, R56, UR9, RZ, P1, !PT ;  /* 0x0000000938387c10 */ /* 0x000fe40008ffe4ff */
[----:B------:R-:W-:-:S03]  /*166df0*/  IADD3 R46, P1, R46, UR15, RZ ;  /* 0x0000000f2e2e7c10 */ /* 0x000fc6000ff3e0ff */
[----:B------:R-:W-:Y:S04]  /*166e00*/  STL [R1+0x5e00], R56 ;  /* 0x005e003801007387 */ /* 0x000fe80000100800 */
[----:B------:R-:W-:Y:S04]  /*166e10*/  STL [R1+0x5640], R18 ;  /* 0x0056401201007387 */ /* 0x000fe80000100800 */
[----:B------:R-:W4:Y:S04]  /*166e20*/  LDL.LU R13, [R1+0x5718] ;  /* 0x00571800010d7983 */ /* 0x000f280000300800 */
[----:B------:R-:W-:Y:S04]  /*166e30*/  STL [R1+0x564c], R12 ;  /* 0x00564c0c01007387 */ /* 0x000fe80000100800 */
[----:B------:R-:W4:Y:S04]  /*166e40*/  LDL.LU R17, [R1+0x5724] ;  /* 0x0057240001117983 */ /* 0x000f280000300800 */
[----:B------:R-:W-:Y:S04]  /*166e50*/  STL [R1+0x5e04], R46 ;  /* 0x005e042e01007387 */ /* 0x000fe80000100800 */
[----:B------:R-:W-:Y:S04]  /*166e60*/  STL.64 [R1+0x8380], R46 ;  /* 0x0083802e01007387 */ /* 0x000fe80000100a00 */
[----:B------:R-:W4:Y:S04]  /*166e70*/  LDL.LU R57, [R1+0x5de8] ;  /* 0x005de80001397983 */ /* 0x000f280000300800 */
[----:B------:R-:W4:Y:S04]  /*166e80*/  LDL.LU R68, [R1+0x5dec] ;  /* 0x005dec0001447983 */ /* 0x000f280000300800 */
[----:B------:R-:W4:Y:S01]  /*166e90*/  LDL.LU R7, [R1+0x5de4] ;  /* 0x005de40001077983 */ /* 0x000f220000300800 */
[----:B-1----:R-:W-:Y:S01]  /*166ea0*/  IMAD.MOV.U32 R4, RZ, RZ, R11 ;  /* 0x000000ffff047224 */ /* 0x002fe200078e000b */
[----:B--2---:R-:W-:-:S02]  /*166eb0*/  IADD3.X R14, R14, UR9, RZ, P5, !PT ;  /* 0x000000090e0e7c10 */ /* 0x004fc4000affe4ff */
[----:B---3--:R-:W-:Y:S02]  /*166ec0*/  IADD3 R15, P5, R15, UR15, RZ ;  /* 0x0000000f0f0f7c10 */ /* 0x008fe4000ffbe0ff */
[----:B----4-:R-:W-:Y:S02]  /*166ed0*/  IADD3.X R49, R49, UR9, RZ, P1, !PT ;  /* 0x0000000931317c10 */ /* 0x010fe40008ffe4ff */
[----:B------:R-:W-:-:S03]  /*166ee0*/  IADD3 R36, P1, R36, UR15, RZ ;  /* 0x0000000f24247c10 */ /* 0x000fc6000ff3e0ff */
[----:B------:R-:W-:Y:S04]  /*166ef0*/  STL [R1+0x5df8], R49 ;  /* 0x005df83101007387 */ /* 0x000fe80000100800 */
[----:B------:R-:W-:Y:S04]  /*166f00*/  STL.64 [R1+0x8388], R48 ;  /* 0x0083883001007387 */ /* 0x000fe80000100a00 */
[----:B------:R1:W-:Y:S04]  /*166f10*/  STL [R1+0x5648], R14 ;  /* 0x0056480e01007387 */ /* 0x0003e80000100800 */
[----:B------:R-:W-:Y:S04]  /*166f20*/  STL [R1+0x5714], R15 ;  /* 0x0057140f01007387 */ /* 0x000fe80000100800 */
[----:B------:R-:W2:Y:S04]  /*166f30*/  LDL.LU R24, [R1+0x5720] ;  /* 0x0057200001187983 */ /* 0x000ea80000300800 */
[----:B------:R-:W3:Y:S04]  /*166f40*/  LDL.LU R11, [R1+0x572c] ;  /* 0x00572c00010b7983 */ /* 0x000ee80000300800 */
[----:B------:R-:W-:Y:S04]  /*166f50*/  STL [R1+0x5dfc], R36 ;  /* 0x005dfc2401007387 */ /* 0x000fe80000100800 */
[----:B------:R-:W4:Y:S01]  /*166f60*/  LDL.LU R73, [R1+0x5de0] ;  /* 0x005de00001497983 */ /* 0x000f220000300800 */
[----:B------:R-:W-:-:S03]  /*166f70*/  IADD3.X R16, R16, UR9, RZ, P5, !PT ;  /* 0x0000000910107c10 */ /* 0x000fc6000affe4ff */
[----:B------:R-:W4:Y:S01]  /*166f80*/  LDL.LU R111, [R1+0x5dd8] ;  /* 0x005dd800016f7983 */ /* 0x000f220000300800 */
[----:B------:R-:W-:-:S05]  /*166f90*/  IADD3.X R55, R55, UR9, RZ, P1, !PT ;  /* 0x0000000937377c10 */ /* 0x000fca0008ffe4ff */
[----:B------:R-:W-:Y:S04]  /*166fa0*/  STL [R1+0x5df0], R55 ;  /* 0x005df03701007387 */ /* 0x000fe80000100800 */
[----:B------:R1:W-:Y:S04]  /*166fb0*/  STL [R1+0x5710], R16 ;  /* 0x0057101001007387 */ /* 0x0003e80000100800 */
[----:B------:R-:W4:Y:S01]  /*166fc0*/  LDL.LU R9, [R1+0x5ddc] ;  /* 0x005ddc0001097983 */ /* 0x000f220000300800 */
[----:B------:R-:W-:Y:S02]  /*166fd0*/  MOV R5, R18 ;  /* 0x0000001200057202 */ /* 0x000fe40000000f00 */
[----:B------:R-:W-:-:S02]  /*166fe0*/  IADD3 R10, P5, R10, UR15, RZ ;  /* 0x0000000f0a0a7c10 */ /* 0x000fc4000ffbe0ff */
[----:B------:R-:W-:Y:S01]  /*166ff0*/  IADD3 R54, P1, R54, UR15, RZ ;  /* 0x0000000f36367c10 */ /* 0x000fe2000ff3e0ff */
[----:B------:R1:W-:Y:S04]  /*167000*/  LDGSTS.E [R2+0x19500], desc[UR58][R4.64], P3 ;  /* 0x1950000004027fae */ /* 0x0003e8000992187a */
[----:B------:R-:W-:Y:S01]  /*167010*/  STL [R1+0x571c], R10 ;  /* 0x00571c0a01007387 */ /* 0x000fe20000100800 */
[----:B-1----:R-:W-:Y:S02]  /*167020*/  IMAD.MOV.U32 R5, RZ, RZ, R14 ;  /* 0x000000ffff057224 */ /* 0x002fe400078e000e */
[----:B------:R-:W-:Y:S01]  /*167030*/  IMAD.MOV.U32 R4, RZ, RZ, R12 ;  /* 0x000000ffff047224 */ /* 0x000fe200078e000c */
[----:B------:R-:W4:Y:S04]  /*167040*/  LDL.LU R14, [R1+0x5728] ;  /* 0x00572800010e7983 */ /* 0x000f280000300800 */
[----:B------:R-:W4:Y:S04]  /*167050*/  LDL.LU R12, [R1+0x57f4] ;  /* 0x0057f400010c7983 */ /* 0x000f280000300800 */
[----:B------:R-:W-:Y:S04]  /*167060*/  STL [R1+0x5df4], R54 ;  /* 0x005df43601007387 */ /* 0x000fe80000100800 */
[----:B------:R-:W-:Y:S04]  /*167070*/  STL.64 [R1+0x80c8], R54 ;  /* 0x0080c83601007387 */ /* 0x000fe80000100a00 */
[----:B------:R1:W-:Y:S01]  /*167080*/  LDGSTS.E [R2+0x19580], desc[UR58][R4.64], P0 ;  /* 0x1958000004027fae */ /* 0x0003e2000812187a */
[----:B------:R-:W-:Y:S01]  /*167090*/  IADD3.X R13, R13, UR9, RZ, P5, !PT ;  /* 0x000000090d0d7c10 */ /* 0x000fe2000affe4ff */
[----:B-1----:R-:W-:Y:S01]  /*1670a0*/  IMAD.MOV.U32 R5, RZ, RZ, R16 ;  /* 0x000000ffff057224 */ /* 0x002fe200078e0010 */
[----:B------:R-:W-:-:S02]  /*1670b0*/  IADD3 R17, P5, R17, UR15, RZ ;  /* 0x0000000f11117c10 */ /* 0x000fc4000ffbe0ff */
[----:B------:R-:W-:-:S05]  /*1670c0*/  IADD3.X R57, R57, UR9, RZ, P1, !PT ;  /* 0x0000000939397c10 */ /* 0x000fca0008ffe4ff */
[----:B------:R-:W-:Y:S01]  /*1670d0*/  STL [R1+0x5de8], R57 ;  /* 0x005de83901007387 */ /* 0x000fe20000100800 */
[----:B------:R-:W-:-:S03]  /*1670e0*/  IADD3 R68, P1, R68, UR15, RZ ;  /* 0x0000000f44447c10 */ /* 0x000fc6000ff3e0ff */
[----:B------:R-:W-:Y:S04]  /*1670f0*/  STL.64 [R1+0x8390], R56 ;  /* 0x0083903801007387 */ /* 0x000fe80000100a00 */
[----:B------:R1:W-:Y:S04]  /*167100*/  STL [R1+0x5718], R13 ;  /* 0x0057180d01007387 */ /* 0x0003e80000100800 */
[----:B------:R-:W-:Y:S04]  /*167110*/  STL [R1+0x5724], R17 ;  /* 0x0057241101007387 */ /* 0x000fe80000100800 */
[----:B------:R-:W4:Y:S01]  /*167120*/  LDL.LU R20, [R1+0x5dd0] ;  /* 0x005dd00001147983 */ /* 0x000f220000300800 */
[----:B------:R-:W-:-:S03]  /*167130*/  MOV R4, R15 ;  /* 0x0000000f00047202 */ /* 0x000fc60000000f00 */
[----:B------:R-:W4:Y:S04]  /*167140*/  LDL.LU R8, [R1+0x5dd4] ;  /* 0x005dd40001087983 */ /* 0x000f280000300800 */
[----:B------:R-:W4:Y:S04]  /*167150*/  LDL.LU R16, [R1+0x57f0] ;  /* 0x0057f00001107983 */ /* 0x000f280000300800 */
[----:B------:R-:W4:Y:S04]  /*167160*/  LDL.LU R21, [R1+0x57fc] ;  /* 0x0057fc0001157983 */ /* 0x000f280000300800 */
[----:B------:R-:W4:Y:S04]  /*167170*/  LDL.LU R18, [R1+0x5804] ;  /* 0x0058040001127983 */ /* 0x000f280000300800 */
[----:B------:R-:W-:Y:S04]  /*167180*/  STL [R1+0x5dec], R68 ;  /* 0x005dec4401007387 */ /* 0x000fe80000100800 */
[----:B------:R-:W-:Y:S04]  /*167190*/  STL.64 [R1+0x80d0], R68 ;  /* 0x0080d04401007387 */ /* 0x000fe80000100a00 */
[----:B------:R1:W-:Y:S02]  /*1671a0*/  LDGSTS.E [R2+0x1a400], desc[UR58][R4.64], P4 ;  /* 0x1a40000004027fae */ /* 0x0003e4000a12187a */
[----:B-1----:R-:W-:Y:S01]  /*1671b0*/  MOV R5, R13 ;  /* 0x0000000d00057202 */ /* 0x002fe20000000f00 */
[----:B------:R-:W-:-:S05]  /*1671c0*/  IMAD.MOV.U32 R4, RZ, RZ, R10 ;  /* 0x000000ffff047224 */ /* 0x000fca00078e000a */
[----:B------:R1:W-:Y:S01]  /*1671d0*/  LDGSTS.E [R2+0x1a480], desc[UR58][R4.64], P2 ;  /* 0x1a48000004027fae */ /* 0x0003e2000912187a */
[----:B--2---:R-:W-:Y:S02]  /*1671e0*/  IADD3.X R24, R24, UR9, RZ, P5, !PT ;  /* 0x0000000918187c10 */ /* 0x004fe4000affe4ff */
[----:B---3--:R-:W-:Y:S02]  /*1671f0*/  IADD3 R11, P5, R11, UR15, RZ ;  /* 0x0000000f0b0b7c10 */ /* 0x008fe4000ffbe0ff */
[----:B----4-:R-:W-:-:S05]  /*167200*/  IADD3.X R73, R73, UR9, RZ, P1, !PT ;  /* 0x0000000949497c10 */ /* 0x010fca0008ffe4ff */
[----:B------:R-:W-:Y:S04]  /*167210*/  STL [R1+0x5de0], R73 ;  /* 0x005de04901007387 */ /* 0x000fe80000100800 */
[----:B------:R-:W-:Y:S04]  /*167220*/  STL.64 [R1+0x8398], R72 ;  /* 0x0083984801007387 */ /* 0x000fe80000100a00 */
[----:B------:R-:W-:Y:S04]  /*167230*/  STL [R1+0x5720], R24 ;  /* 0x0057201801007387 */ /* 0x000fe80000100800 */
[----:B------:R-:W-:Y:S04]  /*167240*/  STL [R1+0x572c], R11 ;  /* 0x00572c0b01007387 */ /* 0x000fe80000100800 */
[----:B------:R-:W2:Y:S04]  /*167250*/  LDL.LU R13, [R1+0x5dc8] ;  /* 0x005dc800010d7983 */ /* 0x000ea80000300800 */
[----:B------:R-:W3:Y:S01]  /*167260*/  LDL.LU R10, [R1+0x5dcc] ;  /* 0x005dcc00010a7983 */ /* 0x000ee20000300800 */
[----:B------:R-:W-:-:S03]  /*167270*/  IADD3 R7, P1, R7, UR15, RZ ;  /* 0x0000000f07077c10 */ /* 0x000fc6000ff3e0ff */
[----:B------:R-:W4:Y:S01]  /*167280*/  LDL.LU R23, [R1+0x57f8] ;  /* 0x0057f80001177983 */ /* 0x000f220000300800 */
[----:B------:R-:W-:Y:S02]  /*167290*/  IADD3.X R111, R111, UR9, RZ, P1, !PT ;  /* 0x000000096f6f7c10 */ /* 0x000fe40008ffe4ff */
[----:B------:R-:W-:Y:S01]  /*1672a0*/  IADD3 R9, P1, R9, UR15, RZ ;  /* 0x0000000f09097c10 */ /* 0x000fe2000ff3e0ff */
[----:B------:R-:W4:Y:S04]  /*1672b0*/  LDL.LU R15, [R1+0x580c] ;  /* 0x00580c00010f7983 */ /* 0x000f280000300800 */
[----:B------:R-:W-:Y:S04]  /*1672c0*/  STL [R1+0x5de4], R7 ;  /* 0x005de40701007387 */ /* 0x000fe80000100800 */
[----:B------:R-:W-:Y:S04]  /*1672d0*/  STL [R1+0x80d8], R7 ;  /* 0x0080d80701007387 */ /* 0x000fe80000100800 */
[----:B------:R-:W-:Y:S04]  /*1672e0*/  STL [R1+0x83a0], R6 ;  /* 0x0083a00601007387 */ /* 0x000fe80000100800 */
[----:B------:R1:W-:Y:S04]  /*1672f0*/  STL [R1+0x5ddc], R9 ;  /* 0x005ddc0901007387 */ /* 0x0003e80000100800 */
[----:B-1----:R-:W4:Y:S01]  /*167300*/  LDL.LU R9, [R1+0x5dc0] ;  /* 0x005dc00001097983 */ /* 0x002f220000300800 */
[----:B------:R-:W-:-:S02]  /*167310*/  IADD3.X R14, R14, UR9, RZ, P5, !PT ;  /* 0x000000090e0e7c10 */ /* 0x000fc4000affe4ff */
[----:B------:R-:W-:Y:S01]  /*167320*/  IADD3 R12, P5, R12, UR15, RZ ;  /* 0x0000000f0c0c7c10 */ /* 0x000fe2000ffbe0ff */
[----:B------:R-:W4:Y:S04]  /*167330*/  LDL.LU R7, [R1+0x5dc4] ;  /* 0x005dc40001077983 */ /* 0x000f280000300800 */
[----:B------:R-:W4:Y:S01]  /*167340*/  LDL.LU R22, [R1+0x5800] ;  /* 0x0058000001167983 */ /* 0x000f220000300800 */
[----:B------:R-:W-:-:S03]  /*167350*/  IMAD.MOV.U32 R4, RZ, RZ, R17 ;  /* 0x000000ffff047224 */ /* 0x000fc600078e0011 */
[----:B------:R-:W-:Y:S01]  /*167360*/  STL [R1+0x5dd8], R111 ;  /* 0x005dd86f01007387 */ /* 0x000fe20000100800 */
[----:B------:R-:W-:-:S03]  /*167370*/  IMAD.MOV.U32 R5, RZ, RZ, R24 ;  /* 0x000000ffff057224 */ /* 0x000fc600078e0018 */
[----:B------:R-:W-:Y:S04]  /*167380*/  STL [R1+0x83a4], R111 ;  /* 0x0083a46f01007387 */ /* 0x000fe80000100800 */
[----:B------:R-:W-:Y:S04]  /*167390*/  STL [R1+0x5728], R14 ;  /* 0x0057280e01007387 */ /* 0x000fe80000100800 */
[----:B------:R-:W-:Y:S04]  /*1673a0*/  STL [R1+0x57f4], R12 ;  /* 0x0057f40c01007387 */ /* 0x000fe80000100800 */
[----:B------:R-:W4:Y:S04]  /*1673b0*/  LDL.LU R17, [R1+0x5db8] ;  /* 0x005db80001117983 */ /* 0x000f280000300800 */
[----:B------:R-:W4:Y:S04]  /*1673c0*/  LDL.LU R6, [R1+0x58d4] ;  /* 0x0058d40001067983 */ /* 0x000f280000300800 */
[----:B------:R1:W-:Y:S01]  /*1673d0*/  LDGSTS.E [R2+0x1a500], desc[UR58][R4.64], P3 ;  /* 0x1a50000004027fae */ /* 0x0003e2000992187a */
[----:B------:R-:W-:-:S02]  /*1673e0*/  IADD3.X R20, R20, UR9, RZ, P1, !PT ;  /* 0x0000000914147c10 */ /* 0x000fc40008ffe4ff */
[----:B------:R-:W-:Y:S02]  /*1673f0*/  IADD3 R8, P1, R8, UR15, RZ ;  /* 0x0000000f08087c10 */ /* 0x000fe4000ff3e0ff */
[----:B------:R-:W-:-:S03]  /*167400*/  IADD3.X R16, R16, UR9, RZ, P5, !PT ;  /* 0x0000000910107c10 */ /* 0x000fc6000affe4ff */
[----:B------:R1:W-:Y:S02]  /*167410*/  STL [R1+0x5dd4], R8 ;  /* 0x005dd40801007387 */ /* 0x0003e40000100800 */
[----:B-1----:R-:W-:Y:S02]  /*167420*/  MOV R4, R11 ;  /* 0x0000000b00047202 */ /* 0x002fe40000000f00 */
[----:B------:R-:W-:Y:S01]  /*167430*/  IADD3 R21, P5, R21, UR15, RZ ;  /* 0x0000000f15157c10 */ /* 0x000fe2000ffbe0ff */
[----:B------:R-:W4:Y:S04]  /*167440*/  LDL.LU R8, [R1+0x5dbc] ;  /* 0x005dbc0001087983 */ /* 0x000f280000300800 */
[----:B------:R1:W-:Y:S04]  /*167450*/  STL [R1+0x5dd0], R20 ;  /* 0x005dd01401007387 */ /* 0x0003e80000100800 */
[----:B-1----:R-:W4:Y:S04]  /*167460*/  LDL.LU R20, [R1+0x5808] ;  /* 0x0058080001147983 */ /* 0x002f280000300800 */
[----:B------:R-:W4:Y:S04]  /*167470*/  LDL.LU R11, [R1+0x58dc] ;  /* 0x0058dc00010b7983 */ /* 0x000f280000300800 */
[----:B------:R-:W-:Y:S04]  /*167480*/  STL [R1+0x57f0], R16 ;  /* 0x0057f01001007387 */ /* 0x000fe80000100800 */
[----:B------:R-:W-:Y:S01]  /*167490*/  STL [R1+0x57fc], R21 ;  /* 0x0057fc1501007387 */ /* 0x000fe20000100800 */
[----:B------:R-:W-:-:S05]  /*1674a0*/  IMAD.MOV.U32 R5, RZ, RZ, R14 ;  /* 0x000000ffff057224 */ /* 0x000fca00078e000e */
[----:B------:R1:W-:Y:S02]  /*1674b0*/  LDGSTS.E [R2+0x1a580], desc[UR58][R4.64], P0 ;  /* 0x1a58000004027fae */ /* 0x0003e4000812187a */
[----:B-1----:R-:W-:Y:S01]  /*1674c0*/  IMAD.MOV.U32 R4, RZ, RZ, R12 ;  /* 0x000000ffff047224 */ /* 0x002fe200078e000c */
[----:B--2---:R-:W-:Y:S02]  /*1674d0*/  IADD3.X R13, R13, UR9, RZ, P1, !PT ;  /* 0x000000090d0d7c10 */ /* 0x004fe40008ffe4ff */
[----:B---3--:R-:W-:-:S03]  /*1674e0*/  IADD3 R10, P1, R10, UR15, RZ ;  /* 0x0000000f0a0a7c10 */ /* 0x008fc6000ff3e0ff */
[----:B------:R1:W-:Y:S04]  /*1674f0*/  STL [R1+0x5dc8], R13 ;  /* 0x005dc80d01007387 */ /* 0x0003e80000100800 */
[----:B-1----:R-:W2:Y:S04]  /*167500*/  LDL.LU R13, [R1+0x5db0] ;  /* 0x005db000010d7983 */ /* 0x002ea80000300800 */
[----:B------:R1:W-:Y:S01]  /*167510*/  STL [R1+0x5dcc], R10 ;  /* 0x005dcc0a01007387 */ /* 0x0003e20000100800 */
[----:B----4-:R-:W-:-:S03]  /*167520*/  IADD3.X R23, R23, UR9, RZ, P5, !PT ;  /* 0x0000000917177c10 */ /* 0x010fc6000affe4ff */
[----:B-1----:R-:W3:Y:S01]  /*167530*/  LDL.LU R10, [R1+0x5db4] ;  /* 0x005db400010a7983 */ /* 0x002ee20000300800 */
[----:B------:R-:W-:-:S03]  /*167540*/  IADD3 R18, P5, R18, UR15, RZ ;  /* 0x0000000f12127c10 */ /* 0x000fc6000ffbe0ff */
[----:B------:R-:W4:Y:S04]  /*167550*/  LDL.LU R14, [R1+0x58d0] ;  /* 0x0058d000010e7983 */ /* 0x000f280000300800 */
[----:B------:R-:W4:Y:S01]  /*167560*/  LDL.LU R12, [R1+0x58e4] ;  /* 0x0058e400010c7983 */ /* 0x000f220000300800 */
[----:B------:R-:W-:-:S03]  /*167570*/  IADD3.X R9, R9, UR9, RZ, P1, !PT ;  /* 0x0000000909097c10 */ /* 0x000fc60008ffe4ff */
[----:B------:R-:W-:Y:S04]  /*167580*/  STL [R1+0x57f8], R23 ;  /* 0x0057f81701007387 */ /* 0x000fe80000100800 */
[----:B------:R-:W-:Y:S04]  /*167590*/  STL [R1+0x5804], R18 ;  /* 0x0058041201007387 */ /* 0x000fe80000100800 */
[----:B------:R1:W-:Y:S04]  /*1675a0*/  STL [R1+0x5dc0], R9 ;  /* 0x005dc00901007387 */ /* 0x0003e80000100800 */
[----:B-1----:R-:W4:Y:S01]  /*1675b0*/  LDL.LU R9, [R1+0x5da8] ;  /* 0x005da80001097983 */ /* 0x002f220000300800 */
[----:B------:R-:W-:-:S02]  /*1675c0*/  IADD3 R7, P1, R7, UR15, RZ ;  /* 0x0000000f07077c10 */ /* 0x000fc4000ff3e0ff */
[----:B------:R-:W-:Y:S02]  /*1675d0*/  MOV R5, R16 ;  /* 0x0000001000057202 */ /* 0x000fe40000000f00 */
[----:B------:R-:W-:Y:S01]  /*1675e0*/  IADD3.X R22, R22, UR9, RZ, P5, !PT ;  /* 0x0000000916167c10 */ /* 0x000fe2000affe4ff */
[----:B------:R1:W-:Y:S01]  /*1675f0*/  STL [R1+0x5dc4], R7 ;  /* 0x005dc40701007387 */ /* 0x0003e20000100800 */
[----:B------:R-:W-:Y:S02]  /*167600*/  IADD3 R15, P5, R15, UR15, RZ ;  /* 0x0000000f0f0f7c10 */ /* 0x000fe4000ffbe0ff */
[----:B------:R-:W-:Y:S01]  /*167610*/  IADD3.X R17, R17, UR9, RZ, P1, !PT ;  /* 0x0000000911117c10 */ /* 0x000fe20008ffe4ff */
[----:B------:R1:W-:Y:S04]  /*167620*/  LDGSTS.E [R2+0x1b400], desc[UR58][R4.64], P4 ;  /* 0x1b40000004027fae */ /* 0x0003e8000a12187a */
[----:B-1----:R-:W4:Y:S04]  /*167630*/  LDL.LU R7, [R1+0x5dac] ;  /* 0x005dac0001077983 */ /* 0x002f280000300800 */
[----:B------:R-:W4:Y:S01]  /*167640*/  LDL.LU R16, [R1+0x58d8] ;  /* 0x0058d80001107983 */ /* 0x000f220000300800 */
[----:B------:R-:W-:-:S03]  /*167650*/  IMAD.MOV.U32 R4, RZ, RZ, R21 ;  /* 0x000000ffff047224 */ /* 0x000fc600078e0015 */
[----:B------:R-:W-:Y:S01]  /*167660*/  STL [R1+0x5800], R22 ;  /* 0x0058001601007387 */ /* 0x000fe20000100800 */
[----:B------:R-:W-:-:S03]  /*167670*/  IMAD.MOV.U32 R5, RZ, RZ, R23 ;  /* 0x000000ffff057224 */ /* 0x000fc600078e0017 */
[----:B------:R-:W-:Y:S04]  /*167680*/  STL [R1+0x580c], R15 ;  /* 0x00580c0f01007387 */ /* 0x000fe80000100800 */
[----:B------:R-:W4:Y:S04]  /*167690*/  LDL.LU R21, [R1+0x58ec] ;  /* 0x0058ec0001157983 */ /* 0x000f280000300800 */
[----:B------:R1:W-:Y:S04]  /*1676a0*/  STL [R1+0x5db8], R17 ;  /* 0x005db81101007387 */ /* 0x0003e80000100800 */
[----:B------:R1:W-:Y:S04]  /*1676b0*/  LDGSTS.E [R2+0x1b480], desc[UR58][R4.64], P2 ;  /* 0x1b48000004027fae */ /* 0x0003e8000912187a */
[----:B-1----:R-:W4:Y:S01]  /*1676c0*/  LDL.LU R17, [R1+0x5da0] ;  /* 0x005da00001117983 */ /* 0x002f220000300800 */
[----:B------:R-:W-:-:S02]  /*1676d0*/  IADD3 R8, P1, R8, UR15, RZ ;  /* 0x0000000f08087c10 */ /* 0x000fc4000ff3e0ff */
[----:B------:R-:W-:-:S03]  /*1676e0*/  MOV R4, R18 ;  /* 0x0000001200047202 */ /* 0x000fc60000000f00 */
[----:B------:R1:W-:Y:S01]  /*1676f0*/  STL [R1+0x5dbc], R8 ;  /* 0x005dbc0801007387 */ /* 0x0003e20000100800 */
[----:B------:R-:W-:-:S03]  /*167700*/  IADD3.X R20, R20, UR9, RZ, P5, !PT ;  /* 0x0000000914147c10 */ /* 0x000fc6000affe4ff */
[----:B-1----:R-:W4:Y:S01]  /*167710*/  LDL.LU R8, [R1+0x5da4] ;  /* 0x005da40001087983 */ /* 0x002f220000300800 */
[----:B------:R-:W-:-:S03]  /*167720*/  IADD3 R6, P5, R6, UR15, RZ ;  /* 0x0000000f06067c10 */ /* 0x000fc6000ffbe0ff */
[----:B------:R-:W4:Y:S04]  /*167730*/  LDL.LU R24, [R1+0x58e0] ;  /* 0x0058e00001187983 */ /* 0x000f280000300800 */
[----:B------:R-:W4:Y:S04]  /*167740*/  LDL.LU R18, [R1+0x59f4] ;  /* 0x0059f40001127983 */ /* 0x000f280000300800 */
[----:B------:R-:W-:Y:S04]  /*167750*/  STL [R1+0x5808], R20 ;  /* 0x0058081401007387 */ /* 0x000fe80000100800 */
[----:B------:R-:W-:Y:S04]  /*167760*/  STL [R1+0x58d4], R6 ;  /* 0x0058d40601007387 */ /* 0x000fe80000100800 */
[----:B------:R-:W4:Y:S01]  /*167770*/  LDL.LU R25, [R1+0x5d98] ;  /* 0x005d980001197983 */ /* 0x000f220000300800 */
[----:B------:R-:W-:-:S05]  /*167780*/  IMAD.MOV.U32 R5, RZ, RZ, R22 ;  /* 0x000000ffff057224 */ /* 0x000fca00078e0016 */
[----:B------:R1:W-:Y:S02]  /*167790*/  LDGSTS.E [R2+0x1b500], desc[UR58][R4.64], P3 ;  /* 0x1b50000004027fae */ /* 0x0003e4000992187a */
[----:B-1----:R-:W-:Y:S02]  /*1677a0*/  MOV R5, R20 ;  /* 0x0000001400057202 */ /* 0x002fe40000000f00 */
[----:B--2---:R-:W-:Y:S02]  /*1677b0*/  IADD3.X R13, R13, UR9, RZ, P1, !PT ;  /* 0x000000090d0d7c10 */ /* 0x004fe40008ffe4ff */
[----:B---3--:R-:W-:-:S05]  /*1677c0*/  IADD3 R10, P1, R10, UR15, RZ ;  /* 0x0000000f0a0a7c10 */ /* 0x008fca000ff3e0ff */
[----:B------:R1:W-:Y:S04]  /*1677d0*/  STL [R1+0x5db4], R10 ;  /* 0x005db40a01007387 */ /* 0x0003e80000100800 */
[----:B------:R2:W-:Y:S01]  /*1677e0*/  STL [R1+0x5db0], R13 ;  /* 0x005db00d01007387 */ /* 0x0005e20000100800 */
[----:B----4-:R-:W-:-:S03]  /*1677f0*/  IADD3.X R14, R14, UR9, RZ, P5, !PT ;  /* 0x000000090e0e7c10 */ /* 0x010fc6000affe4ff */
[----:B-1----:R-:W3:Y:S01]  /*167800*/  LDL.LU R10, [R1+0x5d9c] ;  /* 0x005d9c00010a7983 */ /* 0x002ee20000300800 */
[----:B------:R-:W-:-:S03]  /*167810*/  IADD3 R11, P5, R11, UR15, RZ ;  /* 0x0000000f0b0b7c10 */ /* 0x000fc6000ffbe0ff */
[----:B------:R-:W4:Y:S04]  /*167820*/  LDL.LU R22, [R1+0x58e8] ;  /* 0x0058e80001167983 */ /* 0x000f280000300800 */
[----:B--2---:R-:W2:Y:S04]  /*167830*/  LDL.LU R13, [R1+0x59fc] ;  /* 0x0059fc00010d7983 */ /* 0x004ea80000300800 */
[----:B------:R-:W-:Y:S01]  /*167840*/  STL [R1+0x58d0], R14 ;  /* 0x0058d00e01007387 */ /* 0x000fe20000100800 */
[----:B------:R-:W-:-:S03]  /*167850*/  IADD3.X R9, R9, UR9, RZ, P1, !PT ;  /* 0x0000000909097c10 */ /* 0x000fc60008ffe4ff */
[----:B------:R-:W-:Y:S04]  /*167860*/  STL [R1+0x58dc], R11 ;  /* 0x0058dc0b01007387 */ /* 0x000fe80000100800 */
[----:B------:R-:W2:Y:S04]  /*167870*/  LDL.LU R20, [R1+0x59f0] ;  /* 0x0059f00001147983 */ /* 0x000ea80000300800 */
[----:B------:R1:W-:Y:S04]  /*167880*/  STL [R1+0x5da8], R9 ;  /* 0x005da80901007387 */ /* 0x0003e80000100800 */
[----:B-1----:R-:W2:Y:S04]  /*167890*/  LDL.LU R9, [R1+0x5d90] ;  /* 0x005d900001097983 */ /* 0x002ea80000300800 */
[----:B------:R-:W2:Y:S01]  /*1678a0*/  LDL.LU R23, [R1+0x5d94] ;  /* 0x005d940001177983 */ /* 0x000ea20000300800 */
[----:B------:R-:W-:Y:S01]  /*1678b0*/  IMAD.MOV.U32 R4, RZ, RZ, R15 ;  /* 0x000000ffff047224 */ /* 0x000fe200078e000f */
[----:B------:R-:W-:-:S02]  /*1678c0*/  IADD3 R7, P1, R7, UR15, RZ ;  /* 0x0000000f07077c10 */ /* 0x000fc4000ff3e0ff */
[----:B------:R-:W-:Y:S02]  /*1678d0*/  IADD3.X R16, R16, UR9, RZ, P5, !PT ;  /* 0x0000000910107c10 */ /* 0x000fe4000affe4ff */
[----:B------:R1:W-:Y:S01]  /*1678e0*/  LDGSTS.E [R2+0x1b580], desc[UR58][R4.64], P0 ;  /* 0x1b58000004027fae */ /* 0x0003e2000812187a */
[----:B------:R-:W-:-:S03]  /*1678f0*/  IADD3 R12, P5, R12, UR15, RZ ;  /* 0x0000000f0c0c7c10 */ /* 0x000fc6000ffbe0ff */
[----:B------:R1:W-:Y:S02]  /*167900*/  STL [R1+0x5dac], R7 ;  /* 0x005dac0701007387 */ /* 0x0003e40000100800 */
[----:B-1----:R-:W-:Y:S02]  /*167910*/  IMAD.MOV.U32 R5, RZ, RZ, R14 ;  /* 0x000000ffff057224 */ /* 0x002fe400078e000e */
[----:B------:R-:W2:Y:S01]  /*167920*/  LDL.LU R7, [R1+0x5a04] ;  /* 0x005a040001077983 */ /* 0x000ea20000300800 */
[----:B------:R-:W-:Y:S01]  /*167930*/  IMAD.MOV.U32 R4, RZ, RZ, R6 ;  /* 0x000000ffff047224 */ /* 0x000fe200078e0006 */
[----:B------:R-:W-:Y:S02]  /*167940*/  IADD3.X R17, R17, UR9, RZ, P1, !PT ;  /* 0x0000000911117c10 */ /* 0x000fe40008ffe4ff */
[----:B------:R-:W2:Y:S04]  /*167950*/  LDL.LU R14, [R1+0x5d88] ;  /* 0x005d8800010e7983 */ /* 0x000ea80000300800 */
[----:B------:R-:W-:Y:S04]  /*167960*/  STL [R1+0x58d8], R16 ;  /* 0x0058d81001007387 */ /* 0x000fe80000100800 */
[----:B------:R-:W2:Y:S04]  /*167970*/  LDL.LU R6, [R1+0x5d8c] ;  /* 0x005d8c0001067983 */ /* 0x000ea80000300800 */
[----:B------:R-:W-:Y:S04]  /*167980*/  STL [R1+0x58e4], R12 ;  /* 0x0058e40c01007387 */ /* 0x000fe80000100800 */
[----:B------:R-:W2:Y:S01]  /*167990*/  LDL.LU R15, [R1+0x59f8] ;  /* 0x0059f800010f7983 */ /* 0x000ea20000300800 */
[----:B------:R-:W-:-:S03]  /*1679a0*/  IADD3 R8, P1, R8, UR15, RZ ;  /* 0x0000000f08087c10 */ /* 0x000fc6000ff3e0ff */
[----:B------:R1:W-:Y:S01]  /*1679b0*/  STL [R1+0x5da0], R17 ;  /* 0x005da01101007387 */ /* 0x0003e20000100800 */
[----:B------:R-:W-:-:S03]  /*1679c0*/  IADD3.X R24, R24, UR9, RZ, P5, !PT ;  /* 0x0000000918187c10 */ /* 0x000fc6000affe4ff */
[----:B------:R1:W-:Y:S01]  /*1679d0*/  LDGSTS.E [R2+0x1c400], desc[UR58][R4.64], P4 ;  /* 0x1c40000004027fae */ /* 0x0003e2000a12187a */
[----:B------:R-:W-:-:S03]  /*1679e0*/  IADD3 R21, P5, R21, UR15, RZ ;  /* 0x0000000f15157c10 */ /* 0x000fc6000ffbe0ff */
[----:B-1----:R-:W2:Y:S04]  /*1679f0*/  LDL.LU R17, [R1+0x5d80] ;  /* 0x005d800001117983 */ /* 0x002ea80000300800 */
[----:B------:R1:W-:Y:S01]  /*167a00*/  STL [R1+0x5da4], R8 ;  /* 0x005da40801007387 */ /* 0x0003e20000100800 */
[----:B------:R-:W-:Y:S01]  /*167a10*/  IMAD.MOV.U32 R5, RZ, RZ, R16 ;  /* 0x000000ffff057224 */ /* 0x000fe200078e0010 */
[----:B------:R-:W-:Y:S02]  /*167a20*/  IADD3.X R25, R25, UR9, RZ, P1, !PT ;  /* 0x0000000919197c10 */ /* 0x000fe40008ffe4ff */
[----:B------:R-:W-:Y:S01]  /*167a30*/  MOV R4, R11 ;  /* 0x0000000b00047202 */ /* 0x000fe20000000f00 */
[----:B-1----:R-:W2:Y:S04]  /*167a40*/  LDL.LU R8, [R1+0x5a0c] ;  /* 0x005a0c0001087983 */ /* 0x002ea80000300800 */
[----:B------:R-:W2:Y:S04]  /*167a50*/  LDL.LU R16, [R1+0x5d84] ;  /* 0x005d840001107983 */ /* 0x000ea80000300800 */
[----:B------:R-:W-:Y:S04]  /*167a60*/  STL [R1+0x58e0], R24 ;  /* 0x0058e01801007387 */ /* 0x000fe80000100800 */
[----:B------:R-:W2:Y:S04]  /*167a70*/  LDL.LU R11, [R1+0x5a00] ;  /* 0x005a0000010b7983 */ /* 0x000ea80000300800 */
[----:B------:R-:W-:Y:S04]  /*167a80*/  STL [R1+0x58ec], R21 ;  /* 0x0058ec1501007387 */ /* 0x000fe80000100800 */
[----:B------:R1:W-:Y:S02]  /*167a90*/  LDGSTS.E [R2+0x1c480], desc[UR58][R4.64], P2 ;  /* 0x1c48000004027fae */ /* 0x0003e4000912187a */
[----:B-1----:R-:W-:Y:S01]  /*167aa0*/  IMAD.MOV.U32 R4, RZ, RZ, R12 ;  /* 0x000000ffff047224 */ /* 0x002fe200078e000c */
[----:B---3--:R-:W-:-:S05]  /*167ab0*/  IADD3 R10, P1, R10, UR15, RZ ;  /* 0x0000000f0a0a7c10 */ /* 0x008fca000ff3e0ff */
[----:B------:R1:W-:Y:S01]  /*167ac0*/  STL [R1+0x5d9c], R10 ;  /* 0x005d9c0a01007387 */ /* 0x0003e20000100800 */
[----:B----4-:R-:W-:Y:S02]  /*167ad0*/  IADD3.X R22, R22, UR9, RZ, P5, !PT ;  /* 0x0000000916167c10 */ /* 0x010fe4000affe4ff */
[----:B------:R-:W-:Y:S01]  /*167ae0*/  IADD3 R18, P5, R18, UR15, RZ ;  /* 0x0000000f12127c10 */ /* 0x000fe2000ffbe0ff */
[----:B-1----:R-:W3:Y:S04]  /*167af0*/  LDL.LU R10, [R1+0x5d58] ;  /* 0x005d5800010a7983 */ /* 0x002ee80000300800 */
[----:B------:R-:W-:Y:S01]  /*167b00*/  STL [R1+0x5d98], R25 ;  /* 0x005d981901007387 */ /* 0x000fe20000100800 */
[----:B--2---:R-:W-:-:S03]  /*167b10*/  IADD3.X R20, R20, UR9, RZ, P5, !PT ;  /* 0x0000000914147c10 */ /* 0x004fc6000affe4ff */
[----:B------:R-:W2:Y:S01]  /*167b20*/  LDL.LU R12, [R1+0x5ab4] ;  /* 0x005ab400010c7983 */ /* 0x000ea20000300800 */
        /* <DEDUP_REMOVED lines=10> */
[----:B------:R-:W2:Y:S01]  /*167bd0*/  LDL.LU R40, [R1+0x5d1c] ;  /* 0x005d1c0001287983 */ /* 0x000ea20000300800 */
[----:B------:R-:W-:-:S02]  /*167be0*/  IADD3.X R14, R14, UR9, RZ, P1, !PT ;  /* 0x000000090e0e7c10 */ /* 0x000fc40008ffe4ff */
[----:B------:R-:W-:Y:S02]  /*167bf0*/  MOV R5, R24 ;  /* 0x0000001800057202 */ /* 0x000fe40000000f00 */
[----:B------:R-:W-:Y:S01]  /*167c00*/  IADD3 R6, P1, R6, UR15, RZ ;  /* 0x0000000f06067c10 */ /* 0x000fe2000ff3e0ff */
[----:B------:R1:W-:Y:S04]  /*167c10*/  STL [R1+0x5d88], R14 ;  /* 0x005d880e01007387 */ /* 0x0003e80000100800 */
[----:B------:R1:W-:Y:S01]  /*167c20*/  LDGSTS.E [R2+0x1c500], desc[UR58][R4.64], P3 ;  /* 0x1c50000004027fae */ /* 0x0003e2000992187a */
[----:B------:R-:W-:Y:S02]  /*167c30*/  IADD3.X R15, R15, UR9, RZ, P5, !PT ;  /* 0x000000090f0f7c10 */ /* 0x000fe4000affe4ff */
[----:B------:R-:W-:Y:S01]  /*167c40*/  IADD3 R7, P5, R7, UR15, RZ ;  /* 0x0000000f07077c10 */ /* 0x000fe2000ffbe0ff */
[----:B-1----:R-:W2:Y:S04]  /*167c50*/  LDL.LU R14, [R1+0x5ab0] ;  /* 0x005ab000010e7983 */ /* 0x002ea80000300800 */
[----:B------:R1:W-:Y:S01]  /*167c60*/  STL [R1+0x5d8c], R6 ;  /* 0x005d8c0601007387 */ /* 0x0003e20000100800 */
[----:B------:R-:W-:-:S02]  /*167c70*/  IMAD.MOV.U32 R4, RZ, RZ, R21 ;  /* 0x000000ffff047224 */ /* 0x000fc400078e0015 */
[----:B------:R-:W-:Y:S01]  /*167c80*/  IMAD.MOV.U32 R5, RZ, RZ, R22 ;  /* 0x000000ffff057224 */ /* 0x000fe200078e0016 */
[----:B------:R-:W-:-:S04]  /*167c90*/  IADD3.X R17, R17, UR9, RZ, P1, !PT ;  /* 0x0000000911117c10 */ /* 0x000fc80008ffe4ff */
[----:B------:R1:W-:Y:S04]  /*167ca0*/  LDGSTS.E [R2+0x1c580], desc[UR58][R4.64], P0 ;  /* 0x1c58000004027fae */ /* 0x0003e8000812187a */
[----:B-1----:R-:W2:Y:S04]  /*167cb0*/  LDL.LU R6, [R1+0x5abc] ;  /* 0x005abc0001067983 */ /* 0x002ea80000300800 */
[----:B------:R-:W-:Y:S04]  /*167cc0*/  STL [R1+0x59f8], R15 ;  /* 0x0059f80f01007387 */ /* 0x000fe80000100800 */
[----:B------:R-:W-:Y:S01]  /*167cd0*/  STL [R1+0x5a04], R7 ;  /* 0x005a040701007387 */ /* 0x000fe20000100800 */
[----:B------:R-:W-:-:S03]  /*167ce0*/  MOV R4, R18 ;  /* 0x0000001200047202 */ /* 0x000fc60000000f00 */
[----:B------:R-:W2:Y:S01]  /*167cf0*/  LDL.LU R37, [R1+0x5d14] ;  /* 0x005d140001257983 */ /* 0x000ea20000300800 */
[----:B------:R-:W-:Y:S01]  /*167d00*/  IADD3 R16, P1, R16, UR15, RZ ;  /* 0x0000000f10107c10 */ /* 0x000fe2000ff3e0ff */
[----:B------:R-:W-:Y:S02]  /*167d10*/  IMAD.MOV.U32 R5, RZ, RZ, R20 ;  /* 0x000000ffff057224 */ /* 0x000fe400078e0014 */
[----:B------:R-:W-:Y:S04]  /*167d20*/  STL [R1+0x5d80], R17 ;  /* 0x005d801101007387 */ /* 0x000fe80000100800 */
[----:B------:R-:W2:Y:S01]  /*167d30*/  LDL.LU R45, [R1+0x5d10] ;  /* 0x005d1000012d7983 */ /* 0x000ea20000300800 */
[----:B------:R-:W-:Y:S02]  /*167d40*/  IADD3.X R11, R11, UR9, RZ, P5, !PT ;  /* 0x000000090b0b7c10 */ /* 0x000fe4000affe4ff */
[----:B------:R-:W-:Y:S01]  /*167d50*/  IADD3 R8, P5, R8, UR15, RZ ;  /* 0x0000000f08087c10 */ /* 0x000fe2000ffbe0ff */
[----:B------:R-:W-:Y:S04]  /*167d60*/  STL [R1+0x5d84], R16 ;  /* 0x005d841001007387 */ /* 0x000fe80000100800 */
[----:B------:R1:W-:Y:S04]  /*167d70*/  LDGSTS.E [R2+0x1d400], desc[UR58][R4.64], P4 ;  /* 0x1d40000004027fae */ /* 0x0003e8000a12187a */
[----:B------:R-:W-:Y:S04]  /*167d80*/  STL [R1+0x5a00], R11 ;  /* 0x005a000b01007387 */ /* 0x000fe80000100800 */
[----:B------:R-:W-:Y:S01]  /*167d90*/  STL [R1+0x5a0c], R8 ;  /* 0x005a0c0801007387 */ /* 0x000fe20000100800 */
[----:B-1----:R-:W-:-:S03]  /*167da0*/  IMAD.MOV.U32 R4, RZ, RZ, R13 ;  /* 0x000000ffff047224 */ /* 0x002fc600078e000d */
[----:B------:R-:W2:Y:S01]  /*167db0*/  LDL.LU R13, [R1+0x5ab8] ;  /* 0x005ab800010d7983 */ /* 0x000ea20000300800 */
[----:B------:R-:W-:-:S05]  /*167dc0*/  MOV R5, R15 ;  /* 0x0000000f00057202 */ /* 0x000fca0000000f00 */
[----:B------:R1:W-:Y:S02]  /*167dd0*/  LDGSTS.E [R2+0x1d480], desc[UR58][R4.64], P2 ;  /* 0x1d48000004027fae */ /* 0x0003e4000912187a */
[----:B-1----:R-:W-:Y:S02]  /*167de0*/  IMAD.MOV.U32 R5, RZ, RZ, R11 ;  /* 0x000000ffff057224 */ /* 0x002fe400078e000b */
[----:B------:R-:W-:-:S05]  /*167df0*/  IMAD.MOV.U32 R4, RZ, RZ, R7 ;  /* 0x000000ffff047224 */ /* 0x000fca00078e0007 */
[----:B------:R1:W-:Y:S01]  /*167e00*/  LDGSTS.E [R2+0x1d500], desc[UR58][R4.64], P3 ;  /* 0x1d50000004027fae */ /* 0x0003e2000992187a */
[----:B---3--:R-:W-:-:S05]  /*167e10*/  IADD3.X R10, R10, UR9, RZ, P1, !PT ;  /* 0x000000090a0a7c10 */ /* 0x008fca0008ffe4ff */
[----:B------:R3:W-:Y:S04]  /*167e20*/  STL [R1+0x5d58], R10 ;  /* 0x005d580a01007387 */ /* 0x0007e80000100800 */
[----:B---3--:R-:W3:Y:S04]  /*167e30*/  LDL.LU R10, [R1+0x5ac4] ;  /* 0x005ac400010a7983 */ /* 0x008ee80000300800 */
[----:B------:R-:W3:Y:S04]  /*167e40*/  LDL.LU R42, [R1+0x5d08] ;  /* 0x005d0800012a7983 */ /* 0x000ee80000300800 */
[----:B------:R-:W3:Y:S04]  /*167e50*/  LDL.LU R29, [R1+0x5d0c] ;  /* 0x005d0c00011d7983 */ /* 0x000ee80000300800 */
[----:B------:R-:W3:Y:S01]  /*167e60*/  LDL.LU R11, [R1+0x5ac0] ;  /* 0x005ac000010b7983 */ /* 0x000ee20000300800 */
[----:B----4-:R-:W-:-:S02]  /*167e70*/  IADD3.X R9, R9, UR9, RZ, P5, !PT ;  /* 0x0000000909097c10 */ /* 0x010fc4000affe4ff */
[----:B--2---:R-:W-:-:S03]  /*167e80*/  IADD3 R12, P5, R12, UR15, RZ ;  /* 0x0000000f0c0c7c10 */ /* 0x004fc6000ffbe0ff */
[----:B------:R2:W-:Y:S04]  /*167e90*/  STL [R1+0x5a08], R9 ;  /* 0x005a080901007387 */ /* 0x0005e80000100800 */
[----:B------:R-:W4:Y:S01]  /*167ea0*/  LDL.LU R7, [R1+0x5acc] ;  /* 0x005acc0001077983 */ /* 0x000f220000300800 */
[----:B------:R-:W-:-:S03]  /*167eb0*/  IADD3 R40, P1, R40, UR15, RZ ;  /* 0x0000000f28287c10 */ /* 0x000fc6000ff3e0ff */
[----:B------:R3:W-:Y:S04]  /*167ec0*/  STL [R1+0x5ab4], R12 ;  /* 0x005ab40c01007387 */ /* 0x0007e80000100800 */
[----:B------:R-:W-:Y:S04]  /*167ed0*/  STL [R1+0x5d1c], R40 ;  /* 0x005d1c2801007387 */ /* 0x000fe80000100800 */
[----:B------:R-:W-:Y:S04]  /*167ee0*/  STL [R1+0x83a8], R40 ;  /* 0x0083a82801007387 */ /* 0x000fe80000100800 */
[----:B------:R-:W4:Y:S04]  /*167ef0*/  LDL.LU R31, [R1+0x5d00] ;  /* 0x005d0000011f7983 */ /* 0x000f280000300800 */
[----:B------:R-:W4:Y:S01]  /*167f00*/  LDL.LU R18, [R1+0x5d04] ;  /* 0x005d040001127983 */ /* 0x000f220000300800 */
[----:B------:R-:W-:Y:S01]  /*167f10*/  IADD3.X R14, R14, UR9, RZ, P5, !PT ;  /* 0x000000090e0e7c10 */ /* 0x000fe2000affe4ff */
[----:B-1----:R-:W-:Y:S01]  /*167f20*/  IMAD.MOV.U32 R5, RZ, RZ, R9 ;  /* 0x000000ffff057224 */ /* 0x002fe200078e0009 */
[----:B------:R-:W-:-:S05]  /*167f30*/  MOV R4, R8 ;  /* 0x0000000800047202 */ /* 0x000fca0000000f00 */
[----:B------:R1:W-:Y:S01]  /*167f40*/  LDGSTS.E [R2+0x1d580], desc[UR58][R4.64], P0 ;  /* 0x1d58000004027fae */ /* 0x0003e2000812187a */
[----:B------:R-:W-:Y:S02]  /*167f50*/  IADD3 R6, P5, R6, UR15, RZ ;  /* 0x0000000f06067c10 */ /* 0x000fe4000ffbe0ff */
[----:B------:R-:W-:Y:S02]  /*167f60*/  IADD3.X R45, R45, UR9, RZ, P1, !PT ;  /* 0x000000092d2d7c10 */ /* 0x000fe40008ffe4ff */
[----:B------:R-:W-:-:S03]  /*167f70*/  IADD3 R37, P1, R37, UR15, RZ ;  /* 0x0000000f25257c10 */ /* 0x000fc6000ff3e0ff */
[----:B------:R-:W-:Y:S04]  /*167f80*/  STL [R1+0x5d10], R45 ;  /* 0x005d102d01007387 */ /* 0x000fe80000100800 */
[----:B------:R-:W-:Y:S04]  /*167f90*/  STL.64 [R1+0x83b0], R44 ;  /* 0x0083b02c01007387 */ /* 0x000fe80000100a00 */
[----:B------:R-:W-:Y:S04]  /*167fa0*/  STL [R1+0x5ab0], R14 ;  /* 0x005ab00e01007387 */ /* 0x000fe80000100800 */
[----:B------:R4:W-:Y:S04]  /*167fb0*/  STL [R1+0x5abc], R6 ;  /* 0x005abc0601007387 */ /* 0x0009e80000100800 */
[----:B------:R-:W4:Y:S01]  /*167fc0*/  LDL.LU R8, [R1+0x5ac8] ;  /* 0x005ac80001087983 */ /* 0x000f220000300800 */
[----:B------:R-:W-:-:S03]  /*167fd0*/  IADD3.X R13, R13, UR9, RZ, P5, !PT ;  /* 0x000000090d0d7c10 */ /* 0x000fc6000affe4ff */
[----:B--2---:R-:W2:Y:S04]  /*167fe0*/  LDL.LU R9, [R1+0x5b74] ;  /* 0x005b740001097983 */ /* 0x004ea80000300800 */
[----:B------:R-:W-:Y:S04]  /*167ff0*/  STL [R1+0x5d14], R37 ;  /* 0x005d142501007387 */ /* 0x000fe80000100800 */
[----:B------:R-:W-:Y:S04]  /*168000*/  STL.64 [R1+0x83b8], R36 ;  /* 0x0083b82401007387 */ /* 0x000fe80000100a00 */
[----:B------:R-:W2:Y:S04]  /*168010*/  LDL.LU R30, [R1+0x5cf8] ;  /* 0x005cf800011e7983 */ /* 0x000ea80000300800 */
[----:B------:R-:W2:Y:S01]  /*168020*/  LDL.LU R131, [R1+0x5cfc] ;  /* 0x005cfc0001837983 */ /* 0x000ea20000300800 */
[----:B-1----:R-:W-:Y:S01]  /*168030*/  IMAD.MOV.U32 R4, RZ, RZ, R12 ;  /* 0x000000ffff047224 */ /* 0x002fe200078e000c */
[----:B------:R-:W-:-:S05]  /*168040*/  MOV R5, R14 ;  /* 0x0000000e00057202 */ /* 0x000fca0000000f00 */
[----:B------:R1:W-:Y:S02]  /*168050*/  LDGSTS.E [R2+0x1e400], desc[UR58][R4.64], P4 ;  /* 0x1e40000004027fae */ /* 0x0003e4000a12187a */
[----:B-1----:R-:W-:Y:S01]  /*168060*/  IMAD.MOV.U32 R4, RZ, RZ, R6 ;  /* 0x000000ffff047224 */ /* 0x002fe200078e0006 */
[----:B---3--:R-:W-:Y:S02]  /*168070*/  IADD3 R10, P5, R10, UR15, RZ ;  /* 0x0000000f0a0a7c10 */ /* 0x008fe4000ffbe0ff */
[----:B------:R-:W-:Y:S02]  /*168080*/  IADD3.X R42, R42, UR9, RZ, P1, !PT ;  /* 0x000000092a2a7c10 */ /* 0x000fe40008ffe4ff */
[----:B------:R-:W-:-:S03]  /*168090*/  IADD3 R29, P1, R29, UR15, RZ ;  /* 0x0000000f1d1d7c10 */ /* 0x000fc6000ff3e0ff */
[----:B------:R-:W-:Y:S04]  /*1680a0*/  STL [R1+0x5d08], R42 ;  /* 0x005d082a01007387 */ /* 0x000fe80000100800 */
[----:B------:R-:W-:Y:S04]  /*1680b0*/  STL [R1+0x83c0], R42 ;  /* 0x0083c02a01007387 */ /* 0x000fe80000100800 */
[----:B------:R-:W-:Y:S04]  /*1680c0*/  STL [R1+0x5ab8], R13 ;  /* 0x005ab80d01007387 */ /* 0x000fe80000100800 */
[----:B------:R-:W-:Y:S04]  /*1680d0*/  STL [R1+0x5ac4], R10 ;  /* 0x005ac40a01007387 */ /* 0x000fe80000100800 */
[----:B------:R-:W3:Y:S04]  /*1680e0*/  LDL.LU R12, [R1+0x5b70] ;  /* 0x005b7000010c7983 */ /* 0x000ee80000300800 */
[----:B------:R-:W3:Y:S04]  /*1680f0*/  LDL.LU R17, [R1+0x5b7c] ;  /* 0x005b7c0001117983 */ /* 0x000ee80000300800 */
[----:B------:R-:W-:Y:S04]  /*168100*/  STL [R1+0x5d0c], R29 ;  /* 0x005d0c1d01007387 */ /* 0x000fe80000100800 */
[----:B------:R-:W-:Y:S04]  /*168110*/  STL.64 [R1+0x83c8], R28 ;  /* 0x0083c81c01007387 */ /* 0x000fe80000100a00 */
[----:B------:R-:W3:Y:S01]  /*168120*/  LDL.LU R132, [R1+0x5cf0] ;  /* 0x005cf00001847983 */ /* 0x000ee20000300800 */
[----:B------:R-:W-:-:S02]  /*168130*/  IADD3.X R11, R11, UR9, RZ, P5, !PT ;  /* 0x000000090b0b7c10 */ /* 0x000fc4000affe4ff */
[----:B----4-:R-:W-:Y:S01]  /*168140*/  IADD3 R7, P5, R7, UR15, RZ ;  /* 0x0000000f07077c10 */ /* 0x010fe2000ffbe0ff */
[----:B------:R-:W4:Y:S01]  /*168150*/  LDL.LU R61, [R1+0x5cf4] ;  /* 0x005cf400013d7983 */ /* 0x000f220000300800 */
[----:B------:R-:W-:Y:S02]  /*168160*/  IADD3.X R31, R31, UR9, RZ, P1, !PT ;  /* 0x000000091f1f7c10 */ /* 0x000fe40008ffe4ff */
[----:B------:R-:W-:-:S03]  /*168170*/  IADD3 R18, P1, R18, UR15, RZ ;  /* 0x0000000f12127c10 */ /* 0x000fc6000ff3e0ff */
[----:B------:R-:W-:Y:S04]  /*168180*/  STL [R1+0x5d00], R31 ;  /* 0x005d001f01007387 */ /* 0x000fe80000100800 */
[----:B------:R1:W-:Y:S04]  /*168190*/  STL [R1+0x5ac0], R11 ;  /* 0x005ac00b01007387 */ /* 0x0003e80000100800 */
[----:B------:R-:W4:Y:S04]  /*1681a0*/  LDL.LU R20, [R1+0x5b78] ;  /* 0x005b780001147983 */ /* 0x000f280000300800 */
[----:B------:R-:W-:Y:S04]  /*1681b0*/  STL [R1+0x5acc], R7 ;  /* 0x005acc0701007387 */ /* 0x000fe80000100800 */
[----:B------:R-:W4:Y:S04]  /*1681c0*/  LDL.LU R6, [R1+0x5b84] ;  /* 0x005b840001067983 */ /* 0x000f280000300800 */
[----:B------:R-:W-:Y:S04]  /*1681d0*/  STL [R1+0x5d04], R18 ;  /* 0x005d041201007387 */ /* 0x000fe80000100800 */
[----:B------:R-:W-:Y:S04]  /*1681e0*/  STL.64 [R1+0x83d0], R18 ;  /* 0x0083d01201007387 */ /* 0x000fe80000100a00 */
[----:B------:R-:W4:Y:S01]  /*1681f0*/  LDL.LU R104, [R1+0x5ce8] ;  /* 0x005ce80001687983 */ /* 0x000f220000300800 */
[----:B------:R-:W-:-:S03]  /*168200*/  IMAD.MOV.U32 R5, RZ, RZ, R13 ;  /* 0x000000ffff057224 */ /* 0x000fc600078e000d */
[----:B------:R-:W4:Y:S04]  /*168210*/  LDL.LU R125, [R1+0x5cec] ;  /* 0x005cec00017d7983 */ /* 0x000f280000300800 */
[----:B------:R-:W4:Y:S04]  /*168220*/  LDL.LU R113, [R1+0x5ce4] ;  /* 0x005ce40001717983 */ /* 0x000f280000300800 */
[----:B------:R1:W-:Y:S01]  /*168230*/  LDGSTS.E [R2+0x1e480], desc[UR58][R4.64], P2 ;  /* 0x1e48000004027fae */ /* 0x0003e2000912187a */
[----:B------:R-:W-:Y:S02]  /*168240*/  IADD3.X R8, R8, UR9, RZ, P5, !PT ;  /* 0x0000000908087c10 */ /* 0x000fe4000affe4ff */
[----:B--2---:R-:W-:Y:S01]  /*168250*/  IADD3 R9, P5, R9, UR15, RZ ;  /* 0x0000000f09097c10 */ /* 0x004fe2000ffbe0ff */
[----:B-1----:R-:W-:Y:S01]  /*168260*/  IMAD.MOV.U32 R5, RZ, RZ, R11 ;  /* 0x000000ffff057224 */ /* 0x002fe200078e000b */
[----:B------:R-:W-:-:S05]  /*168270*/  MOV R4, R10 ;  /* 0x0000000a00047202 */ /* 0x000fca0000000f00 */
[----:B------:R1:W-:Y:S01]  /*168280*/  LDGSTS.E [R2+0x1e500], desc[UR58][R4.64], P3 ;  /* 0x1e50000004027fae */ /* 0x0003e2000992187a */
[----:B------:R-:W-:-:S05]  /*168290*/  IADD3.X R30, R30, UR9, RZ, P1, !PT ;  /* 0x000000091e1e7c10 */ /* 0x000fca0008ffe4ff */
[----:B------:R-:W-:Y:S01]  /*1682a0*/  STL [R1+0x5cf8], R30 ;  /* 0x005cf81e01007387 */ /* 0x000fe20000100800 */
[----:B------:R-:W-:-:S03]  /*1682b0*/  IADD3 R131, P1, R131, UR15, RZ ;  /* 0x0000000f83837c10 */ /* 0x000fc6000ff3e0ff */
[----:B------:R-:W-:Y:S04]  /*1682c0*/  STL.64 [R1+0x83d8], R30 ;  /* 0x0083d81e01007387 */ /* 0x000fe80000100a00 */
[----:B------:R2:W-:Y:S04]  /*1682d0*/  STL [R1+0x5ac8], R8 ;  /* 0x005ac80801007387 */ /* 0x0005e80000100800 */
[----:B------:R-:W-:Y:S04]  /*1682e0*/  STL [R1+0x5b74], R9 ;  /* 0x005b740901007387 */ /* 0x000fe80000100800 */
[----:B------:R-:W4:Y:S04]  /*1682f0*/  LDL.LU R16, [R1+0x5b80] ;  /* 0x005b800001107983 */ /* 0x000f280000300800 */
[----:B------:R-:W4:Y:S04]  /*168300*/  LDL.LU R11, [R1+0x5b88] ;  /* 0x005b8800010b7983 */ /* 0x000f280000300800 */
[----:B------:R-:W4:Y:S04]  /*168310*/  LDL.LU R10, [R1+0x5b8c] ;  /* 0x005b8c00010a7983 */ /* 0x000f280000300800 */
[----:B------:R-:W-:Y:S04]  /*168320*/  STL [R1+0x5cfc], R131 ;  /* 0x005cfc8301007387 */ /* 0x000fe80000100800 */
[----:B------:R-:W-:Y:S04]  /*168330*/  STL.64 [R1+0x80e0], R130 ;  /* 0x0080e08201007387 */ /* 0x000fe80000100a00 */
[----:B------:R-:W4:Y:S04]  /*168340*/  LDL.LU R126, [R1+0x5ce0] ;  /* 0x005ce000017e7983 */ /* 0x000f280000300800 */
[----:B------:R-:W4:Y:S01]  /*168350*/  LDL.LU R114, [R1+0x5cd8] ;  /* 0x005cd80001727983 */ /* 0x000f220000300800 */
[----:B-1----:R-:W-:Y:S01]  /*168360*/  MOV R5, R8 ;  /* 0x0000000800057202 */ /* 0x002fe20000000f00 */
[----:B------:R-:W-:-:S05]  /*168370*/  IMAD.MOV.U32 R4, RZ, RZ, R7 ;  /* 0x000000ffff047224 */ /* 0x000fca00078e0007 */
[----:B------:R1:W-:Y:S02]  /*168380*/  LDGSTS.E [R2+0x1e580], desc[UR58][R4.64], P0 ;  /* 0x1e58000004027fae */ /* 0x0003e4000812187a */
[----:B-1----:R-:W-:Y:S01]  /*168390*/  IMAD.MOV.U32 R4, RZ, RZ, R9 ;  /* 0x000000ffff047224 */ /* 0x002fe200078e0009 */
[----:B---3--:R-:W-:Y:S02]  /*1683a0*/  IADD3.X R12, R12, UR9, RZ, P5, !PT ;  /* 0x000000090c0c7c10 */ /* 0x008fe4000affe4ff */
[----:B------:R-:W-:Y:S02]  /*1683b0*/  IADD3 R17, P5, R17, UR15, RZ ;  /* 0x0000000f11117c10 */ /* 0x000fe4000ffbe0ff */
[----:B------:R-:W-:-:S05]  /*1683c0*/  IADD3.X R132, R132, UR9, RZ, P1, !PT ;  /* 0x0000000984847c10 */ /* 0x000fca0008ffe4ff */
[----:B------:R-:W-:Y:S04]  /*1683d0*/  STL [R1+0x5cf0], R132 ;  /* 0x005cf08401007387 */ /* 0x000fe80000100800 */
[----:B------:R-:W-:Y:S04]  /*1683e0*/  STL.64 [R1+0x80e8], R132 ;  /* 0x0080e88401007387 */ /* 0x000fe80000100a00 */
[----:B------:R1:W-:Y:S04]  /*1683f0*/  STL [R1+0x5b70], R12 ;  /* 0x005b700c01007387 */ /* 0x0003e80000100800 */
[----:B------:R-:W-:Y:S04]  /*168400*/  STL [R1+0x5b7c], R17 ;  /* 0x005b7c1101007387 */ /* 0x000fe80000100800 */
[----:B--2---:R-:W2:Y:S01]  /*168410*/  LDL.LU R8, [R1+0x5cdc] ;  /* 0x005cdc0001087983 */ /* 0x004ea20000300800 */
[----:B----4-:R-:W-:-:S03]  /*168420*/  IADD3 R61, P1, R61, UR15, RZ ;  /* 0x0000000f3d3d7c10 */ /* 0x010fc6000ff3e0ff */
[----:B------:R-:W3:Y:S01]  /*168430*/  LDL.LU R7, [R1+0x5cd4] ;  /* 0x005cd40001077983 */ /* 0x000ee20000300800 */
[----:B------:R-:W-:Y:S02]  /*168440*/  IADD3.X R20, R20, UR9, RZ, P5, !PT ;  /* 0x0000000914147c10 */ /* 0x000fe4000affe4ff */
[----:B------:R-:W-:Y:S01]  /*168450*/  IADD3 R6, P5, R6, UR15, RZ ;  /* 0x0000000f06067c10 */ /* 0x000fe2000ffbe0ff */
[----:B------:R-:W-:Y:S04]  /*168460*/  STL [R1+0x5cf4], R61 ;  /* 0x005cf43d01007387 */ /* 0x000fe80000100800 */
[----:B------:R-:W-:Y:S01]  /*168470*/  STL.64 [R1+0x83e0], R60 ;  /* 0x0083e03c01007387 */ /* 0x000fe20000100a00 */
[----:B------:R-:W-:-:S05]  /*168480*/  IADD3.X R104, R104, UR9, RZ, P1, !PT ;  /* 0x0000000968687c10 */ /* 0x000fca0008ffe4ff */
[----:B------:R-:W-:Y:S04]  /*168490*/  STL [R1+0x5ce8], R104 ;  /* 0x005ce86801007387 */ /* 0x000fe80000100800 */
[----:B------:R-:W-:Y:S04]  /*1684a0*/  STL [R1+0x83e8], R104 ;  /* 0x0083e86801007387 */ /* 0x000fe80000100800 */
[----:B------:R-:W-:Y:S01]  /*1684b0*/  STL [R1+0x5b78], R20 ;  /* 0x005b781401007387 */ /* 0x000fe20000100800 */
[----:B------:R-:W-:-:S03]  /*1684c0*/  IMAD.MOV.U32 R5, RZ, RZ, R12 ;  /* 0x000000ffff057224 */ /* 0x000fc600078e000c */
[----:B------:R-:W-:Y:S04]  /*1684d0*/  STL [R1+0x5b84], R6 ;  /* 0x005b840601007387 */ /* 0x000fe80000100800 */
[----:B------:R-:W4:Y:S04]  /*1684e0*/  LDL.LU R15, [R1+0x5cd0] ;  /* 0x005cd000010f7983 */ /* 0x000f280000300800 */
[----:B------:R-:W4:Y:S04]  /*1684f0*/  LDL.LU R14, [R1+0x5ccc] ;  /* 0x005ccc00010e7983 */ /* 0x000f280000300800 */
[----:B------:R-:W4:Y:S04]  /*168500*/  LDL.LU R13, [R1+0x5cc8] ;  /* 0x005cc800010d7983 */ /* 0x000f280000300800 */
[----:B-1----:R-:W4:Y:S04]  /*168510*/  LDL.LU R12, [R1+0x5cc4] ;  /* 0x005cc400010c7983 */ /* 0x002f280000300800 */
[----:B------:R-:W4:Y:S01]  /*168520*/  LDL.LU R9, [R1+0x5cc0] ;  /* 0x005cc00001097983 */ /* 0x000f220000300800 */
[----:B------:R-:W-:-:S03]  /*168530*/  IADD3 R125, P1, R125, UR15, RZ ;  /* 0x0000000f7d7d7c10 */ /* 0x000fc6000ff3e0ff */
[----:B------:R1:W-:Y:S04]  /*168540*/  LDGSTS.E [R2+0x1f400], desc[UR58][R4.64], P4 ;  /* 0x1f40000004027fae */ /* 0x0003e8000a12187a */
[----:B------:R-:W-:Y:S04]  /*168550*/  STL [R1+0x5cec], R125 ;  /* 0x005cec7d01007387 */ /* 0x000fe80000100800 */
[----:B------:R-:W-:Y:S01]  /*168560*/  STL [R1+0x83ec], R125 ;  /* 0x0083ec7d01007387 */ /* 0x000fe20000100800 */
[----:B-1----:R-:W-:Y:S01]  /*168570*/  MOV R4, R17 ;  /* 0x0000001100047202 */ /* 0x002fe20000000f00 */
[----:B------:R-:W-:-:S05]  /*168580*/  IMAD.MOV.U32 R5, RZ, RZ, R20 ;  /* 0x000000ffff057224 */ /* 0x000fca00078e0014 */
[----:B------:R1:W-:Y:S01]  /*168590*/  LDGSTS.E [R2+0x1f480], desc[UR58][R4.64], P2 ;  /* 0x1f48000004027fae */ /* 0x0003e2000912187a */
[----:B------:R-:W-:Y:S02]  /*1685a0*/  IADD3.X R16, R16, UR9, RZ, P5, !PT ;  /* 0x0000000910107c10 */ /* 0x000fe4000affe4ff */
[----:B------:R-:W-:-:S04]  /*1685b0*/  IADD3 R10, P5, R10, UR15, RZ ;  /* 0x0000000f0a0a7c10 */ /* 0x000fc8000ffbe0ff */
[----:B------:R-:W-:Y:S02]  /*1685c0*/  IADD3.X R11, R11, UR9, RZ, P5, !PT ;  /* 0x000000090b0b7c10 */ /* 0x000fe4000affe4ff */
[----:B------:R-:W-:Y:S02]  /*1685d0*/  IADD3.X R126, R126, UR9, RZ, P1, !PT ;  /* 0x000000097e7e7c10 */ /* 0x000fe40008ffe4ff */
[----:B------:R-:W-:-:S03]  /*1685e0*/  IADD3 R113, P1, R113, UR15, RZ ;  /* 0x0000000f71717c10 */ /* 0x000fc6000ff3e0ff */
[----:B------:R-:W-:Y:S01]  /*1685f0*/  STL [R1+0x5ce0], R126 ;  /* 0x005ce07e01007387 */ /* 0x000fe20000100800 */
[----:B------:R-:W-:-:S03]  /*168600*/  IADD3.X R114, R114, UR9, RZ, P1, !PT ;  /* 0x0000000972727c10 */ /* 0x000fc60008ffe4ff */
[----:B------:R-:W-:Y:S04]  /*168610*/  STL.64 [R1+0x80f0], R126 ;  /* 0x0080f07e01007387 */ /* 0x000fe80000100a00 */
[----:B------:R-:W-:Y:S04]  /*168620*/  STL [R1+0x5b80], R16 ;  /* 0x005b801001007387 */ /* 0x000fe80000100800 */
[----:B------:R-:W-:Y:S04]  /*168630*/  STL [R1+0x5b8c], R10 ;  /* 0x005b8c0a01007387 */ /* 0x000fe80000100800 */
[----:B------:R-:W-:Y:S04]  /*168640*/  STL [R1+0x5ce4], R113 ;  /* 0x005ce47101007387 */ /* 0x000fe80000100800 */
[----:B------:R-:W-:Y:S01]  /*168650*/  STL.64 [R1+0x80f8], R112 ;  /* 0x0080f87001007387 */ /* 0x000fe20000100a00 */
[----:B-1----:R-:W-:Y:S01]  /*168660*/  IMAD.MOV.U32 R4, RZ, RZ, R6 ;  /* 0x000000ffff047224 */ /* 0x002fe200078e0006 */
[----:B--2---:R-:W-:-:S02]  /*168670*/  IADD3 R8, P1, R8, UR15, RZ ;  /* 0x0000000f08087c10 */ /* 0x004fc4000ff3e0ff */
[----:B---3--:R-:W-:-:S03]  /*168680*/  IADD3 R7, P5, R7, UR15, RZ ;  /* 0x0000000f07077c10 */ /* 0x008fc6000ffbe0ff */
[----:B------:R1:W-:Y:S04]  /*168690*/  STL [R1+0x5cdc], R8 ;  /* 0x005cdc0801007387 */ /* 0x0003e80000100800 */
[----:B-1----:R-:W2:Y:S04]  /*1686a0*/  LDL.LU R8, [R1+0x5cbc] ;  /* 0x005cbc0001087983 */ /* 0x002ea80000300800 */
[----:B------:R1:W-:Y:S04]  /*1686b0*/  STL [R1+0x5cd4], R7 ;  /* 0x005cd40701007387 */ /* 0x0003e80000100800 */
[----:B-1----:R-:W3:Y:S04]  /*1686c0*/  LDL.LU R7, [R1+0x5cb8] ;  /* 0x005cb80001077983 */ /* 0x002ee80000300800 */
[----:B------:R-:W-:Y:S04]  /*1686d0*/  STL [R1+0x5cd8], R114 ;  /* 0x005cd87201007387 */ /* 0x000fe80000100800 */
[----:B------:R-:W-:Y:S04]  /*1686e0*/  STL [R1+0x5b88], R11 ;  /* 0x005b880b01007387 */ /* 0x000fe80000100800 */
[----:B------:R-:W-:Y:S04]  /*1686f0*/  STL [R1+0x83f0], R114 ;  /* 0x0083f07201007387 */ /* 0x000fe80000100800 */
[----:B------:R-:W3:Y:S01]  /*168700*/  LDL.LU R6, [R1+0x5cb4] ;  /* 0x005cb40001067983 */ /* 0x000ee20000300800 */
[----:B----4-:R-:W-:-:S03]  /*168710*/  IADD3.X R15, R15, UR9, RZ, P1, !PT ;  /* 0x000000090f0f7c10 */ /* 0x010fc60008ffe4ff */
[----:B------:R-:W4:Y:S01]  /*168720*/  LDL.LU R50, [R1+0x1778] ;  /* 0x0017780001327983 */ /* 0x000f220000300800 */
[----:B------:R-:W-:-:S03]  /*168730*/  IADD3 R14, P1, R14, UR15, RZ ;  /* 0x0000000f0e0e7c10 */ /* 0x000fc6000ff3e0ff */
[----:B------:R-:W4:Y:S01]  /*168740*/  LDL.LU R43, [R1+0x177c] ;  /* 0x00177c00012b7983 */ /* 0x000f220000300800 */
[----:B------:R-:W-:Y:S02]  /*168750*/  IADD3.X R13, R13, UR9, RZ, P5, !PT ;  /* 0x000000090d0d7c10 */ /* 0x000fe4000affe4ff */
[----:B------:R-:W-:Y:S01]  /*168760*/  IADD3 R12, P5, R12, UR15, RZ ;  /* 0x0000000f0c0c7c10 */ /* 0x000fe2000ffbe0ff */
[----:B------:R-:W-:Y:S01]  /*168770*/  STL [R1+0x5cd0], R15 ;  /* 0x005cd00f01007387 */ /* 0x000fe20000100800 */
[----:B------:R-:W-:-:S03]  /*168780*/  IADD3.X R9, R9, UR9, RZ, P1, !PT ;  /* 0x0000000909097c10 */ /* 0x000fc60008ffe4ff */
[----:B------:R-:W-:Y:S04]  /*168790*/  STL [R1+0x5ccc], R14 ;  /* 0x005ccc0e01007387 */ /* 0x000fe80000100800 */
[----:B------:R-:W-:Y:S04]  /*1687a0*/  STL [R1+0x5cc8], R13 ;  /* 0x005cc80d01007387 */ /* 0x000fe80000100800 */
[----:B------:R-:W-:Y:S04]  /*1687b0*/  STL [R1+0x5cc4], R12 ;  /* 0x005cc40c01007387 */ /* 0x000fe80000100800 */
[----:B------:R-:W4:Y:S04]  /*1687c0*/  LDL.LU R163, [R1+0x1780] ;  /* 0x0017800001a37983 */ /* 0x000f280000300800 */
[----:B------:R-:W4:Y:S04]  /*1687d0*/  LDL.LU R158, [R1+0x1784] ;  /* 0x00178400019e7983 */ /* 0x000f280000300800 */
[----:B------:R-:W4:Y:S04]  /*1687e0*/  LDL.LU R51, [R1+0x1788] ;  /* 0x0017880001337983 */ /* 0x000f280000300800 */
[----:B------:R-:W-:Y:S04]  /*1687f0*/  STL [R1+0x5cc0], R9 ;  /* 0x005cc00901007387 */ /* 0x000fe80000100800 */
[----:B------:R-:W4:Y:S04]  /*168800*/  LDL.LU R38, [R1+0x178c] ;  /* 0x00178c0001267983 */ /* 0x000f280000300800 */
[----:B------:R-:W4:Y:S04]  /*168810*/  LDL.LU R159, [R1+0x1790] ;  /* 0x00179000019f7983 */ /* 0x000f280000300800 */
[----:B------:R-:W4:Y:S04]  /*168820*/  LDL.LU R115, [R1+0x1794] ;  /* 0x0017940001737983 */ /* 0x000f280000300800 */
[----:B------:R-:W4:Y:S04]  /*168830*/  LDL.LU R82, [R1+0x1798] ;  /* 0x0017980001527983 */ /* 0x000f280000300800 */
[----:B------:R-:W4:Y:S01]  /*168840*/  LDL.LU R83, [R1+0x179c] ;  /* 0x00179c0001537983 */ /* 0x000f220000300800 */
[----:B------:R-:W-:-:S03]  /*168850*/  MOV R5, R16 ;  /* 0x0000001000057202 */ /* 0x000fc60000000f00 */
[----:B------:R-:W4:Y:S04]  /*168860*/  LDL.LU R154, [R1+0x17a0] ;  /* 0x0017a000019a7983 */ /* 0x000f280000300800 */
[----:B------:R-:W4:Y:S04]  /*168870*/  LDL.LU R155, [R1+0x17a4] ;  /* 0x0017a400019b7983 */ /* 0x000f280000300800 */
[----:B------:R-:W4:Y:S04]  /*168880*/  LDL.LU R146, [R1+0x17a8] ;  /* 0x0017a80001927983 */ /* 0x000f280000300800 */
[----:B------:R-:W4:Y:S04]  /*168890*/  LDL.LU R143, [R1+0x17ac] ;  /* 0x0017ac00018f7983 */ /* 0x000f280000300800 */
[----:B------:R-:W4:Y:S04]  /*1688a0*/  LDL.LU R138, [R1+0x17b0] ;  /* 0x0017b000018a7983 */ /* 0x000f280000300800 */
[----:B------:R1:W-:Y:S04]  /*1688b0*/  LDGSTS.E [R2+0x1f500], desc[UR58][R4.64], P3 ;  /* 0x1f50000004027fae */ /* 0x0003e8000992187a */
[----:B------:R-:W4:Y:S04]  /*1688c0*/  LDL.LU R135, [R1+0x17b4] ;  /* 0x0017b40001877983 */ /* 0x000f280000300800 */
[----:B------:R-:W4:Y:S01]  /*1688d0*/  LDL.LU R123, [R1+0x17b8] ;  /* 0x0017b800017b7983 */ /* 0x000f220000300800 */
[----:B-1----:R-:W-:-:S03]  /*1688e0*/  IMAD.MOV.U32 R4, RZ, RZ, R10 ;  /* 0x000000ffff047224 */ /* 0x002fc600078e000a */
[----:B------:R-:W4:Y:S01]  /*1688f0*/  LDL.LU R118, [R1+0x17bc] ;  /* 0x0017bc0001767983 */ /* 0x000f220000300800 */
[----:B------:R-:W-:-:S05]  /*168900*/  IMAD.MOV.U32 R5, RZ, RZ, R11 ;  /* 0x000000ffff057224 */ /* 0x000fca00078e000b */
[----:B------:R4:W-:Y:S01]  /*168910*/  LDGSTS.E [R2+0x1f580], desc[UR58][R4.64], P0 ;  /* 0x1f58000004027fae */ /* 0x0009e2000812187a */
[----:B--2---:R-:W-:-:S05]  /*168920*/  IADD3 R8, P1, R8, UR15, RZ ;  /* 0x0000000f08087c10 */ /* 0x004fca000ff3e0ff */
[----:B------:R-:W-:Y:S04]  /*168930*/  STL [R1+0x5cbc], R8 ;  /* 0x005cbc0801007387 */ /* 0x000fe80000100800 */
[----:B------:R-:W2:Y:S04]  /*168940*/  LDL.LU R110, [R1+0x17c0] ;  /* 0x0017c000016e7983 */ /* 0x000ea80000300800 */
[----:B------:R-:W2:Y:S01]  /*168950*/  LDL.LU R106, [R1+0x17c4] ;  /* 0x0017c400016a7983 */ /* 0x000ea20000300800 */
[----:B---3--:R-:W-:-:S05]  /*168960*/  IADD3.X R7, R7, UR9, RZ, P5, !PT ;  /* 0x0000000907077c10 */ /* 0x008fca000affe4ff */
[----:B------:R1:W-:Y:S04]  /*168970*/  STL [R1+0x5cb8], R7 ;  /* 0x005cb80701007387 */ /* 0x0003e80000100800 */
[----:B------:R-:W3:Y:S04]  /*168980*/  LDL.LU R107, [R1+0x17c8] ;  /* 0x0017c800016b7983 */ /* 0x000ee80000300800 */
[----:B------:R-:W3:Y:S01]  /*168990*/  LDL.LU R102, [R1+0x17cc] ;  /* 0x0017cc0001667983 */ /* 0x000ee20000300800 */
[----:B------:R-:W-:Y:S01]  /*1689a0*/  IADD3 R6, P5, R6, UR15, RZ ;  /* 0x0000000f06067c10 */ /* 0x000fe2000ffbe0ff */
[----:B----4-:R-:W-:-:S04]  /*1689b0*/  IMAD.MOV.U32 R5, RZ, RZ, R50 ;  /* 0x000000ffff057224 */ /* 0x010fc800078e0032 */
[----:B------:R4:W-:Y:S01]  /*1689c0*/  STL [R1+0x5cb4], R6 ;  /* 0x005cb40601007387 */ /* 0x0009e20000100800 */
[----:B------:R-:W-:-:S03]  /*1689d0*/  MOV R4, R43 ;  /* 0x0000002b00047202 */ /* 0x000fc60000000f00 */
[----:B------:R-:W3:Y:S04]  /*1689e0*/  LDL.LU R103, [R1+0x17d0] ;  /* 0x0017d00001677983 */ /* 0x000ee80000300800 */
[----:B------:R-:W3:Y:S04]  /*1689f0*/  LDL.LU R43, [R1+0x17d4] ;  /* 0x0017d400012b7983 */ /* 0x000ee80000300800 */
[----:B------:R4:W-:Y:S04]  /*168a00*/  STL.64 [R1+0x2e30], R4 ;  /* 0x002e300401007387 */ /* 0x0009e80000100a00 */
[----:B------:R-:W3:Y:S04]  /*168a10*/  LDL.LU R98, [R1+0x17d8] ;  /* 0x0017d80001627983 */ /* 0x000ee80000300800 */
[----:B------:R-:W3:Y:S04]  /*168a20*/  LDL.LU R99, [R1+0x17dc] ;  /* 0x0017dc0001637983 */ /* 0x000ee80000300800 */
[----:B------:R-:W3:Y:S01]  /*168a30*/  LDL.LU R94, [R1+0x17e0] ;  /* 0x0017e000015e7983 */ /* 0x000ee20000300800 */
[----:B-1----:R-:W-:-:S03]  /*168a40*/  MOV R7, R163 ;  /* 0x000000a300077202 */ /* 0x002fc60000000f00 */
[----:B------:R-:W3:Y:S01]  /*168a50*/  LDL.LU R95, [R1+0x17e4] ;  /* 0x0017e400015f7983 */ /* 0x000ee20000300800 */
[----:B----4-:R-:W-:-:S03]  /*168a60*/  IMAD.MOV.U32 R6, RZ, RZ, R158 ;  /* 0x000000ffff067224 */ /* 0x010fc600078e009e */
[----:B------:R-:W4:Y:S04]  /*168a70*/  LDL.LU R90, [R1+0x17e8] ;  /* 0x0017e800015a7983 */ /* 0x000f280000300800 */
[----:B------:R-:W4:Y:S01]  /*168a80*/  LDL.LU R91, [R1+0x17ec] ;  /* 0x0017ec00015b7983 */ /* 0x000f220000300800 */
[----:B------:R-:W-:-:S03]  /*168a90*/  IMAD.MOV.U32 R5, RZ, RZ, R51 ;  /* 0x000000ffff057224 */ /* 0x000fc600078e0033 */
[----:B------:R-:W4:Y:S01]  /*168aa0*/  LDL.LU R87, [R1+0x17f0] ;  /* 0x0017f00001577983 */ /* 0x000f220000300800 */
[----:B------:R-:W-:-:S03]  /*168ab0*/  IMAD.MOV.U32 R4, RZ, RZ, R38 ;  /* 0x000000ffff047224 */ /* 0x000fc600078e0026 */
[----:B------:R-:W4:Y:S04]  /*168ac0*/  LDL.LU R50, [R1+0x17f4] ;  /* 0x0017f40001327983 */ /* 0x000f280000300800 */
[----:B------:R-:W4:Y:S04]  /*168ad0*/  LDL.LU R51, [R1+0x17f8] ;  /* 0x0017f80001337983 */ /* 0x000f280000300800 */
[----:B------:R-:W-:Y:S04]  /*168ae0*/  STL.64 [R1+0x2e28], R6 ;  /* 0x002e280601007387 */ /* 0x000fe80000100a00 */
[----:B------:R-:W4:Y:S04]  /*168af0*/  LDL.LU R38, [R1+0x17fc] ;  /* 0x0017fc0001267983 */ /* 0x000f280000300800 */
[----:B------:R1:W-:Y:S01]  /*168b00*/  STL.64 [R1+0x2e20], R4 ;  /* 0x002e200401007387 */ /* 0x0003e20000100a00 */
[----:B------:R-:W-:Y:S01]  /*168b10*/  IMAD.MOV.U32 R114, RZ, RZ, R83 ;  /* 0x000000ffff727224 */ /* 0x000fe200078e0053 */
[----:B-1----:R-:W-:Y:S01]  /*168b20*/  MOV R4, R115 ;  /* 0x0000007300047202 */ /* 0x002fe20000000f00 */
[----:B------:R-:W-:Y:S01]  /*168b30*/  IMAD.MOV.U32 R5, RZ, RZ, R159 ;  /* 0x000000ffff057224 */ /* 0x000fe200078e009f */
[----:B------:R-:W-:-:S02]  /*168b40*/  MOV R115, R82 ;  /* 0x0000005200737202 */ /* 0x000fc40000000f00 */
[----:B------:R-:W4:Y:S04]  /*168b50*/  LDL.LU R82, [R1+0x1800] ;  /* 0x0018000001527983 */ /* 0x000f280000300800 */
[----:B------:R1:W-:Y:S04]  /*168b60*/  STL.64 [R1+0x2e18], R4 ;  /* 0x002e180401007387 */ /* 0x0003e80000100a00 */
[----:B------:R-:W4:Y:S01]  /*168b70*/  LDL.LU R83, [R1+0x1804] ;  /* 0x0018040001537983 */ /* 0x000f220000300800 */
[----:B------:R-:W-:Y:S02]  /*168b80*/  IMAD.MOV.U32 R124, RZ, RZ, R155 ;  /* 0x000000ffff7c7224 */ /* 0x000fe400078e009b */
[----:B------:R-:W-:Y:S01]  /*168b90*/  IMAD.MOV.U32 R125, RZ, RZ, R154 ;  /* 0x000000ffff7d7224 */ /* 0x000fe200078e009a */
[----:B------:R-:W-:Y:S01]  /*168ba0*/  MOV R104, R143 ;  /* 0x0000008f00687202 */ /* 0x000fe20000000f00 */
[----:B------:R-:W-:Y:S01]  /*168bb0*/  IMAD.MOV.U32 R105, RZ, RZ, R146 ;  /* 0x000000ffff697224 */ /* 0x000fe200078e0092 */
[----:B------:R-:W-:Y:S01]  /*168bc0*/  STL.64 [R1+0x2e10], R114 ;  /* 0x002e107201007387 */ /* 0x000fe20000100a00 */
[----:B------:R-:W-:Y:S01]  /*168bd0*/  IMAD.MOV.U32 R60, RZ, RZ, R135 ;  /* 0x000000ffff3c7224 */ /* 0x000fe200078e0087 */
[----:B------:R-:W-:-:S02]  /*168be0*/  MOV R61, R138 ;  /* 0x0000008a003d7202 */ /* 0x000fc40000000f00 */
[----:B------:R-:W-:Y:S01]  /*168bf0*/  STL.64 [R1+0x83f8], R114 ;  /* 0x0083f87201007387 */ /* 0x000fe20000100a00 */
[----:B------:R-:W-:Y:S02]  /*168c00*/  IMAD.MOV.U32 R30, RZ, RZ, R118 ;  /* 0x000000ffff1e7224 */ /* 0x000fe400078e0076 */
[----:B------:R-:W-:Y:S01]  /*168c10*/  IMAD.MOV.U32 R31, RZ, RZ, R123 ;  /* 0x000000ffff1f7224 */ /* 0x000fe200078e007b */
[----:B------:R-:W-:Y:S04]  /*168c20*/  STL.64 [R1+0x2e08], R124 ;  /* 0x002e087c01007387 */ /* 0x000fe80000100a00 */
[----:B------:R-:W-:Y:S04]  /*168c30*/  STL.64 [R1+0x8400], R124 ;  /* 0x0084007c01007387 */ /* 0x000fe80000100a00 */
[----:B------:R-:W-:Y:S04]  /*168c40*/  STL.64 [R1+0x2e00], R104 ;  /* 0x002e006801007387 */ /* 0x000fe80000100a00 */
[----:B------:R-:W-:Y:S04]  /*168c50*/  STL.64 [R1+0x8408], R104 ;  /* 0x0084086801007387 */ /* 0x000fe80000100a00 */
[----:B------:R-:W-:Y:S04]  /*168c60*/  STL.64 [R1+0x2df8], R60 ;  /* 0x002df83c01007387 */ /* 0x000fe80000100a00 */
[----:B------:R1:W-:Y:S04]  /*168c70*/  STL.64 [R1+0x8410], R60 ;  /* 0x0084103c01007387 */ /* 0x0003e80000100a00 */
[----:B------:R1:W-:Y:S01]  /*168c80*/  STL.64 [R1+0x2df0], R30 ;  /* 0x002df01e01007387 */ /* 0x0003e20000100a00 */
[----:B--2---:R-:W-:Y:S01]  /*168c90*/  IMAD.MOV.U32 R19, RZ, RZ, R110 ;  /* 0x000000ffff137224 */ /* 0x004fe200078e006e */
[----:B------:R-:W-:-:S05]  /*168ca0*/  MOV R18, R106 ;  /* 0x0000006a00127202 */ /* 0x000fca0000000f00 */
[----:B------:R2:W-:Y:S01]  /*168cb0*/  STL.64 [R1+0x2de8], R18 ;  /* 0x002de81201007387 */ /* 0x0005e20000100a00 */
[----:B---3--:R-:W-:Y:S01]  /*168cc0*/  MOV R29, R107 ;  /* 0x0000006b001d7202 */ /* 0x008fe20000000f00 */
[----:B------:R-:W-:-:S05]  /*168cd0*/  IMAD.MOV.U32 R28, RZ, RZ, R102 ;  /* 0x000000ffff1c7224 */ /* 0x000fca00078e0066 */
[----:B------:R3:W-:Y:S01]  /*168ce0*/  STL.64 [R1+0x2de0], R28 ;  /* 0x002de01c01007387 */ /* 0x0007e20000100a00 */
[----:B------:R-:W-:Y:S02]  /*168cf0*/  IMAD.MOV.U32 R42, RZ, RZ, R43 ;  /* 0x000000ffff2a7224 */ /* 0x000fe400078e002b */
[----:B------:R-:W-:-:S05]  /*168d00*/  IMAD.MOV.U32 R43, RZ, RZ, R103 ;  /* 0x000000ffff2b7224 */ /* 0x000fca00078e0067 */
[----:B------:R3:W-:Y:S01]  /*168d10*/  STL.64 [R1+0x2dd8], R42 ;  /* 0x002dd82a01007387 */ /* 0x0007e20000100a00 */
[----:B------:R-:W-:Y:S01]  /*168d20*/  IMAD.MOV.U32 R37, RZ, RZ, R98 ;  /* 0x000000ffff257224 */ /* 0x000fe200078e0062 */
[----:B------:R-:W-:Y:S02]  /*168d30*/  MOV R36, R99 ;  /* 0x0000006300247202 */ /* 0x000fe40000000f00 */
[----:B------:R-:W-:Y:S01]  /*168d40*/  MOV R45, R94 ;  /* 0x0000005e002d7202 */ /* 0x000fe20000000f00 */
[----:B----4-:R-:W-:Y:S02]  /*168d50*/  IMAD.MOV.U32 R111, RZ, RZ, R87 ;  /* 0x000000ffff6f7224 */ /* 0x010fe400078e0057 */
[----:B------:R-:W4:Y:S01]  /*168d60*/  LDL.LU R87, [R1+0x1808] ;  /* 0x0018080001577983 */ /* 0x000f220000300800 */
[----:B------:R-:W-:-:S03]  /*168d70*/  MOV R110, R50 ;  /* 0x00000032006e7202 */ /* 0x000fc60000000f00 */
[----:B------:R-:W2:Y:S01]  /*168d80*/  LDL.LU R50, [R1+0x180c] ;  /* 0x00180c0001327983 */ /* 0x000ea20000300800 */
[----:B------:R-:W-:-:S03]  /*168d90*/  MOV R7, R51 ;  /* 0x0000003300077202 */ /* 0x000fc60000000f00 */
[----:B------:R3:W-:Y:S04]  /*168da0*/  STL.64 [R1+0x2dd0], R36 ;  /* 0x002dd02401007387 */ /* 0x0007e80000100a00 */
[----:B------:R-:W3:Y:S01]  /*168db0*/  LDL.LU R51, [R1+0x1810] ;  /* 0x0018100001337983 */ /* 0x000ee20000300800 */
[----:B------:R-:W-:-:S03]  /*168dc0*/  IMAD.MOV.U32 R6, RZ, RZ, R38 ;  /* 0x000000ffff067224 */ /* 0x000fc600078e0026 */
[----:B------:R-:W3:Y:S01]  /*168dd0*/  LDL.LU R38, [R1+0x1814] ;  /* 0x0018140001267983 */ /* 0x000ee20000300800 */
[----:B------:R-:W-:-:S05]  /*168de0*/  IMAD.MOV.U32 R44, RZ, RZ, R95 ;  /* 0x000000ffff2c7224 */ /* 0x000fca00078e005f */
        /* <DEDUP_REMOVED lines=29> */
[----:B------:R1:W-:Y:S01]  /*168fc0*/  STL.64 [R1+0x2dc0], R40 ;  /* 0x002dc02801007387 */ /* 0x0003e20000100a00 */
[----:B----4-:R-:W-:-:S03]  /*168fd0*/  IMAD.MOV.U32 R57, RZ, RZ, R87 ;  /* 0x000000ffff397224 */ /* 0x010fc600078e0057 */
[----:B------:R-:W4:Y:S01]  /*168fe0*/  LDL.LU R87, [R1+0x1878] ;  /* 0x0018780001577983 */ /* 0x000f220000300800 */
[----:B--2---:R-:W-:-:S03]  /*168ff0*/  MOV R56, R50 ;  /* 0x0000003200387202 */ /* 0x004fc60000000f00 */
[----:B------:R-:W2:Y:S04]  /*169000*/  LDL.LU R50, [R1+0x187c] ;  /* 0x00187c0001327983 */ /* 0x000ea80000300800 */
[----:B------:R1:W-:Y:S01]  /*169010*/  STL.64 [R1+0x2db8], R110 ;  /* 0x002db86e01007387 */ /* 0x0003e20000100a00 */
[----:B---3--:R-:W-:-:S03]  /*169020*/  MOV R49, R51 ;  /* 0x0000003300317202 */ /* 0x008fc60000000f00 */
[----:B------:R-:W3:Y:S01]  /*169030*/  LDL.LU R51, [R1+0x1880] ;  /* 0x0018800001337983 */ /* 0x000ee20000300800 */
[----:B------:R-:W-:-:S03]  /*169040*/  IMAD.MOV.U32 R48, RZ, RZ, R38 ;  /* 0x000000ffff307224 */ /* 0x000fc600078e0026 */
[----:B------:R-:W2:Y:S04]  /*169050*/  LDL.LU R38, [R1+0x1884] ;  /* 0x0018840001267983 */ /* 0x000ea80000300800 */
[----:B------:R1:W-:Y:S01]  /*169060*/  STL.64 [R1+0x2db0], R6 ;  /* 0x002db00601007387 */ /* 0x0003e20000100a00 */
[----:B------:R-:W-:-:S03]  /*169070*/  IMAD.MOV.U32 R47, RZ, RZ, R162 ;  /* 0x000000ffff2f7224 */ /* 0x000fc600078e00a2 */
[----:B------:R1:W-:Y:S01]  /*169080*/  STL.64 [R1+0x2da8], R72 ;  /* 0x002da84801007387 */ /* 0x0003e20000100a00 */
[----:B------:R-:W-:-:S03]  /*169090*/  IMAD.MOV.U32 R46, RZ, RZ, R163 ;  /* 0x000000ffff2e7224 */ /* 0x000fc600078e00a3 */
[----:B------:R1:W-:Y:S01]  /*1690a0*/  STL.64 [R1+0x2da0], R56 ;  /* 0x002da03801007387 */ /* 0x0003e20000100a00 */
[----:B------:R-:W-:-:S03]  /*1690b0*/  IMAD.MOV.U32 R9, RZ, RZ, R158 ;  /* 0x000000ffff097224 */ /* 0x000fc600078e009e */
[----:B------:R1:W-:Y:S01]  /*1690c0*/  STL.64 [R1+0x2d98], R48 ;  /* 0x002d983001007387 */ /* 0x0003e20000100a00 */
[----:B------:R-:W-:-:S03]  /*1690d0*/  MOV R8, R159 ;  /* 0x0000009f00087202 */ /* 0x000fc60000000f00 */
[----:B------:R1:W-:Y:S01]  /*1690e0*/  STL.64 [R1+0x2d90], R46 ;  /* 0x002d902e01007387 */ /* 0x0003e20000100a00 */
[----:B------:R-:W-:Y:S01]  /*1690f0*/  MOV R67, R154 ;  /* 0x0000009a00437202 */ /* 0x000fe20000000f00 */
[----:B------:R-:W-:Y:S02]  /*169100*/  IMAD.MOV.U32 R66, RZ, RZ, R155 ;  /* 0x000000ffff427224 */ /* 0x000fe400078e009b */
[----:B------:R1:W-:Y:S01]  /*169110*/  STL.64 [R1+0x2d88], R8 ;  /* 0x002d880801007387 */ /* 0x0003e20000100a00 */
[----:B------:R-:W-:Y:S02]  /*169120*/  IMAD.MOV.U32 R65, RZ, RZ, R146 ;  /* 0x000000ffff417224 */ /* 0x000fe400078e0092 */
[----:B------:R-:W-:Y:S01]  /*169130*/  IMAD.MOV.U32 R64, RZ, RZ, R143 ;  /* 0x000000ffff407224 */ /* 0x000fe200078e008f */
[----:B------:R1:W-:Y:S01]  /*169140*/  STL.64 [R1+0x2d80], R66 ;  /* 0x002d804201007387 */ /* 0x0003e20000100a00 */
[----:B------:R-:W-:Y:S01]  /*169150*/  MOV R122, R123 ;  /* 0x0000007b007a7202 */ /* 0x000fe20000000f00 */
[----:B------:R-:W-:Y:S01]  /*169160*/  IMAD.MOV.U32 R123, RZ, RZ, R138 ;  /* 0x000000ffff7b7224 */ /* 0x000fe200078e008a */
[----:B------:R-:W-:Y:S01]  /*169170*/  MOV R27, R135 ;  /* 0x00000087001b7202 */ /* 0x000fe20000000f00 */
[----:B------:R1:W-:Y:S01]  /*169180*/  STL.64 [R1+0x2d78], R64 ;  /* 0x002d784001007387 */ /* 0x0003e20000100a00 */
[----:B------:R-:W-:-:S03]  /*169190*/  IMAD.MOV.U32 R26, RZ, RZ, R118 ;  /* 0x000000ffff1a7224 */ /* 0x000fc600078e0076 */
[----:B------:R1:W-:Y:S01]  /*1691a0*/  STL.64 [R1+0x2d70], R122 ;  /* 0x002d707a01007387 */ /* 0x0003e20000100a00 */
[----:B------:R-:W-:Y:S02]  /*1691b0*/  IMAD.MOV.U32 R59, RZ, RZ, R106 ;  /* 0x000000ffff3b7224 */ /* 0x000fe400078e006a */
[----:B------:R-:W-:Y:S01]  /*1691c0*/  IMAD.MOV.U32 R58, RZ, RZ, R107 ;  /* 0x000000ffff3a7224 */ /* 0x000fe200078e006b */
[----:B------:R1:W-:Y:S01]  /*1691d0*/  STL.64 [R1+0x2d68], R26 ;  /* 0x002d681a01007387 */ /* 0x0003e20000100a00 */
[----:B------:R-:W-:Y:S01]  /*1691e0*/  IMAD.MOV.U32 R63, RZ, RZ, R102 ;  /* 0x000000ffff3f7224 */ /* 0x000fe200078e0066 */
[----:B------:R-:W-:Y:S02]  /*1691f0*/  MOV R62, R103 ;  /* 0x00000067003e7202 */ /* 0x000fe40000000f00 */
[----:B------:R1:W-:Y:S04]  /*169200*/  STL.64 [R1+0x2d60], R58 ;  /* 0x002d603a01007387 */ /* 0x0003e80000100a00 */
[----:B------:R1:W-:Y:S01]  /*169210*/  STL.64 [R1+0x2d58], R62 ;  /* 0x002d583e01007387 */ /* 0x0003e20000100a00 */
[----:B------:R-:W-:-:S03]  /*169220*/  MOV R119, R82 ;  /* 0x0000005200777202 */ /* 0x000fc60000000f00 */
[----:B------:R-:W3:Y:S01]  /*169230*/  LDL.LU R82, [R1+0x1888] ;  /* 0x0018880001527983 */ /* 0x000ee20000300800 */
[----:B------:R-:W-:-:S03]  /*169240*/  IMAD.MOV.U32 R118, RZ, RZ, R83 ;  /* 0x000000ffff767224 */ /* 0x000fc600078e0053 */
[----:B------:R-:W3:Y:S01]  /*169250*/  LDL.LU R83, [R1+0x188c] ;  /* 0x00188c0001537983 */ /* 0x000ee20000300800 */
[----:B------:R-:W-:Y:S01]  /*169260*/  IMAD.MOV.U32 R16, RZ, RZ, R99 ;  /* 0x000000ffff107224 */ /* 0x000fe200078e0063 */
[----:B------:R-:W-:Y:S01]  /*169270*/  MOV R17, R98 ;  /* 0x0000006200117202 */ /* 0x000fe20000000f00 */
[----:B------:R-:W-:Y:S02]  /*169280*/  IMAD.MOV.U32 R52, RZ, RZ, R95 ;  /* 0x000000ffff347224 */ /* 0x000fe400078e005f */
[----:B------:R-:W-:Y:S01]  /*169290*/  IMAD.MOV.U32 R53, RZ, RZ, R94 ;  /* 0x000000ffff357224 */ /* 0x000fe200078e005e */
[----:B------:R-:W-:Y:S01]  /*1692a0*/  MOV R20, R91 ;  /* 0x0000005b00147202 */ /* 0x000fe20000000f00 */
[----:B------:R-:W-:Y:S01]  /*1692b0*/  IMAD.MOV.U32 R21, RZ, RZ, R90 ;  /* 0x000000ffff157224 */ /* 0x000fe200078e005a */
[----:B------:R1:W-:Y:S04]  /*1692c0*/  STL.64 [R1+0x2d50], R16 ;  /* 0x002d501001007387 */ /* 0x0003e80000100a00 */
[----:B------:R-:W3:Y:S04]  /*1692d0*/  LDL.LU R90, [R1+0x1890] ;  /* 0x00189000015a7983 */ /* 0x000ee80000300800 */
[----:B------:R-:W3:Y:S04]  /*1692e0*/  LDL.LU R91, [R1+0x1894] ;  /* 0x00189400015b7983 */ /* 0x000ee80000300800 */
        /* <DEDUP_REMOVED lines=9> */
[----:B------:R-:W4:Y:S04]  /*169380*/  LDL.LU R87, [R1+0x18b4] ;  /* 0x0018b40001577983 */ /* 0x000f280000300800 */
[----:B------:R-:W4:Y:S04]  /*169390*/  LDL.LU R155, [R1+0x18b8] ;  /* 0x0018b800019b7983 */ /* 0x000f280000300800 */
[----:B------:R-:W4:Y:S04]  /*1693a0*/  LDL.LU R146, [R1+0x18bc] ;  /* 0x0018bc0001927983 */ /* 0x000f280000300800 */
[----:B------:R-:W4:Y:S01]  /*1693b0*/  LDL.LU R143, [R1+0x18c0] ;  /* 0x0018c000018f7983 */ /* 0x000f220000300800 */
[----:B--2---:R-:W-:-:S03]  /*1693c0*/  MOV R22, R38 ;  /* 0x0000002600167202 */ /* 0x004fc60000000f00 */
        /* <DEDUP_REMOVED lines=9> */
[----:B---3--:R-:W-:-:S03]  /*169460*/  IMAD.MOV.U32 R23, RZ, RZ, R51 ;  /* 0x000000ffff177224 */ /* 0x008fc600078e0033 */
[----:B------:R-:W3:Y:S04]  /*169470*/  LDL.LU R99, [R1+0x18e4] ;  /* 0x0018e40001637983 */ /* 0x000ee80000300800 */
[----:B------:R-:W3:Y:S04]  /*169480*/  LDL.LU R94, [R1+0x18e8] ;  /* 0x0018e800015e7983 */ /* 0x000ee80000300800 */
[----:B------:R-:W3:Y:S04]  /*169490*/  LDL.LU R95, [R1+0x18ec] ;  /* 0x0018ec00015f7983 */ /* 0x000ee80000300800 */
[----:B------:R-:W3:Y:S04]  /*1694a0*/  LDL.LU R50, [R1+0x18f0] ;  /* 0x0018f00001327983 */ /* 0x000ee80000300800 */
[----:B------:R-:W3:Y:S04]  /*1694b0*/  LDL.LU R51, [R1+0x18f4] ;  /* 0x0018f40001337983 */ /* 0x000ee80000300800 */
[----:B------:R1:W-:Y:S01]  /*1694c0*/  STL.64 [R1+0x2d40], R20 ;  /* 0x002d401401007387 */ /* 0x0003e20000100a00 */
[----:B------:R-:W-:-:S03]  /*1694d0*/  MOV R71, R82 ;  /* 0x0000005200477202 */ /* 0x000fc60000000f00 */
[----:B------:R-:W3:Y:S01]  /*1694e0*/  LDL.LU R82, [R1+0x18f8] ;  /* 0x0018f80001527983 */ /* 0x000ee20000300800 */
[----:B------:R-:W-:-:S03]  /*1694f0*/  IMAD.MOV.U32 R70, RZ, RZ, R83 ;  /* 0x000000ffff467224 */ /* 0x000fc600078e0053 */
[----:B------:R-:W3:Y:S04]  /*169500*/  LDL.LU R83, [R1+0x18fc] ;  /* 0x0018fc0001537983 */ /* 0x000ee80000300800 */
[----:B------:R1:W-:Y:S01]  /*169510*/  STL.64 [R1+0x2d38], R118 ;  /* 0x002d387601007387 */ /* 0x0003e20000100a00 */
[----:B------:R-:W-:-:S03]  /*169520*/  IMAD.MOV.U32 R13, RZ, RZ, R90 ;  /* 0x000000ffff0d7224 */ /* 0x000fc600078e005a */
[----:B------:R-:W3:Y:S01]  /*169530*/  LDL.LU R90, [R1+0x1900] ;  /* 0x00190000015a7983 */ /* 0x000ee20000300800 */
[----:B------:R-:W-:-:S03]  /*169540*/  IMAD.MOV.U32 R12, RZ, RZ, R91 ;  /* 0x000000ffff0c7224 */ /* 0x000fc600078e005b */
[----:B------:R-:W3:Y:S04]  /*169550*/  LDL.LU R91, [R1+0x1904] ;  /* 0x00190400015b7983 */ /* 0x000ee80000300800 */
        /* <DEDUP_REMOVED lines=8> */
[----:B------:R-:W-:-:S03]  /*1695e0*/  IMAD.MOV.U32 R79, RZ, RZ, R158 ;  /* 0x000000ffff4f7224 */ /* 0x000fc600078e009e */
[----:B------:R1:W-:Y:S01]  /*1695f0*/  STL.64 [R1+0x2d10], R74 ;  /* 0x002d104a01007387 */ /* 0x0003e20000100a00 */
[----:B------:R-:W-:-:S03]  /*169600*/  IMAD.MOV.U32 R78, RZ, RZ, R159 ;  /* 0x000000ffff4e7224 */ /* 0x000fc600078e009f */
[----:B------:R1:W-:Y:S04]  /*169610*/  STL.64 [R1+0x2d08], R34 ;  /* 0x002d082201007387 */ /* 0x0003e80000100a00 */
[----:B------:R1:W-:Y:S01]  /*169620*/  STL.64 [R1+0x2d00], R78 ;  /* 0x002d004e01007387 */ /* 0x0003e20000100a00 */
[----:B----4-:R-:W-:Y:S01]  /*169630*/  MOV R86, R87 ;  /* 0x0000005700567202 */ /* 0x010fe20000000f00 */
[----:B------:R-:W-:Y:S01]  /*169640*/  IMAD.MOV.U32 R87, RZ, RZ, R154 ;  /* 0x000000ffff577224 */ /* 0x000fe200078e009a */
[----:B------:R-:W-:Y:S01]  /*169650*/  MOV R85, R155 ;  /* 0x0000009b00557202 */ /* 0x000fe20000000f00 */
[----:B------:R-:W-:-:S03]  /*169660*/  IMAD.MOV.U32 R84, RZ, RZ, R146 ;  /* 0x000000ffff547224 */ /* 0x000fc600078e0092 */
[----:B------:R4:W-:Y:S01]  /*169670*/  STL.64 [R1+0x2cf8], R86 ;  /* 0x002cf85601007387 */ /* 0x0009e20000100a00 */
[----:B------:R-:W-:Y:S02]  /*169680*/  IMAD.MOV.U32 R77, RZ, RZ, R143 ;  /* 0x000000ffff4d7224 */ /* 0x000fe400078e008f */
[----:B--2---:R-:W-:Y:S01]  /*169690*/  IMAD.MOV.U32 R76, RZ, RZ, R138 ;  /* 0x000000ffff4c7224 */ /* 0x004fe200078e008a */
[----:B------:R2:W-:Y:S01]  /*1696a0*/  STL.64 [R1+0x2cf0], R84 ;  /* 0x002cf05401007387 */ /* 0x0005e20000100a00 */
[----:B------:R-:W-:-:S03]  /*1696b0*/  MOV R39, R135 ;  /* 0x0000008700277202 */ /* 0x000fc60000000f00 */
[----:B------:R2:W-:Y:S01]  /*1696c0*/  STL.64 [R1+0x2ce8], R76 ;  /* 0x002ce84c01007387 */ /* 0x0005e20000100a00 */
[----:B------:R-:W-:Y:S02]  /*1696d0*/  IMAD.MOV.U32 R81, RZ, RZ, R106 ;  /* 0x000000ffff517224 */ /* 0x000fe400078e006a */
[----:B------:R-:W-:Y:S01]  /*1696e0*/  IMAD.MOV.U32 R80, RZ, RZ, R107 ;  /* 0x000000ffff507224 */ /* 0x000fe200078e006b */
[----:B------:R2:W-:Y:S04]  /*1696f0*/  STL.64 [R1+0x2ce0], R38 ;  /* 0x002ce02601007387 */ /* 0x0005e80000100a00 */
[----:B------:R2:W-:Y:S01]  /*169700*/  STL.64 [R1+0x2cd8], R80 ;  /* 0x002cd85001007387 */ /* 0x0005e20000100a00 */
[----:B------:R-:W-:Y:S01]  /*169710*/  IMAD.MOV.U32 R25, RZ, RZ, R102 ;  /* 0x000000ffff197224 */ /* 0x000fe200078e0066 */
[----:B------:R-:W-:Y:S01]  /*169720*/  MOV R24, R103 ;  /* 0x0000006700187202 */ /* 0x000fe20000000f00 */
[----:B---3--:R-:W-:-:S02]  /*169730*/  IMAD.MOV.U32 R251, RZ, RZ, R50 ;  /* 0x000000fffffb7224 */ /* 0x008fc400078e0032 */
[----:B------:R-:W3:Y:S01]  /*169740*/  LDL.LU R50, [R1+0x1908] ;  /* 0x0019080001327983 */ /* 0x000ee20000300800 */
[----:B------:R-:W-:-:S03]  /*169750*/  MOV R250, R51 ;  /* 0x0000003300fa7202 */ /* 0x000fc60000000f00 */
[----:B------:R-:W4:Y:S04]  /*169760*/  LDL.LU R51, [R1+0x190c] ;  /* 0x00190c0001337983 */ /* 0x000f280000300800 */
[----:B------:R2:W-:Y:S01]  /*169770*/  STL.64 [R1+0x2cd0], R24 ;  /* 0x002cd01801007387 */ /* 0x0005e20000100a00 */
[----:B------:R-:W-:-:S03]  /*169780*/  MOV R249, R82 ;  /* 0x0000005200f97202 */ /* 0x000fc60000000f00 */
[----:B------:R-:W2:Y:S01]  /*169790*/  LDL.LU R82, [R1+0x1910] ;  /* 0x0019100001527983 */ /* 0x000ea20000300800 */
[----:B------:R-:W-:-:S03]  /*1697a0*/  IMAD.MOV.U32 R248, RZ, RZ, R83 ;  /* 0x000000fffff87224 */ /* 0x000fc600078e0053 */
[----:B------:R-:W2:Y:S01]  /*1697b0*/  LDL.LU R83, [R1+0x1914] ;  /* 0x0019140001537983 */ /* 0x000ea20000300800 */
[----:B------:R-:W-:Y:S01]  /*1697c0*/  IMAD.MOV.U32 R14, RZ, RZ, R99 ;  /* 0x000000ffff0e7224 */ /* 0x000fe200078e0063 */
[----:B------:R-:W-:-:S05]  /*1697d0*/  MOV R15, R98 ;  /* 0x00000062000f7202 */ /* 0x000fca0000000f00 */
        /* <DEDUP_REMOVED lines=28> */
[----:B------:R-:W2:Y:S04]  /*1699a0*/  LDL.LU R91, [R1+0x1974] ;  /* 0x00197400015b7983 */ /* 0x000ea80000300800 */
[----:B------:R1:W-:Y:S01]  /*1699b0*/  STL.64 [R1+0x2cc0], R10 ;  /* 0x002cc00a01007387 */ /* 0x0003e20000100a00 */
[----:B---3--:R-:W-:-:S03]  /*1699c0*/  IMAD.MOV.U32 R245, RZ, RZ, R50 ;  /* 0x000000fffff57224 */ /* 0x008fc600078e0032 */
[----:B------:R-:W3:Y:S01]  /*1699d0*/  LDL.LU R50, [R1+0x1978] ;  /* 0x0019780001327983 */ /* 0x000ee20000300800 */
[----:B----4-:R-:W-:-:S03]  /*1699e0*/  MOV R244, R51 ;  /* 0x0000003300f47202 */ /* 0x010fc60000000f00 */
[----:B------:R-:W4:Y:S04]  /*1699f0*/  LDL.LU R51, [R1+0x197c] ;  /* 0x00197c0001337983 */ /* 0x000f280000300800 */
[----:B------:R-:W-:Y:S01]  /*169a00*/  STL.64 [R1+0x2cb8], R250 ;  /* 0x002cb8fa01007387 */ /* 0x000fe20000100a00 */
[----:B--2---:R-:W-:-:S03]  /*169a10*/  MOV R243, R82 ;  /* 0x0000005200f37202 */ /* 0x004fc60000000f00 */
[----:B------:R-:W2:Y:S01]  /*169a20*/  LDL.LU R82, [R1+0x1980] ;  /* 0x0019800001527983 */ /* 0x000ea20000300800 */
[----:B------:R-:W-:-:S03]  /*169a30*/  IMAD.MOV.U32 R242, RZ, RZ, R83 ;  /* 0x000000fffff27224 */ /* 0x000fc600078e0053 */
[----:B------:R-:W2:Y:S04]  /*169a40*/  LDL.LU R83, [R1+0x1984] ;  /* 0x0019840001537983 */ /* 0x000ea80000300800 */
        /* <DEDUP_REMOVED lines=27> */
[----:B------:R-:W-:Y:S01]  /*169c00*/  STL.64 [R1+0x2c58], R226 ;  /* 0x002c58e201007387 */ /* 0x000fe20000100a00 */
[----:B------:R-:W-:Y:S01]  /*169c10*/  MOV R225, R102 ;  /* 0x0000006600e17202 */ /* 0x000fe20000000f00 */
[----:B------:R-:W-:Y:S01]  /*169c20*/  IMAD.MOV.U32 R224, RZ, RZ, R103 ;  /* 0x000000ffffe07224 */ /* 0x000fe200078e0067 */
[----:B------:R-:W-:Y:S02]  /*169c30*/  MOV R219, R90 ;  /* 0x0000005a00db7202 */ /* 0x000fe40000000f00 */
[----:B------:R-:W2:Y:S01]  /*169c40*/  LDL.LU R90, [R1+0x1988] ;  /* 0x00198800015a7983 */ /* 0x000ea20000300800 */
[----:B------:R-:W-:-:S03]  /*169c50*/  IMAD.MOV.U32 R218, RZ, RZ, R91 ;  /* 0x000000ffffda7224 */ /* 0x000fc600078e005b */
[----:B------:R-:W2:Y:S01]  /*169c60*/  LDL.LU R91, [R1+0x198c] ;  /* 0x00198c00015b7983 */ /* 0x000ea20000300800 */
[----:B------:R-:W-:Y:S02]  /*169c70*/  IMAD.MOV.U32 R222, RZ, RZ, R99 ;  /* 0x000000ffffde7224 */ /* 0x000fe400078e0063 */
[----:B------:R-:W-:Y:S01]  /*169c80*/  IMAD.MOV.U32 R223, RZ, RZ, R98 ;  /* 0x000000ffffdf7224 */ /* 0x000fe200078e0062 */
[----:B------:R-:W-:Y:S01]  /*169c90*/  STL.64 [R1+0x2c50], R224 ;  /* 0x002c50e001007387 */ /* 0x000fe20000100a00 */
[----:B------:R-:W-:Y:S01]  /*169ca0*/  IMAD.MOV.U32 R221, RZ, RZ, R94 ;  /* 0x000000ffffdd7224 */ /* 0x000fe200078e005e */
[----:B------:R-:W-:Y:S01]  /*169cb0*/  MOV R220, R95 ;  /* 0x0000005f00dc7202 */ /* 0x000fe20000000f00 */
[----:B---3--:R-:W-:Y:S02]  /*169cc0*/  IMAD.MOV.U32 R217, RZ, RZ, R50 ;  /* 0x000000ffffd97224 */ /* 0x008fe400078e0032 */
[----:B------:R-:W3:Y:S01]  /*169cd0*/  LDL.LU R50, [R1+0x1990] ;  /* 0x0019900001327983 */ /* 0x000ee20000300800 */
[----:B----4-:R-:W-:-:S03]  /*169ce0*/  IMAD.MOV.U32 R216, RZ, RZ, R51 ;  /* 0x000000ffffd87224 */ /* 0x010fc600078e0033 */
[----:B------:R-:W4:Y:S04]  /*169cf0*/  LDL.LU R51, [R1+0x1994] ;  /* 0x0019940001337983 */ /* 0x000f280000300800 */
        /* <DEDUP_REMOVED lines=21> */
[----:B------:R-:W-:-:S03]  /*169e50*/  MOV R214, R83 ;  /* 0x0000005300d67202 */ /* 0x000fc60000000f00 */
[----:B------:R-:W2:Y:S04]  /*169e60*/  LDL.LU R99, [R1+0x19e4] ;  /* 0x0019e40001637983 */ /* 0x000ea80000300800 */
[----:B------:R-:W2:Y:S04]  /*169e70*/  LDL.LU R94, [R1+0x19e8] ;  /* 0x0019e800015e7983 */ /* 0x000ea80000300800 */
[----:B------:R-:W2:Y:S04]  /*169e80*/  LDL.LU R95, [R1+0x19ec] ;  /* 0x0019ec00015f7983 */ /* 0x000ea80000300800 */
[----:B------:R-:W2:Y:S04]  /*169e90*/  LDL.LU R82, [R1+0x19f0] ;  /* 0x0019f00001527983 */ /* 0x000ea80000300800 */
[----:B------:R-:W2:Y:S04]  /*169ea0*/  LDL.LU R83, [R1+0x19f4] ;  /* 0x0019f40001537983 */ /* 0x000ea80000300800 */
[----:B------:R-:W-:Y:S01]  /*169eb0*/  STL.64 [R1+0x2c40], R220 ;  /* 0x002c40dc01007387 */ /* 0x000fe20000100a00 */
[----:B------:R-:W-:-:S03]  /*169ec0*/  MOV R213, R90 ;  /* 0x0000005a00d57202 */ /* 0x000fc60000000f00 */
[----:B------:R-:W2:Y:S01]  /*169ed0*/  LDL.LU R90, [R1+0x19f8] ;  /* 0x0019f800015a7983 */ /* 0x000ea20000300800 */
[----:B------:R-:W-:-:S03]  /*169ee0*/  IMAD.MOV.U32 R212, RZ, RZ, R91 ;  /* 0x000000ffffd47224 */ /* 0x000fc600078e005b */
[----:B------:R-:W2:Y:S04]  /*169ef0*/  LDL.LU R91, [R1+0x19fc] ;  /* 0x0019fc00015b7983 */ /* 0x000ea80000300800 */
[----:B------:R-:W-:Y:S01]  /*169f00*/  STL.64 [R1+0x2c38], R218 ;  /* 0x002c38da01007387 */ /* 0x000fe20000100a00 */
[----:B---3--:R-:W-:-:S03]  /*169f10*/  IMAD.MOV.U32 R211, RZ, RZ, R50 ;  /* 0x000000ffffd37224 */ /* 0x008fc600078e0032 */
[----:B------:R-:W3:Y:S01]  /*169f20*/  LDL.LU R50, [R1+0x1a00] ;  /* 0x001a000001327983 */ /* 0x000ee20000300800 */
[----:B----4-:R-:W-:-:S03]  /*169f30*/  IMAD.MOV.U32 R210, RZ, RZ, R51 ;  /* 0x000000ffffd27224 */ /* 0x010fc600078e0033 */
        /* <DEDUP_REMOVED lines=28> */
[----:B------:R-:W-:Y:S01]  /*16a100*/  STL.64 [R1+0x2bd8], R194 ;  /* 0x002bd8c201007387 */ /* 0x000fe20000100a00 */
[----:B--2---:R-:W-:-:S03]  /*16a110*/  IMAD.MOV.U32 R187, RZ, RZ, R82 ;  /* 0x000000ffffbb7224 */ /* 0x004fc600078e0052 */
[----:B------:R-:W2:Y:S01]  /*16a120*/  LDL.LU R82, [R1+0x1a08] ;  /* 0x001a080001527983 */ /* 0x000ea20000300800 */
[----:B------:R-:W-:-:S03]  /*16a130*/  IMAD.MOV.U32 R186, RZ, RZ, R83 ;  /* 0x000000ffffba7224 */ /* 0x000fc600078e0053 */
[----:B------:R-:W2:Y:S01]  /*16a140*/  LDL.LU R83, [R1+0x1a0c] ;  /* 0x001a0c0001537983 */ /* 0x000ea20000300800 */
[----:B------:R-:W-:Y:S02]  /*16a150*/  IMAD.MOV.U32 R192, RZ, RZ, R103 ;  /* 0x000000ffffc07224 */ /* 0x000fe400078e0067 */
[----:B------:R-:W-:Y:S01]  /*16a160*/  IMAD.MOV.U32 R193, RZ, RZ, R102 ;  /* 0x000000ffffc17224 */ /* 0x000fe200078e0066 */
[----:B------:R-:W-:Y:S01]  /*16a170*/  MOV R190, R99 ;  /* 0x0000006300be7202 */ /* 0x000fe20000000f00 */
[----:B------:R-:W-:-:S03]  /*16a180*/  IMAD.MOV.U32 R191, RZ, RZ, R98 ;  /* 0x000000ffffbf7224 */ /* 0x000fc600078e0062 */
[----:B------:R-:W-:Y:S01]  /*16a190*/  STL.64 [R1+0x2bd0], R192 ;  /* 0x002bd0c001007387 */ /* 0x000fe20000100a00 */
[----:B------:R-:W-:Y:S01]  /*16a1a0*/  MOV R189, R94 ;  /* 0x0000005e00bd7202 */ /* 0x000fe20000000f00 */
[----:B------:R-:W-:Y:S02]  /*16a1b0*/  IMAD.MOV.U32 R188, RZ, RZ, R95 ;  /* 0x000000ffffbc7224 */ /* 0x000fe400078e005f */
[----:B------:R-:W-:Y:S02]  /*16a1c0*/  IMAD.MOV.U32 R185, RZ, RZ, R90 ;  /* 0x000000ffffb97224 */ /* 0x000fe400078e005a */
[----:B------:R-:W2:Y:S01]  /*16a1d0*/  LDL.LU R90, [R1+0x1a10] ;  /* 0x001a1000015a7983 */ /* 0x000ea20000300800 */
[----:B------:R-:W-:-:S03]  /*16a1e0*/  MOV R184, R91 ;  /* 0x0000005b00b87202 */ /* 0x000fc60000000f00 */
        /* <DEDUP_REMOVED lines=24> */
[----:B---3--:R-:W-:-:S03]  /*16a370*/  MOV R183, R50 ;  /* 0x0000003200b77202 */ /* 0x008fc60000000f00 */
[----:B------:R-:W3:Y:S01]  /*16a380*/  LDL.LU R50, [R1+0x1a70] ;  /* 0x001a700001327983 */ /* 0x000ee20000300800 */
[----:B----4-:R-:W-:-:S03]  /*16a390*/  IMAD.MOV.U32 R182, RZ, RZ, R51 ;  /* 0x000000ffffb67224 */ /* 0x010fc600078e0033 */
[----:B------:R-:W4:Y:S04]  /*16a3a0*/  LDL.LU R51, [R1+0x1a74] ;  /* 0x001a740001337983 */ /* 0x000f280000300800 */
[----:B------:R-:W-:Y:S01]  /*16a3b0*/  STL.64 [R1+0x2bc0], R188 ;  /* 0x002bc0bc01007387 */ /* 0x000fe20000100a00 */
[----:B--2---:R-:W-:-:S03]  /*16a3c0*/  IMAD.MOV.U32 R181, RZ, RZ, R82 ;  /* 0x000000ffffb57224 */ /* 0x004fc600078e0052 */
[----:B------:R-:W2:Y:S01]  /*16a3d0*/  LDL.LU R82, [R1+0x1a78] ;  /* 0x001a780001527983 */ /* 0x000ea20000300800 */
[----:B------:R-:W-:-:S03]  /*16a3e0*/  IMAD.MOV.U32 R180, RZ, RZ, R83 ;  /* 0x000000ffffb47224 */ /* 0x000fc600078e0053 */
[----:B------:R-:W2:Y:S04]  /*16a3f0*/  LDL.LU R83, [R1+0x1a7c] ;  /* 0x001a7c0001537983 */ /* 0x000ea80000300800 */
[----:B------:R-:W-:Y:S01]  /*16a400*/  STL.64 [R1+0x2bb8], R186 ;  /* 0x002bb8ba01007387 */ /* 0x000fe20000100a00 */
[----:B------:R-:W-:-:S03]  /*16a410*/  IMAD.MOV.U32 R179, RZ, RZ, R90 ;  /* 0x000000ffffb37224 */ /* 0x000fc600078e005a */
[----:B------:R-:W2:Y:S01]  /*16a420*/  LDL.LU R90, [R1+0x1a80] ;  /* 0x001a8000015a7983 */ /* 0x000ea20000300800 */
[----:B------:R-:W-:-:S03]  /*16a430*/  MOV R178, R91 ;  /* 0x0000005b00b27202 */ /* 0x000fc60000000f00 */
        /* <DEDUP_REMOVED lines=27> */
[----:B------:R-:W-:Y:S04]  /*16a5f0*/  STL.64 [R1+0x2b60], R164 ;  /* 0x002b60a401007387 */ /* 0x000fe80000100a00 */
[----:B------:R-:W-:Y:S01]  /*16a600*/  STL.64 [R1+0x2b58], R162 ;  /* 0x002b58a201007387 */ /* 0x000fe20000100a00 */
[----:B------:R-:W-:Y:S01]  /*16a610*/  IMAD.MOV.U32 R161, RZ, RZ, R102 ;  /* 0x000000ffffa17224 */ /* 0x000fe200078e0066 */
[----:B------:R-:W-:Y:S01]  /*16a620*/  MOV R160, R103 ;  /* 0x0000006700a07202 */ /* 0x000fe20000000f00 */
[----:B---3--:R-:W-:-:S02]  /*16a630*/  IMAD.MOV.U32 R155, RZ, RZ, R50 ;  /* 0x000000ffff9b7224 */ /* 0x008fc400078e0032 */
[----:B------:R-:W3:Y:S01]  /*16a640*/  LDL.LU R50, [R1+0x1a88] ;  /* 0x001a880001327983 */ /* 0x000ee20000300800 */
[----:B----4-:R-:W-:-:S03]  /*16a650*/  MOV R154, R51 ;  /* 0x00000033009a7202 */ /* 0x010fc60000000f00 */
[----:B------:R-:W4:Y:S04]  /*16a660*/  LDL.LU R51, [R1+0x1a8c] ;  /* 0x001a8c0001337983 */ /* 0x000f280000300800 */
[----:B------:R-:W-:Y:S01]  /*16a670*/  STL.64 [R1+0x2b50], R160 ;  /* 0x002b50a001007387 */ /* 0x000fe20000100a00 */
[----:B--2---:R-:W-:-:S03]  /*16a680*/  MOV R153, R82 ;  /* 0x0000005200997202 */ /* 0x004fc60000000f00 */
[----:B------:R-:W2:Y:S01]  /*16a690*/  LDL.LU R82, [R1+0x1a90] ;  /* 0x001a900001527983 */ /* 0x000ea20000300800 */
[----:B------:R-:W-:-:S03]  /*16a6a0*/  IMAD.MOV.U32 R152, RZ, RZ, R83 ;  /* 0x000000ffff987224 */ /* 0x000fc600078e0053 */
[----:B------:R-:W2:Y:S01]  /*16a6b0*/  LDL.LU R83, [R1+0x1a94] ;  /* 0x001a940001537983 */ /* 0x000ea20000300800 */
[----:B------:R-:W-:Y:S01]  /*16a6c0*/  IMAD.MOV.U32 R158, RZ, RZ, R99 ;  /* 0x000000ffff9e7224 */ /* 0x000fe200078e0063 */
[----:B------:R-:W-:-:S05]  /*16a6d0*/  MOV R159, R98 ;  /* 0x00000062009f7202 */ /* 0x000fca0000000f00 */
        /* <DEDUP_REMOVED lines=29> */
[----:B------:R-:W-:Y:S01]  /*16a8b0*/  STL.64 [R1+0x2b40], R156 ;  /* 0x002b409c01007387 */ /* 0x000fe20000100a00 */
        /* <DEDUP_REMOVED lines=14> */
[----:B------:R-:W-:Y:S01]  /*16a9a0*/  MOV R142, R143 ;  /* 0x0000008f008e7202 */ /* 0x000fe20000000f00 */
[----:B------:R-:W-:Y:S02]  /*16a9b0*/  IMAD.MOV.U32 R143, RZ, RZ, R108 ;  /* 0x000000ffff8f7224 */ /* 0x000fe400078e006c */
[----:B------:R-:W-:Y:S01]  /*16a9c0*/  STL.64 [R1+0x2b18], R146 ;  /* 0x002b189201007387 */ /* 0x000fe20000100a00 */
[----:B------:R-:W-:Y:S01]  /*16a9d0*/  MOV R141, R101 ;  /* 0x00000065008d7202 */ /* 0x000fe20000000f00 */
[----:B------:R-:W-:Y:S02]  /*16a9e0*/  IMAD.MOV.U32 R140, RZ, RZ, R100 ;  /* 0x000000ffff8c7224 */ /* 0x000fe400078e0064 */
[----:B------:R-:W-:Y:S01]  /*16a9f0*/  STL.64 [R1+0x2b10], R144 ;  /* 0x002b109001007387 */ /* 0x000fe20000100a00 */
[----:B------:R-:W-:-:S03]  /*16aa00*/  IMAD.MOV.U32 R139, RZ, RZ, R97 ;  /* 0x000000ffff8b7224 */ /* 0x000fc600078e0061 */
[----:B------:R-:W-:Y:S04]  /*16aa10*/  STL.64 [R1+0x2b08], R142 ;  /* 0x002b088e01007387 */ /* 0x000fe80000100a00 */
[----:B------:R-:W-:Y:S01]  /*16aa20*/  STL.64 [R1+0x2b00], R140 ;  /* 0x002b008c01007387 */ /* 0x000fe20000100a00 */
[----:B------:R-:W-:Y:S01]  /*16aa30*/  MOV R137, R96 ;  /* 0x0000006000897202 */ /* 0x000fe20000000f00 */
[----:B------:R-:W-:Y:S02]  /*16aa40*/  IMAD.MOV.U32 R136, RZ, RZ, R93 ;  /* 0x000000ffff887224 */ /* 0x000fe400078e005d */
[----:B------:R-:W-:Y:S01]  /*16aa50*/  STL.64 [R1+0x2af8], R138 ;  /* 0x002af88a01007387 */ /* 0x000fe20000100a00 */
[----:B------:R-:W-:Y:S02]  /*16aa60*/  IMAD.MOV.U32 R134, RZ, RZ, R135 ;  /* 0x000000ffff867224 */ /* 0x000fe400078e0087 */
[----:B------:R-:W-:-:S02]  /*16aa70*/  IMAD.MOV.U32 R135, RZ, RZ, R92 ;  /* 0x000000ffff877224 */ /* 0x000fc400078e005c */
[----:B------:R-:W-:Y:S01]  /*16aa80*/  IMAD.MOV.U32 R133, RZ, RZ, R89 ;  /* 0x000000ffff857224 */ /* 0x000fe200078e0059 */
        /* <DEDUP_REMOVED lines=9> */
[----:B------:R-:W2:Y:S01]  /*16ab20*/  LDL.LU R54, [R1+0x1b14] ;  /* 0x001b140001367983 */ /* 0x000ea20000300800 */
[----:B------:R-:W-:-:S03]  /*16ab30*/  IMAD.MOV.U32 R127, RZ, RZ, R98 ;  /* 0x000000ffff7f7224 */ /* 0x000fc600078e0062 */
[----:B------:R-:W2:Y:S01]  /*16ab40*/  LDL.LU R55, [R1+0x1b18] ;  /* 0x001b180001377983 */ /* 0x000ea20000300800 */
[----:B------:R-:W-:-:S03]  /*16ab50*/  MOV R126, R99 ;  /* 0x00000063007e7202 */ /* 0x000fc60000000f00 */
[----:B------:R-:W-:Y:S01]  /*16ab60*/  STL.64 [R1+0x2ad0], R128 ;  /* 0x002ad08001007387 */ /* 0x000fe20000100a00 */
[----:B------:R-:W-:Y:S01]  /*16ab70*/  MOV R121, R94 ;  /* 0x0000005e00797202 */ /* 0x000fe20000000f00 */
[----:B------:R-:W-:Y:S02]  /*16ab80*/  IMAD.MOV.U32 R120, RZ, RZ, R95 ;  /* 0x000000ffff787224 */ /* 0x000fe400078e005f */
[----:B------:R-:W-:Y:S02]  /*16ab90*/  IMAD.MOV.U32 R117, RZ, RZ, R90 ;  /* 0x000000ffff757224 */ /* 0x000fe400078e005a */
[----:B------:R-:W-:Y:S02]  /*16aba0*/  IMAD.MOV.U32 R116, RZ, RZ, R91 ;  /* 0x000000ffff747224 */ /* 0x000fe400078e005b */
[----:B---3--:R-:W-:Y:S02]  /*16abb0*/  IMAD.MOV.U32 R113, RZ, RZ, R50 ;  /* 0x000000ffff717224 */ /* 0x008fe400078e0032 */
[----:B------:R-:W3:Y:S01]  /*16abc0*/  LDL.LU R50, [R1+0x1b1c] ;  /* 0x001b1c0001327983 */ /* 0x000ee20000300800 */
[----:B----4-:R-:W-:-:S03]  /*16abd0*/  MOV R112, R51 ;  /* 0x0000003300707202 */ /* 0x010fc60000000f00 */
[----:B------:R-:W3:Y:S04]  /*16abe0*/  LDL.LU R51, [R1+0x1b20] ;  /* 0x001b200001337983 */ /* 0x000ee80000300800 */
[----:B------:R-:W-:Y:S04]  /*16abf0*/  STL.64 [R1+0x2ac8], R126 ;  /* 0x002ac87e01007387 */ /* 0x000fe80000100a00 */
[----:B------:R-:W4:Y:S04]  /*16ac00*/  LDL.LU R109, [R1+0x1b24] ;  /* 0x001b2400016d7983 */ /* 0x000f280000300800 */
        /* <DEDUP_REMOVED lines=21> */
[----:B--2---:R-:W-:-:S03]  /*16ad60*/  MOV R69, R82 ;  /* 0x0000005200457202 */ /* 0x004fc60000000f00 */
[----:B------:R-:W2:Y:S01]  /*16ad70*/  LDL.LU R82, [R1+0x1b7c] ;  /* 0x001b7c0001527983 */ /* 0x000ea20000300800 */
[----:B------:R-:W-:-:S03]  /*16ad80*/  IMAD.MOV.U32 R68, RZ, RZ, R83 ;  /* 0x000000ffff447224 */ /* 0x000fc600078e0053 */
[----:B------:R-:W2:Y:S04]  /*16ad90*/  LDL.LU R83, [R1+0x1b80] ;  /* 0x001b800001537983 */ /* 0x000ea80000300800 */
[----:B------:R-:W-:Y:S04]  /*16ada0*/  STL.64 [R1+0x2ac0], R120 ;  /* 0x002ac07801007387 */ /* 0x000fe80000100a00 */
[----:B------:R-:W2:Y:S04]  /*16adb0*/  LDL.64 R60, [R1+0x2e30] ;  /* 0x002e3000013c7983 */ /* 0x000ea80000100a00 */
[----:B------:R-:W2:Y:S04]  /*16adc0*/  LDL.64 R104, [R1+0x2e28] ;  /* 0x002e280001687983 */ /* 0x000ea80000100a00 */
[----:B------:R-:W-:Y:S04]  /*16add0*/  STL.64 [R1+0x2ab8], R116 ;  /* 0x002ab87401007387 */ /* 0x000fe80000100a00 */
[----:B------:R-:W2:Y:S04]  /*16ade0*/  LDL.64 R124, [R1+0x2e20] ;  /* 0x002e2000017c7983 */ /* 0x000ea80000100a00 */
[----:B------:R-:W2:Y:S04]  /*16adf0*/  LDL.64 R114, [R1+0x2e18] ;  /* 0x002e180001727983 */ /* 0x000ea80000100a00 */
[----:B------:R-:W-:Y:S04]  /*16ae00*/  STL.64 [R1+0x2ab0], R112 ;  /* 0x002ab07001007387 */ /* 0x000fe80000100a00 */
[----:B------:R1:W-:Y:S01]  /*16ae10*/  STL.64 [R1+0x2aa8], R68 ;  /* 0x002aa84401007387 */ /* 0x0003e20000100a00 */
[----:B------:R-:W-:-:S04]  /*16ae20*/  LOP3.LUT R55, R55, R54, RZ, 0x3c, !PT ;  /* 0x0000003637377212 */ /* 0x000fc800078e3cff */
[----:B------:R-:W-:-:S04]  /*16ae30*/  LOP3.LUT R54, R55, R54, RZ, 0x3c, !PT ;  /* 0x0000003637367212 */ /* 0x000fc800078e3cff */
[----:B------:R-:W-:-:S05]  /*16ae40*/  LOP3.LUT R55, R55, R54, RZ, 0x3c, !PT ;  /* 0x0000003637377212 */ /* 0x000fca00078e3cff */
[----:B------:R1:W-:Y:S01]  /*16ae50*/  STL.64 [R1+0x2aa0], R54 ;  /* 0x002aa03601007387 */ /* 0x0003e20000100a00 */
[----:B---3--:R-:W-:-:S04]  /*16ae60*/  LOP3.LUT R51, R51, R50, RZ, 0x3c, !PT ;  /* 0x0000003233337212 */ /* 0x008fc800078e3cff */
[----:B------:R-:W-:-:S04]  /*16ae70*/  LOP3.LUT R50, R51, R50, RZ, 0x3c, !PT ;  /* 0x0000003233327212 */ /* 0x000fc800078e3cff */
[----:B------:R-:W-:Y:S02]  /*16ae80*/  LOP3.LUT R51, R51, R50, RZ, 0x3c, !PT ;  /* 0x0000003233337212 */ /* 0x000fe400078e3cff */
[----:B----4-:R-:W-:-:S04]  /*16ae90*/  LOP3.LUT R5, R5, R4, RZ, 0x3c, !PT ;  /* 0x0000000405057212 */ /* 0x010fc800078e3cff */
[----:B------:R-:W-:Y:S02]  /*16aea0*/  LOP3.LUT R4, R5, R4, RZ, 0x3c, !PT ;  /* 0x0000000405047212 */ /* 0x000fe400078e3cff */
[----:B------:R-:W-:-:S04]  /*16aeb0*/  LOP3.LUT R107, R107, R106, RZ, 0x3c, !PT ;  /* 0x0000006a6b6b7212 */ /* 0x000fc800078e3cff */
[----:B------:R-:W-:Y:S02]  /*16aec0*/  LOP3.LUT R106, R107, R106, RZ, 0x3c, !PT ;  /* 0x0000006a6b6a7212 */ /* 0x000fe400078e3cff */
[----:B------:R-:W-:Y:S02]  /*16aed0*/  LOP3.LUT R103, R103, R102, RZ, 0x3c, !PT ;  /* 0x0000006667677212 */ /* 0x000fe400078e3cff */
[----:B------:R-:W-:Y:S02]  /*16aee0*/  LOP3.LUT R5, R5, R4, RZ, 0x3c, !PT ;  /* 0x0000000405057212 */ /* 0x000fe400078e3cff */
[----:B------:R-:W-:Y:S02]  /*16aef0*/  LOP3.LUT R102, R103, R102, RZ, 0x3c, !PT ;  /* 0x0000006667667212 */ /* 0x000fe400078e3cff */
[----:B------:R-:W-:Y:S01]  /*16af00*/  LOP3.LUT R107, R107, R106, RZ, 0x3c, !PT ;  /* 0x0000006a6b6b7212 */ /* 0x000fe200078e3cff */
[----:B------:R3:W-:Y:S01]  /*16af10*/  STL.64 [R1+0x2a98], R50 ;  /* 0x002a983201007387 */ /* 0x0007e20000100a00 */
[----:B------:R-:W-:-:S02]  /*16af20*/  LOP3.LUT R103, R103, R102, RZ, 0x3c, !PT ;  /* 0x0000006667677212 */ /* 0x000fc400078e3cff */
[----:B------:R-:W-:-:S04]  /*16af30*/  LOP3.LUT R99, R99, R98, RZ, 0x3c, !PT ;  /* 0x0000006263637212 */ /* 0x000fc800078e3cff */
[C---:B------:R-:W-:Y:S01]  /*16af40*/  LOP3.LUT R98, R99.reuse, R98, RZ, 0x3c, !PT ;  /* 0x0000006263627212 */ /* 0x040fe200078e3cff */
[----:B------:R-:W-:Y:S03]  /*16af50*/  STL.64 [R1+0x2a90], R108 ;  /* 0x002a906c01007387 */ /* 0x000fe60000100a00 */
[----:B------:R-:W-:Y:S01]  /*16af60*/  LOP3.LUT R99, R99, R98, RZ, 0x3c, !PT ;  /* 0x0000006263637212 */ /* 0x000fe200078e3cff */
[----:B------:R4:W-:Y:S01]  /*16af70*/  STL.64 [R1+0x2a88], R4 ;  /* 0x002a880401007387 */ /* 0x0009e20000100a00 */
[----:B------:R-:W-:-:S04]  /*16af80*/  LOP3.LUT R95, R95, R94, RZ, 0x3c, !PT ;  /* 0x0000005e5f5f7212 */ /* 0x000fc800078e3cff */
[C---:B------:R-:W-:Y:S01]  /*16af90*/  LOP3.LUT R94, R95.reuse, R94, RZ, 0x3c, !PT ;  /* 0x0000005e5f5e7212 */ /* 0x040fe200078e3cff */
[----:B------:R-:W-:Y:S03]  /*16afa0*/  STL.64 [R1+0x2a80], R106 ;  /* 0x002a806a01007387 */ /* 0x000fe60000100a00 */
[----:B------:R-:W-:Y:S01]  /*16afb0*/  LOP3.LUT R95, R95, R94, RZ, 0x3c, !PT ;  /* 0x0000005e5f5f7212 */ /* 0x000fe200078e3cff */
[----:B------:R-:W-:Y:S01]  /*16afc0*/  STL.64 [R1+0x2a78], R102 ;  /* 0x002a786601007387 */ /* 0x000fe20000100a00 */
[----:B------:R-:W-:-:S03]  /*16afd0*/  LOP3.LUT R91, R91, R90, RZ, 0x3c, !PT ;  /* 0x0000005a5b5b7212 */ /* 0x000fc600078e3cff */
[----:B------:R-:W-:Y:S01]  /*16afe0*/  STL.64 [R1+0x2a70], R100 ;  /* 0x002a706401007387 */ /* 0x000fe20000100a00 */
[----:B------:R-:W-:-:S03]  /*16aff0*/  LOP3.LUT R90, R91, R90, RZ, 0x3c, !PT ;  /* 0x0000005a5b5a7212 */ /* 0x000fc600078e3cff */
[----:B------:R-:W-:Y:S01]  /*16b000*/  STL.64 [R1+0x2a68], R98 ;  /* 0x002a686201007387 */ /* 0x000fe20000100a00 */
[----:B------:R-:W-:-:S03]  /*16b010*/  LOP3.LUT R91, R91, R90, RZ, 0x3c, !PT ;  /* 0x0000005a5b5b7212 */ /* 0x000fc600078e3cff */
[----:B------:R-:W-:Y:S01]  /*16b020*/  STL.64 [R1+0x2a60], R96 ;  /* 0x002a606001007387 */ /* 0x000fe20000100a00 */
[----:B--2---:R-:W-:-:S03]  /*16b030*/  LOP3.LUT R83, R83, R82, RZ, 0x3c, !PT ;  /* 0x0000005253537212 */ /* 0x004fc600078e3cff */
[----:B------:R-:W-:Y:S01]  /*16b040*/  STL.64 [R1+0x2a58], R94 ;  /* 0x002a585e01007387 */ /* 0x000fe20000100a00 */
[----:B------:R-:W-:-:S03]  /*16b050*/  LOP3.LUT R82, R83, R82, RZ, 0x3c, !PT ;  /* 0x0000005253527212 */ /* 0x000fc600078e3cff */
[----:B------:R-:W-:Y:S01]  /*16b060*/  STL.64 [R1+0x2a50], R92 ;  /* 0x002a505c01007387 */ /* 0x000fe20000100a00 */
[----:B------:R-:W-:-:S03]  /*16b070*/  LOP3.LUT R83, R83, R82, RZ, 0x3c, !PT ;  /* 0x0000005253537212 */ /* 0x000fc600078e3cff */
[----:B------:R-:W-:Y:S04]  /*16b080*/  LDGSTS.E [R2+0x20400], desc[UR58][R60.64], P4 ;  /* 0x204000003c027fae */ /* 0x000fe8000a12187a */
[----:B------:R-:W-:Y:S04]  /*16b090*/  LDGSTS.E [R2+0x20480], desc[UR58][R104.64], P2 ;  /* 0x2048000068027fae */ /* 0x000fe8000912187a */
[----:B------:R-:W-:Y:S04]  /*16b0a0*/  LDGSTS.E [R2+0x20500], desc[UR58][R124.64], P3 ;  /* 0x205000007c027fae */ /* 0x000fe8000992187a */
[----:B------:R-:W2:Y:S04]  /*16b0b0*/  LDL.LU.64 R60, [R1+0x8410] ;  /* 0x00841000013c7983 */ /* 0x000ea80000300a00 */
[----:B------:R-:W-:Y:S04]  /*16b0c0*/  STL.64 [R1+0x2a48], R90 ;  /* 0x002a485a01007387 */ /* 0x000fe80000100a00 */
[----:B------:R-:W3:Y:S04]  /*16b0d0*/  LDL.LU.64 R104, [R1+0x8408] ;  /* 0x0084080001687983 */ /* 0x000ee80000300a00 */
[----:B------:R-:W-:Y:S04]  /*16b0e0*/  STL.64 [R1+0x2a40], R88 ;  /* 0x002a405801007387 */ /* 0x000fe80000100a00 */
[----:B------:R-:W4:Y:S04]  /*16b0f0*/  LDL.LU.64 R124, [R1+0x8400] ;  /* 0x00840000017c7983 */ /* 0x000f280000300a00 */
[----:B------:R-:W-:Y:S04]  /*16b100*/  STL.64 [R1+0x2a38], R82 ;  /* 0x002a385201007387 */ /* 0x000fe80000100a00 */
[----:B------:R-:W-:Y:S04]  /*16b110*/  LDGSTS.E [R2+0x20580], desc[UR58][R114.64], P0 ;  /* 0x2058000072027fae */ /* 0x000fe8000812187a */
[----:B------:R-:W2:Y:S04]  /*16b120*/  LDL.LU.64 R114, [R1+0x83f8] ;  /* 0x0083f80001727983 */ /* 0x000ea80000300a00 */
[----:B--2---:R-:W-:Y:S04]  /*16b130*/  LDGSTS.E [R2+0x21400], desc[UR58][R114.64], P4 ;  /* 0x2140000072027fae */ /* 0x004fe8000a12187a */
[----:B----4-:R-:W-:Y:S04]  /*16b140*/  LDGSTS.E [R2+0x21480], desc[UR58][R124.64], P2 ;  /* 0x214800007c027fae */ /* 0x010fe8000912187a */
        /* <DEDUP_REMOVED lines=70> */
[----:B------:R-:W2:Y:S04]  /*16b5b0*/  LDL.LU.64 R60, [R1+0x83e0] ;  /* 0x0083e000013c7983 */ /* 0x000ea80000300a00 */
[----:B------:R-:W-:Y:S04]  /*16b5c0*/  LDGSTS.E [R2+0x32480], desc[UR58][R198.64], P2 ;  /* 0x32480000c6027fae */ /* 0x000fe8000912187a */
[----:B------:R-:W4:Y:S04]  /*16b5d0*/  LDL.LU.64 R30, [R1+0x83d8] ;  /* 0x0083d800011e7983 */ /* 0x000f280000300a00 */
[----:B------:R-:W-:Y:S04]  /*16b5e0*/  LDGSTS.E [R2+0x32500], desc[UR58][R196.64], P3 ;  /* 0x32500000c4027fae */ /* 0x000fe8000992187a */
[----:B------:R-:W4:Y:S04]  /*16b5f0*/  LDL.LU.64 R18, [R1+0x83d0] ;  /* 0x0083d00001127983 */ /* 0x000f280000300a00 */
[----:B------:R-:W-:Y:S04]  /*16b600*/  LDGSTS.E [R2+0x32580], desc[UR58][R194.64], P0 ;  /* 0x32580000c2027fae */ /* 0x000fe8000812187a */
[----:B------:R-:W3:Y:S04]  /*16b610*/  LDL.LU.64 R28, [R1+0x83c8] ;  /* 0x0083c800011c7983 */ /* 0x000ee80000300a00 */
[----:B------:R-:W-:Y:S04]  /*16b620*/  LDGSTS.E [R2+0x33400], desc[UR58][R192.64], P4 ;  /* 0x33400000c0027fae */ /* 0x000fe8000a12187a */
[----:B------:R-:W4:Y:S04]  /*16b630*/  LDL.LU R42, [R1+0x83c0] ;  /* 0x0083c000012a7983 */ /* 0x000f280000300800 */
[----:B------:R-:W-:Y:S04]  /*16b640*/  LDGSTS.E [R2+0x33480], desc[UR58][R190.64], P2 ;  /* 0x33480000be027fae */ /* 0x000fe8000912187a */
[----:B------:R-:W4:Y:S04]  /*16b650*/  LDL.LU.64 R36, [R1+0x83b8] ;  /* 0x0083b80001247983 */ /* 0x000f280000300a00 */
[----:B------:R-:W-:Y:S04]  /*16b660*/  LDGSTS.E [R2+0x33500], desc[UR58][R188.64], P3 ;  /* 0x33500000bc027fae */ /* 0x000fe8000992187a */
[----:B------:R-:W4:Y:S04]  /*16b670*/  LDL.LU.64 R44, [R1+0x83b0] ;  /* 0x0083b000012c7983 */ /* 0x000f280000300a00 */
[----:B------:R-:W-:Y:S04]  /*16b680*/  LDGSTS.E [R2+0x33580], desc[UR58][R186.64], P0 ;  /* 0x33580000ba027fae */ /* 0x000fe8000812187a */
[----:B------:R-:W4:Y:S04]  /*16b690*/  LDL.LU R40, [R1+0x83a8] ;  /* 0x0083a80001287983 */ /* 0x000f280000300800 */
[----:B------:R-:W-:Y:S04]  /*16b6a0*/  LDGSTS.E [R2+0x34400], desc[UR58][R184.64], P4 ;  /* 0x34400000b8027fae */ /* 0x000fe8000a12187a */
[----:B------:R-:W4:Y:S04]  /*16b6b0*/  LDL.LU R111, [R1+0x83a4] ;  /* 0x0083a400016f7983 */ /* 0x000f280000300800 */
        /* <DEDUP_REMOVED lines=9> */
[----:B------:R-:W4:Y:S04]  /*16b750*/  LDL.LU.64 R46, [R1+0x8380] ;  /* 0x00838000012e7983 */ /* 0x000f280000300a00 */
[----:B------:R-:W-:Y:S04]  /*16b760*/  LDGSTS.E [R2+0x35500], desc[UR58][R172.64], P3 ;  /* 0x35500000ac027fae */ /* 0x000fe8000992187a */
[----:B------:R-:W4:Y:S04]  /*16b770*/  LDL.LU.64 R8, [R1+0x8378] ;  /* 0x0083780001087983 */ /* 0x000f280000300a00 */
[----:B------:R-:W-:Y:S04]  /*16b780*/  LDGSTS.E [R2+0x35580], desc[UR58][R170.64], P0 ;  /* 0x35580000aa027fae */ /* 0x000fe8000812187a */
[----:B------:R-:W4:Y:S04]  /*16b790*/  LDL.LU R66, [R1+0x8370] ;  /* 0x0083700001427983 */ /* 0x000f280000300800 */
[----:B------:R-:W-:Y:S04]  /*16b7a0*/  LDGSTS.E [R2+0x36400], desc[UR58][R168.64], P4 ;  /* 0x36400000a8027fae */ /* 0x000fe8000a12187a */
[----:B------:R-:W4:Y:S04]  /*16b7b0*/  LDL.LU.64 R64, [R1+0x8368] ;  /* 0x0083680001407983 */ /* 0x000f280000300a00 */
[----:B------:R-:W-:Y:S04]  /*16b7c0*/  LDGSTS.E [R2+0x36480], desc[UR58][R166.64], P2 ;  /* 0x36480000a6027fae */ /* 0x000fe8000912187a */
[----:B------:R-:W4:Y:S04]  /*16b7d0*/  LDL.LU R122, [R1+0x8360] ;  /* 0x00836000017a7983 */ /* 0x000f280000300800 */
[----:B------:R-:W-:Y:S04]  /*16b7e0*/  LDGSTS.E [R2+0x36500], desc[UR58][R164.64], P3 ;  /* 0x36500000a4027fae */ /* 0x000fe8000992187a */
[----:B------:R-:W2:Y:S04]  /*16b7f0*/  LDL.LU.64 R26, [R1+0x8358] ;  /* 0x00835800011a7983 */ /* 0x000ea80000300a00 */
[----:B------:R-:W-:Y:S04]  /*16b800*/  LDGSTS.E [R2+0x36580], desc[UR58][R162.64], P0 ;  /* 0x36580000a2027fae */ /* 0x000fe8000812187a */
[----:B------:R-:W3:Y:S04]  /*16b810*/  LDL.LU.64 R58, [R1+0x8350] ;  /* 0x00835000013a7983 */ /* 0x000ee80000300a00 */
        /* <DEDUP_REMOVED lines=8> */
[----:B------:R3:W-:Y:S04]  /*16b8a0*/  LDGSTS.E [R2+0x38400], desc[UR58][R152.64], P4 ;  /* 0x3840000098027fae */ /* 0x0007e8000a12187a */
[----:B------:R-:W4:Y:S04]  /*16b8b0*/  LDL.LU R119, [R1+0x832c] ;  /* 0x00832c0001777983 */ /* 0x000f280000300800 */
[----:B------:R-:W-:Y:S04]  /*16b8c0*/  LDGSTS.E [R2+0x38480], desc[UR58][R150.64], P2 ;  /* 0x3848000096027fae */ /* 0x000fe8000912187a */
[----:B------:R-:W4:Y:S04]  /*16b8d0*/  LDL.LU R33, [R1+0x8328] ;  /* 0x0083280001217983 */ /* 0x000f280000300800 */
        /* <DEDUP_REMOVED lines=9> */
[----:B------:R-:W2:Y:S04]  /*16b970*/  LDL.LU.64 R34, [R1+0x8300] ;  /* 0x0083000001227983 */ /* 0x000ea80000300a00 */
[----:B------:R-:W-:Y:S04]  /*16b980*/  LDGSTS.E [R2+0x39580], desc[UR58][R138.64], P0 ;  /* 0x395800008a027fae */ /* 0x000fe8000812187a */
[----:B------:R-:W4:Y:S04]  /*16b990*/  LDL.LU.64 R78, [R1+0x82f8] ;  /* 0x0082f800014e7983 */ /* 0x000f280000300a00 */
[----:B------:R-:W-:Y:S04]  /*16b9a0*/  LDGSTS.E [R2+0x3a400], desc[UR58][R136.64], P4 ;  /* 0x3a40000088027fae */ /* 0x000fe8000a12187a */
[----:B------:R-:W4:Y:S04]  /*16b9b0*/  LDL.LU R86, [R1+0x82f4] ;  /* 0x0082f40001567983 */ /* 0x000f280000300800 */
[----:B------:R-:W-:Y:S04]  /*16b9c0*/  LDGSTS.E [R2+0x3a480], desc[UR58][R134.64], P2 ;  /* 0x3a48000086027fae */ /* 0x000fe8000912187a */
[----:B------:R-:W4:Y:S04]  /*16b9d0*/  LDL.LU R85, [R1+0x82f0] ;  /* 0x0082f00001557983 */ /* 0x000f280000300800 */
[----:B------:R-:W-:Y:S04]  /*16b9e0*/  LDGSTS.E [R2+0x3a500], desc[UR58][R132.64], P3 ;  /* 0x3a50000084027fae */ /* 0x000fe8000992187a */
[----:B------:R-:W4:Y:S04]  /*16b9f0*/  LDL.LU.64 R76, [R1+0x82e8] ;  /* 0x0082e800014c7983 */ /* 0x000f280000300a00 */
[----:B------:R-:W-:Y:S04]  /*16ba00*/  LDGSTS.E [R2+0x3a580], desc[UR58][R130.64], P0 ;  /* 0x3a58000082027fae */ /* 0x000fe8000812187a */
[----:B------:R-:W4:Y:S04]  /*16ba10*/  LDL.LU R39, [R1+0x82e0] ;  /* 0x0082e00001277983 */ /* 0x000f280000300800 */
[----:B------:R-:W-:Y:S04]  /*16ba20*/  LDGSTS.E [R2+0x3b400], desc[UR58][R128.64], P4 ;  /* 0x3b40000080027fae */ /* 0x000fe8000a12187a */
[----:B------:R-:W4:Y:S04]  /*16ba30*/  LDL.LU.64 R80, [R1+0x82d8] ;  /* 0x0082d80001507983 */ /* 0x000f280000300a00 */
[----:B------:R-:W-:Y:S04]  /*16ba40*/  LDGSTS.E [R2+0x3b480], desc[UR58][R126.64], P2 ;  /* 0x3b4800007e027fae */ /* 0x000fe8000912187a */
[----:B------:R-:W2:Y:S04]  /*16ba50*/  LDL.LU.64 R24, [R1+0x82d0] ;  /* 0x0082d00001187983 */ /* 0x000ea80000300a00 */
[----:B------:R-:W-:Y:S04]  /*16ba60*/  LDGSTS.E [R2+0x3b500], desc[UR58][R120.64], P3 ;  /* 0x3b50000078027fae */ /* 0x000fe8000992187a */
[----:B------:R-:W4:Y:S04]  /*16ba70*/  LDL.LU R14, [R1+0x82cc] ;  /* 0x0082cc00010e7983 */ /* 0x000f280000300800 */
[----:B------:R-:W-:Y:S04]  /*16ba80*/  LDGSTS.E [R2+0x3b580], desc[UR58][R116.64], P0 ;  /* 0x3b58000074027fae */ /* 0x000fe8000812187a */
[----:B------:R-:W4:Y:S04]  /*16ba90*/  LDL.LU R11, [R1+0x82c8] ;  /* 0x0082c800010b7983 */ /* 0x000f280000300800 */
[----:B------:R-:W-:Y:S04]  /*16baa0*/  LDGSTS.E [R2+0x3c400], desc[UR58][R112.64], P4 ;  /* 0x3c40000070027fae */ /* 0x000fe8000a12187a */
[----:B------:R-:W2:Y:S04]  /*16bab0*/  LDL.LU R15, [R1+0x5cb0] ;  /* 0x005cb000010f7983 */ /* 0x000ea80000300800 */
[----:B------:R2:W-:Y:S04]  /*16bac0*/  LDGSTS.E [R2+0x3c480], desc[UR58][R68.64], P2 ;  /* 0x3c48000044027fae */ /* 0x0005e8000912187a */
[----:B------:R2:W-:Y:S04]  /*16bad0*/  LDGSTS.E [R2+0x3c500], desc[UR58][R54.64], P3 ;  /* 0x3c50000036027fae */ /* 0x0005e8000992187a */
[----:B------:R2:W-:Y:S04]  /*16bae0*/  LDGSTS.E [R2+0x3c580], desc[UR58][R50.64], P0 ;  /* 0x3c58000032027fae */ /* 0x0005e8000812187a */
        /* <DEDUP_REMOVED lines=9> */
[----:B------:R-:W-:Y:S04]  /*16bb80*/  LDGSTS.E [R2+0x3d400], desc[UR58][R108.64], P4 ;  /* 0x3d4000006c027fae */ /* 0x000fe8000a12187a */
[----:B------:R1:W-:Y:S04]  /*16bb90*/  LDGSTS.E [R2+0x3d480], desc[UR58][R4.64], P2 ;  /* 0x3d48000004027fae */ /* 0x0003e8000912187a */
[----:B------:R-:W4:Y:S04]  /*16bba0*/  LDL.LU R7, [R1+0x5c88] ;  /* 0x005c880001077983 */ /* 0x000f280000300800 */
[----:B------:R-:W-:Y:S04]  /*16bbb0*/  LDGSTS.E [R2+0x3d500], desc[UR58][R106.64], P3 ;  /* 0x3d5000006a027fae */ /* 0x000fe8000992187a */
[----:B------:R-:W1:Y:S04]  /*16bbc0*/  LDL.LU R5, [R1+0x5c84] ;  /* 0x005c840001057983 */ /* 0x000e680000300800 */
[----:B------:R-:W4:Y:S04]  /*16bbd0*/  LDL.LU R4, [R1+0x5c80] ;  /* 0x005c800001047983 */ /* 0x000f280000300800 */
[----:B------:R-:W4:Y:S04]  /*16bbe0*/  LDL.LU R38, [R1+0x427c] ;  /* 0x00427c0001267983 */ /* 0x000f280000300800 */
[----:B------:R-:W4:Y:S04]  /*16bbf0*/  LDL.LU R10, [R1+0x5c58] ;  /* 0x005c5800010a7983 */ /* 0x000f280000300800 */
        /* <DEDUP_REMOVED lines=8> */
[----:B------:R1:W-:Y:S01]  /*16bc80*/  LDGSTS.E [R2+0x3f580], desc[UR58][R82.64], P0 ;  /* 0x3f58000052027fae */ /* 0x0003e2000812187a */
[----:B---3--:R-:W-:Y:S01]  /*16bc90*/  IMAD.SHL.U32 R152, R58, 0x4, RZ ;  /* 0x000000043a987824 */ /* 0x008fe200078e00ff */
[----:B--2---:R-:W-:-:S05]  /*16bca0*/  IADD3.X R15, R15, UR9, RZ, P1, !PT ;  /* 0x000000090f0f7c10 */ /* 0x004fca0008ffe4ff */
[----:B------:R2:W-:Y:S04]  /*16bcb0*/  STL [R1+0x5cb0], R15 ;  /* 0x005cb00f01007387 */ /* 0x0005e80000100800 */
[----:B--2---:R-:W2:Y:S01]  /*16bcc0*/  LDL.LU R15, [R1+0x51fc] ;  /* 0x0051fc00010f7983 */ /* 0x004ea20000300800 */
[----:B----4-:R-:W-:-:S03]  /*16bcd0*/  IADD3 R68, P1, R68, UR15, RZ ;  /* 0x0000000f44447c10 */ /* 0x010fc6000ff3e0ff */
[----:B------:R-:W3:Y:S01]  /*16bce0*/  LDL.LU R51, [R1+0x520c] ;  /* 0x00520c0001337983 */ /* 0x000ee20000300800 */
[----:B------:R-:W-:Y:S02]  /*16bcf0*/  IADD3.X R41, R41, UR9, RZ, P5, !PT ;  /* 0x0000000929297c10 */ /* 0x000fe4000affe4ff */
[----:B------:R-:W-:-:S03]  /*16bd00*/  IADD3 R67, P5, R67, UR15, RZ ;  /* 0x0000000f43437c10 */ /* 0x000fc6000ffbe0ff */
[----:B------:R4:W-:Y:S01]  /*16bd10*/  STL [R1+0x5ca8], R41 ;  /* 0x005ca82901007387 */ /* 0x0009e20000100800 */
[----:B------:R-:W-:Y:S02]  /*16bd20*/  IADD3.X R55, R55, UR9, RZ, P1, !PT ;  /* 0x0000000937377c10 */ /* 0x000fe40008ffe4ff */
[----:B------:R-:W-:Y:S01]  /*16bd30*/  IADD3 R54, P1, R54, UR15, RZ ;  /* 0x0000000f36367c10 */ /* 0x000fe2000ff3e0ff */
[----:B----4-:R-:W4:Y:S01]  /*16bd40*/  LDL.LU R41, [R1+0x4278] ;  /* 0x0042780001297983 */ /* 0x010f220000300800 */
[----:B------:R-:W-:-:S03]  /*16bd50*/  IADD3.X R52, R52, UR9, RZ, P5, !PT ;  /* 0x0000000934347c10 */ /* 0x000fc6000affe4ff */
[----:B------:R-:W-:Y:S01]  /*16bd60*/  STL [R1+0x5cac], R68 ;  /* 0x005cac4401007387 */ /* 0x000fe20000100800 */
[----:B------:R-:W-:-:S03]  /*16bd70*/  IADD3 R50, P5, R50, UR15, RZ ;  /* 0x0000000f32327c10 */ /* 0x000fc6000ffbe0ff */
[----:B------:R-:W-:Y:S01]  /*16bd80*/  STL [R1+0x5ca4], R67 ;  /* 0x005ca44301007387 */ /* 0x000fe20000100800 */
[----:B------:R-:W-:-:S03]  /*16bd90*/  IADD3.X R43, R43, UR9, RZ, P1, !PT ;  /* 0x000000092b2b7c10 */ /* 0x000fc60008ffe4ff */
[----:B------:R-:W-:Y:S01]  /*16bda0*/  STL [R1+0x5ca0], R55 ;  /* 0x005ca03701007387 */ /* 0x000fe20000100800 */
[----:B------:R-:W-:-:S03]  /*16bdb0*/  IADD3 R32, P1, R32, UR15, RZ ;  /* 0x0000000f20207c10 */ /* 0x000fc6000ff3e0ff */
[----:B------:R-:W-:Y:S04]  /*16bdc0*/  STL [R1+0x5c9c], R54 ;  /* 0x005c9c3601007387 */ /* 0x000fe80000100800 */
[----:B------:R-:W-:Y:S04]  /*16bdd0*/  STL [R1+0x8100], R152 ;  /* 0x0081009801007387 */ /* 0x000fe80000100800 */
[----:B------:R-:W-:Y:S01]  /*16bde0*/  STL [R1+0x5c98], R52 ;  /* 0x005c983401007387 */ /* 0x000fe20000100800 */
[----:B------:R-:W-:-:S03]  /*16bdf0*/  IADD3.X R7, R7, UR9, RZ, P5, !PT ;  /* 0x0000000907077c10 */ /* 0x000fc6000affe4ff */
[----:B------:R-:W-:Y:S04]  /*16be00*/  STL [R1+0x5c94], R50 ;  /* 0x005c943201007387 */ /* 0x000fe80000100800 */
[----:B------:R-:W-:Y:S01]  /*16be10*/  STL [R1+0x5c90], R43 ;  /* 0x005c902b01007387 */ /* 0x000fe20000100800 */
[----:B-1----:R-:W-:Y:S02]  /*16be20*/  IADD3 R5, P5, R5, UR15, RZ ;  /* 0x0000000f05057c10 */ /* 0x002fe4000ffbe0ff */
[----:B------:R-:W-:Y:S01]  /*16be30*/  IADD3.X R4, R4, UR9, RZ, P1, !PT ;  /* 0x0000000904047c10 */ /* 0x000fe20008ffe4ff */
[----:B------:R1:W-:Y:S01]  /*16be40*/  STL [R1+0x5c8c], R32 ;  /* 0x005c8c2001007387 */ /* 0x0003e20000100800 */
[----:B------:R-:W-:-:S03]  /*16be50*/  IADD3 R38, P1, R38, UR15, RZ ;  /* 0x0000000f26267c10 */ /* 0x000fc6000ff3e0ff */
[----:B------:R-:W-:Y:S04]  /*16be60*/  STL [R1+0x5c88], R7 ;  /* 0x005c880701007387 */ /* 0x000fe80000100800 */
[----:B------:R-:W-:Y:S04]  /*16be70*/  STL [R1+0x5c80], R4 ;  /* 0x005c800401007387 */ /* 0x000fe80000100800 */
[----:B------:R1:W-:Y:S04]  /*16be80*/  STL [R1+0x5c84], R5 ;  /* 0x005c840501007387 */ /* 0x0003e80000100800 */
[----:B-1----:R-:W3:Y:S04]  /*16be90*/  LDL.LU R32, [R1+0x51f8] ;  /* 0x0051f80001207983 */ /* 0x002ee80000300800 */
[----:B------:R-:W3:Y:S04]  /*16bea0*/  LDL.LU R52, [R1+0x5208] ;  /* 0x0052080001347983 */ /* 0x000ee80000300800 */
[----:B------:R-:W-:Y:S01]  /*16beb0*/  STL [R1+0x427c], R38 ;  /* 0x00427c2601007387 */ /* 0x000fe20000100800 */
[----:B------:R-:W-:-:S03]  /*16bec0*/  IMAD.MOV.U32 R5, RZ, RZ, R24 ;  /* 0x000000ffff057224 */ /* 0x000fc600078e0018 */
[----:B------:R-:W3:Y:S04]  /*16bed0*/  LDL.LU R43, [R1+0x5c30] ;  /* 0x005c3000012b7983 */ /* 0x000ee80000300800 */
[----:B------:R-:W3:Y:S04]  /*16bee0*/  LDL.LU R7, [R1+0x5c34] ;  /* 0x005c340001077983 */ /* 0x000ee80000300800 */
[----:B------:R-:W3:Y:S01]  /*16bef0*/  LDL.LU R24, [R1+0x4284] ;  /* 0x0042840001187983 */ /* 0x000ee20000300800 */
[----:B------:R-:W-:Y:S02]  /*16bf00*/  LOP3.LUT R2, R152, 0x30, RZ, 0x3c, !PT ;  /* 0x0000003098027812 */ /* 0x000fe400078e3cff */
[----:B------:R-:W-:Y:S01]  /*16bf10*/  IADD3.X R10, R10, UR9, RZ, P5, !PT ;  /* 0x000000090a0a7c10 */ /* 0x000fe2000affe4ff */
[----:B------:R-:W3:Y:S01]  /*16bf20*/  LDL.LU R58, [R1+0x4280] ;  /* 0x00428000013a7983 */ /* 0x000ee20000300800 */
[----:B------:R-:W-:Y:S01]  /*16bf30*/  MOV R4, R11 ;  /* 0x0000000b00047202 */ /* 0x000fe20000000f00 */
[----:B------:R-:W-:-:S02]  /*16bf40*/  VIADD R2, R2, UR12 ;  /* 0x0000000c02027c36 */ /* 0x000fc40008000000 */
[----:B------:R-:W3:Y:S04]  /*16bf50*/  LDL.LU R11, [R1+0x428c] ;  /* 0x00428c00010b7983 */ /* 0x000ee80000300800 */
[----:B------:R1:W-:Y:S04]  /*16bf60*/  STL [R1+0x5c58], R10 ;  /* 0x005c580a01007387 */ /* 0x0003e80000100800 */
[----:B------:R1:W-:Y:S04]  /*16bf70*/  LDGSTS.E [R2+0x600], desc[UR58][R4.64], P4 ;  /* 0x0060000004027fae */ /* 0x0003e8000a12187a */
[----:B-1----:R-:W3:Y:S04]  /*16bf80*/  LDL.LU R10, [R1+0x4294] ;  /* 0x00429400010a7983 */ /* 0x002ee80000300800 */
[----:B------:R-:W3:Y:S01]  /*16bf90*/  LDL.LU R50, [R1+0x429c] ;  /* 0x00429c0001327983 */ /* 0x000ee20000300800 */
[----:B------:R-:W-:-:S03]  /*16bfa0*/  MOV R5, R25 ;  /* 0x0000001900057202 */ /* 0x000fc60000000f00 */
[----:B------:R-:W3:Y:S01]  /*16bfb0*/  LDL.LU R54, [R1+0x42a4] ;  /* 0x0042a40001367983 */ /* 0x000ee20000300800 */
[----:B------:R-:W-:-:S05]  /*16bfc0*/  IMAD.MOV.U32 R4, RZ, RZ, R14 ;  /* 0x000000ffff047224 */ /* 0x000fca00078e000e */
[----:B------:R1:W-:Y:S02]  /*16bfd0*/  LDGSTS.E [R2+0x680], desc[UR58][R4.64], P2 ;  /* 0x0068000004027fae */ /* 0x0003e4000912187a */
[----:B-1----:R-:W-:Y:S02]  /*16bfe0*/  IMAD.MOV.U32 R4, RZ, RZ, R35 ;  /* 0x000000ffff047224 */ /* 0x002fe400078e0023 */
[----:B------:R-:W-:-:S05]  /*16bff0*/  IMAD.MOV.U32 R5, RZ, RZ, R80 ;  /* 0x000000ffff057224 */ /* 0x000fca00078e0050 */
[----:B------:R1:W-:Y:S02]  /*16c000*/  LDGSTS.E [R2+0x700], desc[UR58][R4.64], P3 ;  /* 0x0070000004027fae */ /* 0x0003e4000992187a */
[----:B-1----:R-:W-:Y:S01]  /*16c010*/  IMAD.MOV.U32 R5, RZ, RZ, R28 ;  /* 0x000000ffff057224 */ /* 0x002fe200078e001c */
[----:B------:R-:W-:-:S05]  /*16c020*/  MOV R4, R26 ;  /* 0x0000001a00047202 */ /* 0x000fca0000000f00 */
[----:B------:R1:W-:Y:S01]  /*16c030*/  LDGSTS.E [R2+0x780], desc[UR58][R4.64], P0 ;  /* 0x0078000004027fae */ /* 0x0003e2000812187a */
[----:B--2---:R-:W-:-:S05]  /*16c040*/  IADD3 R15, P5, R15, UR15, RZ ;  /* 0x0000000f0f0f7c10 */ /* 0x004fca000ffbe0ff */
[----:B------:R-:W-:Y:S01]  /*16c050*/  STL [R1+0x51fc], R15 ;  /* 0x0051fc0f01007387 */ /* 0x000fe20000100800 */
[----:B----4-:R-:W-:-:S05]  /*16c060*/  IADD3.X R41, R41, UR9, RZ, P1, !PT ;  /* 0x0000000929297c10 */ /* 0x010fca0008ffe4ff */
[----:B------:R-:W-:Y:S04]  /*16c070*/  STL [R1+0x4278], R41 ;  /* 0x0042782901007387 */ /* 0x000fe80000100800 */
[----:B------:R-:W2:Y:S04]  /*16c080*/  LDL.LU R25, [R1+0x4288] ;  /* 0x0042880001197983 */ /* 0x000ea80000300800 */
[----:B------:R-:W4:Y:S01]  /*16c090*/  LDL.LU R14, [R1+0x4290] ;  /* 0x00429000010e7983 */ /* 0x000f220000300800 */
[----:B---3--:R-:W-:-:S05]  /*16c0a0*/  IADD3 R51, P1, R51, UR15, RZ ;  /* 0x0000000f33337c10 */ /* 0x008fca000ff3e0ff */
[----:B------:R-:W-:Y:S04]  /*16c0b0*/  STL [R1+0x520c], R51 ;  /* 0x00520c3301007387 */ /* 0x000fe80000100800 */
[----:B------:R-:W3:Y:S01]  /*16c0c0*/  LDL.LU R103, [R1+0x4298] ;  /* 0x0042980001677983 */ /* 0x000ee20000300800 */
[----:B------:R-:W-:Y:S02]  /*16c0d0*/  IADD3.X R32, R32, UR9, RZ, P5, !PT ;  /* 0x0000000920207c10 */ /* 0x000fe4000affe4ff */
[----:B------:R-:W-:-:S03]  /*16c0e0*/  IADD3.X R52, R52, UR9, RZ, P1, !PT ;  /* 0x0000000934347c10 */ /* 0x000fc60008ffe4ff */
[----:B------:R-:W-:Y:S01]  /*16c0f0*/  STL [R1+0x51f8], R32 ;  /* 0x0051f82001007387 */ /* 0x000fe20000100800 */
[----:B------:R-:W-:Y:S02]  /*16c100*/  IADD3 R7, P5, R7, UR15, RZ ;  /* 0x0000000f07077c10 */ /* 0x000fe4000ffbe0ff */
[----:B------:R-:W-:Y:S02]  /*16c110*/  IADD3 R24, P1, R24, UR15, RZ ;  /* 0x0000000f18187c10 */ /* 0x000fe4000ff3e0ff */
[----:B------:R-:W-:Y:S01]  /*16c120*/  IADD3.X R43, R43, UR9, RZ, P5, !PT ;  /* 0x000000092b2b7c10 */ /* 0x000fe2000affe4ff */
        /* <DEDUP_REMOVED lines=12> */
[----:B------:R-:W3:Y:S01]  /*16c1f0*/  LDL.LU R80, [R1+0x42c4] ;  /* 0x0042c40001507983 */ /* 0x000ee20000300800 */
[----:B------:R-:W-:-:S03]  /*16c200*/  IADD3 R10, P1, R10, UR15, RZ ;  /* 0x0000000f0a0a7c10 */ /* 0x000fc6000ff3e0ff */
[----:B------:R-:W-:Y:S04]  /*16c210*/  STL [R1+0x428c], R11 ;  /* 0x00428c0b01007387 */ /* 0x000fe80000100800 */
[----:B------:R-:W-:Y:S01]  /*16c220*/  STL [R1+0x4280], R58 ;  /* 0x0042803a01007387 */ /* 0x000fe20000100800 */
[----:B-1----:R-:W-:-:S03]  /*16c230*/  MOV R5, R77 ;  /* 0x0000004d00057202 */ /* 0x002fc60000000f00 */
[----:B------:R-:W-:Y:S04]  /*16c240*/  STL [R1+0x4294], R10 ;  /* 0x0042940a01007387 */ /* 0x000fe80000100800 */
[----:B------:R1:W-:Y:S01]  /*16c250*/  STL.64 [R1+0x8108], R10 ;  /* 0x0081080a01007387 */ /* 0x0003e20000100a00 */
[----:B------:R-:W-:-:S05]  /*16c260*/  IMAD.MOV.U32 R4, RZ, RZ, R39 ;  /* 0x000000ffff047224 */ /* 0x000fca00078e0027 */
[----:B------:R3:W-:Y:S01]  /*16c270*/  LDGSTS.E [R2+0x1600], desc[UR58][R4.64], P4 ;  /* 0x0160000004027fae */ /* 0x0007e2000a12187a */
[----:B--2---:R-:W-:Y:S02]  /*16c280*/  IADD3.X R25, R25, UR9, RZ, P5, !PT ;  /* 0x0000000919197c10 */ /* 0x004fe4000affe4ff */
[----:B----4-:R-:W-:-:S03]  /*16c290*/  IADD3.X R14, R14, UR9, RZ, P1, !PT ;  /* 0x000000090e0e7c10 */ /* 0x010fc60008ffe4ff */
[----:B------:R-:W-:Y:S01]  /*16c2a0*/  STL [R1+0x4288], R25 ;  /* 0x0042881901007387 */ /* 0x000fe20000100800 */
[----:B------:R-:W-:-:S03]  /*16c2b0*/  IADD3 R54, P1, R54, UR15, RZ ;  /* 0x0000000f36367c10 */ /* 0x000fc6000ff3e0ff */
[----:B------:R-:W-:Y:S04]  /*16c2c0*/  STL.64 [R1+0x8110], R24 ;  /* 0x0081101801007387 */ /* 0x000fe80000100a00 */
[----:B------:R-:W2:Y:S04]  /*16c2d0*/  LDL.LU R77, [R1+0x42b8] ;  /* 0x0042b800014d7983 */ /* 0x000ea80000300800 */
[----:B------:R-:W4:Y:S04]  /*16c2e0*/  LDL.LU R69, [R1+0x42cc] ;  /* 0x0042cc0001457983 */ /* 0x000f280000300800 */
[----:B------:R3:W-:Y:S04]  /*16c2f0*/  STL [R1+0x42a4], R54 ;  /* 0x0042a43601007387 */ /* 0x0007e80000100800 */
[----:B------:R-:W4:Y:S01]  /*16c300*/  LDL.LU R68, [R1+0x42c0] ;  /* 0x0042c00001447983 */ /* 0x000f220000300800 */
[----:B------:R-:W-:-:S03]  /*16c310*/  IADD3 R50, P5, R50, UR15, RZ ;  /* 0x0000000f32327c10 */ /* 0x000fc6000ffbe0ff */
[----:B-1----:R-:W4:Y:S01]  /*16c320*/  LDL.LU R10, [R1+0x42d4] ;  /* 0x0042d400010a7983 */ /* 0x002f220000300800 */
[----:B---3--:R-:W-:-:S03]  /*16c330*/  IADD3.X R103, R103, UR9, RZ, P5, !PT ;  /* 0x0000000967677c10 */ /* 0x008fc6000affe4ff */
[----:B------:R-:W3:Y:S04]  /*16c340*/  LDL.LU R67, [R1+0x42c8] ;  /* 0x0042c80001437983 */ /* 0x000ee80000300800 */
[----:B------:R-:W3:Y:S04]  /*16c350*/  LDL.LU R55, [R1+0x42dc] ;  /* 0x0042dc0001377983 */ /* 0x000ee80000300800 */
[----:B------:R-:W3:Y:S04]  /*16c360*/  LDL.LU R39, [R1+0x42d0] ;  /* 0x0042d00001277983 */ /* 0x000ee80000300800 */
[----:B------:R-:W-:Y:S04]  /*16c370*/  STL [R1+0x429c], R50 ;  /* 0x00429c3201007387 */ /* 0x000fe80000100800 */
[----:B------:R-:W-:Y:S04]  /*16c380*/  STL [R1+0x4290], R14 ;  /* 0x0042900e01007387 */ /* 0x000fe80000100800 */
[----:B------:R-:W-:Y:S04]  /*16c390*/  STL [R1+0x8118], R14 ;  /* 0x0081180e01007387 */ /* 0x000fe80000100800 */
[----:B------:R-:W3:Y:S01]  /*16c3a0*/  LDL.LU R54, [R1+0x42e4] ;  /* 0x0042e40001367983 */ /* 0x000ee20000300800 */
[----:B------:R-:W-:-:S02]  /*16c3b0*/  IADD3 R35, P5, R35, UR15, RZ ;  /* 0x0000000f23237c10 */ /* 0x000fc4000ffbe0ff */
[----:B------:R-:W-:-:S03]  /*16c3c0*/  IADD3.X R28, R28, UR9, RZ, P1, !PT ;  /* 0x000000091c1c7c10 */ /* 0x000fc60008ffe4ff */
[----:B------:R1:W-:Y:S01]  /*16c3d0*/  STL [R1+0x42ac], R35 ;  /* 0x0042ac2301007387 */ /* 0x0003e20000100800 */
[----:B------:R-:W-:-:S03]  /*16c3e0*/  IADD3 R26, P1, R26, UR15, RZ ;  /* 0x0000000f1a1a7c10 */ /* 0x000fc6000ff3e0ff */
[----:B-1----:R-:W3:Y:S04]  /*16c3f0*/  LDL.LU R35, [R1+0x42d8] ;  /* 0x0042d80001237983 */ /* 0x002ee80000300800 */
[----:B------:R1:W-:Y:S04]  /*16c400*/  STL [R1+0x42a0], R28 ;  /* 0x0042a01c01007387 */ /* 0x0003e80000100800 */
[----:B-1----:R-:W3:Y:S04]  /*16c410*/  LDL.LU R28, [R1+0x42ec] ;  /* 0x0042ec00011c7983 */ /* 0x002ee80000300800 */
[----:B------:R1:W-:Y:S04]  /*16c420*/  STL [R1+0x42b4], R26 ;  /* 0x0042b41a01007387 */ /* 0x0003e80000100800 */
[----:B-1----:R-:W3:Y:S01]  /*16c430*/  LDL.LU R26, [R1+0x42e0] ;  /* 0x0042e000011a7983 */ /* 0x002ee20000300800 */
[----:B------:R-:W-:-:S02]  /*16c440*/  IADD3.X R84, R84, UR9, RZ, P5, !PT ;  /* 0x0000000954547c10 */ /* 0x000fc4000affe4ff */
[----:B------:R-:W-:Y:S01]  /*16c450*/  IADD3 R83, P5, R83, UR15, RZ ;  /* 0x0000000f53537c10 */ /* 0x000fe2000ffbe0ff */
[----:B------:R-:W-:Y:S01]  /*16c460*/  STL [R1+0x4298], R103 ;  /* 0x0042986701007387 */ /* 0x000fe20000100800 */
[----:B------:R-:W-:-:S03]  /*16c470*/  IADD3.X R82, R82, UR9, RZ, P1, !PT ;  /* 0x0000000952527c10 */ /* 0x000fc60008ffe4ff */
[----:B------:R-:W3:Y:S04]  /*16c480*/  LDL.LU R25, [R1+0x42f4] ;  /* 0x0042f40001197983 */ /* 0x000ee80000300800 */
[----:B------:R-:W-:Y:S04]  /*16c490*/  STL [R1+0x42a8], R84 ;  /* 0x0042a85401007387 */ /* 0x000fe80000100800 */
[----:B------:R-:W-:Y:S04]  /*16c4a0*/  STL [R1+0x42bc], R83 ;  /* 0x0042bc5301007387 */ /* 0x000fe80000100800 */
[----:B------:R-:W3:Y:S04]  /*16c4b0*/  LDL.LU R24, [R1+0x42e8] ;  /* 0x0042e80001187983 */ /* 0x000ee80000300800 */
[----:B------:R-:W-:Y:S04]  /*16c4c0*/  STL [R1+0x42b0], R82 ;  /* 0x0042b05201007387 */ /* 0x000fe80000100800 */
[----:B------:R-:W3:Y:S01]  /*16c4d0*/  LDL.LU R14, [R1+0x42fc] ;  /* 0x0042fc00010e7983 */ /* 0x000ee20000300800 */
[----:B------:R-:W-:Y:S01]  /*16c4e0*/  IADD3 R80, P1, R80, UR15, RZ ;  /* 0x0000000f50507c10 */ /* 0x000fe2000ff3e0ff */
[----:B------:R-:W-:-:S02]  /*16c4f0*/  IMAD.MOV.U32 R4, RZ, RZ, R85 ;  /* 0x000000ffff047224 */ /* 0x000fc400078e0055 */
[----:B------:R-:W-:Y:S02]  /*16c500*/  IMAD.MOV.U32 R5, RZ, RZ, R86 ;  /* 0x000000ffff057224 */ /* 0x000fe400078e0056 */
[----:B------:R-:W-:Y:S04]  /*16c510*/  STL [R1+0x42c4], R80 ;  /* 0x0042c45001007387 */ /* 0x000fe80000100800 */
        /* <DEDUP_REMOVED lines=10> */
[----:B------:R1:W-:Y:S02]  /*16c5c0*/  LDGSTS.E [R2+0x2600], desc[UR58][R4.64], P4 ;  /* 0x0260000004027fae */ /* 0x0003e4000a12187a */
[----:B-1----:R-:W-:Y:S01]  /*16c5d0*/  IMAD.MOV.U32 R5, RZ, RZ, R23 ;  /* 0x000000ffff057224 */ /* 0x002fe200078e0017 */
[----:B------:R-:W-:-:S05]  /*16c5e0*/  MOV R4, R12 ;  /* 0x0000000c00047202 */ /* 0x000fca0000000f00 */
[----:B------:R1:W-:Y:S01]  /*16c5f0*/  LDGSTS.E [R2+0x2680], desc[UR58][R4.64], P2 ;  /* 0x0268000004027fae */ /* 0x0003e2000912187a */
[----:B--2---:R-:W-:Y:S02]  /*16c600*/  IADD3.X R77, R77, UR9, RZ, P5, !PT ;  /* 0x000000094d4d7c10 */ /* 0x004fe4000affe4ff */
[----:B----4-:R-:W-:-:S03]  /*16c610*/  IADD3 R69, P5, R69, UR15, RZ ;  /* 0x0000000f45457c10 */ /* 0x010fc6000ffbe0ff */
[----:B------:R-:W-:Y:S01]  /*16c620*/  STL [R1+0x42b8], R77 ;  /* 0x0042b84d01007387 */ /* 0x000fe20000100800 */
[----:B------:R-:W-:Y:S02]  /*16c630*/  IADD3.X R68, R68, UR9, RZ, P1, !PT ;  /* 0x0000000944447c10 */ /* 0x000fe40008ffe4ff */
[----:B------:R-:W-:-:S05]  /*16c640*/  IADD3 R10, P1, R10, UR15, RZ ;  /* 0x0000000f0a0a7c10 */ /* 0x000fca000ff3e0ff */
[----:B------:R2:W-:Y:S01]  /*16c650*/  STL [R1+0x42d4], R10 ;  /* 0x0042d40a01007387 */ /* 0x0005e20000100800 */
[----:B---3--:R-:W-:-:S03]  /*16c660*/  IADD3.X R67, R67, UR9, RZ, P5, !PT ;  /* 0x0000000943437c10 */ /* 0x008fc6000affe4ff */
[----:B------:R-:W-:Y:S01]  /*16c670*/  STL [R1+0x42cc], R69 ;  /* 0x0042cc4501007387 */ /* 0x000fe20000100800 */
[----:B------:R-:W-:-:S03]  /*16c680*/  IADD3.X R39, R39, UR9, RZ, P1, !PT ;  /* 0x0000000927277c10 */ /* 0x000fc60008ffe4ff */
[----:B--2---:R-:W2:Y:S01]  /*16c690*/  LDL.LU R10, [R1+0x42f8] ;  /* 0x0042f800010a7983 */ /* 0x004ea20000300800 */
[----:B------:R-:W-:-:S03]  /*16c6a0*/  IADD3 R55, P5, R55, UR15, RZ ;  /* 0x0000000f37377c10 */ /* 0x000fc6000ffbe0ff */
[----:B------:R-:W-:Y:S04]  /*16c6b0*/  STL [R1+0x42c0], R68 ;  /* 0x0042c04401007387 */ /* 0x000fe80000100800 */
[----:B------:R-:W3:Y:S04]  /*16c6c0*/  LDL.LU R16, [R1+0x4364] ;  /* 0x0043640001107983 */ /* 0x000ee80000300800 */
[----:B------:R4:W-:Y:S01]  /*16c6d0*/  STL [R1+0x42d0], R39 ;  /* 0x0042d02701007387 */ /* 0x0009e20000100800 */
[----:B------:R-:W-:-:S03]  /*16c6e0*/  IADD3 R54, P1, R54, UR15, RZ ;  /* 0x0000000f36367c10 */ /* 0x000fc6000ff3e0ff */
[----:B------:R-:W-:Y:S04]  /*16c6f0*/  STL [R1+0x42c8], R67 ;  /* 0x0042c84301007387 */ /* 0x000fe80000100800 */
[----:B----4-:R-:W4:Y:S04]  /*16c700*/  LDL.LU R39, [R1+0x4360] ;  /* 0x0043600001277983 */ /* 0x010f280000300800 */
[----:B------:R-:W-:Y:S04]  /*16c710*/  STL [R1+0x42dc], R55 ;  /* 0x0042dc3701007387 */ /* 0x000fe80000100800 */
[----:B------:R-:W4:Y:S04]  /*16c720*/  LDL.LU R34, [R1+0x436c] ;  /* 0x00436c0001227983 */ /* 0x000f280000300800 */
[----:B------:R-:W-:Y:S01]  /*16c730*/  STL [R1+0x42e4], R54 ;  /* 0x0042e43601007387 */ /* 0x000fe20000100800 */
[----:B------:R-:W-:-:S05]  /*16c740*/  IADD3.X R35, R35, UR9, RZ, P5, !PT ;  /* 0x0000000923237c10 */ /* 0x000fca000affe4ff */
[----:B------:R1:W-:Y:S01]  /*16c750*/  STL [R1+0x42d8], R35 ;  /* 0x0042d82301007387 */ /* 0x0003e20000100800 */
[----:B------:R-:W-:-:S03]  /*16c760*/  IADD3 R28, P5, R28, UR15, RZ ;  /* 0x0000000f1c1c7c10 */ /* 0x000fc6000ffbe0ff */
[----:B-1----:R-:W4:Y:S04]  /*16c770*/  LDL.LU R35, [R1+0x4368] ;  /* 0x0043680001237983 */ /* 0x002f280000300800 */
[----:B------:R1:W-:Y:S01]  /*16c780*/  STL [R1+0x42ec], R28 ;  /* 0x0042ec1c01007387 */ /* 0x0003e20000100800 */
[----:B------:R-:W-:-:S03]  /*16c790*/  IADD3.X R26, R26, UR9, RZ, P1, !PT ;  /* 0x000000091a1a7c10 */ /* 0x000fc60008ffe4ff */
[----:B-1----:R-:W4:Y:S04]  /*16c7a0*/  LDL.LU R28, [R1+0x4370] ;  /* 0x00437000011c7983 */ /* 0x002f280000300800 */
[----:B------:R1:W-:Y:S04]  /*16c7b0*/  STL [R1+0x42e0], R26 ;  /* 0x0042e01a01007387 */ /* 0x0003e80000100800 */
[----:B-1----:R-:W4:Y:S01]  /*16c7c0*/  LDL.LU R26, [R1+0x4374] ;  /* 0x00437400011a7983 */ /* 0x002f220000300800 */
[----:B------:R-:W-:-:S03]  /*16c7d0*/  IADD3 R25, P1, R25, UR15, RZ ;  /* 0x0000000f19197c10 */ /* 0x000fc6000ff3e0ff */
[----:B------:R-:W4:Y:S01]  /*16c7e0*/  LDL.LU R23, [R1+0x4378] ;  /* 0x0043780001177983 */ /* 0x000f220000300800 */
[----:B------:R-:W-:-:S03]  /*16c7f0*/  IADD3.X R24, R24, UR9, RZ, P5, !PT ;  /* 0x0000000918187c10 */ /* 0x000fc6000affe4ff */
[----:B------:R-:W-:Y:S04]  /*16c800*/  STL [R1+0x42f4], R25 ;  /* 0x0042f41901007387 */ /* 0x000fe80000100800 */
[----:B------:R-:W4:Y:S01]  /*16c810*/  LDL.LU R12, [R1+0x437c] ;  /* 0x00437c00010c7983 */ /* 0x000f220000300800 */
[----:B------:R-:W-:-:S03]  /*16c820*/  IADD3 R14, P5, R14, UR15, RZ ;  /* 0x0000000f0e0e7c10 */ /* 0x000fc6000ffbe0ff */
[----:B------:R-:W-:Y:S04]  /*16c830*/  STL [R1+0x42e8], R24 ;  /* 0x0042e81801007387 */ /* 0x000fe80000100800 */
[----:B------:R-:W-:Y:S04]  /*16c840*/  STL [R1+0x42fc], R14 ;  /* 0x0042fc0e01007387 */ /* 0x000fe80000100800 */
[----:B------:R-:W4:Y:S01]  /*16c850*/  LDL.LU R123, [R1+0x4384] ;  /* 0x00438400017b7983 */ /* 0x000f220000300800 */
[----:B------:R-:W-:-:S05]  /*16c860*/  IADD3.X R11, R11, UR9, RZ, P1, !PT ;  /* 0x000000090b0b7c10 */ /* 0x000fca0008ffe4ff */
[----:B------:R-:W-:Y:S01]  /*16c870*/  STL [R1+0x42f0], R11 ;  /* 0x0042f00b01007387 */ /* 0x000fe20000100800 */
[----:B------:R-:W-:Y:S01]  /*16c880*/  IMAD.MOV.U32 R4, RZ, RZ, R71 ;  /* 0x000000ffff047224 */ /* 0x000fe200078e0047 */
        /* <DEDUP_REMOVED lines=9> */
[----:B---3--:R-:W-:-:S05]  /*16c920*/  IADD3 R16, P1, R16, UR15, RZ ;  /* 0x0000000f10107c10 */ /* 0x008fca000ff3e0ff */
[----:B------:R-:W-:Y:S04]  /*16c930*/  STL [R1+0x4364], R16 ;  /* 0x0043641001007387 */ /* 0x000fe80000100800 */
[----:B------:R-:W2:Y:S04]  /*16c940*/  LDL.LU R124, [R1+0x4380] ;  /* 0x00438000017c7983 */ /* 0x000ea80000300800 */
[----:B------:R-:W3:Y:S01]  /*16c950*/  LDL.LU R96, [R1+0x438c] ;  /* 0x00438c0001607983 */ /* 0x000ee20000300800 */
[----:B----4-:R-:W-:-:S03]  /*16c960*/  IADD3.X R39, R39, UR9, RZ, P1, !PT ;  /* 0x0000000927277c10 */ /* 0x010fc60008ffe4ff */
[----:B------:R-:W4:Y:S01]  /*16c970*/  LDL.LU R117, [R1+0x4394] ;  /* 0x0043940001757983 */ /* 0x000f220000300800 */
[----:B------:R-:W-:-:S03]  /*16c980*/  IADD3 R34, P5, R34, UR15, RZ ;  /* 0x0000000f22227c10 */ /* 0x000fc6000ffbe0ff */
[----:B------:R1:W-:Y:S04]  /*16c990*/  STL [R1+0x42f8], R10 ;  /* 0x0042f80a01007387 */ /* 0x0003e80000100800 */
[----:B------:R-:W4:Y:S04]  /*16c9a0*/  LDL.LU R107, [R1+0x439c] ;  /* 0x00439c00016b7983 */ /* 0x000f280000300800 */
[----:B-1----:R-:W4:Y:S04]  /*16c9b0*/  LDL.LU R10, [R1+0x43a4] ;  /* 0x0043a400010a7983 */ /* 0x002f280000300800 */
[----:B------:R-:W-:Y:S04]  /*16c9c0*/  STL [R1+0x436c], R34 ;  /* 0x00436c2201007387 */ /* 0x000fe80000100800 */
[----:B------:R-:W-:Y:S04]  /*16c9d0*/  STL [R1+0x4360], R39 ;  /* 0x0043602701007387 */ /* 0x000fe80000100800 */
[----:B------:R-:W4:Y:S04]  /*16c9e0*/  LDL.LU R98, [R1+0x4388] ;  /* 0x0043880001627983 */ /* 0x000f280000300800 */
[----:B------:R-:W4:Y:S01]  /*16c9f0*/  LDL.LU R118, [R1+0x4390] ;  /* 0x0043900001767983 */ /* 0x000f220000300800 */
[----:B------:R-:W-:-:S02]  /*16ca00*/  IADD3.X R35, R35, UR9, RZ, P5, !PT ;  /* 0x0000000923237c10 */ /* 0x000fc4000affe4ff */
[----:B------:R-:W-:-:S05]  /*16ca10*/  IADD3 R26, P1, R26, UR15, RZ ;  /* 0x0000000f1a1a7c10 */ /* 0x000fca000ff3e0ff */
[----:B------:R-:W-:Y:S04]  /*16ca20*/  STL [R1+0x4374], R26 ;  /* 0x0043741a01007387 */ /* 0x000fe80000100800 */
[----:B------:R-:W4:Y:S04]  /*16ca30*/  LDL.LU R108, [R1+0x4398] ;  /* 0x00439800016c7983 */ /* 0x000f280000300800 */
[----:B------:R-:W-:Y:S04]  /*16ca40*/  STL [R1+0x4368], R35 ;  /* 0x0043682301007387 */ /* 0x000fe80000100800 */
[----:B------:R-:W4:Y:S04]  /*16ca50*/  LDL.LU R53, [R1+0x43ac] ;  /* 0x0043ac0001357983 */ /* 0x000f280000300800 */
[----:B------:R-:W4:Y:S04]  /*16ca60*/  LDL.LU R20, [R1+0x43a0] ;  /* 0x0043a00001147983 */ /* 0x000f280000300800 */
[----:B------:R-:W4:Y:S01]  /*16ca70*/  LDL.LU R11, [R1+0x43b4] ;  /* 0x0043b400010b7983 */ /* 0x000f220000300800 */
[----:B------:R-:W-:-:S02]  /*16ca80*/  IADD3 R12, P5, R12, UR15, RZ ;  /* 0x0000000f0c0c7c10 */ /* 0x000fc4000ffbe0ff */
[----:B------:R-:W-:Y:S02]  /*16ca90*/  IADD3.X R28, R28, UR9, RZ, P1, !PT ;  /* 0x000000091c1c7c10 */ /* 0x000fe40008ffe4ff */
[----:B------:R-:W-:Y:S01]  /*16caa0*/  IADD3 R123, P1, R123, UR15, RZ ;  /* 0x0000000f7b7b7c10 */ /* 0x000fe2000ff3e0ff */
[----:B------:R-:W-:Y:S01]  /*16cab0*/  STL [R1+0x437c], R12 ;  /* 0x00437c0c01007387 */ /* 0x000fe20000100800 */
[----:B------:R-:W-:-:S03]  /*16cac0*/  IADD3.X R23, R23, UR9, RZ, P5, !PT ;  /* 0x0000000917177c10 */ /* 0x000fc6000affe4ff */
[----:B------:R-:W-:Y:S04]  /*16cad0*/  STL [R1+0x4370], R28 ;  /* 0x0043701c01007387 */ /* 0x000fe80000100800 */
[----:B------:R-:W-:Y:S04]  /*16cae0*/  STL [R1+0x4384], R123 ;  /* 0x0043847b01007387 */ /* 0x000fe80000100800 */
[----:B------:R-:W-:Y:S04]  /*16caf0*/  STL.64 [R1+0x8120], R122 ;  /* 0x0081207a01007387 */ /* 0x000fe80000100a00 */
[----:B------:R-:W-:Y:S04]  /*16cb00*/  STL [R1+0x4378], R23 ;  /* 0x0043781701007387 */ /* 0x000fe80000100800 */
[----:B------:R-:W4:Y:S04]  /*16cb10*/  LDL.LU R25, [R1+0x43a8] ;  /* 0x0043a80001197983 */ /* 0x000f280000300800 */
[----:B------:R-:W4:Y:S01]  /*16cb20*/  LDL.LU R24, [R1+0x43bc] ;  /* 0x0043bc0001187983 */ /* 0x000f220000300800 */
[----:B------:R-:W-:-:S03]  /*16cb30*/  IMAD.MOV.U32 R4, RZ, RZ, R17 ;  /* 0x000000ffff047224 */ /* 0x000fc600078e0011 */
[----:B------:R-:W4:Y:S04]  /*16cb40*/  LDL.LU R17, [R1+0x43b0] ;  /* 0x0043b00001117983 */ /* 0x000f280000300800 */
[----:B------:R-:W4:Y:S01]  /*16cb50*/  LDL.LU R14, [R1+0x43c4] ;  /* 0x0043c400010e7983 */ /* 0x000f220000300800 */
[----:B------:R-:W-:-:S05]  /*16cb60*/  MOV R5, R62 ;  /* 0x0000003e00057202 */ /* 0x000fca0000000f00 */
[----:B------:R1:W-:Y:S02]  /*16cb70*/  LDGSTS.E [R2+0x3680], desc[UR58][R4.64], P2 ;  /* 0x0368000004027fae */ /* 0x0003e4000912187a */
[----:B-1----:R-:W-:Y:S02]  /*16cb80*/  IMAD.MOV.U32 R5, RZ, RZ, R60 ;  /* 0x000000ffff057224 */ /* 0x002fe400078e003c */
[----:B------:R-:W-:-:S05]  /*16cb90*/  IMAD.MOV.U32 R4, RZ, RZ, R59 ;  /* 0x000000ffff047224 */ /* 0x000fca00078e003b */
[----:B------:R1:W-:Y:S02]  /*16cba0*/  LDGSTS.E [R2+0x3700], desc[UR58][R4.64], P3 ;  /* 0x0370000004027fae */ /* 0x0003e4000992187a */
[----:B-1----:R-:W-:Y:S01]  /*16cbb0*/  MOV R4, R6 ;  /* 0x0000000600047202 */ /* 0x002fe20000000f00 */
[----:B------:R-:W-:-:S05]  /*16cbc0*/  IMAD.MOV.U32 R5, RZ, RZ, R27 ;  /* 0x000000ffff057224 */ /* 0x000fca00078e001b */
[----:B------:R1:W-:Y:S01]  /*16cbd0*/  LDGSTS.E [R2+0x3780], desc[UR58][R4.64], P0 ;  /* 0x0378000004027fae */ /* 0x0003e2000812187a */
[----:B--2---:R-:W-:Y:S02]  /*16cbe0*/  IADD3.X R124, R124, UR9, RZ, P1, !PT ;  /* 0x000000097c7c7c10 */ /* 0x004fe40008ffe4ff */
[----:B---3--:R-:W-:Y:S02]  /*16cbf0*/  IADD3 R96, P5, R96, UR15, RZ ;  /* 0x0000000f60607c10 */ /* 0x008fe4000ffbe0ff */
[----:B----4-:R-:W-:-:S03]  /*16cc00*/  IADD3 R117, P1, R117, UR15, RZ ;  /* 0x0000000f75757c10 */ /* 0x010fc6000ff3e0ff */
[----:B------:R-:W-:Y:S04]  /*16cc10*/  STL [R1+0x438c], R96 ;  /* 0x00438c6001007387 */ /* 0x000fe80000100800 */
[----:B------:R-:W-:Y:S04]  /*16cc20*/  STL [R1+0x4380], R124 ;  /* 0x0043807c01007387 */ /* 0x000fe80000100800 */
[----:B------:R-:W-:Y:S04]  /*16cc30*/  STL.64 [R1+0x8128], R124 ;  /* 0x0081287c01007387 */ /* 0x000fe80000100a00 */
[----:B------:R-:W-:Y:S01]  /*16cc40*/  STL [R1+0x4394], R117 ;  /* 0x0043947501007387 */ /* 0x000fe20000100800 */
[----:B------:R-:W-:-:S02]  /*16cc50*/  IADD3.X R98, R98, UR9, RZ, P5, !PT ;  /* 0x0000000962627c10 */ /* 0x000fc4000affe4ff */
[----:B------:R-:W-:Y:S02]  /*16cc60*/  IADD3.X R118, R118, UR9, RZ, P1, !PT ;  /* 0x0000000976767c10 */ /* 0x000fe40008ffe4ff */
[----:B------:R-:W-:Y:S01]  /*16cc70*/  IADD3 R10, P1, R10, UR15, RZ ;  /* 0x0000000f0a0a7c10 */ /* 0x000fe2000ff3e0ff */
[----:B------:R-:W-:Y:S01]  /*16cc80*/  STL [R1+0x4388], R98 ;  /* 0x0043886201007387 */ /* 0x000fe20000100800 */
[----:B------:R-:W-:-:S03]  /*16cc90*/  IADD3 R107, P5, R107, UR15, RZ ;  /* 0x0000000f6b6b7c10 */ /* 0x000fc6000ffbe0ff */
[----:B------:R-:W2:Y:S04]  /*16cca0*/  LDL.LU R63, [R1+0x43b8] ;  /* 0x0043b800013f7983 */ /* 0x000ea80000300800 */
[----:B------:R-:W3:Y:S04]  /*16ccb0*/  LDL.LU R62, [R1+0x43cc] ;  /* 0x0043cc00013e7983 */ /* 0x000ee80000300800 */
[----:B------:R4:W-:Y:S04]  /*16ccc0*/  STL [R1+0x43a4], R10 ;  /* 0x0043a40a01007387 */ /* 0x0009e80000100800 */
[----:B----4-:R-:W4:Y:S04]  /*16ccd0*/  LDL.LU R10, [R1+0x43c0] ;  /* 0x0043c000010a7983 */ /* 0x010f280000300800 */
[----:B------:R-:W4:Y:S04]  /*16cce0*/  LDL.LU R60, [R1+0x43d4] ;  /* 0x0043d400013c7983 */ /* 0x000f280000300800 */
[----:B------:R-:W-:Y:S04]  /*16ccf0*/  STL [R1+0x439c], R107 ;  /* 0x00439c6b01007387 */ /* 0x000fe80000100800 */
[----:B------:R-:W-:Y:S04]  /*16cd00*/  STL [R1+0x4390], R118 ;  /* 0x0043907601007387 */ /* 0x000fe80000100800 */
[----:B------:R-:W-:Y:S01]  /*16cd10*/  STL.64 [R1+0x8130], R118 ;  /* 0x0081307601007387 */ /* 0x000fe20000100a00 */
[----:B------:R-:W-:-:S02]  /*16cd20*/  IADD3.X R108, R108, UR9, RZ, P5, !PT ;  /* 0x000000096c6c7c10 */ /* 0x000fc4000affe4ff */
[----:B------:R-:W-:Y:S02]  /*16cd30*/  IADD3 R53, P5, R53, UR15, RZ ;  /* 0x0000000f35357c10 */ /* 0x000fe4000ffbe0ff */
[----:B------:R-:W-:Y:S02]  /*16cd40*/  IADD3.X R20, R20, UR9, RZ, P1, !PT ;  /* 0x0000000914147c10 */ /* 0x000fe40008ffe4ff */
[----:B------:R-:W-:-:S03]  /*16cd50*/  IADD3 R11, P1, R11, UR15, RZ ;  /* 0x0000000f0b0b7c10 */ /* 0x000fc6000ff3e0ff */
[----:B------:R1:W-:Y:S04]  /*16cd60*/  STL [R1+0x43a0], R20 ;  /* 0x0043a01401007387 */ /* 0x0003e80000100800 */
[----:B-1----:R-:W4:Y:S04]  /*16cd70*/  LDL.LU R20, [R1+0x43c8] ;  /* 0x0043c80001147983 */ /* 0x002f280000300800 */
[----:B------:R-:W-:Y:S04]  /*16cd80*/  STL [R1+0x43ac], R53 ;  /* 0x0043ac3501007387 */ /* 0x000fe80000100800 */
[----:B------:R-:W4:Y:S04]  /*16cd90*/  LDL.LU R59, [R1+0x43dc] ;  /* 0x0043dc00013b7983 */ /* 0x000f280000300800 */
[----:B------:R-:W4:Y:S04]  /*16cda0*/  LDL.LU R55, [R1+0x43d0] ;  /* 0x0043d00001377983 */ /* 0x000f280000300800 */
[----:B------:R1:W-:Y:S04]  /*16cdb0*/  STL [R1+0x43b4], R11 ;  /* 0x0043b40b01007387 */ /* 0x0003e80000100800 */
[----:B-1----:R-:W4:Y:S04]  /*16cdc0*/  LDL.LU R11, [R1+0x43e4] ;  /* 0x0043e400010b7983 */ /* 0x002f280000300800 */
[----:B------:R-:W-:Y:S04]  /*16cdd0*/  STL [R1+0x4398], R108 ;  /* 0x0043986c01007387 */ /* 0x000fe80000100800 */
[----:B------:R-:W4:Y:S01]  /*16cde0*/  LDL.LU R6, [R1+0x43d8] ;  /* 0x0043d80001067983 */ /* 0x000f220000300800 */
[----:B------:R-:W-:-:S02]  /*16cdf0*/  IADD3.X R25, R25, UR9, RZ, P5, !PT ;  /* 0x0000000919197c10 */ /* 0x000fc4000affe4ff */
[----:B------:R-:W-:Y:S01]  /*16ce00*/  IADD3 R24, P5, R24, UR15, RZ ;  /* 0x0000000f18187c10 */ /* 0x000fe2000ffbe0ff */
[----:B------:R-:W4:Y:S04]  /*16ce10*/  LDL.LU R54, [R1+0x43ec] ;  /* 0x0043ec0001367983 */ /* 0x000f280000300800 */
[----:B------:R-:W4:Y:S04]  /*16ce20*/  LDL.LU R53, [R1+0x43e0] ;  /* 0x0043e00001357983 */ /* 0x000f280000300800 */
[----:B------:R1:W-:Y:S04]  /*16ce30*/  STL [R1+0x43a8], R25 ;  /* 0x0043a81901007387 */ /* 0x0003e80000100800 */
[----:B------:R-:W4:Y:S04]  /*16ce40*/  LDL.LU R27, [R1+0x43f4] ;  /* 0x0043f400011b7983 */ /* 0x000f280000300800 */
[----:B------:R1:W-:Y:S04]  /*16ce50*/  STL [R1+0x43bc], R24 ;  /* 0x0043bc1801007387 */ /* 0x0003e80000100800 */
[----:B-1----:R-:W4:Y:S04]  /*16ce60*/  LDL.LU R25, [R1+0x43e8] ;  /* 0x0043e80001197983 */ /* 0x002f280000300800 */
[----:B------:R-:W4:Y:S01]  /*16ce70*/  LDL.LU R24, [R1+0x43fc] ;  /* 0x0043fc0001187983 */ /* 0x000f220000300800 */
[----:B------:R-:W-:-:S02]  /*16ce80*/  IADD3.X R17, R17, UR9, RZ, P1, !PT ;  /* 0x0000000911117c10 */ /* 0x000fc40008ffe4ff */
[----:B------:R-:W-:Y:S01]  /*16ce90*/  IADD3 R14, P1, R14, UR15, RZ ;  /* 0x0000000f0e0e7c10 */ /* 0x000fe2000ff3e0ff */
[----:B------:R-:W-:Y:S01]  /*16cea0*/  IMAD.MOV.U32 R4, RZ, RZ, R65 ;  /* 0x000000ffff047224 */ /* 0x000fe200078e0041 */
[----:B------:R-:W-:Y:S01]  /*16ceb0*/  MOV R5, R66 ;  /* 0x0000004200057202 */ /* 0x000fe20000000f00 */
[----:B------:R-:W-:Y:S04]  /*16cec0*/  STL [R1+0x43b0], R17 ;  /* 0x0043b01101007387 */ /* 0x000fe80000100800 */
[----:B------:R1:W-:Y:S04]  /*16ced0*/  STL [R1+0x43c4], R14 ;  /* 0x0043c40e01007387 */ /* 0x0003e80000100800 */
[----:B------:R1:W-:Y:S04]  /*16cee0*/  LDGSTS.E [R2+0x4600], desc[UR58][R4.64], P4 ;  /* 0x0460000004027fae */ /* 0x0003e8000a12187a */
[----:B-1----:R-:W4:Y:S04]  /*16cef0*/  LDL.LU R14, [R1+0x43f0] ;  /* 0x0043f000010e7983 */ /* 0x002f280000300800 */
[----:B------:R-:W4:Y:S01]  /*16cf00*/  LDL.LU R17, [R1+0x4464] ;  /* 0x0044640001117983 */ /* 0x000f220000300800 */
[----:B------:R-:W-:-:S02]  /*16cf10*/  IMAD.MOV.U32 R4, RZ, RZ, R3 ;  /* 0x000000ffff047224 */ /* 0x000fc400078e0003 */
[----:B------:R-:W-:-:S05]  /*16cf20*/  IMAD.MOV.U32 R5, RZ, RZ, R8 ;  /* 0x000000ffff057224 */ /* 0x000fca00078e0008 */
        /* <DEDUP_REMOVED lines=8> */
[----:B--2---:R-:W-:Y:S02]  /*16cfb0*/  IADD3.X R63, R63, UR9, RZ, P5, !PT ;  /* 0x000000093f3f7c10 */ /* 0x004fe4000affe4ff */
[----:B---3--:R-:W-:Y:S02]  /*16cfc0*/  IADD3 R62, P5, R62, UR15, RZ ;  /* 0x0000000f3e3e7c10 */ /* 0x008fe4000ffbe0ff */
[----:B----4-:R-:W-:Y:S02]  /*16cfd0*/  IADD3.X R10, R10, UR9, RZ, P1, !PT ;  /* 0x000000090a0a7c10 */ /* 0x010fe40008ffe4ff */
[----:B------:R-:W-:-:S03]  /*16cfe0*/  IADD3 R60, P1, R60, UR15, RZ ;  /* 0x0000000f3c3c7c10 */ /* 0x000fc6000ff3e0ff */
[----:B------:R1:W-:Y:S04]  /*16cff0*/  STL [R1+0x43c0], R10 ;  /* 0x0043c00a01007387 */ /* 0x0003e80000100800 */
[----:B------:R-:W-:Y:S04]  /*16d000*/  STL [R1+0x43b8], R63 ;  /* 0x0043b83f01007387 */ /* 0x000fe80000100800 */
[----:B-1----:R-:W2:Y:S04]  /*16d010*/  LDL.LU R10, [R1+0x43f8] ;  /* 0x0043f800010a7983 */ /* 0x002ea80000300800 */
[----:B------:R-:W-:Y:S04]  /*16d020*/  STL [R1+0x43cc], R62 ;  /* 0x0043cc3e01007387 */ /* 0x000fe80000100800 */
[----:B------:R-:W3:Y:S04]  /*16d030*/  LDL.LU R3, [R1+0x446c] ;  /* 0x00446c0001037983 */ /* 0x000ee80000300800 */
[----:B------:R-:W4:Y:S04]  /*16d040*/  LDL.LU R8, [R1+0x4474] ;  /* 0x0044740001087983 */ /* 0x000f280000300800 */
[----:B------:R-:W-:Y:S01]  /*16d050*/  STL [R1+0x43d4], R60 ;  /* 0x0043d43c01007387 */ /* 0x000fe20000100800 */
[----:B------:R-:W-:-:S05]  /*16d060*/  IADD3.X R20, R20, UR9, RZ, P5, !PT ;  /* 0x0000000914147c10 */ /* 0x000fca000affe4ff */
[----:B------:R1:W-:Y:S01]  /*16d070*/  STL [R1+0x43c8], R20 ;  /* 0x0043c81401007387 */ /* 0x0003e20000100800 */
[----:B------:R-:W-:Y:S02]  /*16d080*/  IADD3 R59, P5, R59, UR15, RZ ;  /* 0x0000000f3b3b7c10 */ /* 0x000fe4000ffbe0ff */
[----:B------:R-:W-:Y:S01]  /*16d090*/  IADD3.X R55, R55, UR9, RZ, P1, !PT ;  /* 0x0000000937377c10 */ /* 0x000fe20008ffe4ff */
[----:B-1----:R-:W4:Y:S01]  /*16d0a0*/  LDL.LU R20, [R1+0x4460] ;  /* 0x0044600001147983 */ /* 0x002f220000300800 */
[----:B------:R-:W-:-:S05]  /*16d0b0*/  IADD3 R11, P1, R11, UR15, RZ ;  /* 0x0000000f0b0b7c10 */ /* 0x000fca000ff3e0ff */
[----:B------:R1:W-:Y:S01]  /*16d0c0*/  STL [R1+0x43e4], R11 ;  /* 0x0043e40b01007387 */ /* 0x0003e20000100800 */
[----:B------:R-:W-:-:S03]  /*16d0d0*/  IADD3.X R6, R6, UR9, RZ, P5, !PT ;  /* 0x0000000906067c10 */ /* 0x000fc6000affe4ff */
[----:B------:R-:W-:Y:S04]  /*16d0e0*/  STL [R1+0x43dc], R59 ;  /* 0x0043dc3b01007387 */ /* 0x000fe80000100800 */
[----:B-1----:R-:W4:Y:S04]  /*16d0f0*/  LDL.LU R11, [R1+0x447c] ;  /* 0x00447c00010b7983 */ /* 0x002f280000300800 */
[----:B------:R-:W-:Y:S04]  /*16d100*/  STL [R1+0x43d0], R55 ;  /* 0x0043d03701007387 */ /* 0x000fe80000100800 */
[----:B------:R1:W-:Y:S04]  /*16d110*/  STL [R1+0x43d8], R6 ;  /* 0x0043d80601007387 */ /* 0x0003e80000100800 */
[----:B-1----:R-:W4:Y:S01]  /*16d120*/  LDL.LU R6, [R1+0x4468] ;  /* 0x0044680001067983 */ /* 0x002f220000300800 */
[----:B------:R-:W-:-:S02]  /*16d130*/  IADD3.X R53, R53, UR9, RZ, P1, !PT ;  /* 0x0000000935357c10 */ /* 0x000fc40008ffe4ff */
[----:B------:R-:W-:Y:S01]  /*16d140*/  IADD3 R54, P5, R54, UR15, RZ ;  /* 0x0000000f36367c10 */ /* 0x000fe2000ffbe0ff */
[----:B------:R-:W4:Y:S01]  /*16d150*/  LDL.LU R9, [R1+0x4470] ;  /* 0x0044700001097983 */ /* 0x000f220000300800 */
[----:B------:R-:W-:Y:S02]  /*16d160*/  IADD3 R27, P1, R27, UR15, RZ ;  /* 0x0000000f1b1b7c10 */ /* 0x000fe4000ff3e0ff */
[----:B------:R-:W-:Y:S02]  /*16d170*/  IADD3.X R25, R25, UR9, RZ, P5, !PT ;  /* 0x0000000919197c10 */ /* 0x000fe4000affe4ff */
[----:B------:R-:W-:Y:S01]  /*16d180*/  IADD3 R24, P5, R24, UR15, RZ ;  /* 0x0000000f18187c10 */ /* 0x000fe2000ffbe0ff */
[----:B------:R1:W-:Y:S04]  /*16d190*/  STL [R1+0x43f4], R27 ;  /* 0x0043f41b01007387 */ /* 0x0003e80000100800 */
[----:B------:R-:W-:Y:S04]  /*16d1a0*/  STL [R1+0x43ec], R54 ;  /* 0x0043ec3601007387 */ /* 0x000fe80000100800 */
[----:B-1----:R-:W4:Y:S04]  /*16d1b0*/  LDL.LU R27, [R1+0x4478] ;  /* 0x00447800011b7983 */ /* 0x002f280000300800 */
[----:B------:R1:W-:Y:S04]  /*16d1c0*/  STL [R1+0x43e0], R53 ;  /* 0x0043e03501007387 */ /* 0x0003e80000100800 */
[----:B------:R-:W-:Y:S04]  /*16d1d0*/  STL [R1+0x43e8], R25 ;  /* 0x0043e81901007387 */ /* 0x000fe80000100800 */
[----:B------:R-:W-:Y:S04]  /*16d1e0*/  STL [R1+0x43fc], R24 ;  /* 0x0043fc1801007387 */ /* 0x000fe80000100800 */
[----:B------:R-:W4:Y:S01]  /*16d1f0*/  LDL.LU R40, [R1+0x4484] ;  /* 0x0044840001287983 */ /* 0x000f220000300800 */
[----:B------:R-:W-:-:S02]  /*16d200*/  IADD3.X R14, R14, UR9, RZ, P1, !PT ;  /* 0x000000090e0e7c10 */ /* 0x000fc40008ffe4ff */
[----:B------:R-:W-:Y:S01]  /*16d210*/  IADD3 R17, P1, R17, UR15, RZ ;  /* 0x0000000f11117c10 */ /* 0x000fe2000ff3e0ff */
[----:B------:R-:W-:Y:S02]  /*16d220*/  IMAD.MOV.U32 R5, RZ, RZ, R45 ;  /* 0x000000ffff057224 */ /* 0x000fe400078e002d */
[----:B------:R1:W-:Y:S04]  /*16d230*/  STL [R1+0x43f0], R14 ;  /* 0x0043f00e01007387 */ /* 0x0003e80000100800 */
[----:B------:R-:W-:Y:S04]  /*16d240*/  STL [R1+0x4464], R17 ;  /* 0x0044641101007387 */ /* 0x000fe80000100800 */
[----:B------:R-:W4:Y:S04]  /*16d250*/  LDL.LU R46, [R1+0x4480] ;  /* 0x00448000012e7983 */ /* 0x000f280000300800 */
[----:B------:R-:W4:Y:S04]  /*16d260*/  LDL.LU R45, [R1+0x448c] ;  /* 0x00448c00012d7983 */ /* 0x000f280000300800 */
[----:B------:R-:W4:Y:S04]  /*16d270*/  LDL.LU R94, [R1+0x4494] ;  /* 0x00449400015e7983 */ /* 0x000f280000300800 */
[----:B------:R1:W-:Y:S02]  /*16d280*/  LDGSTS.E [R2+0x5600], desc[UR58][R4.64], P4 ;  /* 0x0560000004027fae */ /* 0x0003e4000a12187a */
[----:B-1----:R-:W-:Y:S01]  /*16d290*/  MOV R4, R37 ;  /* 0x0000002500047202 */ /* 0x002fe20000000f00 */
[----:B------:R-:W-:-:S05]  /*16d2a0*/  IMAD.MOV.U32 R5, RZ, RZ, R42 ;  /* 0x000000ffff057224 */ /* 0x000fca00078e002a */
[----:B------:R1:W-:Y:S02]  /*16d2b0*/  LDGSTS.E [R2+0x5680], desc[UR58][R4.64], P2 ;  /* 0x0568000004027fae */ /* 0x0003e4000912187a */
[----:B-1----:R-:W-:Y:S01]  /*16d2c0*/  IMAD.MOV.U32 R4, RZ, RZ, R29 ;  /* 0x000000ffff047224 */ /* 0x002fe200078e001d */
[----:B------:R-:W-:-:S05]  /*16d2d0*/  MOV R5, R31 ;  /* 0x0000001f00057202 */ /* 0x000fca0000000f00 */
[----:B------:R1:W-:Y:S01]  /*16d2e0*/  LDGSTS.E [R2+0x5700], desc[UR58][R4.64], P3 ;  /* 0x0570000004027fae */ /* 0x0003e2000992187a */
[----:B--2---:R-:W-:-:S05]  /*16d2f0*/  IADD3.X R10, R10, UR9, RZ, P5, !PT ;  /* 0x000000090a0a7c10 */ /* 0x004fca000affe4ff */
[----:B------:R2:W-:Y:S01]  /*16d300*/  STL [R1+0x43f8], R10 ;  /* 0x0043f80a01007387 */ /* 0x0005e20000100800 */
[----:B---3--:R-:W-:-:S03]  /*16d310*/  IADD3 R3, P5, R3, UR15, RZ ;  /* 0x0000000f03037c10 */ /* 0x008fc6000ffbe0ff */
[----:B------:R-:W3:Y:S04]  /*16d320*/  LDL.LU R53, [R1+0x449c] ;  /* 0x00449c0001357983 */ /* 0x000ee80000300800 */
[----:B------:R-:W3:Y:S04]  /*16d330*/  LDL.LU R14, [R1+0x44a4] ;  /* 0x0044a400010e7983 */ /* 0x000ee80000300800 */
[----:B------:R-:W-:Y:S01]  /*16d340*/  STL [R1+0x446c], R3 ;  /* 0x00446c0301007387 */ /* 0x000fe20000100800 */
[----:B----4-:R-:W-:Y:S02]  /*16d350*/  IADD3.X R20, R20, UR9, RZ, P1, !PT ;  /* 0x0000000914147c10 */ /* 0x010fe40008ffe4ff */
[----:B------:R-:W-:-:S03]  /*16d360*/  IADD3 R8, P1, R8, UR15, RZ ;  /* 0x0000000f08087c10 */ /* 0x000fc6000ff3e0ff */
[----:B------:R-:W-:Y:S04]  /*16d370*/  STL [R1+0x4460], R20 ;  /* 0x0044601401007387 */ /* 0x000fe80000100800 */
[----:B------:R-:W4:Y:S04]  /*16d380*/  LDL.LU R49, [R1+0x4488] ;  /* 0x0044880001317983 */ /* 0x000f280000300800 */
[----:B------:R-:W3:Y:S04]  /*16d390*/  LDL.LU R95, [R1+0x4490] ;  /* 0x00449000015f7983 */ /* 0x000ee80000300800 */
[----:B------:R-:W-:Y:S04]  /*16d3a0*/  STL [R1+0x4474], R8 ;  /* 0x0044740801007387 */ /* 0x000fe80000100800 */
[----:B------:R-:W3:Y:S01]  /*16d3b0*/  LDL.LU R59, [R1+0x4498] ;  /* 0x00449800013b7983 */ /* 0x000ee20000300800 */
[----:B------:R-:W-:-:S05]  /*16d3c0*/  IADD3.X R6, R6, UR9, RZ, P5, !PT ;  /* 0x0000000906067c10 */ /* 0x000fca000affe4ff */
[----:B------:R-:W-:Y:S04]  /*16d3d0*/  STL [R1+0x4468], R6 ;  /* 0x0044680601007387 */ /* 0x000fe80000100800 */
[----:B------:R-:W3:Y:S04]  /*16d3e0*/  LDL.LU R37, [R1+0x44ac] ;  /* 0x0044ac0001257983 */ /* 0x000ee80000300800 */
[----:B------:R-:W3:Y:S01]  /*16d3f0*/  LDL.LU R29, [R1+0x44a0] ;  /* 0x0044a000011d7983 */ /* 0x000ee20000300800 */
[----:B------:R-:W-:Y:S02]  /*16d400*/  IADD3 R11, P5, R11, UR15, RZ ;  /* 0x0000000f0b0b7c10 */ /* 0x000fe4000ffbe0ff */
[----:B------:R-:W-:Y:S01]  /*16d410*/  IADD3.X R9, R9, UR9, RZ, P1, !PT ;  /* 0x0000000909097c10 */ /* 0x000fe20008ffe4ff */
[----:B--2---:R-:W2:Y:S01]  /*16d420*/  LDL.LU R10, [R1+0x44b4] ;  /* 0x0044b400010a7983 */ /* 0x004ea20000300800 */
[----:B------:R-:W-:-:S03]  /*16d430*/  IADD3.X R27, R27, UR9, RZ, P5, !PT ;  /* 0x000000091b1b7c10 */ /* 0x000fc6000affe4ff */
[----:B------:R-:W-:Y:S04]  /*16d440*/  STL [R1+0x447c], R11 ;  /* 0x00447c0b01007387 */ /* 0x000fe80000100800 */
[----:B------:R-:W-:Y:S01]  /*16d450*/  STL [R1+0x4470], R9 ;  /* 0x0044700901007387 */ /* 0x000fe20000100800 */
[----:B------:R-:W-:-:S05]  /*16d460*/  IADD3 R40, P1, R40, UR15, RZ ;  /* 0x0000000f28287c10 */ /* 0x000fca000ff3e0ff */
[----:B------:R-:W-:Y:S04]  /*16d470*/  STL [R1+0x4484], R40 ;  /* 0x0044842801007387 */ /* 0x000fe80000100800 */
[----:B------:R-:W-:Y:S04]  /*16d480*/  STL [R1+0x4478], R27 ;  /* 0x0044781b01007387 */ /* 0x000fe80000100800 */
[----:B------:R-:W2:Y:S04]  /*16d490*/  LDL.LU R31, [R1+0x44a8] ;  /* 0x0044a800011f7983 */ /* 0x000ea80000300800 */
[----:B------:R-:W2:Y:S01]  /*16d4a0*/  LDL.LU R25, [R1+0x44bc] ;  /* 0x0044bc0001197983 */ /* 0x000ea20000300800 */
[----:B------:R-:W-:Y:S01]  /*16d4b0*/  IADD3 R45, P5, R45, UR15, RZ ;  /* 0x0000000f2d2d7c10 */ /* 0x000fe2000ffbe0ff */
[----:B-1----:R-:W-:Y:S01]  /*16d4c0*/  IMAD.MOV.U32 R5, RZ, RZ, R30 ;  /* 0x000000ffff057224 */ /* 0x002fe200078e001e */
[----:B------:R-:W-:Y:S01]  /*16d4d0*/  IADD3.X R46, R46, UR9, RZ, P1, !PT ;  /* 0x000000092e2e7c10 */ /* 0x000fe20008ffe4ff */
[----:B------:R-:W-:Y:S01]  /*16d4e0*/  IMAD.MOV.U32 R4, RZ, RZ, R18 ;  /* 0x000000ffff047224 */ /* 0x000fe200078e0012 */
[----:B------:R-:W2:Y:S01]  /*16d4f0*/  LDL.LU R30, [R1+0x44b0] ;  /* 0x0044b000011e7983 */ /* 0x000ea20000300800 */
[----:B------:R-:W-:-:S03]  /*16d500*/  IADD3 R94, P1, R94, UR15, RZ ;  /* 0x0000000f5e5e7c10 */ /* 0x000fc6000ff3e0ff */
[----:B------:R-:W2:Y:S04]  /*16d510*/  LDL.LU R18, [R1+0x44c4] ;  /* 0x0044c40001127983 */ /* 0x000ea80000300800 */
[----:B------:R-:W-:Y:S04]  /*16d520*/  STL [R1+0x448c], R45 ;  /* 0x00448c2d01007387 */ /* 0x000fe80000100800 */
[----:B------:R1:W-:Y:S04]  /*16d530*/  STL.64 [R1+0x8138], R44 ;  /* 0x0081382c01007387 */ /* 0x0003e80000100a00 */
[----:B------:R-:W-:Y:S04]  /*16d540*/  STL [R1+0x4480], R46 ;  /* 0x0044802e01007387 */ /* 0x000fe80000100800 */
[----:B------:R-:W-:Y:S04]  /*16d550*/  STL.64 [R1+0x8140], R46 ;  /* 0x0081402e01007387 */ /* 0x000fe80000100a00 */
[----:B------:R-:W-:Y:S04]  /*16d560*/  STL [R1+0x4494], R94 ;  /* 0x0044945e01007387 */ /* 0x000fe80000100800 */
[----:B------:R1:W-:Y:S02]  /*16d570*/  LDGSTS.E [R2+0x5780], desc[UR58][R4.64], P0 ;  /* 0x0578000004027fae */ /* 0x0003e4000812187a */
[----:B-1----:R-:W-:Y:S01]  /*16d580*/  MOV R4, R38 ;  /* 0x0000002600047202 */ /* 0x002fe20000000f00 */
[----:B------:R-:W-:-:S05]  /*16d590*/  IMAD.MOV.U32 R5, RZ, RZ, R41 ;  /* 0x000000ffff057224 */ /* 0x000fca00078e0029 */
[----:B------:R1:W-:Y:S02]  /*16d5a0*/  LDGSTS.E [R2+0x6600], desc[UR58][R4.64], P4 ;  /* 0x0660000004027fae */ /* 0x0003e4000a12187a */
[----:B-1----:R-:W-:Y:S01]  /*16d5b0*/  IMAD.MOV.U32 R4, RZ, RZ, R15 ;  /* 0x000000ffff047224 */ /* 0x002fe200078e000f */
[----:B------:R-:W-:-:S05]  /*16d5c0*/  MOV R5, R32 ;  /* 0x0000002000057202 */ /* 0x000fca0000000f00 */
[----:B------:R1:W-:Y:S01]  /*16d5d0*/  LDGSTS.E [R2+0x6680], desc[UR58][R4.64], P2 ;  /* 0x0668000004027fae */ /* 0x0003e2000912187a */
[----:B----4-:R-:W-:Y:S02]  /*16d5e0*/  IADD3.X R49, R49, UR9, RZ, P5, !PT ;  /* 0x0000000931317c10 */ /* 0x010fe4000affe4ff */
[----:B---3--:R-:W-:-:S03]  /*16d5f0*/  IADD3.X R95, R95, UR9, RZ, P1, !PT ;  /* 0x000000095f5f7c10 */ /* 0x008fc60008ffe4ff */
[----:B------:R-:W-:Y:S01]  /*16d600*/  STL [R1+0x4488], R49 ;  /* 0x0044883101007387 */ /* 0x000fe20000100800 */
[----:B------:R-:W-:Y:S02]  /*16d610*/  IADD3 R14, P1, R14, UR15, RZ ;  /* 0x0000000f0e0e7c10 */ /* 0x000fe4000ff3e0ff */
[----:B------:R-:W-:Y:S01]  /*16d620*/  IADD3 R53, P5, R53, UR15, RZ ;  /* 0x0000000f35357c10 */ /* 0x000fe2000ffbe0ff */
[----:B------:R-:W-:Y:S04]  /*16d630*/  STL.64 [R1+0x8148], R48 ;  /* 0x0081483001007387 */ /* 0x000fe80000100a00 */
[----:B------:R-:W3:Y:S01]  /*16d640*/  LDL.LU R45, [R1+0x44b8] ;  /* 0x0044b800012d7983 */ /* 0x000ee20000300800 */
[----:B------:R-:W-:-:S03]  /*16d650*/  IADD3.X R59, R59, UR9, RZ, P5, !PT ;  /* 0x000000093b3b7c10 */ /* 0x000fc6000affe4ff */
[----:B------:R-:W4:Y:S04]  /*16d660*/  LDL.LU R44, [R1+0x44cc] ;  /* 0x0044cc00012c7983 */ /* 0x000f280000300800 */
[----:B------:R1:W-:Y:S04]  /*16d670*/  STL [R1+0x44a4], R14 ;  /* 0x0044a40e01007387 */ /* 0x0003e80000100800 */
[----:B------:R-:W4:Y:S04]  /*16d680*/  LDL.LU R24, [R1+0x44c0] ;  /* 0x0044c00001187983 */ /* 0x000f280000300800 */
[----:B-1----:R-:W4:Y:S04]  /*16d690*/  LDL.LU R14, [R1+0x44d4] ;  /* 0x0044d400010e7983 */ /* 0x002f280000300800 */
[----:B------:R-:W-:Y:S04]  /*16d6a0*/  STL [R1+0x449c], R53 ;  /* 0x00449c3501007387 */ /* 0x000fe80000100800 */
[----:B------:R-:W-:Y:S01]  /*16d6b0*/  STL [R1+0x4490], R95 ;  /* 0x0044905f01007387 */ /* 0x000fe20000100800 */
[----:B------:R-:W-:-:S02]  /*16d6c0*/  IADD3 R37, P5, R37, UR15, RZ ;  /* 0x0000000f25257c10 */ /* 0x000fc4000ffbe0ff */
[----:B------:R-:W-:Y:S01]  /*16d6d0*/  IADD3.X R29, R29, UR9, RZ, P1, !PT ;  /* 0x000000091d1d7c10 */ /* 0x000fe20008ffe4ff */
[----:B------:R-:W-:Y:S04]  /*16d6e0*/  STL.64 [R1+0x8150], R94 ;  /* 0x0081505e01007387 */ /* 0x000fe80000100a00 */
[----:B------:R1:W-:Y:S04]  /*16d6f0*/  STL [R1+0x44a0], R29 ;  /* 0x0044a01d01007387 */ /* 0x0003e80000100800 */
[----:B------:R-:W-:Y:S04]  /*16d700*/  STL [R1+0x44ac], R37 ;  /* 0x0044ac2501007387 */ /* 0x000fe80000100800 */
[----:B-1----:R-:W4:Y:S01]  /*16d710*/  LDL.LU R29, [R1+0x44c8] ;  /* 0x0044c800011d7983 */ /* 0x002f220000300800 */
[----:B--2---:R-:W-:-:S03]  /*16d720*/  IADD3 R10, P1, R10, UR15, RZ ;  /* 0x0000000f0a0a7c10 */ /* 0x004fc6000ff3e0ff */
[----:B------:R-:W2:Y:S04]  /*16d730*/  LDL.LU R42, [R1+0x44dc] ;  /* 0x0044dc00012a7983 */ /* 0x000ea80000300800 */
[----:B------:R-:W2:Y:S04]  /*16d740*/  LDL.LU R41, [R1+0x44d0] ;  /* 0x0044d00001297983 */ /* 0x000ea80000300800 */
[----:B------:R1:W-:Y:S01]  /*16d750*/  STL [R1+0x44b4], R10 ;  /* 0x0044b40a01007387 */ /* 0x0003e20000100800 */
[----:B------:R-:W-:-:S03]  /*16d760*/  IADD3.X R31, R31, UR9, RZ, P5, !PT ;  /* 0x000000091f1f7c10 */ /* 0x000fc6000affe4ff */
[----:B-1----:R-:W2:Y:S01]  /*16d770*/  LDL.LU R10, [R1+0x44e4] ;  /* 0x0044e400010a7983 */ /* 0x002ea20000300800 */
[----:B------:R-:W-:-:S03]  /*16d780*/  IADD3 R25, P5, R25, UR15, RZ ;  /* 0x0000000f19197c10 */ /* 0x000fc6000ffbe0ff */
[----:B------:R-:W-:Y:S04]  /*16d790*/  STL [R1+0x4498], R59 ;  /* 0x0044983b01007387 */ /* 0x000fe80000100800 */
[----:B------:R-:W-:Y:S04]  /*16d7a0*/  STL.64 [R1+0x8158], R58 ;  /* 0x0081583a01007387 */ /* 0x000fe80000100a00 */
[----:B------:R-:W2:Y:S04]  /*16d7b0*/  LDL.LU R15, [R1+0x44d8] ;  /* 0x0044d800010f7983 */ /* 0x000ea80000300800 */
[----:B------:R-:W2:Y:S04]  /*16d7c0*/  LDL.LU R38, [R1+0x44ec] ;  /* 0x0044ec0001267983 */ /* 0x000ea80000300800 */
[----:B------:R-:W2:Y:S04]  /*16d7d0*/  LDL.LU R37, [R1+0x44e0] ;  /* 0x0044e00001257983 */ /* 0x000ea80000300800 */
[----:B------:R-:W-:Y:S04]  /*16d7e0*/  STL [R1+0x44a8], R31 ;  /* 0x0044a81f01007387 */ /* 0x000fe80000100800 */
[----:B------:R1:W-:Y:S04]  /*16d7f0*/  STL [R1+0x44bc], R25 ;  /* 0x0044bc1901007387 */ /* 0x0003e80000100800 */
[----:B-1----:R-:W2:Y:S04]  /*16d800*/  LDL.LU R25, [R1+0x44f4] ;  /* 0x0044f40001197983 */ /* 0x002ea80000300800 */
[----:B------:R-:W2:Y:S04]  /*16d810*/  LDL.LU R32, [R1+0x44e8] ;  /* 0x0044e80001207983 */ /* 0x000ea80000300800 */
[----:B------:R-:W2:Y:S01]  /*16d820*/  LDL.LU R31, [R1+0x44fc] ;  /* 0x0044fc00011f7983 */ /* 0x000ea20000300800 */
[----:B------:R-:W-:-:S02]  /*16d830*/  IADD3.X R30, R30, UR9, RZ, P1, !PT ;  /* 0x000000091e1e7c10 */ /* 0x000fc40008ffe4ff */
[----:B------:R-:W-:Y:S01]  /*16d840*/  IADD3 R18, P1, R18, UR15, RZ ;  /* 0x0000000f12127c10 */ /* 0x000fe2000ff3e0ff */
[----:B------:R-:W-:Y:S02]  /*16d850*/  IMAD.MOV.U32 R4, RZ, RZ, R51 ;  /* 0x000000ffff047224 */ /* 0x000fe400078e0033 */
[----:B------:R1:W-:Y:S01]  /*16d860*/  STL [R1+0x44b0], R30 ;  /* 0x0044b01e01007387 */ /* 0x0003e20000100800 */
[----:B------:R-:W-:-:S05]  /*16d870*/  IMAD.MOV.U32 R5, RZ, RZ, R52 ;  /* 0x000000ffff057224 */ /* 0x000fca00078e0034 */
[----:B------:R1:W-:Y:S04]  /*16d880*/  LDGSTS.E [R2+0x6700], desc[UR58][R4.64], P3 ;  /* 0x0670000004027fae */ /* 0x0003e8000992187a */
[----:B-1----:R-:W2:Y:S04]  /*16d890*/  LDL.LU R30, [R1+0x44f0] ;  /* 0x0044f000011e7983 */ /* 0x002ea80000300800 */
[----:B------:R1:W-:Y:S01]  /*16d8a0*/  STL [R1+0x44c4], R18 ;  /* 0x0044c41201007387 */ /* 0x0003e20000100800 */
[----:B------:R-:W-:-:S03]  /*16d8b0*/  MOV R4, R7 ;  /* 0x0000000700047202 */ /* 0x000fc60000000f00 */
[----:B-1----:R-:W2:Y:S01]  /*16d8c0*/  LDL.LU R18, [R1+0x4564] ;  /* 0x0045640001127983 */ /* 0x002ea20000300800 */
[----:B------:R-:W-:-:S05]  /*16d8d0*/  IMAD.MOV.U32 R5, RZ, RZ, R43 ;  /* 0x000000ffff057224 */ /* 0x000fca00078e002b */
[----:B------:R1:W-:Y:S02]  /*16d8e0*/  LDGSTS.E [R2+0x6780], desc[UR58][R4.64], P0 ;  /* 0x0678000004027fae */ /* 0x0003e4000812187a */
[----:B-1----:R-:W-:Y:S01]  /*16d8f0*/  IMAD.MOV.U32 R4, RZ, RZ, R16 ;  /* 0x000000ffff047224 */ /* 0x002fe200078e0010 */
[----:B---3--:R-:W-:Y:S02]  /*16d900*/  IADD3.X R45, R45, UR9, RZ, P5, !PT ;  /* 0x000000092d2d7c10 */ /* 0x008fe4000affe4ff */
[----:B----4-:R-:W-:Y:S02]  /*16d910*/  IADD3 R44, P5, R44, UR15, RZ ;  /* 0x0000000f2c2c7c10 */ /* 0x010fe4000ffbe0ff */
[----:B------:R-:W-:-:S05]  /*16d920*/  IADD3.X R24, R24, UR9, RZ, P1, !PT ;  /* 0x0000000918187c10 */ /* 0x000fca0008ffe4ff */
[----:B------:R1:W-:Y:S01]  /*16d930*/  STL [R1+0x44c0], R24 ;  /* 0x0044c01801007387 */ /* 0x0003e20000100800 */
[----:B------:R-:W-:-:S03]  /*16d940*/  IADD3 R14, P1, R14, UR15, RZ ;  /* 0x0000000f0e0e7c10 */ /* 0x000fc6000ff3e0ff */
[----:B------:R-:W-:Y:S04]  /*16d950*/  STL [R1+0x44b8], R45 ;  /* 0x0044b82d01007387 */ /* 0x000fe80000100800 */
[----:B-1----:R-:W3:Y:S04]  /*16d960*/  LDL.LU R24, [R1+0x44f8] ;  /* 0x0044f80001187983 */ /* 0x002ee80000300800 */
[----:B------:R-:W-:Y:S04]  /*16d970*/  STL [R1+0x44cc], R44 ;  /* 0x0044cc2c01007387 */ /* 0x000fe80000100800 */
[----:B------:R-:W4:Y:S04]  /*16d980*/  LDL.LU R7, [R1+0x456c] ;  /* 0x00456c0001077983 */ /* 0x000f280000300800 */
[----:B------:R1:W-:Y:S04]  /*16d990*/  STL [R1+0x44d4], R14 ;  /* 0x0044d40e01007387 */ /* 0x0003e80000100800 */
[----:B-1----:R-:W4:Y:S01]  /*16d9a0*/  LDL.LU R14, [R1+0x4574] ;  /* 0x00457400010e7983 */ /* 0x002f220000300800 */
[----:B------:R-:W-:-:S05]  /*16d9b0*/  IADD3.X R29, R29, UR9, RZ, P5, !PT ;  /* 0x000000091d1d7c10 */ /* 0x000fca000affe4ff */
[----:B------:R1:W-:Y:S04]  /*16d9c0*/  STL [R1+0x44c8], R29 ;  /* 0x0044c81d01007387 */ /* 0x0003e80000100800 */
[----:B-1----:R-:W4:Y:S01]  /*16d9d0*/  LDL.LU R29, [R1+0x4560] ;  /* 0x00456000011d7983 */ /* 0x002f220000300800 */
[----:B--2---:R-:W-:Y:S02]  /*16d9e0*/  IADD3.X R41, R41, UR9, RZ, P1, !PT ;  /* 0x0000000929297c10 */ /* 0x004fe40008ffe4ff */
[----:B------:R-:W-:Y:S02]  /*16d9f0*/  IADD3 R42, P5, R42, UR15, RZ ;  /* 0x0000000f2a2a7c10 */ /* 0x000fe4000ffbe0ff */
[----:B------:R-:W-:-:S05]  /*16da00*/  IADD3 R10, P1, R10, UR15, RZ ;  /* 0x0000000f0a0a7c10 */ /* 0x000fca000ff3e0ff */
[----:B------:R1:W-:Y:S04]  /*16da10*/  STL [R1+0x44e4], R10 ;  /* 0x0044e40a01007387 */ /* 0x0003e80000100800 */
[----:B------:R-:W-:Y:S01]  /*16da20*/  STL [R1+0x44dc], R42 ;  /* 0x0044dc2a01007387 */ /* 0x000fe20000100800 */
[----:B------:R-:W-:-:S03]  /*16da30*/  IADD3.X R15, R15, UR9, RZ, P5, !PT ;  /* 0x000000090f0f7c10 */ /* 0x000fc6000affe4ff */
[----:B-1----:R-:W2:Y:S01]  /*16da40*/  LDL.LU R10, [R1+0x457c] ;  /* 0x00457c00010a7983 */ /* 0x002ea20000300800 */
[----:B------:R-:W-:Y:S02]  /*16da50*/  IADD3 R38, P5, R38, UR15, RZ ;  /* 0x0000000f26267c10 */ /* 0x000fe4000ffbe0ff */
[----:B------:R-:W-:Y:S01]  /*16da60*/  IADD3.X R37, R37, UR9, RZ, P1, !PT ;  /* 0x0000000925257c10 */ /* 0x000fe20008ffe4ff */
[----:B------:R-:W-:Y:S04]  /*16da70*/  STL [R1+0x44d0], R41 ;  /* 0x0044d02901007387 */ /* 0x000fe80000100800 */
[----:B------:R1:W-:Y:S04]  /*16da80*/  STL [R1+0x44d8], R15 ;  /* 0x0044d80f01007387 */ /* 0x0003e80000100800 */
[----:B-1----:R-:W2:Y:S01]  /*16da90*/  LDL.LU R15, [R1+0x4568] ;  /* 0x00456800010f7983 */ /* 0x002ea20000300800 */
[----:B------:R-:W-:-:S03]  /*16daa0*/  IADD3 R25, P1, R25, UR15, RZ ;  /* 0x0000000f19197c10 */ /* 0x000fc6000ff3e0ff */
[----:B------:R-:W2:Y:S01]  /*16dab0*/  LDL.LU R16, [R1+0x4570] ;  /* 0x0045700001107983 */ /* 0x000ea20000300800 */
[----:B------:R-:W-:-:S03]  /*16dac0*/  IADD3.X R32, R32, UR9, RZ, P5, !PT ;  /* 0x0000000920207c10 */ /* 0x000fc6000affe4ff */
[----:B------:R1:W-:Y:S01]  /*16dad0*/  STL [R1+0x44f4], R25 ;  /* 0x0044f41901007387 */ /* 0x0003e20000100800 */
[----:B------:R-:W-:-:S03]  /*16dae0*/  IADD3 R31, P5, R31, UR15, RZ ;  /* 0x0000000f1f1f7c10 */ /* 0x000fc6000ffbe0ff */
[----:B------:R-:W-:Y:S04]  /*16daf0*/  STL [R1+0x44ec], R38 ;  /* 0x0044ec2601007387 */ /* 0x000fe80000100800 */
[----:B-1----:R-:W2:Y:S04]  /*16db00*/  LDL.LU R25, [R1+0x4578] ;  /* 0x0045780001197983 */ /* 0x002ea80000300800 */
[----:B------:R-:W-:Y:S04]  /*16db10*/  STL [R1+0x44e0], R37 ;  /* 0x0044e02501007387 */ /* 0x000fe80000100800 */
[----:B------:R-:W-:Y:S04]  /*16db20*/  STL [R1+0x44e8], R32 ;  /* 0x0044e82001007387 */ /* 0x000fe80000100800 */
[----:B------:R-:W-:Y:S04]  /*16db30*/  STL [R1+0x44fc], R31 ;  /* 0x0044fc1f01007387 */ /* 0x000fe80000100800 */
[----:B------:R-:W2:Y:S01]  /*16db40*/  LDL.LU R115, [R1+0x4584] ;  /* 0x0045840001737983 */ /* 0x000ea20000300800 */
[----:B------:R-:W-:-:S02]  /*16db50*/  MOV R5, R39 ;  /* 0x0000002700057202 */ /* 0x000fc40000000f00 */
[----:B------:R-:W-:-:S03]  /*16db60*/  IADD3.X R30, R30, UR9, RZ, P1, !PT ;  /* 0x000000091e1e7c10 */ /* 0x000fc60008ffe4ff */
[----:B------:R1:W-:Y:S01]  /*16db70*/  LDGSTS.E [R2+0x7600], desc[UR58][R4.64], P4 ;  /* 0x0760000004027fae */ /* 0x0003e2000a12187a */
[----:B------:R-:W-:-:S03]  /*16db80*/  IADD3 R18, P1, R18, UR15, RZ ;  /* 0x0000000f12127c10 */ /* 0x000fc6000ff3e0ff */
[----:B------:R-:W-:Y:S01]  /*16db90*/  STL [R1+0x44f0], R30 ;  /* 0x0044f01e01007387 */ /* 0x000fe20000100800 */
[----:B-1----:R-:W-:Y:S02]  /*16dba0*/  IMAD.MOV.U32 R4, RZ, RZ, R34 ;  /* 0x000000ffff047224 */ /* 0x002fe400078e0022 */
[----:B------:R-:W-:Y:S01]  /*16dbb0*/  IMAD.MOV.U32 R5, RZ, RZ, R35 ;  /* 0x000000ffff057224 */ /* 0x000fe200078e0023 */
[----:B------:R-:W-:Y:S04]  /*16dbc0*/  STL [R1+0x4564], R18 ;  /* 0x0045641201007387 */ /* 0x000fe80000100800 */
[----:B------:R1:W-:Y:S04]  /*16dbd0*/  LDGSTS.E [R2+0x7680], desc[UR58][R4.64], P2 ;  /* 0x0768000004027fae */ /* 0x0003e8000912187a */
[----:B------:R-:W2:Y:S04]  /*16dbe0*/  LDL.LU R116, [R1+0x4580] ;  /* 0x0045800001747983 */ /* 0x000ea80000300800 */
[----:B------:R-:W2:Y:S01]  /*16dbf0*/  LDL.LU R109, [R1+0x458c] ;  /* 0x00458c00016d7983 */ /* 0x000ea20000300800 */
[----:B-1----:R-:W-:Y:S01]  /*16dc00*/  MOV R4, R26 ;  /* 0x0000001a00047202 */ /* 0x002fe20000000f00 */
[----:B------:R-:W-:-:S02]  /*16dc10*/  IMAD.MOV.U32 R5, RZ, RZ, R28 ;  /* 0x000000ffff057224 */ /* 0x000fc400078e001c */
[----:B------:R-:W2:Y:S04]  /*16dc20*/  LDL.LU R101, [R1+0x4594] ;  /* 0x0045940001657983 */ /* 0x000ea80000300800 */
        /* <DEDUP_REMOVED lines=8> */
[----:B---3--:R-:W-:-:S05]  /*16dcb0*/  IADD3.X R24, R24, UR9, RZ, P5, !PT ;  /* 0x0000000918187c10 */ /* 0x008fca000affe4ff */
[----:B------:R1:W-:Y:S01]  /*16dcc0*/  STL [R1+0x44f8], R24 ;  /* 0x0044f81801007387 */ /* 0x0003e20000100800 */
[----:B----4-:R-:W-:-:S03]  /*16dcd0*/  IADD3 R7, P5, R7, UR15, RZ ;  /* 0x0000000f07077c10 */ /* 0x010fc6000ffbe0ff */
[----:B------:R-:W3:Y:S04]  /*16dce0*/  LDL.LU R60, [R1+0x459c] ;  /* 0x00459c00013c7983 */ /* 0x000ee80000300800 */
[----:B------:R-:W4:Y:S04]  /*16dcf0*/  LDL.LU R12, [R1+0x45a4] ;  /* 0x0045a400010c7983 */ /* 0x000f280000300800 */
[----:B------:R-:W-:Y:S01]  /*16dd00*/  STL [R1+0x456c], R7 ;  /* 0x00456c0701007387 */ /* 0x000fe20000100800 */
[----:B------:R-:W-:-:S05]  /*16dd10*/  IADD3.X R29, R29, UR9, RZ, P1, !PT ;  /* 0x000000091d1d7c10 */ /* 0x000fca0008ffe4ff */
[----:B------:R-:W-:Y:S04]  /*16dd20*/  STL [R1+0x4560], R29 ;  /* 0x0045601d01007387 */ /* 0x000fe80000100800 */
[----:B------:R-:W3:Y:S04]  /*16dd30*/  LDL.LU R110, [R1+0x4588] ;  /* 0x00458800016e7983 */ /* 0x000ee80000300800 */
[----:B------:R-:W4:Y:S01]  /*16dd40*/  LDL.LU R102, [R1+0x4590] ;  /* 0x0045900001667983 */ /* 0x000f220000300800 */
[----:B------:R-:W-:-:S05]  /*16dd50*/  IADD3 R14, P1, R14, UR15, RZ ;  /* 0x0000000f0e0e7c10 */ /* 0x000fca000ff3e0ff */
[----:B------:R-:W-:Y:S04]  /*16dd60*/  STL [R1+0x4574], R14 ;  /* 0x0045740e01007387 */ /* 0x000fe80000100800 */
[----:B------:R-:W4:Y:S01]  /*16dd70*/  LDL.LU R65, [R1+0x4598] ;  /* 0x0045980001417983 */ /* 0x000f220000300800 */
[----:B--2---:R-:W-:Y:S02]  /*16dd80*/  IADD3.X R15, R15, UR9, RZ, P5, !PT ;  /* 0x000000090f0f7c10 */ /* 0x004fe4000affe4ff */
[----:B------:R-:W-:Y:S02]  /*16dd90*/  IADD3 R10, P5, R10, UR15, RZ ;  /* 0x0000000f0a0a7c10 */ /* 0x000fe4000ffbe0ff */
[----:B------:R-:W-:Y:S01]  /*16dda0*/  IADD3.X R16, R16, UR9, RZ, P1, !PT ;  /* 0x0000000910107c10 */ /* 0x000fe20008ffe4ff */
[----:B------:R-:W-:Y:S04]  /*16ddb0*/  STL [R1+0x4568], R15 ;  /* 0x0045680f01007387 */ /* 0x000fe80000100800 */
[----:B------:R-:W2:Y:S04]  /*16ddc0*/  LDL.LU R23, [R1+0x45ac] ;  /* 0x0045ac0001177983 */ /* 0x000ea80000300800 */
[----:B------:R-:W-:Y:S01]  /*16ddd0*/  STL [R1+0x457c], R10 ;  /* 0x00457c0a01007387 */ /* 0x000fe20000100800 */
[----:B------:R-:W-:-:S03]  /*16dde0*/  IADD3.X R25, R25, UR9, RZ, P5, !PT ;  /* 0x0000000919197c10 */ /* 0x000fc6000affe4ff */
[----:B------:R-:W-:Y:S01]  /*16ddf0*/  STL [R1+0x4570], R16 ;  /* 0x0045701001007387 */ /* 0x000fe20000100800 */
[----:B------:R-:W-:-:S05]  /*16de00*/  IADD3 R115, P1, R115, UR15, RZ ;  /* 0x0000000f73737c10 */ /* 0x000fca000ff3e0ff */
[----:B------:R-:W-:Y:S04]  /*16de10*/  STL [R1+0x4584], R115 ;  /* 0x0045847301007387 */ /* 0x000fe80000100800 */
[----:B------:R-:W-:Y:S04]  /*16de20*/  STL.64 [R1+0x8160], R114 ;  /* 0x0081607201007387 */ /* 0x000fe80000100a00 */
[----:B------:R-:W-:Y:S04]  /*16de30*/  STL [R1+0x4578], R25 ;  /* 0x0045781901007387 */ /* 0x000fe80000100800 */
[----:B------:R-:W2:Y:S04]  /*16de40*/  LDL.LU R17, [R1+0x45a0] ;  /* 0x0045a00001117983 */ /* 0x000ea80000300800 */
[----:B------:R-:W2:Y:S04]  /*16de50*/  LDL.LU R6, [R1+0x45b4] ;  /* 0x0045b40001067983 */ /* 0x000ea80000300800 */
[----:B------:R-:W2:Y:S01]  /*16de60*/  LDL.LU R26, [R1+0x45a8] ;  /* 0x0045a800011a7983 */ /* 0x000ea20000300800 */
[----:B------:R-:W-:-:S02]  /*16de70*/  MOV R4, R3 ;  /* 0x0000000300047202 */ /* 0x000fc40000000f00 */
[----:B------:R-:W-:Y:S01]  /*16de80*/  IADD3.X R116, R116, UR9, RZ, P1, !PT ;  /* 0x0000000974747c10 */ /* 0x000fe20008ffe4ff */
[----:B-1----:R-:W2:Y:S01]  /*16de90*/  LDL.LU R24, [R1+0x45bc] ;  /* 0x0045bc0001187983 */ /* 0x002ea20000300800 */
[----:B------:R-:W-:-:S03]  /*16dea0*/  IADD3 R109, P5, R109, UR15, RZ ;  /* 0x0000000f6d6d7c10 */ /* 0x000fc6000ffbe0ff */
[----:B------:R-:W2:Y:S04]  /*16deb0*/  LDL.LU R30, [R1+0x45b0] ;  /* 0x0045b000011e7983 */ /* 0x000ea80000300800 */
[----:B------:R-:W2:Y:S01]  /*16dec0*/  LDL.LU R3, [R1+0x45c4] ;  /* 0x0045c40001037983 */ /* 0x000ea20000300800 */
[----:B------:R-:W-:-:S03]  /*16ded0*/  IADD3 R101, P1, R101, UR15, RZ ;  /* 0x0000000f65657c10 */ /* 0x000fc6000ff3e0ff */
[----:B------:R-:W-:Y:S04]  /*16dee0*/  STL [R1+0x458c], R109 ;  /* 0x00458c6d01007387 */ /* 0x000fe80000100800 */
[----:B------:R-:W-:Y:S04]  /*16def0*/  STL.64 [R1+0x8168], R108 ;  /* 0x0081686c01007387 */ /* 0x000fe80000100a00 */
[----:B------:R-:W-:Y:S04]  /*16df00*/  STL [R1+0x4580], R116 ;  /* 0x0045807401007387 */ /* 0x000fe80000100800 */
[----:B------:R-:W-:Y:S04]  /*16df10*/  STL.64 [R1+0x8170], R116 ;  /* 0x0081707401007387 */ /* 0x000fe80000100a00 */
[----:B------:R-:W-:Y:S04]  /*16df20*/  STL [R1+0x4594], R101 ;  /* 0x0045946501007387 */ /* 0x000fe80000100800 */
[----:B------:R1:W-:Y:S02]  /*16df30*/  LDGSTS.E [R2+0x8680], desc[UR58][R4.64], P2 ;  /* 0x0868000004027fae */ /* 0x0003e4000912187a */
[----:B-1----:R-:W-:Y:S01]  /*16df40*/  MOV R5, R9 ;  /* 0x0000000900057202 */ /* 0x002fe20000000f00 */
[----:B------:R-:W-:-:S05]  /*16df50*/  IMAD.MOV.U32 R4, RZ, RZ, R8 ;  /* 0x000000ffff047224 */ /* 0x000fca00078e0008 */
[----:B------:R1:W-:Y:S02]  /*16df60*/  LDGSTS.E [R2+0x8700], desc[UR58][R4.64], P3 ;  /* 0x0870000004027fae */ /* 0x0003e4000992187a */
[----:B-1----:R-:W-:Y:S02]  /*16df70*/  IMAD.MOV.U32 R4, RZ, RZ, R11 ;  /* 0x000000ffff047224 */ /* 0x002fe400078e000b */
[----:B------:R-:W-:-:S05]  /*16df80*/  IMAD.MOV.U32 R5, RZ, RZ, R27 ;  /* 0x000000ffff057224 */ /* 0x000fca00078e001b */
[----:B------:R1:W-:Y:S01]  /*16df90*/  LDGSTS.E [R2+0x8780], desc[UR58][R4.64], P0 ;  /* 0x0878000004027fae */ /* 0x0003e2000812187a */
[----:B---3--:R-:W-:Y:S02]  /*16dfa0*/  IADD3.X R110, R110, UR9, RZ, P5, !PT ;  /* 0x000000096e6e7c10 */ /* 0x008fe4000affe4ff */
[----:B----4-:R-:W-:-:S03]  /*16dfb0*/  IADD3.X R102, R102, UR9, RZ, P1, !PT ;  /* 0x0000000966667c10 */ /* 0x010fc60008ffe4ff */
[----:B------:R-:W-:Y:S01]  /*16dfc0*/  STL [R1+0x4588], R110 ;  /* 0x0045886e01007387 */ /* 0x000fe20000100800 */
[----:B------:R-:W-:-:S03]  /*16dfd0*/  IADD3 R12, P1, R12, UR15, RZ ;  /* 0x0000000f0c0c7c10 */ /* 0x000fc6000ff3e0ff */
[----:B------:R-:W-:Y:S04]  /*16dfe0*/  STL.64 [R1+0x8178], R110 ;  /* 0x0081786e01007387 */ /* 0x000fe80000100a00 */
[----:B------:R-:W3:Y:S04]  /*16dff0*/  LDL.LU R9, [R1+0x45b8] ;  /* 0x0045b80001097983 */ /* 0x000ee80000300800 */
[----:B------:R-:W4:Y:S04]  /*16e000*/  LDL.LU R8, [R1+0x45cc] ;  /* 0x0045cc0001087983 */ /* 0x000f280000300800 */
[----:B------:R1:W-:Y:S04]  /*16e010*/  STL [R1+0x45a4], R12 ;  /* 0x0045a40c01007387 */ /* 0x0003e80000100800 */
[----:B-1----:R-:W4:Y:S04]  /*16e020*/  LDL.LU R12, [R1+0x45c0] ;  /* 0x0045c000010c7983 */ /* 0x002f280000300800 */
[----:B------:R-:W4:Y:S01]  /*16e030*/  LDL.LU R20, [R1+0x45d4] ;  /* 0x0045d40001147983 */ /* 0x000f220000300800 */
[----:B------:R-:W-:-:S04]  /*16e040*/  IADD3 R60, P5, R60, UR15, RZ ;  /* 0x0000000f3c3c7c10 */ /* 0x000fc8000ffbe0ff */
[----:B------:R-:W-:Y:S01]  /*16e050*/  IADD3.X R65, R65, UR9, RZ, P5, !PT ;  /* 0x0000000941417c10 */ /* 0x000fe2000affe4ff */
[----:B------:R-:W-:Y:S01]  /*16e060*/  STL [R1+0x459c], R60 ;  /* 0x00459c3c01007387 */ /* 0x000fe20000100800 */
[----:B--2---:R-:W-:-:S03]  /*16e070*/  IADD3 R23, P5, R23, UR15, RZ ;  /* 0x0000000f17177c10 */ /* 0x004fc6000ffbe0ff */
[----:B------:R-:W-:Y:S04]  /*16e080*/  STL.64 [R1+0x8180], R60 ;  /* 0x0081803c01007387 */ /* 0x000fe80000100a00 */
[----:B------:R-:W-:Y:S04]  /*16e090*/  STL [R1+0x4590], R102 ;  /* 0x0045906601007387 */ /* 0x000fe80000100800 */
[----:B------:R-:W-:Y:S04]  /*16e0a0*/  STL.64 [R1+0x8188], R102 ;  /* 0x0081886601007387 */ /* 0x000fe80000100a00 */
[----:B------:R1:W-:Y:S04]  /*16e0b0*/  STL [R1+0x45ac], R23 ;  /* 0x0045ac1701007387 */ /* 0x0003e80000100800 */
[----:B-1----:R-:W2:Y:S04]  /*16e0c0*/  LDL.LU R23, [R1+0x4664] ;  /* 0x0046640001177983 */ /* 0x002ea80000300800 */
[----:B------:R-:W2:Y:S01]  /*16e0d0*/  LDL.LU R28, [R1+0x45c8] ;  /* 0x0045c800011c7983 */ /* 0x000ea20000300800 */
[----:B------:R-:W-:-:S02]  /*16e0e0*/  IADD3.X R17, R17, UR9, RZ, P1, !PT ;  /* 0x0000000911117c10 */ /* 0x000fc40008ffe4ff */
[----:B------:R-:W-:-:S03]  /*16e0f0*/  IADD3 R6, P1, R6, UR15, RZ ;  /* 0x0000000f06067c10 */ /* 0x000fc6000ff3e0ff */
[----:B------:R1:W-:Y:S01]  /*16e100*/  STL [R1+0x45a0], R17 ;  /* 0x0045a01101007387 */ /* 0x0003e20000100800 */
[----:B------:R-:W-:-:S03]  /*16e110*/  IADD3.X R26, R26, UR9, RZ, P5, !PT ;  /* 0x000000091a1a7c10 */ /* 0x000fc6000affe4ff */
[----:B-1----:R-:W2:Y:S04]  /*16e120*/  LDL.LU R17, [R1+0x45dc] ;  /* 0x0045dc0001117983 */ /* 0x002ea80000300800 */
[----:B------:R1:W-:Y:S04]  /*16e130*/  STL [R1+0x45b4], R6 ;  /* 0x0045b40601007387 */ /* 0x0003e80000100800 */
[----:B-1----:R-:W2:Y:S04]  /*16e140*/  LDL.LU R6, [R1+0x45d0] ;  /* 0x0045d00001067983 */ /* 0x002ea80000300800 */
[----:B------:R-:W-:Y:S04]  /*16e150*/  STL [R1+0x4598], R65 ;  /* 0x0045984101007387 */ /* 0x000fe80000100800 */
[----:B------:R-:W-:Y:S04]  /*16e160*/  STL.64 [R1+0x8190], R64 ;  /* 0x0081904001007387 */ /* 0x000fe80000100a00 */
[----:B------:R-:W2:Y:S04]  /*16e170*/  LDL.LU R11, [R1+0x466c] ;  /* 0x00466c00010b7983 */ /* 0x000ea80000300800 */
[----:B------:R-:W2:Y:S04]  /*16e180*/  LDL.LU R27, [R1+0x45d8] ;  /* 0x0045d800011b7983 */ /* 0x000ea80000300800 */
[----:B------:R1:W-:Y:S04]  /*16e190*/  STL [R1+0x45a8], R26 ;  /* 0x0045a81a01007387 */ /* 0x0003e80000100800 */
[----:B-1----:R-:W2:Y:S01]  /*16e1a0*/  LDL.LU R26, [R1+0x45e4] ;  /* 0x0045e400011a7983 */ /* 0x002ea20000300800 */
[----:B------:R-:W-:-:S02]  /*16e1b0*/  IADD3 R24, P5, R24, UR15, RZ ;  /* 0x0000000f18187c10 */ /* 0x000fc4000ffbe0ff */
[----:B------:R-:W-:Y:S02]  /*16e1c0*/  IADD3.X R30, R30, UR9, RZ, P1, !PT ;  /* 0x000000091e1e7c10 */ /* 0x000fe40008ffe4ff */
[----:B------:R-:W-:Y:S01]  /*16e1d0*/  IADD3 R3, P1, R3, UR15, RZ ;  /* 0x0000000f03037c10 */ /* 0x000fe2000ff3e0ff */
[----:B------:R1:W-:Y:S01]  /*16e1e0*/  STL [R1+0x45bc], R24 ;  /* 0x0045bc1801007387 */ /* 0x0003e20000100800 */
[----:B------:R-:W-:Y:S01]  /*16e1f0*/  MOV R4, R18 ;  /* 0x0000001200047202 */ /* 0x000fe20000000f00 */
[----:B------:R-:W-:-:S05]  /*16e200*/  IMAD.MOV.U32 R5, RZ, RZ, R29 ;  /* 0x000000ffff057224 */ /* 0x000fca00078e001d */
[----:B------:R1:W-:Y:S04]  /*16e210*/  LDGSTS.E [R2+0x9600], desc[UR58][R4.64], P4 ;  /* 0x0960000004027fae */ /* 0x0003e8000a12187a */
[----:B-1----:R-:W2:Y:S04]  /*16e220*/  LDL.LU R24, [R1+0x4660] ;  /* 0x0046600001187983 */ /* 0x002ea80000300800 */
[----:B------:R1:W-:Y:S04]  /*16e230*/  STL [R1+0x45c4], R3 ;  /* 0x0045c40301007387 */ /* 0x0003e80000100800 */
[----:B-1----:R-:W2:Y:S04]  /*16e240*/  LDL.LU R3, [R1+0x4674] ;  /* 0x0046740001037983 */ /* 0x002ea80000300800 */
[----:B------:R-:W-:Y:S01]  /*16e250*/  STL [R1+0x45b0], R30 ;  /* 0x0045b01e01007387 */ /* 0x000fe20000100800 */
[----:B------:R-:W-:Y:S01]  /*16e260*/  IMAD.MOV.U32 R4, RZ, RZ, R7 ;  /* 0x000000ffff047224 */ /* 0x000fe200078e0007 */
[----:B------:R-:W-:-:S05]  /*16e270*/  MOV R5, R15 ;  /* 0x0000000f00057202 */ /* 0x000fca0000000f00 */
[----:B------:R1:W-:Y:S02]  /*16e280*/  LDGSTS.E [R2+0x9680], desc[UR58][R4.64], P2 ;  /* 0x0968000004027fae */ /* 0x0003e4000912187a */
[----:B-1----:R-:W-:Y:S02]  /*16e290*/  IMAD.MOV.U32 R4, RZ, RZ, R14 ;  /* 0x000000ffff047224 */ /* 0x002fe400078e000e */
[----:B------:R-:W-:-:S05]  /*16e2a0*/  IMAD.MOV.U32 R5, RZ, RZ, R16 ;  /* 0x000000ffff057224 */ /* 0x000fca00078e0010 */
[----:B------:R1:W-:Y:S02]  /*16e2b0*/  LDGSTS.E [R2+0x9700], desc[UR58][R4.64], P3 ;  /* 0x0970000004027fae */ /* 0x0003e4000992187a */
[----:B-1----:R-:W-:Y:S02]  /*16e2c0*/  MOV R4, R10 ;  /* 0x0000000a00047202 */ /* 0x002fe40000000f00 */
[----:B---3--:R-:W-:Y:S02]  /*16e2d0*/  IADD3.X R9, R9, UR9, RZ, P5, !PT ;  /* 0x0000000909097c10 */ /* 0x008fe4000affe4ff */
[----:B----4-:R-:W-:-:S03]  /*16e2e0*/  IADD3 R8, P5, R8, UR15, RZ ;  /* 0x0000000f08087c10 */ /* 0x010fc6000ffbe0ff */
[----:B------:R1:W-:Y:S04]  /*16e2f0*/  STL [R1+0x45b8], R9 ;  /* 0x0045b80901007387 */ /* 0x0003e80000100800 */
[----:B-1----:R-:W3:Y:S01]  /*16e300*/  LDL.LU R9, [R1+0x45e0] ;  /* 0x0045e00001097983 */ /* 0x002ee20000300800 */
[----:B------:R-:W-:-:S03]  /*16e310*/  IADD3.X R12, R12, UR9, RZ, P1, !PT ;  /* 0x000000090c0c7c10 */ /* 0x000fc60008ffe4ff */
[----:B------:R-:W4:Y:S01]  /*16e320*/  LDL.LU R18, [R1+0x4668] ;  /* 0x0046680001127983 */ /* 0x000f220000300800 */
[----:B------:R-:W-:-:S03]  /*16e330*/  IADD3 R20, P1, R20, UR15, RZ ;  /* 0x0000000f14147c10 */ /* 0x000fc6000ff3e0ff */
[----:B------:R1:W-:Y:S04]  /*16e340*/  STL [R1+0x45cc], R8 ;  /* 0x0045cc0801007387 */ /* 0x0003e80000100800 */
[----:B-1----:R-:W4:Y:S04]  /*16e350*/  LDL.LU R8, [R1+0x45ec] ;  /* 0x0045ec0001087983 */ /* 0x002f280000300800 */
[----:B------:R1:W-:Y:S04]  /*16e360*/  STL [R1+0x45c0], R12 ;  /* 0x0045c00c01007387 */ /* 0x0003e80000100800 */
[----:B-1----:R-:W4:Y:S04]  /*16e370*/  LDL.LU R12, [R1+0x467c] ;  /* 0x00467c00010c7983 */ /* 0x002f280000300800 */
[----:B------:R1:W-:Y:S04]  /*16e380*/  STL [R1+0x45d4], R20 ;  /* 0x0045d41401007387 */ /* 0x0003e80000100800 */
[----:B-1----:R-:W4:Y:S04]  /*16e390*/  LDL.LU R20, [R1+0x45e8] ;  /* 0x0045e80001147983 */ /* 0x002f280000300800 */
[----:B------:R-:W4:Y:S04]  /*16e3a0*/  LDL.LU R7, [R1+0x45f4] ;  /* 0x0045f40001077983 */ /* 0x000f280000300800 */
[----:B------:R-:W4:Y:S01]  /*16e3b0*/  LDL.LU R15, [R1+0x4670] ;  /* 0x00467000010f7983 */ /* 0x000f220000300800 */
[----:B--2---:R-:W-:-:S02]  /*16e3c0*/  IADD3.X R28, R28, UR9, RZ, P5, !PT ;  /* 0x000000091c1c7c10 */ /* 0x004fc4000affe4ff */
[----:B------:R-:W-:Y:S02]  /*16e3d0*/  IADD3 R23, P6, R23, UR15, RZ ;  /* 0x0000000f17177c10 */ /* 0x000fe4000ffde0ff */
[----:B------:R-:W-:Y:S02]  /*16e3e0*/  IADD3 R17, P5, R17, UR15, RZ ;  /* 0x0000000f11117c10 */ /* 0x000fe4000ffbe0ff */
[----:B------:R-:W-:-:S05]  /*16e3f0*/  IADD3.X R6, R6, UR9, RZ, P1, !PT ;  /* 0x0000000906067c10 */ /* 0x000fca0008ffe4ff */
[----:B------:R1:W-:Y:S04]  /*16e400*/  STL [R1+0x45d0], R6 ;  /* 0x0045d00601007387 */ /* 0x0003e80000100800 */
[----:B------:R-:W-:Y:S04]  /*16e410*/  STL [R1+0x45c8], R28 ;  /* 0x0045c81c01007387 */ /* 0x000fe80000100800 */
[----:B-1----:R-:W2:Y:S01]  /*16e420*/  LDL.LU R6, [R1+0x4764] ;  /* 0x0047640001067983 */ /* 0x002ea20000300800 */
[----:B------:R-:W-:-:S03]  /*16e430*/  IADD3.X R27, R27, UR9, RZ, P5, !PT ;  /* 0x000000091b1b7c10 */ /* 0x000fc6000affe4ff */
[----:B------:R1:W-:Y:S04]  /*16e440*/  STL [R1+0x45dc], R17 ;  /* 0x0045dc1101007387 */ /* 0x0003e80000100800 */
[----:B-1----:R-:W2:Y:S01]  /*16e450*/  LDL.LU R17, [R1+0x45f0] ;  /* 0x0045f00001117983 */ /* 0x002ea20000300800 */
[----:B------:R-:W-:-:S03]  /*16e460*/  IADD3 R26, P1, R26, UR15, RZ ;  /* 0x0000000f1a1a7c10 */ /* 0x000fc6000ff3e0ff */
[----:B------:R-:W2:Y:S04]  /*16e470*/  LDL.LU R16, [R1+0x45fc] ;  /* 0x0045fc0001107983 */ /* 0x000ea80000300800 */
[----:B------:R-:W-:Y:S04]  /*16e480*/  STL [R1+0x4664], R23 ;  /* 0x0046641701007387 */ /* 0x000fe80000100800 */
[----:B------:R-:W2:Y:S04]  /*16e490*/  LDL.LU R14, [R1+0x4678] ;  /* 0x00467800010e7983 */ /* 0x000ea80000300800 */
[----:B------:R-:W-:Y:S04]  /*16e4a0*/  STL [R1+0x45d8], R27 ;  /* 0x0045d81b01007387 */ /* 0x000fe80000100800 */
[----:B------:R-:W-:Y:S04]  /*16e4b0*/  STL [R1+0x45e4], R26 ;  /* 0x0045e41a01007387 */ /* 0x000fe80000100800 */
[----:B------:R-:W2:Y:S01]  /*16e4c0*/  LDL.LU R10, [R1+0x45f8] ;  /* 0x0045f800010a7983 */ /* 0x000ea20000300800 */
[----:B------:R-:W-:-:S02]  /*16e4d0*/  IADD3.X R24, R24, UR9, RZ, P6, !PT ;  /* 0x0000000918187c10 */ /* 0x000fc4000b7fe4ff */
[----:B------:R-:W-:-:S03]  /*16e4e0*/  IADD3 R11, P5, R11, UR15, RZ ;  /* 0x0000000f0b0b7c10 */ /* 0x000fc6000ffbe0ff */
[----:B------:R-:W-:Y:S04]  /*16e4f0*/  STL [R1+0x4660], R24 ;  /* 0x0046601801007387 */ /* 0x000fe80000100800 */
[----:B------:R-:W-:Y:S01]  /*16e500*/  STL [R1+0x466c], R11 ;  /* 0x00466c0b01007387 */ /* 0x000fe20000100800 */
[----:B------:R-:W-:-:S05]  /*16e510*/  IMAD.MOV.U32 R5, RZ, RZ, R25 ;  /* 0x000000ffff057224 */ /* 0x000fca00078e0019 */
[----:B------:R1:W-:Y:S02]  /*16e520*/  LDGSTS.E [R2+0x9780], desc[UR58][R4.64], P0 ;  /* 0x0978000004027fae */ /* 0x0003e4000812187a */
[----:B-1----:R-:W-:Y:S01]  /*16e530*/  IMAD.MOV.U32 R4, RZ, RZ, R23 ;  /* 0x000000ffff047224 */ /* 0x002fe200078e0017 */
[----:B------:R-:W-:-:S05]  /*16e540*/  MOV R5, R24 ;  /* 0x0000001800057202 */ /* 0x000fca0000000f00 */
[----:B------:R1:W-:Y:S02]  /*16e550*/  LDGSTS.E [R2+0xa600], desc[UR58][R4.64], P4 ;  /* 0x0a60000004027fae */ /* 0x0003e4000a12187a */
[----:B-1----:R-:W-:Y:S01]  /*16e560*/  IMAD.MOV.U32 R4, RZ, RZ, R11 ;  /* 0x000000ffff047224 */ /* 0x002fe200078e000b */
[----:B---3--:R-:W-:Y:S02]  /*16e570*/  IADD3.X R9, R9, UR9, RZ, P1, !PT ;  /* 0x0000000909097c10 */ /* 0x008fe40008ffe4ff */
[----:B----4-:R-:W-:-:S03]  /*16e580*/  IADD3.X R18, R18, UR9, RZ, P5, !PT ;  /* 0x0000000912127c10 */ /* 0x010fc6000affe4ff */
[----:B------:R1:W-:Y:S01]  /*16e590*/  STL [R1+0x45e0], R9 ;  /* 0x0045e00901007387 */ /* 0x0003e20000100800 */
[----:B------:R-:W-:-:S03]  /*16e5a0*/  IADD3 R3, P5, R3, UR15, RZ ;  /* 0x0000000f03037c10 */ /* 0x000fc6000ffbe0ff */
[----:B-1----:R-:W3:Y:S01]  /*16e5b0*/  LDL.LU R9, [R1+0x476c] ;  /* 0x00476c0001097983 */ /* 0x002ee20000300800 */
[----:B------:R-:W-:-:S05]  /*16e5c0*/  IADD3 R8, P1, R8, UR15, RZ ;  /* 0x0000000f08087c10 */ /* 0x000fca000ff3e0ff */
[----:B------:R1:W-:Y:S04]  /*16e5d0*/  STL [R1+0x45ec], R8 ;  /* 0x0045ec0801007387 */ /* 0x0003e80000100800 */
[----:B-1----:R-:W4:Y:S04]  /*16e5e0*/  LDL.LU R8, [R1+0x4760] ;  /* 0x0047600001087983 */ /* 0x002f280000300800 */
[----:B------:R-:W-:Y:S04]  /*16e5f0*/  STL [R1+0x4668], R18 ;  /* 0x0046681201007387 */ /* 0x000fe80000100800 */
[----:B------:R-:W-:Y:S01]  /*16e600*/  STL [R1+0x4674], R3 ;  /* 0x0046740301007387 */ /* 0x000fe20000100800 */
[----:B------:R-:W-:-:S02]  /*16e610*/  IADD3.X R20, R20, UR9, RZ, P1, !PT ;  /* 0x0000000914147c10 */ /* 0x000fc40008ffe4ff */
[----:B------:R-:W-:-:S05]  /*16e620*/  IADD3 R7, P1, R7, UR15, RZ ;  /* 0x0000000f07077c10 */ /* 0x000fca000ff3e0ff */
[----:B------:R1:W-:Y:S04]  /*16e630*/  STL [R1+0x45f4], R7 ;  /* 0x0045f40701007387 */ /* 0x0003e80000100800 */
[----:B------:R-:W-:Y:S04]  /*16e640*/  STL [R1+0x45e8], R20 ;  /* 0x0045e81401007387 */ /* 0x000fe80000100800 */
[----:B-1----:R-:W3:Y:S04]  /*16e650*/  LDL.LU R7, [R1+0x4774] ;  /* 0x0047740001077983 */ /* 0x002ee80000300800 */
[----:B------:R-:W3:Y:S01]  /*16e660*/  LDL.LU R35, [R1+0x4684] ;  /* 0x0046840001237983 */ /* 0x000ee20000300800 */
[----:B------:R-:W-:-:S02]  /*16e670*/  IADD3.X R15, R15, UR9, RZ, P5, !PT ;  /* 0x000000090f0f7c10 */ /* 0x000fc4000affe4ff */
[----:B------:R-:W-:Y:S01]  /*16e680*/  IADD3 R12, P5, R12, UR15, RZ ;  /* 0x0000000f0c0c7c10 */ /* 0x000fe2000ffbe0ff */
[----:B------:R-:W3:Y:S04]  /*16e690*/  LDL.LU R11, [R1+0x4768] ;  /* 0x00476800010b7983 */ /* 0x000ee80000300800 */
[----:B------:R-:W-:Y:S04]  /*16e6a0*/  STL [R1+0x4670], R15 ;  /* 0x0046700f01007387 */ /* 0x000fe80000100800 */
[----:B------:R-:W-:Y:S04]  /*16e6b0*/  STL [R1+0x467c], R12 ;  /* 0x00467c0c01007387 */ /* 0x000fe80000100800 */
[----:B------:R-:W3:Y:S01]  /*16e6c0*/  LDL.LU R39, [R1+0x4680] ;  /* 0x0046800001277983 */ /* 0x000ee20000300800 */
[----:B------:R-:W-:-:S03]  /*16e6d0*/  IMAD.MOV.U32 R5, RZ, RZ, R18 ;  /* 0x000000ffff057224 */ /* 0x000fc600078e0012 */
[----:B------:R-:W3:Y:S04]  /*16e6e0*/  LDL.LU R26, [R1+0x468c] ;  /* 0x00468c00011a7983 */ /* 0x000ee80000300800 */
[----:B------:R1:W-:Y:S02]  /*16e6f0*/  LDGSTS.E [R2+0xa680], desc[UR58][R4.64], P2 ;  /* 0x0a68000004027fae */ /* 0x0003e4000912187a */
[----:B-1----:R-:W-:Y:S02]  /*16e700*/  MOV R4, R3 ;  /* 0x0000000300047202 */ /* 0x002fe40000000f00 */
[----:B--2---:R-:W-:Y:S02]  /*16e710*/  IADD3.X R17, R17, UR9, RZ, P1, !PT ;  /* 0x0000000911117c10 */ /* 0x004fe40008ffe4ff */
[----:B------:R-:W-:-:S03]  /*16e720*/  IADD3 R16, P1, R16, UR15, RZ ;  /* 0x0000000f10107c10 */ /* 0x000fc6000ff3e0ff */
[----:B------:R-:W-:Y:S04]  /*16e730*/  STL [R1+0x45f0], R17 ;  /* 0x0045f01101007387 */ /* 0x000fe80000100800 */
[----:B------:R-:W-:Y:S01]  /*16e740*/  STL [R1+0x45fc], R16 ;  /* 0x0045fc1001007387 */ /* 0x000fe20000100800 */
[----:B------:R-:W-:-:S03]  /*16e750*/  IADD3.X R14, R14, UR9, RZ, P5, !PT ;  /* 0x000000090e0e7c10 */ /* 0x000fc6000affe4ff */
[----:B------:R-:W2:Y:S01]  /*16e760*/  LDL.LU R3, [R1+0x477c] ;  /* 0x00477c0001037983 */ /* 0x000ea20000300800 */
[----:B------:R-:W-:-:S03]  /*16e770*/  IADD3 R6, P5, R6, UR15, RZ ;  /* 0x0000000f06067c10 */ /* 0x000fc6000ffbe0ff */
[----:B------:R-:W-:Y:S04]  /*16e780*/  STL [R1+0x4678], R14 ;  /* 0x0046780e01007387 */ /* 0x000fe80000100800 */
[----:B------:R-:W2:Y:S01]  /*16e790*/  LDL.LU R87, [R1+0x4694] ;  /* 0x0046940001577983 */ /* 0x000ea20000300800 */
[----:B------:R-:W-:-:S03]  /*16e7a0*/  IADD3.X R10, R10, UR9, RZ, P1, !PT ;  /* 0x000000090a0a7c10 */ /* 0x000fc60008ffe4ff */
[----:B------:R-:W-:Y:S04]  /*16e7b0*/  STL [R1+0x4764], R6 ;  /* 0x0047640601007387 */ /* 0x000fe80000100800 */
[----:B------:R1:W-:Y:S04]  /*16e7c0*/  STL [R1+0x45f8], R10 ;  /* 0x0045f80a01007387 */ /* 0x0003e80000100800 */
[----:B-1----:R-:W2:Y:S04]  /*16e7d0*/  LDL.LU R10, [R1+0x4770] ;  /* 0x00477000010a7983 */ /* 0x002ea80000300800 */
[----:B------:R-:W2:Y:S01]  /*16e7e0*/  LDL.LU R38, [R1+0x4688] ;  /* 0x0046880001267983 */ /* 0x000ea20000300800 */
[----:B------:R-:W-:-:S03]  /*16e7f0*/  IMAD.MOV.U32 R5, RZ, RZ, R15 ;  /* 0x000000ffff057224 */ /* 0x000fc600078e000f */
[----:B------:R-:W2:Y:S04]  /*16e800*/  LDL.LU R42, [R1+0x469c] ;  /* 0x00469c00012a7983 */ /* 0x000ea80000300800 */
[----:B------:R1:W-:Y:S04]  /*16e810*/  LDGSTS.E [R2+0xa700], desc[UR58][R4.64], P3 ;  /* 0x0a70000004027fae */ /* 0x0003e8000992187a */
[----:B------:R-:W2:Y:S01]  /*16e820*/  LDL.LU R18, [R1+0x4778] ;  /* 0x0047780001127983 */ /* 0x000ea20000300800 */
[----:B-1----:R-:W-:Y:S01]  /*16e830*/  MOV R5, R14 ;  /* 0x0000000e00057202 */ /* 0x002fe20000000f00 */
[----:B------:R-:W-:-:S05]  /*16e840*/  IMAD.MOV.U32 R4, RZ, RZ, R12 ;  /* 0x000000ffff047224 */ /* 0x000fca00078e000c */
[----:B------:R1:W-:Y:S02]  /*16e850*/  LDGSTS.E [R2+0xa780], desc[UR58][R4.64], P0 ;  /* 0x0a78000004027fae */ /* 0x0003e4000812187a */
[----:B-1----:R-:W-:Y:S01]  /*16e860*/  IMAD.MOV.U32 R4, RZ, RZ, R6 ;  /* 0x000000ffff047224 */ /* 0x002fe200078e0006 */
[----:B----4-:R-:W-:Y:S02]  /*16e870*/  IADD3.X R8, R8, UR9, RZ, P5, !PT ;  /* 0x0000000908087c10 */ /* 0x010fe4000affe4ff */
[----:B---3--:R-:W-:-:S03]  /*16e880*/  IADD3 R9, P5, R9, UR15, RZ ;  /* 0x0000000f09097c10 */ /* 0x008fc6000ffbe0ff */
[----:B------:R1:W-:Y:S04]  /*16e890*/  STL [R1+0x4760], R8 ;  /* 0x0047600801007387 */ /* 0x0003e80000100800 */
[----:B------:R-:W3:Y:S04]  /*16e8a0*/  LDL.LU R14, [R1+0x4864] ;  /* 0x00486400010e7983 */ /* 0x000ee80000300800 */
[----:B------:R4:W-:Y:S01]  /*16e8b0*/  STL [R1+0x476c], R9 ;  /* 0x00476c0901007387 */ /* 0x0009e20000100800 */
[----:B------:R-:W-:-:S05]  /*16e8c0*/  IMAD.MOV.U32 R5, RZ, RZ, R8 ;  /* 0x000000ffff057224 */ /* 0x000fca00078e0008 */
[----:B------:R4:W-:Y:S01]  /*16e8d0*/  LDGSTS.E [R2+0xb600], desc[UR58][R4.64], P4 ;  /* 0x0b60000004027fae */ /* 0x0009e2000a12187a */
[----:B------:R-:W-:-:S05]  /*16e8e0*/  IADD3 R35, P1, R35, UR15, RZ ;  /* 0x0000000f23237c10 */ /* 0x000fca000ff3e0ff */
[----:B------:R-:W-:Y:S04]  /*16e8f0*/  STL [R1+0x4684], R35 ;  /* 0x0046842301007387 */ /* 0x000fe80000100800 */
[----:B------:R-:W-:Y:S04]  /*16e900*/  STL [R1+0x8198], R35 ;  /* 0x0081982301007387 */ /* 0x000fe80000100800 */
[----:B------:R-:W3:Y:S01]  /*16e910*/  LDL.LU R88, [R1+0x4690] ;  /* 0x0046900001587983 */ /* 0x000ee20000300800 */
[----:B------:R-:W-:Y:S02]  /*16e920*/  IADD3.X R11, R11, UR9, RZ, P5, !PT ;  /* 0x000000090b0b7c10 */ /* 0x000fe4000affe4ff */
[----:B------:R-:W-:Y:S01]  /*16e930*/  IADD3.X R39, R39, UR9, RZ, P1, !PT ;  /* 0x0000000927277c10 */ /* 0x000fe20008ffe4ff */
[----:B------:R-:W3:Y:S04]  /*16e940*/  LDL.LU R86, [R1+0x4698] ;  /* 0x0046980001567983 */ /* 0x000ee80000300800 */
[----:B------:R-:W-:Y:S04]  /*16e950*/  STL [R1+0x4680], R39 ;  /* 0x0046802701007387 */ /* 0x000fe80000100800 */
[----:B------:R2:W-:Y:S04]  /*16e960*/  STL [R1+0x4768], R11 ;  /* 0x0047680b01007387 */ /* 0x0005e80000100800 */
[----:B-1----:R-:W3:Y:S01]  /*16e970*/  LDL.LU R8, [R1+0x46a4] ;  /* 0x0046a40001087983 */ /* 0x002ee20000300800 */
[----:B------:R-:W-:-:S02]  /*16e980*/  IADD3 R7, P5, R7, UR15, RZ ;  /* 0x0000000f07077c10 */ /* 0x000fc4000ffbe0ff */
[----:B------:R-:W-:-:S03]  /*16e990*/  IADD3 R26, P1, R26, UR15, RZ ;  /* 0x0000000f1a1a7c10 */ /* 0x000fc6000ff3e0ff */
[----:B------:R1:W-:Y:S04]  /*16e9a0*/  STL [R1+0x4774], R7 ;  /* 0x0047740701007387 */ /* 0x0003e80000100800 */
[----:B------:R-:W3:Y:S04]  /*16e9b0*/  LDL.LU R20, [R1+0x4860] ;  /* 0x0048600001147983 */ /* 0x000ee80000300800 */
[----:B------:R-:W3:Y:S04]  /*16e9c0*/  LDL.LU R6, [R1+0x486c] ;  /* 0x00486c0001067983 */ /* 0x000ee80000300800 */
[----:B------:R-:W3:Y:S04]  /*16e9d0*/  LDL.LU R23, [R1+0x4874] ;  /* 0x0048740001177983 */ /* 0x000ee80000300800 */
[----:B------:R-:W-:Y:S04]  /*16e9e0*/  STL [R1+0x468c], R26 ;  /* 0x00468c1a01007387 */ /* 0x000fe80000100800 */
[----:B------:R-:W-:Y:S01]  /*16e9f0*/  STL [R1+0x819c], R26 ;  /* 0x00819c1a01007387 */ /* 0x000fe20000100800 */
[----:B----4-:R-:W-:-:S02]  /*16ea00*/  MOV R4, R9 ;  /* 0x0000000900047202 */ /* 0x010fc40000000f00 */
[----:B--2---:R-:W-:Y:S02]  /*16ea10*/  IADD3.X R10, R10, UR9, RZ, P5, !PT ;  /* 0x000000090a0a7c10 */ /* 0x004fe4000affe4ff */
[----:B------:R-:W-:Y:S02]  /*16ea20*/  IADD3.X R38, R38, UR9, RZ, P1, !PT ;  /* 0x0000000926267c10 */ /* 0x000fe40008ffe4ff */
[----:B------:R-:W-:-:S03]  /*16ea30*/  IADD3 R3, P5, R3, UR15, RZ ;  /* 0x0000000f03037c10 */ /* 0x000fc6000ffbe0ff */
[----:B------:R-:W-:Y:S04]  /*16ea40*/  STL [R1+0x4688], R38 ;  /* 0x0046882601007387 */ /* 0x000fe80000100800 */
[----:B------:R-:W-:Y:S04]  /*16ea50*/  STL.64 [R1+0x81a0], R38 ;  /* 0x0081a02601007387 */ /* 0x000fe80000100a00 */
[----:B------:R2:W-:Y:S04]  /*16ea60*/  STL [R1+0x4770], R10 ;  /* 0x0047700a01007387 */ /* 0x0005e80000100800 */
[----:B------:R-:W-:Y:S04]  /*16ea70*/  STL [R1+0x477c], R3 ;  /* 0x00477c0301007387 */ /* 0x000fe80000100800 */
[----:B------:R-:W4:Y:S04]  /*16ea80*/  LDL.LU R17, [R1+0x46a0] ;  /* 0x0046a00001117983 */ /* 0x000f280000300800 */
[----:B------:R-:W4:Y:S01]  /*16ea90*/  LDL.LU R9, [R1+0x46ac] ;  /* 0x0046ac0001097983 */ /* 0x000f220000300800 */
[----:B------:R-:W-:Y:S01]  /*16eaa0*/  IADD3 R87, P1, R87, UR15, RZ ;  /* 0x0000000f57577c10 */ /* 0x000fe2000ff3e0ff */
[----:B------:R-:W-:Y:S01]  /*16eab0*/  IMAD.MOV.U32 R5, RZ, RZ, R11 ;  /* 0x000000ffff057224 */ /* 0x000fe200078e000b */
[----:B------:R-:W-:Y:S01]  /*16eac0*/  IADD3.X R18, R18, UR9, RZ, P5, !PT ;  /* 0x0000000912127c10 */ /* 0x000fe2000affe4ff */
[----:B------:R-:W4:Y:S04]  /*16ead0*/  LDL.LU R16, [R1+0x4868] ;  /* 0x0048680001107983 */ /* 0x000f280000300800 */
[----:B------:R-:W4:Y:S04]  /*16eae0*/  LDL.LU R11, [R1+0x487c] ;  /* 0x00487c00010b7983 */ /* 0x000f280000300800 */
[----:B------:R-:W-:Y:S04]  /*16eaf0*/  STL [R1+0x4694], R87 ;  /* 0x0046945701007387 */ /* 0x000fe80000100800 */
[----:B------:R1:W-:Y:S02]  /*16eb00*/  LDGSTS.E [R2+0xb680], desc[UR58][R4.64], P2 ;  /* 0x0b68000004027fae */ /* 0x0003e4000912187a */
[----:B-1----:R-:W-:Y:S01]  /*16eb10*/  IMAD.MOV.U32 R4, RZ, RZ, R7 ;  /* 0x000000ffff047224 */ /* 0x002fe200078e0007 */
[----:B------:R-:W-:-:S05]  /*16eb20*/  MOV R5, R10 ;  /* 0x0000000a00057202 */ /* 0x000fca0000000f00 */
[----:B------:R1:W-:Y:S02]  /*16eb30*/  LDGSTS.E [R2+0xb700], desc[UR58][R4.64], P3 ;  /* 0x0b70000004027fae */ /* 0x0003e4000992187a */
[----:B-1----:R-:W-:Y:S02]  /*16eb40*/  IMAD.MOV.U32 R4, RZ, RZ, R3 ;  /* 0x000000ffff047224 */ /* 0x002fe400078e0003 */
[----:B------:R-:W-:-:S05]  /*16eb50*/  IMAD.MOV.U32 R5, RZ, RZ, R18 ;  /* 0x000000ffff057224 */ /* 0x000fca00078e0012 */
[----:B------:R1:W-:Y:S01]  /*16eb60*/  LDGSTS.E [R2+0xb780], desc[UR58][R4.64], P0 ;  /* 0x0b78000004027fae */ /* 0x0003e2000812187a */
[----:B---3--:R-:W-:Y:S02]  /*16eb70*/  IADD3 R14, P5, R14, UR15, RZ ;  /* 0x0000000f0e0e7c10 */ /* 0x008fe4000ffbe0ff */
[----:B------:R-:W-:-:S05]  /*16eb80*/  IADD3.X R88, R88, UR9, RZ, P1, !PT ;  /* 0x0000000958587c10 */ /* 0x000fca0008ffe4ff */
[----:B------:R-:W-:Y:S01]  /*16eb90*/  STL [R1+0x4690], R88 ;  /* 0x0046905801007387 */ /* 0x000fe20000100800 */
[----:B------:R-:W-:-:S03]  /*16eba0*/  IADD3 R42, P1, R42, UR15, RZ ;  /* 0x0000000f2a2a7c10 */ /* 0x000fc6000ff3e0ff */
[----:B------:R-:W-:Y:S04]  /*16ebb0*/  STL [R1+0x4778], R18 ;  /* 0x0047781201007387 */ /* 0x000fe80000100800 */
[----:B------:R-:W3:Y:S04]  /*16ebc0*/  LDL.LU R15, [R1+0x46a8] ;  /* 0x0046a800010f7983 */ /* 0x000ee80000300800 */
[----:B------:R-:W-:Y:S04]  /*16ebd0*/  STL [R1+0x4864], R14 ;  /* 0x0048640e01007387 */ /* 0x000fe80000100800 */
[----:B------:R-:W3:Y:S01]  /*16ebe0*/  LDL.LU R7, [R1+0x46b4] ;  /* 0x0046b40001077983 */ /* 0x000ee20000300800 */
[----:B------:R-:W-:-:S02]  /*16ebf0*/  IADD3.X R86, R86, UR9, RZ, P1, !PT ;  /* 0x0000000956567c10 */ /* 0x000fc40008ffe4ff */
[----:B------:R-:W-:Y:S01]  /*16ec00*/  IADD3 R8, P1, R8, UR15, RZ ;  /* 0x0000000f08087c10 */ /* 0x000fe2000ff3e0ff */
[----:B------:R-:W3:Y:S04]  /*16ec10*/  LDL.LU R25, [R1+0x4870] ;  /* 0x0048700001197983 */ /* 0x000ee80000300800 */
[----:B------:R-:W3:Y:S04]  /*16ec20*/  LDL.LU R12, [R1+0x4964] ;  /* 0x00496400010c7983 */ /* 0x000ee80000300800 */
[----:B------:R-:W-:Y:S04]  /*16ec30*/  STL [R1+0x469c], R42 ;  /* 0x00469c2a01007387 */ /* 0x000fe80000100800 */
[----:B--2---:R-:W2:Y:S04]  /*16ec40*/  LDL.LU R10, [R1+0x46b0] ;  /* 0x0046b000010a7983 */ /* 0x004ea80000300800 */
[----:B------:R1:W-:Y:S04]  /*16ec50*/  STL [R1+0x46a4], R8 ;  /* 0x0046a40801007387 */ /* 0x0003e80000100800 */
[----:B-1----:R-:W2:Y:S01]  /*16ec60*/  LDL.LU R8, [R1+0x46bc] ;  /* 0x0046bc0001087983 */ /* 0x002ea20000300800 */
[----:B------:R-:W-:-:S02]  /*16ec70*/  IADD3.X R20, R20, UR9, RZ, P5, !PT ;  /* 0x0000000914147c10 */ /* 0x000fc4000affe4ff */
[----:B------:R-:W-:Y:S01]  /*16ec80*/  IADD3 R6, P5, R6, UR15, RZ ;  /* 0x0000000f06067c10 */ /* 0x000fe2000ffbe0ff */
[----:B------:R-:W2:Y:S04]  /*16ec90*/  LDL.LU R24, [R1+0x4878] ;  /* 0x0048780001187983 */ /* 0x000ea80000300800 */
[----:B------:R-:W-:Y:S04]  /*16eca0*/  STL [R1+0x4698], R86 ;  /* 0x0046985601007387 */ /* 0x000fe80000100800 */
[----:B------:R-:W-:Y:S04]  /*16ecb0*/  STL.64 [R1+0x81a8], R86 ;  /* 0x0081a85601007387 */ /* 0x000fe80000100a00 */
[----:B------:R-:W-:Y:S04]  /*16ecc0*/  STL [R1+0x4860], R20 ;  /* 0x0048601401007387 */ /* 0x000fe80000100800 */
[----:B------:R-:W-:Y:S04]  /*16ecd0*/  STL [R1+0x486c], R6 ;  /* 0x00486c0601007387 */ /* 0x000fe80000100800 */
[----:B------:R-:W2:Y:S01]  /*16ece0*/  LDL.LU R3, [R1+0x496c] ;  /* 0x00496c0001037983 */ /* 0x000ea20000300800 */
[----:B----4-:R-:W-:-:S02]  /*16ecf0*/  IADD3.X R17, R17, UR9, RZ, P1, !PT ;  /* 0x0000000911117c10 */ /* 0x010fc40008ffe4ff */
[----:B------:R-:W-:-:S03]  /*16ed00*/  IADD3 R9, P1, R9, UR15, RZ ;  /* 0x0000000f09097c10 */ /* 0x000fc6000ff3e0ff */
[----:B------:R1:W-:Y:S04]  /*16ed10*/  STL [R1+0x46a0], R17 ;  /* 0x0046a01101007387 */ /* 0x0003e80000100800 */
[----:B-1----:R-:W4:Y:S04]  /*16ed20*/  LDL.LU R17, [R1+0x46b8] ;  /* 0x0046b80001117983 */ /* 0x002f280000300800 */
[----:B------:R1:W-:Y:S04]  /*16ed30*/  STL [R1+0x46ac], R9 ;  /* 0x0046ac0901007387 */ /* 0x0003e80000100800 */
[----:B-1----:R-:W4:Y:S04]  /*16ed40*/  LDL.LU R9, [R1+0x46c4] ;  /* 0x0046c40001097983 */ /* 0x002f280000300800 */
[----:B------:R-:W4:Y:S01]  /*16ed50*/  LDL.LU R18, [R1+0x4960] ;  /* 0x0049600001127983 */ /* 0x000f220000300800 */
[----:B------:R-:W-:-:S02]  /*16ed60*/  IADD3.X R16, R16, UR9, RZ, P5, !PT ;  /* 0x0000000910107c10 */ /* 0x000fc4000affe4ff */
[----:B------:R-:W-:Y:S02]  /*16ed70*/  IADD3 R23, P5, R23, UR15, RZ ;  /* 0x0000000f17177c10 */ /* 0x000fe4000ffbe0ff */
[----:B------:R-:W-:Y:S01]  /*16ed80*/  MOV R4, R14 ;  /* 0x0000000e00047202 */ /* 0x000fe20000000f00 */
[----:B------:R-:W-:Y:S01]  /*16ed90*/  IMAD.MOV.U32 R5, RZ, RZ, R20 ;  /* 0x000000ffff057224 */ /* 0x000fe200078e0014 */
[----:B------:R-:W4:Y:S04]  /*16eda0*/  LDL.LU R14, [R1+0x4974] ;  /* 0x00497400010e7983 */ /* 0x000f280000300800 */
[----:B------:R-:W-:Y:S04]  /*16edb0*/  STL [R1+0x4868], R16 ;  /* 0x0048681001007387 */ /* 0x000fe80000100800 */
[----:B------:R-:W-:Y:S04]  /*16edc0*/  STL [R1+0x4874], R23 ;  /* 0x0048741701007387 */ /* 0x000fe80000100800 */
[----:B------:R-:W4:Y:S04]  /*16edd0*/  LDL.LU R20, [R1+0x46c0] ;  /* 0x0046c00001147983 */ /* 0x000f280000300800 */
[----:B------:R1:W-:Y:S02]  /*16ede0*/  LDGSTS.E [R2+0xc600], desc[UR58][R4.64], P4 ;  /* 0x0c60000004027fae */ /* 0x0003e4000a12187a */
[----:B-1----:R-:W-:Y:S01]  /*16edf0*/  IMAD.MOV.U32 R4, RZ, RZ, R6 ;  /* 0x000000ffff047224 */ /* 0x002fe200078e0006 */
[----:B------:R-:W-:-:S05]  /*16ee00*/  MOV R5, R16 ;  /* 0x0000001000057202 */ /* 0x000fca0000000f00 */
[----:B------:R1:W-:Y:S02]  /*16ee10*/  LDGSTS.E [R2+0xc680], desc[UR58][R4.64], P2 ;  /* 0x0c68000004027fae */ /* 0x0003e4000912187a */
[----:B-1----:R-:W-:Y:S01]  /*16ee20*/  IMAD.MOV.U32 R4, RZ, RZ, R23 ;  /* 0x000000ffff047224 */ /* 0x002fe200078e0017 */
[----:B---3--:R-:W-:Y:S02]  /*16ee30*/  IADD3.X R15, R15, UR9, RZ, P1, !PT ;  /* 0x000000090f0f7c10 */ /* 0x008fe40008ffe4ff */
[----:B------:R-:W-:Y:S02]  /*16ee40*/  IADD3 R7, P1, R7, UR15, RZ ;  /* 0x0000000f07077c10 */ /* 0x000fe4000ff3e0ff */
[----:B------:R-:W-:-:S03]  /*16ee50*/  IADD3.X R25, R25, UR9, RZ, P5, !PT ;  /* 0x0000000919197c10 */ /* 0x000fc6000affe4ff */
[----:B------:R1:W-:Y:S01]  /*16ee60*/  STL [R1+0x46b4], R7 ;  /* 0x0046b40701007387 */ /* 0x0003e20000100800 */
[----:B------:R-:W-:-:S03]  /*16ee70*/  IADD3 R11, P5, R11, UR15, RZ ;  /* 0x0000000f0b0b7c10 */ /* 0x000fc6000ffbe0ff */
[----:B------:R3:W-:Y:S04]  /*16ee80*/  STL [R1+0x46a8], R15 ;  /* 0x0046a80f01007387 */ /* 0x0007e80000100800 */
[----:B-1----:R-:W4:Y:S01]  /*16ee90*/  LDL.LU R7, [R1+0x46cc] ;  /* 0x0046cc0001077983 */ /* 0x002f220000300800 */
[----:B--2---:R-:W-:-:S03]  /*16eea0*/  IADD3.X R10, R10, UR9, RZ, P1, !PT ;  /* 0x000000090a0a7c10 */ /* 0x004fc60008ffe4ff */
[----:B---3--:R-:W2:Y:S04]  /*16eeb0*/  LDL.LU R15, [R1+0x4968] ;  /* 0x00496800010f7983 */ /* 0x008ea80000300800 */
[----:B------:R-:W3:Y:S04]  /*16eec0*/  LDL.LU R6, [R1+0x497c] ;  /* 0x00497c0001067983 */ /* 0x000ee80000300800 */
[----:B------:R-:W-:Y:S01]  /*16eed0*/  STL [R1+0x4870], R25 ;  /* 0x0048701901007387 */ /* 0x000fe20000100800 */
[----:B------:R-:W-:-:S03]  /*16eee0*/  IADD3 R8, P1, R8, UR15, RZ ;  /* 0x0000000f08087c10 */ /* 0x000fc6000ff3e0ff */
[----:B------:R-:W-:Y:S04]  /*16eef0*/  STL [R1+0x487c], R11 ;  /* 0x00487c0b01007387 */ /* 0x000fe80000100800 */
[----:B------:R1:W-:Y:S04]  /*16ef00*/  STL [R1+0x46b0], R10 ;  /* 0x0046b00a01007387 */ /* 0x0003e80000100800 */
[----:B-1----:R-:W3:Y:S04]  /*16ef10*/  LDL.LU R10, [R1+0x46c8] ;  /* 0x0046c800010a7983 */ /* 0x002ee80000300800 */
[----:B------:R1:W-:Y:S04]  /*16ef20*/  STL [R1+0x46bc], R8 ;  /* 0x0046bc0801007387 */ /* 0x0003e80000100800 */
[----:B-1----:R-:W3:Y:S04]  /*16ef30*/  LDL.LU R8, [R1+0x46d4] ;  /* 0x0046d40001087983 */ /* 0x002ee80000300800 */
[----:B------:R-:W3:Y:S01]  /*16ef40*/  LDL.LU R16, [R1+0x4970] ;  /* 0x0049700001107983 */ /* 0x000ee20000300800 */
[----:B------:R-:W-:-:S02]  /*16ef50*/  IADD3.X R24, R24, UR9, RZ, P5, !PT ;  /* 0x0000000918187c10 */ /* 0x000fc4000affe4ff */
[----:B------:R-:W-:Y:S01]  /*16ef60*/  IADD3 R12, P5, R12, UR15, RZ ;  /* 0x0000000f0c0c7c10 */ /* 0x000fe2000ffbe0ff */
[----:B------:R-:W3:Y:S01]  /*16ef70*/  LDL.LU R23, [R1+0x4a64] ;  /* 0x004a640001177983 */ /* 0x000ee20000300800 */
[----:B------:R-:W-:-:S03]  /*16ef80*/  IMAD.MOV.U32 R5, RZ, RZ, R25 ;  /* 0x000000ffff057224 */ /* 0x000fc600078e0019 */
[----:B------:R-:W-:Y:S04]  /*16ef90*/  STL [R1+0x4878], R24 ;  /* 0x0048781801007387 */ /* 0x000fe80000100800 */
[----:B------:R-:W-:Y:S04]  /*16efa0*/  STL [R1+0x4964], R12 ;  /* 0x0049640c01007387 */ /* 0x000fe80000100800 */
[----:B------:R1:W-:Y:S01]  /*16efb0*/  LDGSTS.E [R2+0xc700], desc[UR58][R4.64], P3 ;  /* 0x0c70000004027fae */ /* 0x0003e2000992187a */
[----:B----4-:R-:W-:-:S05]  /*16efc0*/  IADD3.X R17, R17, UR9, RZ, P1, !PT ;  /* 0x0000000911117c10 */ /* 0x010fca0008ffe4ff */
[----:B------:R4:W-:Y:S01]  /*16efd0*/  STL [R1+0x46b8], R17 ;  /* 0x0046b81101007387 */ /* 0x0009e20000100800 */
[----:B------:R-:W-:-:S03]  /*16efe0*/  IADD3 R9, P1, R9, UR15, RZ ;  /* 0x0000000f09097c10 */ /* 0x000fc6000ff3e0ff */
[----:B----4-:R-:W4:Y:S04]  /*16eff0*/  LDL.LU R17, [R1+0x46d0] ;  /* 0x0046d00001117983 */ /* 0x010f280000300800 */
[----:B------:R1:W-:Y:S01]  /*16f000*/  STL [R1+0x46c4], R9 ;  /* 0x0046c40901007387 */ /* 0x0003e20000100800 */
[----:B------:R-:W-:Y:S02]  /*16f010*/  IADD3.X R18, R18, UR9, RZ, P5, !PT ;  /* 0x0000000912127c10 */ /* 0x000fe4000affe4ff */
[----:B------:R-:W-:Y:S02]  /*16f020*/  IADD3 R3, P5, R3, UR15, RZ ;  /* 0x0000000f03037c10 */ /* 0x000fe4000ffbe0ff */
[----:B-1----:R-:W-:Y:S01]  /*16f030*/  MOV R4, R11 ;  /* 0x0000000b00047202 */ /* 0x002fe20000000f00 */
[----:B------:R-:W4:Y:S04]  /*16f040*/  LDL.LU R9, [R1+0x46dc] ;  /* 0x0046dc0001097983 */ /* 0x000f280000300800 */
[----:B------:R-:W4:Y:S04]  /*16f050*/  LDL.LU R25, [R1+0x4978] ;  /* 0x0049780001197983 */ /* 0x000f280000300800 */
[----:B------:R-:W4:Y:S04]  /*16f060*/  LDL.LU R11, [R1+0x4a6c] ;  /* 0x004a6c00010b7983 */ /* 0x000f280000300800 */
[----:B------:R-:W-:Y:S04]  /*16f070*/  STL [R1+0x4960], R18 ;  /* 0x0049601201007387 */ /* 0x000fe80000100800 */
[----:B------:R-:W-:Y:S04]  /*16f080*/  STL [R1+0x496c], R3 ;  /* 0x00496c0301007387 */ /* 0x000fe80000100800 */
[----:B------:R-:W4:Y:S04]  /*16f090*/  LDL.LU R27, [R1+0x46d8] ;  /* 0x0046d800011b7983 */ /* 0x000f280000300800 */
[----:B------:R-:W4:Y:S01]  /*16f0a0*/  LDL.LU R26, [R1+0x46e4] ;  /* 0x0046e400011a7983 */ /* 0x000f220000300800 */
[----:B------:R-:W-:Y:S01]  /*16f0b0*/  IADD3.X R20, R20, UR9, RZ, P1, !PT ;  /* 0x0000000914147c10 */ /* 0x000fe20008ffe4ff */
[----:B------:R-:W-:-:S04]  /*16f0c0*/  IMAD.MOV.U32 R5, RZ, RZ, R24 ;  /* 0x000000ffff057224 */ /* 0x000fc800078e0018 */
[----:B------:R-:W-:Y:S04]  /*16f0d0*/  STL [R1+0x46c0], R20 ;  /* 0x0046c01401007387 */ /* 0x000fe80000100800 */
[----:B------:R-:W4:Y:S04]  /*16f0e0*/  LDL.LU R24, [R1+0x4a60] ;  /* 0x004a600001187983 */ /* 0x000f280000300800 */
[----:B------:R1:W-:Y:S02]  /*16f0f0*/  LDGSTS.E [R2+0xc780], desc[UR58][R4.64], P0 ;  /* 0x0c78000004027fae */ /* 0x0003e4000812187a */
[----:B-1----:R-:W-:Y:S01]  /*16f100*/  IMAD.MOV.U32 R4, RZ, RZ, R12 ;  /* 0x000000ffff047224 */ /* 0x002fe200078e000c */
[----:B------:R-:W-:-:S05]  /*16f110*/  MOV R5, R18 ;  /* 0x0000001200057202 */ /* 0x000fca0000000f00 */
[----:B------:R1:W-:Y:S02]  /*16f120*/  LDGSTS.E [R2+0xd600], desc[UR58][R4.64], P4 ;  /* 0x0d60000004027fae */ /* 0x0003e4000a12187a */
[----:B-1----:R-:W-:Y:S01]  /*16f130*/  IMAD.MOV.U32 R4, RZ, RZ, R3 ;  /* 0x000000ffff047224 */ /* 0x002fe200078e0003 */
[----:B------:R-:W-:Y:S02]  /*16f140*/  IADD3 R7, P1, R7, UR15, RZ ;  /* 0x0000000f07077c10 */ /* 0x000fe4000ff3e0ff */
[----:B--2---:R-:W-:Y:S02]  /*16f150*/  IADD3.X R15, R15, UR9, RZ, P5, !PT ;  /* 0x000000090f0f7c10 */ /* 0x004fe4000affe4ff */
[----:B------:R-:W-:Y:S01]  /*16f160*/  IADD3 R14, P5, R14, UR15, RZ ;  /* 0x0000000f0e0e7c10 */ /* 0x000fe2000ffbe0ff */
[----:B------:R1:W-:Y:S04]  /*16f170*/  STL [R1+0x46cc], R7 ;  /* 0x0046cc0701007387 */ /* 0x0003e80000100800 */
[----:B-1----:R-:W2:Y:S04]  /*16f180*/  LDL.LU R7, [R1+0x4a74] ;  /* 0x004a740001077983 */ /* 0x002ea80000300800 */
[----:B------:R-:W-:Y:S04]  /*16f190*/  STL [R1+0x4968], R15 ;  /* 0x0049680f01007387 */ /* 0x000fe80000100800 */
[----:B------:R-:W-:Y:S01]  /*16f1a0*/  STL [R1+0x4974], R14 ;  /* 0x0049740e01007387 */ /* 0x000fe20000100800 */
[----:B---3--:R-:W-:-:S05]  /*16f1b0*/  IADD3.X R10, R10, UR9, RZ, P1, !PT ;  /* 0x000000090a0a7c10 */ /* 0x008fca0008ffe4ff */
[----:B------:R1:W-:Y:S01]  /*16f1c0*/  STL [R1+0x46c8], R10 ;  /* 0x0046c80a01007387 */ /* 0x0003e20000100800 */
[----:B------:R-:W-:-:S03]  /*16f1d0*/  IADD3 R8, P1, R8, UR15, RZ ;  /* 0x0000000f08087c10 */ /* 0x000fc6000ff3e0ff */
[----:B-1----:R-:W3:Y:S01]  /*16f1e0*/  LDL.LU R10, [R1+0x46e0] ;  /* 0x0046e000010a7983 */ /* 0x002ee20000300800 */
[----:B------:R-:W-:-:S03]  /*16f1f0*/  IADD3.X R16, R16, UR9, RZ, P5, !PT ;  /* 0x0000000910107c10 */ /* 0x000fc6000affe4ff */
[----:B------:R-:W2:Y:S04]  /*16f200*/  LDL.LU R18, [R1+0x4a68] ;  /* 0x004a680001127983 */ /* 0x000ea80000300800 */
[----:B------:R-:W2:Y:S04]  /*16f210*/  LDL.LU R12, [R1+0x46ec] ;  /* 0x0046ec00010c7983 */ /* 0x000ea80000300800 */
[----:B------:R1:W-:Y:S01]  /*16f220*/  STL [R1+0x46d4], R8 ;  /* 0x0046d40801007387 */ /* 0x0003e20000100800 */
[----:B------:R-:W-:-:S03]  /*16f230*/  IADD3 R6, P5, R6, UR15, RZ ;  /* 0x0000000f06067c10 */ /* 0x000fc6000ffbe0ff */
[----:B-1----:R-:W2:Y:S04]  /*16f240*/  LDL.LU R8, [R1+0x4a7c] ;  /* 0x004a7c0001087983 */ /* 0x002ea80000300800 */
[----:B------:R-:W2:Y:S04]  /*16f250*/  LDL.LU R20, [R1+0x46e8] ;  /* 0x0046e80001147983 */ /* 0x000ea80000300800 */
[----:B------:R-:W-:Y:S04]  /*16f260*/  STL [R1+0x4970], R16 ;  /* 0x0049701001007387 */ /* 0x000fe80000100800 */
[----:B------:R-:W2:Y:S01]  /*16f270*/  LDL.LU R3, [R1+0x46f4] ;  /* 0x0046f40001037983 */ /* 0x000ea20000300800 */
[----:B------:R-:W-:-:S03]  /*16f280*/  IMAD.MOV.U32 R5, RZ, RZ, R15 ;  /* 0x000000ffff057224 */ /* 0x000fc600078e000f */
[----:B------:R-:W-:Y:S04]  /*16f290*/  STL [R1+0x497c], R6 ;  /* 0x00497c0601007387 */ /* 0x000fe80000100800 */
[----:B------:R-:W2:Y:S01]  /*16f2a0*/  LDL.LU R15, [R1+0x4a70] ;  /* 0x004a7000010f7983 */ /* 0x000ea20000300800 */
[----:B----4-:R-:W-:-:S03]  /*16f2b0*/  IADD3.X R17, R17, UR9, RZ, P1, !PT ;  /* 0x0000000911117c10 */ /* 0x010fc60008ffe4ff */
[----:B------:R1:W-:Y:S01]  /*16f2c0*/  LDGSTS.E [R2+0xd680], desc[UR58][R4.64], P2 ;  /* 0x0d68000004027fae */ /* 0x0003e2000912187a */
[----:B------:R-:W-:Y:S02]  /*16f2d0*/  IADD3 R9, P1, R9, UR15, RZ ;  /* 0x0000000f09097c10 */ /* 0x000fe4000ff3e0ff */
[----:B------:R-:W-:-:S03]  /*16f2e0*/  IADD3.X R25, R25, UR9, RZ, P5, !PT ;  /* 0x0000000919197c10 */ /* 0x000fc6000affe4ff */
[----:B------:R4:W-:Y:S01]  /*16f2f0*/  STL [R1+0x46dc], R9 ;  /* 0x0046dc0901007387 */ /* 0x0009e20000100800 */
[----:B------:R-:W-:Y:S01]  /*16f300*/  IADD3 R23, P5, R23, UR15, RZ ;  /* 0x0000000f17177c10 */ /* 0x000fe2000ffbe0ff */
[----:B-1----:R-:W-:Y:S01]  /*16f310*/  IMAD.MOV.U32 R5, RZ, RZ, R16 ;  /* 0x000000ffff057224 */ /* 0x002fe200078e0010 */
[----:B------:R-:W-:-:S05]  /*16f320*/  MOV R4, R14 ;  /* 0x0000000e00047202 */ /* 0x000fca0000000f00 */
[----:B------:R1:W-:Y:S04]  /*16f330*/  LDGSTS.E [R2+0xd700], desc[UR58][R4.64], P3 ;  /* 0x0d70000004027fae */ /* 0x0003e8000992187a */
[----:B----4-:R-:W4:Y:S01]  /*16f340*/  LDL.LU R9, [R1+0x4b64] ;  /* 0x004b640001097983 */ /* 0x010f220000300800 */
[----:B------:R-:W-:-:S03]  /*16f350*/  IADD3.X R27, R27, UR9, RZ, P1, !PT ;  /* 0x000000091b1b7c10 */ /* 0x000fc60008ffe4ff */
[----:B------:R1:W-:Y:S01]  /*16f360*/  STL [R1+0x46d0], R17 ;  /* 0x0046d01101007387 */ /* 0x0003e20000100800 */
[----:B------:R-:W-:Y:S01]  /*16f370*/  IADD3 R26, P1, R26, UR15, RZ ;  /* 0x0000000f1a1a7c10 */ /* 0x000fe2000ff3e0ff */
[----:B-1----:R-:W-:Y:S02]  /*16f380*/  IMAD.MOV.U32 R4, RZ, RZ, R6 ;  /* 0x000000ffff047224 */ /* 0x002fe400078e0006 */
[----:B------:R-:W4:Y:S04]  /*16f390*/  LDL.LU R17, [R1+0x46f0] ;  /* 0x0046f00001117983 */ /* 0x000f280000300800 */
[----:B------:R-:W-:Y:S04]  /*16f3a0*/  STL [R1+0x4978], R25 ;  /* 0x0049781901007387 */ /* 0x000fe80000100800 */
[----:B------:R-:W4:Y:S04]  /*16f3b0*/  LDL.LU R16, [R1+0x46fc] ;  /* 0x0046fc0001107983 */ /* 0x000f280000300800 */
[----:B------:R-:W-:Y:S04]  /*16f3c0*/  STL [R1+0x4a64], R23 ;  /* 0x004a641701007387 */ /* 0x000fe80000100800 */
[----:B------:R-:W4:Y:S04]  /*16f3d0*/  LDL.LU R14, [R1+0x4a78] ;  /* 0x004a7800010e7983 */ /* 0x000f280000300800 */
[----:B------:R-:W-:Y:S04]  /*16f3e0*/  STL [R1+0x46d8], R27 ;  /* 0x0046d81b01007387 */ /* 0x000fe80000100800 */
[----:B------:R-:W-:Y:S04]  /*16f3f0*/  STL [R1+0x46e4], R26 ;  /* 0x0046e41a01007387 */ /* 0x000fe80000100800 */
[----:B------:R-:W4:Y:S01]  /*16f400*/  LDL.LU R6, [R1+0x46f8] ;  /* 0x0046f80001067983 */ /* 0x000f220000300800 */
[----:B------:R-:W-:-:S02]  /*16f410*/  IADD3.X R24, R24, UR9, RZ, P5, !PT ;  /* 0x0000000918187c10 */ /* 0x000fc4000affe4ff */
[----:B------:R-:W-:-:S03]  /*16f420*/  IADD3 R11, P5, R11, UR15, RZ ;  /* 0x0000000f0b0b7c10 */ /* 0x000fc6000ffbe0ff */
[----:B------:R-:W-:Y:S04]  /*16f430*/  STL [R1+0x4a60], R24 ;  /* 0x004a601801007387 */ /* 0x000fe80000100800 */
[----:B------:R-:W-:Y:S01]  /*16f440*/  STL [R1+0x4a6c], R11 ;  /* 0x004a6c0b01007387 */ /* 0x000fe20000100800 */
[----:B------:R-:W-:-:S05]  /*16f450*/  MOV R5, R25 ;  /* 0x0000001900057202 */ /* 0x000fca0000000f00 */
[----:B------:R1:W-:Y:S02]  /*16f460*/  LDGSTS.E [R2+0xd780], desc[UR58][R4.64], P0 ;  /* 0x0d78000004027fae */ /* 0x0003e4000812187a */
[----:B-1----:R-:W-:Y:S02]  /*16f470*/  IMAD.MOV.U32 R4, RZ, RZ, R23 ;  /* 0x000000ffff047224 */ /* 0x002fe400078e0017 */
[----:B------:R-:W-:-:S05]  /*16f480*/  IMAD.MOV.U32 R5, RZ, RZ, R24 ;  /* 0x000000ffff057224 */ /* 0x000fca00078e0018 */
[----:B------:R1:W-:Y:S02]  /*16f490*/  LDGSTS.E [R2+0xe600], desc[UR58][R4.64], P4 ;  /* 0x0e60000004027fae */ /* 0x0003e4000a12187a */
[----:B-1----:R-:W-:Y:S02]  /*16f4a0*/  MOV R4, R11 ;  /* 0x0000000b00047202 */ /* 0x002fe40000000f00 */
[----:B---3--:R-:W-:Y:S02]  /*16f4b0*/  IADD3.X R10, R10, UR9, RZ, P1, !PT ;  /* 0x000000090a0a7c10 */ /* 0x008fe40008ffe4ff */
[----:B--2---:R-:W-:Y:S02]  /*16f4c0*/  IADD3.X R18, R18, UR9, RZ, P5, !PT ;  /* 0x0000000912127c10 */ /* 0x004fe4000affe4ff */
[----:B------:R-:W-:Y:S01]  /*16f4d0*/  IADD3 R12, P1, R12, UR15, RZ ;  /* 0x0000000f0c0c7c10 */ /* 0x000fe2000ff3e0ff */
[----:B------:R1:W-:Y:S01]  /*16f4e0*/  STL [R1+0x46e0], R10 ;  /* 0x0046e00a01007387 */ /* 0x0003e20000100800 */
[----:B------:R-:W-:-:S03]  /*16f4f0*/  IADD3 R7, P5, R7, UR15, RZ ;  /* 0x0000000f07077c10 */ /* 0x000fc6000ffbe0ff */
[----:B-1----:R-:W2:Y:S04]  /*16f500*/  LDL.LU R10, [R1+0x4b6c] ;  /* 0x004b6c00010a7983 */ /* 0x002ea80000300800 */
[----:B------:R1:W-:Y:S01]  /*16f510*/  STL [R1+0x46ec], R12 ;  /* 0x0046ec0c01007387 */ /* 0x0003e20000100800 */
[----:B------:R-:W-:-:S03]  /*16f520*/  IADD3.X R20, R20, UR9, RZ, P1, !PT ;  /* 0x0000000914147c10 */ /* 0x000fc60008ffe4ff */
[----:B-1----:R-:W3:Y:S01]  /*16f530*/  LDL.LU R12, [R1+0x4b60] ;  /* 0x004b6000010c7983 */ /* 0x002ee20000300800 */
[----:B------:R-:W-:-:S03]  /*16f540*/  IADD3 R3, P1, R3, UR15, RZ ;  /* 0x0000000f03037c10 */ /* 0x000fc6000ff3e0ff */
[----:B------:R-:W-:Y:S04]  /*16f550*/  STL [R1+0x4a68], R18 ;  /* 0x004a681201007387 */ /* 0x000fe80000100800 */
[----:B------:R-:W-:Y:S04]  /*16f560*/  STL [R1+0x4a74], R7 ;  /* 0x004a740701007387 */ /* 0x000fe80000100800 */
[----:B------:R1:W-:Y:S04]  /*16f570*/  STL [R1+0x46f4], R3 ;  /* 0x0046f40301007387 */ /* 0x0003e80000100800 */
[----:B------:R-:W-:Y:S01]  /*16f580*/  STL [R1+0x46e8], R20 ;  /* 0x0046e81401007387 */ /* 0x000fe20000100800 */
[----:B------:R-:W-:-:S03]  /*16f590*/  IADD3.X R15, R15, UR9, RZ, P5, !PT ;  /* 0x000000090f0f7c10 */ /* 0x000fc6000affe4ff */
[----:B-1----:R-:W2:Y:S04]  /*16f5a0*/  LDL.LU R3, [R1+0x4b74] ;  /* 0x004b740001037983 */ /* 0x002ea80000300800 */
[----:B------:R-:W2:Y:S01]  /*16f5b0*/  LDL.LU R105, [R1+0x4784] ;  /* 0x0047840001697983 */ /* 0x000ea20000300800 */
[----:B------:R-:W-:-:S03]  /*16f5c0*/  IADD3 R8, P5, R8, UR15, RZ ;  /* 0x0000000f08087c10 */ /* 0x000fc6000ffbe0ff */
[----:B------:R-:W2:Y:S04]  /*16f5d0*/  LDL.LU R11, [R1+0x4b68] ;  /* 0x004b6800010b7983 */ /* 0x000ea80000300800 */
[----:B------:R-:W-:Y:S04]  /*16f5e0*/  STL [R1+0x4a70], R15 ;  /* 0x004a700f01007387 */ /* 0x000fe80000100800 */
[----:B------:R-:W-:Y:S04]  /*16f5f0*/  STL [R1+0x4a7c], R8 ;  /* 0x004a7c0801007387 */ /* 0x000fe80000100800 */
[----:B------:R-:W2:Y:S01]  /*16f600*/  LDL.LU R106, [R1+0x4780] ;  /* 0x00478000016a7983 */ /* 0x000ea20000300800 */
[----:B------:R-:W-:-:S03]  /*16f610*/  IMAD.MOV.U32 R5, RZ, RZ, R18 ;  /* 0x000000ffff057224 */ /* 0x000fc600078e0012 */
[----:B------:R-:W2:Y:S04]  /*16f620*/  LDL.LU R99, [R1+0x478c] ;  /* 0x00478c0001637983 */ /* 0x000ea80000300800 */
[----:B------:R1:W-:Y:S01]  /*16f630*/  LDGSTS.E [R2+0xe680], desc[UR58][R4.64], P2 ;  /* 0x0e68000004027fae */ /* 0x0003e2000912187a */
[----:B----4-:R-:W-:Y:S02]  /*16f640*/  IADD3.X R17, R17, UR9, RZ, P1, !PT ;  /* 0x0000000911117c10 */ /* 0x010fe40008ffe4ff */
[----:B------:R-:W-:-:S03]  /*16f650*/  IADD3 R16, P1, R16, UR15, RZ ;  /* 0x0000000f10107c10 */ /* 0x000fc6000ff3e0ff */
[----:B------:R-:W-:Y:S01]  /*16f660*/  STL [R1+0x46f0], R17 ;  /* 0x0046f01101007387 */ /* 0x000fe20000100800 */
[----:B-1----:R-:W-:-:S03]  /*16f670*/  IMAD.MOV.U32 R4, RZ, RZ, R7 ;  /* 0x000000ffff047224 */ /* 0x002fc600078e0007 */
[----:B------:R-:W-:Y:S01]  /*16f680*/  STL [R1+0x46fc], R16 ;  /* 0x0046fc1001007387 */ /* 0x000fe20000100800 */
[----:B------:R-:W-:-:S03]  /*16f690*/  IADD3.X R14, R14, UR9, RZ, P5, !PT ;  /* 0x000000090e0e7c10 */ /* 0x000fc6000affe4ff */
[----:B------:R-:W4:Y:S01]  /*16f6a0*/  LDL.LU R7, [R1+0x4b7c] ;  /* 0x004b7c0001077983 */ /* 0x000f220000300800 */
[----:B------:R-:W-:-:S03]  /*16f6b0*/  IADD3 R9, P5, R9, UR15, RZ ;  /* 0x0000000f09097c10 */ /* 0x000fc6000ffbe0ff */
[----:B------:R-:W-:Y:S04]  /*16f6c0*/  STL [R1+0x4a78], R14 ;  /* 0x004a780e01007387 */ /* 0x000fe80000100800 */
[----:B------:R-:W4:Y:S01]  /*16f6d0*/  LDL.LU R90, [R1+0x4794] ;  /* 0x00479400015a7983 */ /* 0x000f220000300800 */
[----:B------:R-:W-:-:S03]  /*16f6e0*/  IADD3.X R6, R6, UR9, RZ, P1, !PT ;  /* 0x0000000906067c10 */ /* 0x000fc60008ffe4ff */
[----:B------:R-:W-:Y:S04]  /*16f6f0*/  STL [R1+0x4b64], R9 ;  /* 0x004b640901007387 */ /* 0x000fe80000100800 */
[----:B------:R1:W-:Y:S04]  /*16f700*/  STL [R1+0x46f8], R6 ;  /* 0x0046f80601007387 */ /* 0x0003e80000100800 */
[----:B-1----:R-:W4:Y:S04]  /*16f710*/  LDL.LU R6, [R1+0x4b70] ;  /* 0x004b700001067983 */ /* 0x002f280000300800 */
[----:B------:R-:W4:Y:S01]  /*16f720*/  LDL.LU R100, [R1+0x4788] ;  /* 0x0047880001647983 */ /* 0x000f220000300800 */
[----:B------:R-:W-:-:S03]  /*16f730*/  MOV R5, R15 ;  /* 0x0000000f00057202 */ /* 0x000fc60000000f00 */
[----:B------:R-:W4:Y:S04]  /*16f740*/  LDL.LU R29, [R1+0x479c] ;  /* 0x00479c00011d7983 */ /* 0x000f280000300800 */
[----:B------:R1:W-:Y:S04]  /*16f750*/  LDGSTS.E [R2+0xe700], desc[UR58][R4.64], P3 ;  /* 0x0e70000004027fae */ /* 0x0003e8000992187a */
[----:B------:R-:W4:Y:S01]  /*16f760*/  LDL.LU R18, [R1+0x4b78] ;  /* 0x004b780001127983 */ /* 0x000f220000300800 */
[----:B-1----:R-:W-:Y:S02]  /*16f770*/  IMAD.MOV.U32 R4, RZ, RZ, R8 ;  /* 0x000000ffff047224 */ /* 0x002fe400078e0008 */
[----:B------:R-:W-:-:S05]  /*16f780*/  IMAD.MOV.U32 R5, RZ, RZ, R14 ;  /* 0x000000ffff057224 */ /* 0x000fca00078e000e */
[----:B------:R1:W-:Y:S02]  /*16f790*/  LDGSTS.E [R2+0xe780], desc[UR58][R4.64], P0 ;  /* 0x0e78000004027fae */ /* 0x0003e4000812187a */
[----:B-1----:R-:W-:Y:S02]  /*16f7a0*/  MOV R4, R9 ;  /* 0x0000000900047202 */ /* 0x002fe40000000f00 */
[----:B---3--:R-:W-:Y:S02]  /*16f7b0*/  IADD3.X R12, R12, UR9, RZ, P5, !PT ;  /* 0x000000090c0c7c10 */ /* 0x008fe4000affe4ff */
[----:B--2---:R-:W-:-:S03]  /*16f7c0*/  IADD3 R10, P5, R10, UR15, RZ ;  /* 0x0000000f0a0a7c10 */ /* 0x004fc6000ffbe0ff */
[----:B------:R-:W-:Y:S04]  /*16f7d0*/  STL [R1+0x4b60], R12 ;  /* 0x004b600c01007387 */ /* 0x000fe80000100800 */
[----:B------:R-:W2:Y:S04]  /*16f7e0*/  LDL.LU R8, [R1+0x4c64] ;  /* 0x004c640001087983 */ /* 0x000ea80000300800 */
[----:B------:R-:W-:Y:S01]  /*16f7f0*/  STL [R1+0x4b6c], R10 ;  /* 0x004b6c0a01007387 */ /* 0x000fe20000100800 */
[----:B------:R-:W-:-:S05]  /*16f800*/  IADD3 R105, P1, R105, UR15, RZ ;  /* 0x0000000f69697c10 */ /* 0x000fca000ff3e0ff */
[----:B------:R-:W-:Y:S04]  /*16f810*/  STL [R1+0x4784], R105 ;  /* 0x0047846901007387 */ /* 0x000fe80000100800 */
[----:B------:R-:W-:Y:S04]  /*16f820*/  STL.64 [R1+0x81b0], R104 ;  /* 0x0081b06801007387 */ /* 0x000fe80000100a00 */
[----:B------:R-:W3:Y:S01]  /*16f830*/  LDL.LU R93, [R1+0x4790] ;  /* 0x00479000015d7983 */ /* 0x000ee20000300800 */
[----:B------:R-:W-:Y:S02]  /*16f840*/  IADD3.X R11, R11, UR9, RZ, P5, !PT ;  /* 0x000000090b0b7c10 */ /* 0x000fe4000affe4ff */
[----:B------:R-:W-:Y:S01]  /*16f850*/  IADD3.X R106, R106, UR9, RZ, P1, !PT ;  /* 0x000000096a6a7c10 */ /* 0x000fe20008ffe4ff */
[----:B------:R-:W3:Y:S01]  /*16f860*/  LDL.LU R37, [R1+0x4798] ;  /* 0x0047980001257983 */ /* 0x000ee20000300800 */
[----:B------:R-:W-:-:S03]  /*16f870*/  IADD3 R3, P5, R3, UR15, RZ ;  /* 0x0000000f03037c10 */ /* 0x000fc6000ffbe0ff */
[----:B------:R-:W-:Y:S04]  /*16f880*/  STL [R1+0x4780], R106 ;  /* 0x0047806a01007387 */ /* 0x000fe80000100800 */
[----:B------:R-:W-:Y:S04]  /*16f890*/  STL.64 [R1+0x81b8], R106 ;  /* 0x0081b86a01007387 */ /* 0x000fe80000100a00 */
[----:B------:R1:W-:Y:S04]  /*16f8a0*/  STL [R1+0x4b68], R11 ;  /* 0x004b680b01007387 */ /* 0x0003e80000100800 */
[----:B------:R3:W-:Y:S04]  /*16f8b0*/  STL [R1+0x4b74], R3 ;  /* 0x004b740301007387 */ /* 0x0007e80000100800 */
[----:B------:R-:W3:Y:S01]  /*16f8c0*/  LDL.LU R14, [R1+0x47a4] ;  /* 0x0047a400010e7983 */ /* 0x000ee20000300800 */
[----:B------:R-:W-:-:S03]  /*16f8d0*/  IADD3 R99, P1, R99, UR15, RZ ;  /* 0x0000000f63637c10 */ /* 0x000fc6000ff3e0ff */
[----:B------:R-:W3:Y:S01]  /*16f8e0*/  LDL.LU R20, [R1+0x4c60] ;  /* 0x004c600001147983 */ /* 0x000ee20000300800 */
[----:B------:R-:W-:-:S03]  /*16f8f0*/  IMAD.MOV.U32 R5, RZ, RZ, R12 ;  /* 0x000000ffff057224 */ /* 0x000fc600078e000c */
[----:B------:R-:W3:Y:S04]  /*16f900*/  LDL.LU R9, [R1+0x4c6c] ;  /* 0x004c6c0001097983 */ /* 0x000ee80000300800 */
[----:B------:R-:W3:Y:S04]  /*16f910*/  LDL.LU R23, [R1+0x4c74] ;  /* 0x004c740001177983 */ /* 0x000ee80000300800 */
[----:B------:R-:W-:Y:S04]  /*16f920*/  STL [R1+0x478c], R99 ;  /* 0x00478c6301007387 */ /* 0x000fe80000100800 */
[----:B------:R-:W-:Y:S04]  /*16f930*/  STL.64 [R1+0x81c0], R98 ;  /* 0x0081c06201007387 */ /* 0x000fe80000100a00 */
[----:B------:R1:W-:Y:S01]  /*16f940*/  LDGSTS.E [R2+0xf600], desc[UR58][R4.64], P4 ;  /* 0x0f60000004027fae */ /* 0x0003e2000a12187a */
[----:B----4-:R-:W-:-:S02]  /*16f950*/  IADD3.X R6, R6, UR9, RZ, P5, !PT ;  /* 0x0000000906067c10 */ /* 0x010fc4000affe4ff */
[----:B------:R-:W-:Y:S02]  /*16f960*/  IADD3.X R100, R100, UR9, RZ, P1, !PT ;  /* 0x0000000964647c10 */ /* 0x000fe40008ffe4ff */
[----:B------:R-:W-:-:S03]  /*16f970*/  IADD3 R7, P5, R7, UR15, RZ ;  /* 0x0000000f07077c10 */ /* 0x000fc6000ffbe0ff */
[----:B------:R-:W-:Y:S01]  /*16f980*/  STL [R1+0x4788], R100 ;  /* 0x0047886401007387 */ /* 0x000fe20000100800 */
[----:B-1----:R-:W-:-:S03]  /*16f990*/  MOV R5, R11 ;  /* 0x0000000b00057202 */ /* 0x002fc60000000f00 */
[----:B------:R-:W-:Y:S04]  /*16f9a0*/  STL.64 [R1+0x81c8], R100 ;  /* 0x0081c86401007387 */ /* 0x000fe80000100a00 */
[----:B------:R1:W-:Y:S04]  /*16f9b0*/  STL [R1+0x4b70], R6 ;  /* 0x004b700601007387 */ /* 0x0003e80000100800 */
[----:B------:R-:W-:Y:S04]  /*16f9c0*/  STL [R1+0x4b7c], R7 ;  /* 0x004b7c0701007387 */ /* 0x000fe80000100800 */
[----:B------:R-:W4:Y:S04]  /*16f9d0*/  LDL.LU R17, [R1+0x47a0] ;  /* 0x0047a00001117983 */ /* 0x000f280000300800 */
[----:B------:R-:W4:Y:S04]  /*16f9e0*/  LDL.LU R11, [R1+0x47ac] ;  /* 0x0047ac00010b7983 */ /* 0x000f280000300800 */
[----:B------:R-:W4:Y:S01]  /*16f9f0*/  LDL.LU R16, [R1+0x4c68] ;  /* 0x004c680001107983 */ /* 0x000f220000300800 */
[----:B------:R-:W-:Y:S01]  /*16fa00*/  IADD3 R90, P1, R90, UR15, RZ ;  /* 0x0000000f5a5a7c10 */ /* 0x000fe2000ff3e0ff */
[----:B------:R-:W-:Y:S01]  /*16fa10*/  IMAD.MOV.U32 R4, RZ, RZ, R10 ;  /* 0x000000ffff047224 */ /* 0x000fe200078e000a */
[----:B------:R-:W-:Y:S01]  /*16fa20*/  IADD3.X R18, R18, UR9, RZ, P5, !PT ;  /* 0x0000000912127c10 */ /* 0x000fe2000affe4ff */
[----:B------:R-:W4:Y:S04]  /*16fa30*/  LDL.LU R10, [R1+0x4c7c] ;  /* 0x004c7c00010a7983 */ /* 0x000f280000300800 */
[----:B------:R-:W-:Y:S04]  /*16fa40*/  STL [R1+0x4794], R90 ;  /* 0x0047945a01007387 */ /* 0x000fe80000100800 */
[----:B------:R1:W-:Y:S02]  /*16fa50*/  LDGSTS.E [R2+0xf680], desc[UR58][R4.64], P2 ;  /* 0x0f68000004027fae */ /* 0x0003e4000912187a */
[----:B-1----:R-:W-:-:S02]  /*16fa60*/  IMAD.MOV.U32 R4, RZ, RZ, R3 ;  /* 0x000000ffff047224 */ /* 0x002fc400078e0003 */
[----:B------:R-:W-:-:S05]  /*16fa70*/  IMAD.MOV.U32 R5, RZ, RZ, R6 ;  /* 0x000000ffff057224 */ /* 0x000fca00078e0006 */
[----:B------:R1:W-:Y:S02]  /*16fa80*/  LDGSTS.E [R2+0xf700], desc[UR58][R4.64], P3 ;  /* 0x0f70000004027fae */ /* 0x0003e4000992187a */
[----:B-1----:R-:W-:Y:S01]  /*16fa90*/  MOV R4, R7 ;  /* 0x0000000700047202 */ /* 0x002fe20000000f00 */
[----:B------:R-:W-:-:S05]  /*16faa0*/  IMAD.MOV.U32 R5, RZ, RZ, R18 ;  /* 0x000000ffff057224 */ /* 0x000fca00078e0012 */
[----:B------:R1:W-:Y:S01]  /*16fab0*/  LDGSTS.E [R2+0xf780], desc[UR58][R4.64], P0 ;  /* 0x0f78000004027fae */ /* 0x0003e2000812187a */
[----:B--2---:R-:W-:Y:S02]  /*16fac0*/  IADD3 R8, P5, R8, UR15, RZ ;  /* 0x0000000f08087c10 */ /* 0x004fe4000ffbe0ff */
[----:B---3--:R-:W-:Y:S02]  /*16fad0*/  IADD3.X R93, R93, UR9, RZ, P1, !PT ;  /* 0x000000095d5d7c10 */ /* 0x008fe40008ffe4ff */
[----:B------:R-:W-:-:S03]  /*16fae0*/  IADD3 R29, P1, R29, UR15, RZ ;  /* 0x0000000f1d1d7c10 */ /* 0x000fc6000ff3e0ff */
[----:B------:R-:W-:Y:S04]  /*16faf0*/  STL [R1+0x4790], R93 ;  /* 0x0047905d01007387 */ /* 0x000fe80000100800 */
[----:B------:R-:W-:Y:S04]  /*16fb00*/  STL [R1+0x4b78], R18 ;  /* 0x004b781201007387 */ /* 0x000fe80000100800 */
[----:B------:R-:W2:Y:S01]  /*16fb10*/  LDL.LU R12, [R1+0x47a8] ;  /* 0x0047a800010c7983 */ /* 0x000ea20000300800 */
[----:B------:R-:W-:-:S03]  /*16fb20*/  IADD3.X R37, R37, UR9, RZ, P1, !PT ;  /* 0x0000000925257c10 */ /* 0x000fc60008ffe4ff */
[----:B------:R-:W-:Y:S04]  /*16fb30*/  STL [R1+0x4c64], R8 ;  /* 0x004c640801007387 */ /* 0x000fe80000100800 */
[----:B------:R-:W3:Y:S01]  /*16fb40*/  LDL.LU R3, [R1+0x47b4] ;  /* 0x0047b40001037983 */ /* 0x000ee20000300800 */
[----:B------:R-:W-:-:S03]  /*16fb50*/  IADD3 R14, P1, R14, UR15, RZ ;  /* 0x0000000f0e0e7c10 */ /* 0x000fc6000ff3e0ff */
[----:B------:R-:W3:Y:S04]  /*16fb60*/  LDL.LU R25, [R1+0x4c70] ;  /* 0x004c700001197983 */ /* 0x000ee80000300800 */
[----:B------:R-:W3:Y:S04]  /*16fb70*/  LDL.LU R6, [R1+0x4d64] ;  /* 0x004d640001067983 */ /* 0x000ee80000300800 */
[----:B------:R-:W-:Y:S04]  /*16fb80*/  STL [R1+0x479c], R29 ;  /* 0x00479c1d01007387 */ /* 0x000fe80000100800 */
[----:B------:R-:W3:Y:S04]  /*16fb90*/  LDL.LU R15, [R1+0x47b0] ;  /* 0x0047b000010f7983 */ /* 0x000ee80000300800 */
[----:B------:R1:W-:Y:S04]  /*16fba0*/  STL [R1+0x47a4], R14 ;  /* 0x0047a40e01007387 */ /* 0x0003e80000100800 */
[----:B-1----:R-:W3:Y:S01]  /*16fbb0*/  LDL.LU R14, [R1+0x47bc] ;  /* 0x0047bc00010e7983 */ /* 0x002ee20000300800 */
[----:B------:R-:W-:-:S02]  /*16fbc0*/  IADD3.X R20, R20, UR9, RZ, P5, !PT ;  /* 0x0000000914147c10 */ /* 0x000fc4000affe4ff */
[----:B------:R-:W-:Y:S01]  /*16fbd0*/  IADD3 R9, P5, R9, UR15, RZ ;  /* 0x0000000f09097c10 */ /* 0x000fe2000ffbe0ff */
[----:B------:R-:W3:Y:S04]  /*16fbe0*/  LDL.LU R24, [R1+0x4c78] ;  /* 0x004c780001187983 */ /* 0x000ee80000300800 */
[----:B------:R-:W-:Y:S04]  /*16fbf0*/  STL [R1+0x4798], R37 ;  /* 0x0047982501007387 */ /* 0x000fe80000100800 */
[----:B------:R-:W-:Y:S04]  /*16fc00*/  STL.64 [R1+0x81d0], R36 ;  /* 0x0081d02401007387 */ /* 0x000fe80000100a00 */
[----:B------:R-:W-:Y:S04]  /*16fc10*/  STL [R1+0x4c60], R20 ;  /* 0x004c601401007387 */ /* 0x000fe80000100800 */
[----:B------:R-:W-:Y:S04]  /*16fc20*/  STL [R1+0x4c6c], R9 ;  /* 0x004c6c0901007387 */ /* 0x000fe80000100800 */
[----:B------:R-:W3:Y:S04]  /*16fc30*/  LDL.LU R7, [R1+0x4d6c] ;  /* 0x004d6c0001077983 */ /* 0x000ee80000300800 */
[----:B------:R-:W3:Y:S01]  /*16fc40*/  LDL.LU R18, [R1+0x47b8] ;  /* 0x0047b80001127983 */ /* 0x000ee20000300800 */
[----:B----4-:R-:W-:-:S02]  /*16fc50*/  IADD3.X R17, R17, UR9, RZ, P1, !PT ;  /* 0x0000000911117c10 */ /* 0x010fc40008ffe4ff */
[----:B------:R-:W-:-:S05]  /*16fc60*/  IADD3 R11, P1, R11, UR15, RZ ;  /* 0x0000000f0b0b7c10 */ /* 0x000fca000ff3e0ff */
[----:B------:R1:W-:Y:S04]  /*16fc70*/  STL [R1+0x47ac], R11 ;  /* 0x0047ac0b01007387 */ /* 0x0003e80000100800 */
[----:B------:R4:W-:Y:S01]  /*16fc80*/  STL [R1+0x47a0], R17 ;  /* 0x0047a01101007387 */ /* 0x0009e20000100800 */
[----:B------:R-:W-:-:S03]  /*16fc90*/  IADD3.X R16, R16, UR9, RZ, P5, !PT ;  /* 0x0000000910107c10 */ /* 0x000fc6000affe4ff */
[----:B-1----:R-:W3:Y:S01]  /*16fca0*/  LDL.LU R11, [R1+0x47c4] ;  /* 0x0047c400010b7983 */ /* 0x002ee20000300800 */
[----:B------:R-:W-:Y:S01]  /*16fcb0*/  IADD3 R23, P5, R23, UR15, RZ ;  /* 0x0000000f17177c10 */ /* 0x000fe2000ffbe0ff */
[----:B------:R-:W-:Y:S02]  /*16fcc0*/  IMAD.MOV.U32 R4, RZ, RZ, R8 ;  /* 0x000000ffff047224 */ /* 0x000fe400078e0008 */
[----:B----4-:R-:W4:Y:S01]  /*16fcd0*/  LDL.LU R17, [R1+0x4d60] ;  /* 0x004d600001117983 */ /* 0x010f220000300800 */
[----:B------:R-:W-:-:S03]  /*16fce0*/  MOV R5, R20 ;  /* 0x0000001400057202 */ /* 0x000fc60000000f00 */
[----:B------:R-:W4:Y:S04]  /*16fcf0*/  LDL.LU R8, [R1+0x4d74] ;  /* 0x004d740001087983 */ /* 0x000f280000300800 */
[----:B------:R-:W-:Y:S04]  /*16fd00*/  STL [R1+0x4c68], R16 ;  /* 0x004c681001007387 */ /* 0x000fe80000100800 */
[----:B------:R-:W-:Y:S04]  /*16fd10*/  STL [R1+0x4c74], R23 ;  /* 0x004c741701007387 */ /* 0x000fe80000100800 */
[----:B------:R-:W4:Y:S04]  /*16fd20*/  LDL.LU R20, [R1+0x47c0] ;  /* 0x0047c00001147983 */ /* 0x000f280000300800 */
[----:B------:R1:W-:Y:S02]  /*16fd30*/  LDGSTS.E [R2+0x10600], desc[UR58][R4.64], P4 ;  /* 0x1060000004027fae */ /* 0x0003e4000a12187a */
[----:B-1----:R-:W-:-:S02]  /*16fd40*/  IMAD.MOV.U32 R4, RZ, RZ, R9 ;  /* 0x000000ffff047224 */ /* 0x002fc400078e0009 */
[----:B------:R-:W-:-:S05]  /*16fd50*/  IMAD.MOV.U32 R5, RZ, RZ, R16 ;  /* 0x000000ffff057224 */ /* 0x000fca00078e0010 */
[----:B------:R1:W-:Y:S02]  /*16fd60*/  LDGSTS.E [R2+0x10680], desc[UR58][R4.64], P2 ;  /* 0x1068000004027fae */ /* 0x0003e4000912187a */
[----:B-1----:R-:W-:Y:S02]  /*16fd70*/  MOV R4, R23 ;  /* 0x0000001700047202 */ /* 0x002fe40000000f00 */
[----:B--2---:R-:W-:Y:S02]  /*16fd80*/  IADD3.X R12, R12, UR9, RZ, P1, !PT ;  /* 0x000000090c0c7c10 */ /* 0x004fe40008ffe4ff */
[----:B---3--:R-:W-:Y:S02]  /*16fd90*/  IADD3 R3, P1, R3, UR15, RZ ;  /* 0x0000000f03037c10 */ /* 0x008fe4000ff3e0ff */
[----:B------:R-:W-:-:S03]  /*16fda0*/  IADD3.X R25, R25, UR9, RZ, P5, !PT ;  /* 0x0000000919197c10 */ /* 0x000fc6000affe4ff */
[----:B------:R1:W-:Y:S01]  /*16fdb0*/  STL [R1+0x47b4], R3 ;  /* 0x0047b40301007387 */ /* 0x0003e20000100800 */
[----:B------:R-:W-:-:S03]  /*16fdc0*/  IADD3 R10, P5, R10, UR15, RZ ;  /* 0x0000000f0a0a7c10 */ /* 0x000fc6000ffbe0ff */
[----:B------:R2:W-:Y:S04]  /*16fdd0*/  STL [R1+0x47a8], R12 ;  /* 0x0047a80c01007387 */ /* 0x0005e80000100800 */
[----:B-1----:R-:W3:Y:S01]  /*16fde0*/  LDL.LU R3, [R1+0x47cc] ;  /* 0x0047cc0001037983 */ /* 0x002ee20000300800 */
[----:B------:R-:W-:-:S03]  /*16fdf0*/  IADD3.X R15, R15, UR9, RZ, P1, !PT ;  /* 0x000000090f0f7c10 */ /* 0x000fc60008ffe4ff */
[----:B--2---:R-:W2:Y:S04]  /*16fe00*/  LDL.LU R12, [R1+0x4d68] ;  /* 0x004d6800010c7983 */ /* 0x004ea80000300800 */
[----:B------:R-:W2:Y:S04]  /*16fe10*/  LDL.LU R9, [R1+0x4d7c] ;  /* 0x004d7c0001097983 */ /* 0x000ea80000300800 */
[----:B------:R-:W-:Y:S01]  /*16fe20*/  STL [R1+0x4c70], R25 ;  /* 0x004c701901007387 */ /* 0x000fe20000100800 */
[----:B------:R-:W-:-:S03]  /*16fe30*/  IADD3 R14, P1, R14, UR15, RZ ;  /* 0x0000000f0e0e7c10 */ /* 0x000fc6000ff3e0ff */
[----:B------:R-:W-:Y:S04]  /*16fe40*/  STL [R1+0x4c7c], R10 ;  /* 0x004c7c0a01007387 */ /* 0x000fe80000100800 */
[----:B------:R1:W-:Y:S04]  /*16fe50*/  STL [R1+0x47b0], R15 ;  /* 0x0047b00f01007387 */ /* 0x0003e80000100800 */
[----:B-1----:R-:W2:Y:S04]  /*16fe60*/  LDL.LU R15, [R1+0x47c8] ;  /* 0x0047c800010f7983 */ /* 0x002ea80000300800 */
[----:B------:R1:W-:Y:S04]  /*16fe70*/  STL [R1+0x47bc], R14 ;  /* 0x0047bc0e01007387 */ /* 0x0003e80000100800 */
[----:B-1----:R-:W2:Y:S04]  /*16fe80*/  LDL.LU R14, [R1+0x47d4] ;  /* 0x0047d400010e7983 */ /* 0x002ea80000300800 */
[----:B------:R-:W2:Y:S01]  /*16fe90*/  LDL.LU R16, [R1+0x4d70] ;  /* 0x004d700001107983 */ /* 0x000ea20000300800 */
[----:B------:R-:W-:-:S02]  /*16fea0*/  IADD3.X R24, R24, UR9, RZ, P5, !PT ;  /* 0x0000000918187c10 */ /* 0x000fc4000affe4ff */
[----:B------:R-:W-:Y:S01]  /*16feb0*/  IADD3 R6, P5, R6, UR15, RZ ;  /* 0x0000000f06067c10 */ /* 0x000fe2000ffbe0ff */
[----:B------:R-:W2:Y:S01]  /*16fec0*/  LDL.LU R23, [R1+0x4e64] ;  /* 0x004e640001177983 */ /* 0x000ea20000300800 */
[----:B------:R-:W-:-:S03]  /*16fed0*/  IADD3.X R18, R18, UR9, RZ, P1, !PT ;  /* 0x0000000912127c10 */ /* 0x000fc60008ffe4ff */
[----:B------:R-:W-:Y:S01]  /*16fee0*/  STL [R1+0x4c78], R24 ;  /* 0x004c781801007387 */ /* 0x000fe20000100800 */
[----:B------:R-:W-:-:S03]  /*16fef0*/  IMAD.MOV.U32 R5, RZ, RZ, R25 ;  /* 0x000000ffff057224 */ /* 0x000fc600078e0019 */
[----:B------:R-:W-:Y:S04]  /*16ff00*/  STL [R1+0x4d64], R6 ;  /* 0x004d640601007387 */ /* 0x000fe80000100800 */
[----:B------:R1:W-:Y:S04]  /*16ff10*/  STL [R1+0x47b8], R18 ;  /* 0x0047b81201007387 */ /* 0x0003e80000100800 */
[----:B------:R4:W-:Y:S01]  /*16ff20*/  LDGSTS.E [R2+0x10700], desc[UR58][R4.64], P3 ;  /* 0x1070000004027fae */ /* 0x0009e2000992187a */
[----:B------:R-:W-:-:S03]  /*16ff30*/  IADD3 R11, P1, R11, UR15, RZ ;  /* 0x0000000f0b0b7c10 */ /* 0x000fc6000ff3e0ff */
[----:B-1----:R-:W2:Y:S01]  /*16ff40*/  LDL.LU R18, [R1+0x47d0] ;  /* 0x0047d00001127983 */ /* 0x002ea20000300800 */
[----:B----4-:R-:W-:-:S03]  /*16ff50*/  IADD3.X R17, R17, UR9, RZ, P5, !PT ;  /* 0x0000000911117c10 */ /* 0x010fc6000affe4ff */
[----:B------:R1:W-:Y:S01]  /*16ff60*/  STL [R1+0x47c4], R11 ;  /* 0x0047c40b01007387 */ /* 0x0003e20000100800 */
[----:B------:R-:W-:Y:S01]  /*16ff70*/  IADD3 R7, P5, R7, UR15, RZ ;  /* 0x0000000f07077c10 */ /* 0x000fe2000ffbe0ff */
[----:B------:R-:W-:Y:S02]  /*16ff80*/  IMAD.MOV.U32 R4, RZ, RZ, R10 ;  /* 0x000000ffff047224 */ /* 0x000fe400078e000a */
[----:B-1----:R-:W4:Y:S01]  /*16ff90*/  LDL.LU R11, [R1+0x47dc] ;  /* 0x0047dc00010b7983 */ /* 0x002f220000300800 */
[----:B------:R-:W-:-:S03]  /*16ffa0*/  IADD3.X R20, R20, UR9, RZ, P1, !PT ;  /* 0x0000000914147c10 */ /* 0x000fc60008ffe4ff */
[----:B------:R-:W4:Y:S04]  /*16ffb0*/  LDL.LU R25, [R1+0x4d78] ;  /* 0x004d780001197983 */ /* 0x000f280000300800 */
[----:B------:R-:W4:Y:S04]  /*16ffc0*/  LDL.LU R10, [R1+0x4e6c] ;  /* 0x004e6c00010a7983 */ /* 0x000f280000300800 */
[----:B------:R-:W-:Y:S01]  /*16ffd0*/  STL [R1+0x4d60], R17 ;  /* 0x004d601101007387 */ /* 0x000fe20000100800 */
[----:B------:R-:W-:-:S03]  /*16ffe0*/  MOV R5, R24 ;  /* 0x0000001800057202 */ /* 0x000fc60000000f00 */
[----:B------:R-:W-:Y:S04]  /*16fff0*/  STL [R1+0x4d6c], R7 ;  /* 0x004d6c0701007387 */ /* 0x000fe80000100800 */
[----:B------:R-:W4:Y:S04]  /*170000*/  LDL.LU R27, [R1+0x47d8] ;  /* 0x0047d800011b7983 */ /* 0x000f280000300800 */
[----:B------:R-:W4:Y:S04]  /*170010*/  LDL.LU R26, [R1+0x47e4] ;  /* 0x0047e400011a7983 */ /* 0x000f280000300800 */
[----:B------:R-:W-:Y:S04]  /*170020*/  STL [R1+0x47c0], R20 ;  /* 0x0047c01401007387 */ /* 0x000fe80000100800 */
[----:B------:R-:W4:Y:S04]  /*170030*/  LDL.LU R24, [R1+0x4e60] ;  /* 0x004e600001187983 */ /* 0x000f280000300800 */
[----:B------:R1:W-:Y:S02]  /*170040*/  LDGSTS.E [R2+0x10780], desc[UR58][R4.64], P0 ;  /* 0x1078000004027fae */ /* 0x0003e4000812187a */
[----:B-1----:R-:W-:-:S02]  /*170050*/  IMAD.MOV.U32 R4, RZ, RZ, R6 ;  /* 0x000000ffff047224 */ /* 0x002fc400078e0006 */
[----:B------:R-:W-:-:S05]  /*170060*/  IMAD.MOV.U32 R5, RZ, RZ, R17 ;  /* 0x000000ffff057224 */ /* 0x000fca00078e0011 */
[----:B------:R1:W-:Y:S02]  /*170070*/  LDGSTS.E [R2+0x11600], desc[UR58][R4.64], P4 ;  /* 0x1160000004027fae */ /* 0x0003e4000a12187a */
[----:B-1----:R-:W-:Y:S02]  /*170080*/  MOV R4, R7 ;  /* 0x0000000700047202 */ /* 0x002fe40000000f00 */
[----:B---3--:R-:W-:Y:S02]  /*170090*/  IADD3 R3, P1, R3, UR15, RZ ;  /* 0x0000000f03037c10 */ /* 0x008fe4000ff3e0ff */
[----:B--2---:R-:W-:-:S03]  /*1700a0*/  IADD3.X R12, R12, UR9, RZ, P5, !PT ;  /* 0x000000090c0c7c10 */ /* 0x004fc6000affe4ff */
[----:B------:R1:W-:Y:S01]  /*1700b0*/  STL [R1+0x47cc], R3 ;  /* 0x0047cc0301007387 */ /* 0x0003e20000100800 */
[----:B------:R-:W-:-:S03]  /*1700c0*/  IADD3 R8, P5, R8, UR15, RZ ;  /* 0x0000000f08087c10 */ /* 0x000fc6000ffbe0ff */
[----:B-1----:R-:W2:Y:S04]  /*1700d0*/  LDL.LU R3, [R1+0x4e74] ;  /* 0x004e740001037983 */ /* 0x002ea80000300800 */
[----:B------:R-:W3:Y:S04]  /*1700e0*/  LDL.LU R6, [R1+0x47e0] ;  /* 0x0047e00001067983 */ /* 0x000ee80000300800 */
[----:B------:R-:W-:Y:S04]  /*1700f0*/  STL [R1+0x4d68], R12 ;  /* 0x004d680c01007387 */ /* 0x000fe80000100800 */
[----:B------:R-:W-:Y:S01]  /*170100*/  STL [R1+0x4d74], R8 ;  /* 0x004d740801007387 */ /* 0x000fe20000100800 */
[----:B------:R-:W-:-:S03]  /*170110*/  IADD3.X R15, R15, UR9, RZ, P1, !PT ;  /* 0x000000090f0f7c10 */ /* 0x000fc60008ffe4ff */
[----:B------:R-:W2:Y:S04]  /*170120*/  LDL.LU R20, [R1+0x4e68] ;  /* 0x004e680001147983 */ /* 0x000ea80000300800 */
[----:B------:R1:W-:Y:S01]  /*170130*/  STL [R1+0x47c8], R15 ;  /* 0x0047c80f01007387 */ /* 0x0003e20000100800 */
[----:B------:R-:W-:-:S03]  /*170140*/  IADD3 R14, P1, R14, UR15, RZ ;  /* 0x0000000f0e0e7c10 */ /* 0x000fc6000ff3e0ff */
[----:B-1----:R-:W2:Y:S01]  /*170150*/  LDL.LU R15, [R1+0x47ec] ;  /* 0x0047ec00010f7983 */ /* 0x002ea20000300800 */
[----:B------:R-:W-:-:S03]  /*170160*/  IADD3.X R16, R16, UR9, RZ, P5, !PT ;  /* 0x0000000910107c10 */ /* 0x000fc6000affe4ff */
[----:B------:R1:W-:Y:S04]  /*170170*/  STL [R1+0x47d4], R14 ;  /* 0x0047d40e01007387 */ /* 0x0003e80000100800 */
[----:B-1----:R-:W2:Y:S04]  /*170180*/  LDL.LU R14, [R1+0x4e7c] ;  /* 0x004e7c00010e7983 */ /* 0x002ea80000300800 */
[----:B------:R-:W2:Y:S04]  /*170190*/  LDL.LU R17, [R1+0x47e8] ;  /* 0x0047e80001117983 */ /* 0x000ea80000300800 */
[----:B------:R-:W-:Y:S04]  /*1701a0*/  STL [R1+0x4d70], R16 ;  /* 0x004d701001007387 */ /* 0x000fe80000100800 */
[----:B------:R-:W2:Y:S01]  /*1701b0*/  LDL.LU R7, [R1+0x47f4] ;  /* 0x0047f40001077983 */ /* 0x000ea20000300800 */
[----:B------:R-:W-:Y:S01]  /*1701c0*/  IADD3 R9, P5, R9, UR15, RZ ;  /* 0x0000000f09097c10 */ /* 0x000fe2000ffbe0ff */
[----:B------:R-:W-:Y:S01]  /*1701d0*/  IMAD.MOV.U32 R5, RZ, RZ, R12 ;  /* 0x000000ffff057224 */ /* 0x000fe200078e000c */
[----:B------:R-:W-:-:S03]  /*1701e0*/  IADD3.X R18, R18, UR9, RZ, P1, !PT ;  /* 0x0000000912127c10 */ /* 0x000fc60008ffe4ff */
[----:B------:R-:W-:Y:S04]  /*1701f0*/  STL [R1+0x4d7c], R9 ;  /* 0x004d7c0901007387 */ /* 0x000fe80000100800 */
[----:B------:R-:W2:Y:S04]  /*170200*/  LDL.LU R12, [R1+0x4e70] ;  /* 0x004e7000010c7983 */ /* 0x000ea80000300800 */
[----:B------:R1:W-:Y:S01]  /*170210*/  LDGSTS.E [R2+0x11680], desc[UR58][R4.64], P2 ;  /* 0x1168000004027fae */ /* 0x0003e2000912187a */
[----:B----4-:R-:W-:Y:S02]  /*170220*/  IADD3 R11, P1, R11, UR15, RZ ;  /* 0x0000000f0b0b7c10 */ /* 0x010fe4000ff3e0ff */
[----:B------:R-:W-:-:S03]  /*170230*/  IADD3.X R25, R25, UR9, RZ, P5, !PT ;  /* 0x0000000919197c10 */ /* 0x000fc6000affe4ff */
[----:B------:R4:W-:Y:S01]  /*170240*/  STL [R1+0x47dc], R11 ;  /* 0x0047dc0b01007387 */ /* 0x0009e20000100800 */
[----:B------:R-:W-:Y:S01]  /*170250*/  IADD3 R23, P5, R23, UR15, RZ ;  /* 0x0000000f17177c10 */ /* 0x000fe2000ffbe0ff */
[----:B-1----:R-:W-:Y:S01]  /*170260*/  IMAD.MOV.U32 R4, RZ, RZ, R8 ;  /* 0x000000ffff047224 */ /* 0x002fe200078e0008 */
[----:B------:R-:W-:Y:S01]  /*170270*/  MOV R5, R16 ;  /* 0x0000001000057202 */ /* 0x000fe20000000f00 */
[----:B----4-:R-:W4:Y:S04]  /*170280*/  LDL.LU R11, [R1+0x4f64] ;  /* 0x004f6400010b7983 */ /* 0x010f280000300800 */
[----:B------:R1:W-:Y:S01]  /*170290*/  STL [R1+0x47d0], R18 ;  /* 0x0047d01201007387 */ /* 0x0003e20000100800 */
[----:B------:R-:W-:-:S03]  /*1702a0*/  IADD3.X R27, R27, UR9, RZ, P1, !PT ;  /* 0x000000091b1b7c10 */ /* 0x000fc60008ffe4ff */
[----:B------:R1:W-:Y:S01]  /*1702b0*/  LDGSTS.E [R2+0x11700], desc[UR58][R4.64], P3 ;  /* 0x1170000004027fae */ /* 0x0003e2000992187a */
[----:B------:R-:W-:-:S03]  /*1702c0*/  IADD3 R26, P1, R26, UR15, RZ ;  /* 0x0000000f1a1a7c10 */ /* 0x000fc6000ff3e0ff */
[----:B-1----:R-:W4:Y:S04]  /*1702d0*/  LDL.LU R18, [R1+0x47f0] ;  /* 0x0047f00001127983 */ /* 0x002f280000300800 */
[----:B------:R-:W-:Y:S01]  /*1702e0*/  STL [R1+0x4d78], R25 ;  /* 0x004d781901007387 */ /* 0x000fe20000100800 */
[----:B------:R-:W-:-:S03]  /*1702f0*/  IADD3.X R24, R24, UR9, RZ, P5, !PT ;  /* 0x0000000918187c10 */ /* 0x000fc6000affe4ff */
[----:B------:R-:W4:Y:S01]  /*170300*/  LDL.LU R8, [R1+0x47fc] ;  /* 0x0047fc0001087983 */ /* 0x000f220000300800 */
[----:B------:R-:W-:-:S03]  /*170310*/  IADD3 R10, P5, R10, UR15, RZ ;  /* 0x0000000f0a0a7c10 */ /* 0x000fc6000ffbe0ff */
[----:B------:R-:W-:Y:S04]  /*170320*/  STL [R1+0x4e64], R23 ;  /* 0x004e641701007387 */ /* 0x000fe80000100800 */
[----:B------:R-:W4:Y:S01]  /*170330*/  LDL.LU R16, [R1+0x4e78] ;  /* 0x004e780001107983 */ /* 0x000f220000300800 */
[----:B------:R-:W-:-:S03]  /*170340*/  IMAD.MOV.U32 R4, RZ, RZ, R9 ;  /* 0x000000ffff047224 */ /* 0x000fc600078e0009 */
[----:B------:R-:W-:Y:S04]  /*170350*/  STL [R1+0x47d8], R27 ;  /* 0x0047d81b01007387 */ /* 0x000fe80000100800 */
[----:B------:R-:W-:Y:S04]  /*170360*/  STL [R1+0x47e4], R26 ;  /* 0x0047e41a01007387 */ /* 0x000fe80000100800 */
[----:B------:R-:W-:Y:S04]  /*170370*/  STL [R1+0x4e60], R24 ;  /* 0x004e601801007387 */ /* 0x000fe80000100800 */
[----:B------:R-:W-:Y:S04]  /*170380*/  STL [R1+0x4e6c], R10 ;  /* 0x004e6c0a01007387 */ /* 0x000fe80000100800 */
[----:B------:R-:W4:Y:S01]  /*170390*/  LDL.LU R9, [R1+0x47f8] ;  /* 0x0047f80001097983 */ /* 0x000f220000300800 */
[----:B------:R-:W-:-:S05]  /*1703a0*/  IMAD.MOV.U32 R5, RZ, RZ, R25 ;  /* 0x000000ffff057224 */ /* 0x000fca00078e0019 */
[----:B------:R1:W-:Y:S02]  /*1703b0*/  LDGSTS.E [R2+0x11780], desc[UR58][R4.64], P0 ;  /* 0x1178000004027fae */ /* 0x0003e4000812187a */
[----:B-1----:R-:W-:Y:S01]  /*1703c0*/  MOV R4, R23 ;  /* 0x0000001700047202 */ /* 0x002fe20000000f00 */
[----:B------:R-:W-:-:S05]  /*1703d0*/  IMAD.MOV.U32 R5, RZ, RZ, R24 ;  /* 0x000000ffff057224 */ /* 0x000fca00078e0018 */
[----:B------:R1:W-:Y:S02]  /*1703e0*/  LDGSTS.E [R2+0x12600], desc[UR58][R4.64], P4 ;  /* 0x1260000004027fae */ /* 0x0003e4000a12187a */
[----:B-1----:R-:W-:Y:S01]  /*1703f0*/  IMAD.MOV.U32 R4, RZ, RZ, R10 ;  /* 0x000000ffff047224 */ /* 0x002fe200078e000a */
[----:B---3--:R-:W-:-:S05]  /*170400*/  IADD3.X R6, R6, UR9, RZ, P1, !PT ;  /* 0x0000000906067c10 */ /* 0x008fca0008ffe4ff */
[----:B------:R1:W-:Y:S01]  /*170410*/  STL [R1+0x47e0], R6 ;  /* 0x0047e00601007387 */ /* 0x0003e20000100800 */
[----:B--2---:R-:W-:Y:S02]  /*170420*/  IADD3.X R20, R20, UR9, RZ, P5, !PT ;  /* 0x0000000914147c10 */ /* 0x004fe4000affe4ff */
[----:B------:R-:W-:Y:S01]  /*170430*/  IADD3 R3, P5, R3, UR15, RZ ;  /* 0x0000000f03037c10 */ /* 0x000fe2000ffbe0ff */
[----:B-1----:R-:W2:Y:S01]  /*170440*/  LDL.LU R6, [R1+0x4f6c] ;  /* 0x004f6c0001067983 */ /* 0x002ea20000300800 */
[----:B------:R-:W-:-:S05]  /*170450*/  IADD3 R15, P1, R15, UR15, RZ ;  /* 0x0000000f0f0f7c10 */ /* 0x000fca000ff3e0ff */
[----:B------:R1:W-:Y:S04]  /*170460*/  STL [R1+0x47ec], R15 ;  /* 0x0047ec0f01007387 */ /* 0x0003e80000100800 */
[----:B-1----:R-:W3:Y:S01]  /*170470*/  LDL.LU R15, [R1+0x4f60] ;  /* 0x004f6000010f7983 */ /* 0x002ee20000300800 */
[----:B------:R-:W-:-:S03]  /*170480*/  IADD3.X R17, R17, UR9, RZ, P1, !PT ;  /* 0x0000000911117c10 */ /* 0x000fc60008ffe4ff */
[----:B------:R-:W-:Y:S01]  /*170490*/  STL [R1+0x4e68], R20 ;  /* 0x004e681401007387 */ /* 0x000fe20000100800 */
[----:B------:R-:W-:-:S03]  /*1704a0*/  IADD3 R7, P1, R7, UR15, RZ ;  /* 0x0000000f07077c10 */ /* 0x000fc6000ff3e0ff */
[----:B------:R-:W-:Y:S04]  /*1704b0*/  STL [R1+0x4e74], R3 ;  /* 0x004e740301007387 */ /* 0x000fe80000100800 */
[----:B------:R1:W-:Y:S04]  /*1704c0*/  STL [R1+0x47f4], R7 ;  /* 0x0047f40701007387 */ /* 0x0003e80000100800 */
[----:B------:R1:W-:Y:S04]  /*1704d0*/  STL [R1+0x47e8], R17 ;  /* 0x0047e81101007387 */ /* 0x0003e80000100800 */
[----:B-1----:R-:W2:Y:S04]  /*1704e0*/  LDL.LU R7, [R1+0x4f74] ;  /* 0x004f740001077983 */ /* 0x002ea80000300800 */
[----:B------:R-:W2:Y:S01]  /*1704f0*/  LDL.LU R17, [R1+0x4884] ;  /* 0x0048840001117983 */ /* 0x000ea20000300800 */
[----:B------:R-:W-:-:S02]  /*170500*/  IADD3.X R12, R12, UR9, RZ, P5, !PT ;  /* 0x000000090c0c7c10 */ /* 0x000fc4000affe4ff */
[----:B------:R-:W-:Y:S01]  /*170510*/  IADD3 R14, P5, R14, UR15, RZ ;  /* 0x0000000f0e0e7c10 */ /* 0x000fe2000ffbe0ff */
[----:B------:R-:W2:Y:S04]  /*170520*/  LDL.LU R10, [R1+0x4f68] ;  /* 0x004f6800010a7983 */ /* 0x000ea80000300800 */
[----:B------:R-:W-:Y:S04]  /*170530*/  STL [R1+0x4e70], R12 ;  /* 0x004e700c01007387 */ /* 0x000fe80000100800 */
[----:B------:R-:W-:Y:S04]  /*170540*/  STL [R1+0x4e7c], R14 ;  /* 0x004e7c0e01007387 */ /* 0x000fe80000100800 */
[----:B------:R-:W2:Y:S01]  /*170550*/  LDL.LU R23, [R1+0x4880] ;  /* 0x0048800001177983 */ /* 0x000ea20000300800 */
[----:B------:R-:W-:-:S05]  /*170560*/  MOV R5, R20 ;  /* 0x0000001400057202 */ /* 0x000fca0000000f00 */
[----:B------:R1:W-:Y:S01]  /*170570*/  LDGSTS.E [R2+0x12680], desc[UR58][R4.64], P2 ;  /* 0x1268000004027fae */ /* 0x0003e2000912187a */
[----:B----4-:R-:W-:Y:S02]  /*170580*/  IADD3.X R18, R18, UR9, RZ, P1, !PT ;  /* 0x0000000912127c10 */ /* 0x010fe40008ffe4ff */
[----:B------:R-:W-:Y:S01]  /*170590*/  IADD3 R8, P1, R8, UR15, RZ ;  /* 0x0000000f08087c10 */ /* 0x000fe2000ff3e0ff */
[----:B-1----:R-:W-:-:S04]  /*1705a0*/  IMAD.MOV.U32 R5, RZ, RZ, R12 ;  /* 0x000000ffff057224 */ /* 0x002fc800078e000c */
[----:B------:R1:W-:Y:S01]  /*1705b0*/  STL [R1+0x47fc], R8 ;  /* 0x0047fc0801007387 */ /* 0x0003e20000100800 */
[----:B------:R-:W-:-:S03]  /*1705c0*/  IADD3.X R16, R16, UR9, RZ, P5, !PT ;  /* 0x0000000910107c10 */ /* 0x000fc6000affe4ff */
[----:B------:R-:W-:Y:S01]  /*1705d0*/  STL [R1+0x47f0], R18 ;  /* 0x0047f01201007387 */ /* 0x000fe20000100800 */
[----:B------:R-:W-:Y:S01]  /*1705e0*/  IADD3 R11, P5, R11, UR15, RZ ;  /* 0x0000000f0b0b7c10 */ /* 0x000fe2000ffbe0ff */
[----:B------:R-:W-:Y:S02]  /*1705f0*/  IMAD.MOV.U32 R4, RZ, RZ, R3 ;  /* 0x000000ffff047224 */ /* 0x000fe400078e0003 */
[----:B-1----:R-:W4:Y:S04]  /*170600*/  LDL.LU R8, [R1+0x488c] ;  /* 0x00488c0001087983 */ /* 0x002f280000300800 */
[----:B------:R-:W4:Y:S04]  /*170610*/  LDL.LU R12, [R1+0x4f70] ;  /* 0x004f7000010c7983 */ /* 0x000f280000300800 */
[----:B------:R-:W-:Y:S04]  /*170620*/  STL [R1+0x4e78], R16 ;  /* 0x004e781001007387 */ /* 0x000fe80000100800 */
[----:B------:R-:W4:Y:S01]  /*170630*/  LDL.LU R3, [R1+0x4f7c] ;  /* 0x004f7c0001037983 */ /* 0x000f220000300800 */
[----:B------:R-:W-:-:S03]  /*170640*/  IADD3.X R9, R9, UR9, RZ, P1, !PT ;  /* 0x0000000909097c10 */ /* 0x000fc60008ffe4ff */
[----:B------:R-:W-:Y:S04]  /*170650*/  STL [R1+0x4f64], R11 ;  /* 0x004f640b01007387 */ /* 0x000fe80000100800 */
[----:B------:R-:W4:Y:S04]  /*170660*/  LDL.LU R79, [R1+0x4894] ;  /* 0x00489400014f7983 */ /* 0x000f280000300800 */
        /* <DEDUP_REMOVED lines=9> */
[----:B---3--:R-:W-:Y:S02]  /*170700*/  IADD3.X R15, R15, UR9, RZ, P5, !PT ;  /* 0x000000090f0f7c10 */ /* 0x008fe4000affe4ff */
[----:B--2---:R-:W-:-:S03]  /*170710*/  IADD3 R6, P5, R6, UR15, RZ ;  /* 0x0000000f06067c10 */ /* 0x004fc6000ffbe0ff */
[----:B------:R-:W-:Y:S04]  /*170720*/  STL [R1+0x4f60], R15 ;  /* 0x004f600f01007387 */ /* 0x000fe80000100800 */
[----:B------:R-:W2:Y:S04]  /*170730*/  LDL.LU R14, [R1+0x5064] ;  /* 0x00506400010e7983 */ /* 0x000ea80000300800 */
[----:B------:R-:W-:Y:S01]  /*170740*/  STL [R1+0x4f6c], R6 ;  /* 0x004f6c0601007387 */ /* 0x000fe20000100800 */
[----:B------:R-:W-:-:S05]  /*170750*/  IADD3 R17, P1, R17, UR15, RZ ;  /* 0x0000000f11117c10 */ /* 0x000fca000ff3e0ff */
[----:B------:R-:W-:Y:S04]  /*170760*/  STL [R1+0x4884], R17 ;  /* 0x0048841101007387 */ /* 0x000fe80000100800 */
[----:B------:R1:W-:Y:S04]  /*170770*/  STL [R1+0x81d8], R17 ;  /* 0x0081d81101007387 */ /* 0x0003e80000100800 */
[----:B------:R-:W3:Y:S01]  /*170780*/  LDL.LU R80, [R1+0x4890] ;  /* 0x0048900001507983 */ /* 0x000ee20000300800 */
[----:B------:R-:W-:Y:S02]  /*170790*/  IADD3.X R10, R10, UR9, RZ, P5, !PT ;  /* 0x000000090a0a7c10 */ /* 0x000fe4000affe4ff */
[----:B------:R-:W-:Y:S01]  /*1707a0*/  IADD3.X R23, R23, UR9, RZ, P1, !PT ;  /* 0x0000000917177c10 */ /* 0x000fe20008ffe4ff */
[----:B------:R-:W3:Y:S01]  /*1707b0*/  LDL.LU R78, [R1+0x4898] ;  /* 0x00489800014e7983 */ /* 0x000ee20000300800 */
[----:B------:R-:W-:-:S03]  /*1707c0*/  IADD3 R7, P5, R7, UR15, RZ ;  /* 0x0000000f07077c10 */ /* 0x000fc6000ffbe0ff */
[----:B------:R-:W-:Y:S04]  /*1707d0*/  STL [R1+0x4880], R23 ;  /* 0x0048801701007387 */ /* 0x000fe80000100800 */
[----:B------:R-:W-:Y:S04]  /*1707e0*/  STL.64 [R1+0x81e0], R22 ;  /* 0x0081e01601007387 */ /* 0x000fe80000100a00 */
[----:B------:R-:W-:Y:S04]  /*1707f0*/  STL [R1+0x4f68], R10 ;  /* 0x004f680a01007387 */ /* 0x000fe80000100800 */
[----:B------:R-:W-:Y:S04]  /*170800*/  STL [R1+0x4f74], R7 ;  /* 0x004f740701007387 */ /* 0x000fe80000100800 */
[----:B------:R-:W3:Y:S01]  /*170810*/  LDL.LU R11, [R1+0x48a4] ;  /* 0x0048a400010b7983 */ /* 0x000ee20000300800 */
[----:B------:R-:W-:-:S03]  /*170820*/  MOV R5, R15 ;  /* 0x0000000f00057202 */ /* 0x000fc60000000f00 */
[----:B------:R-:W3:Y:S04]  /*170830*/  LDL.LU R20, [R1+0x5060] ;  /* 0x0050600001147983 */ /* 0x000ee80000300800 */
[----:B------:R-:W3:Y:S04]  /*170840*/  LDL.LU R16, [R1+0x506c] ;  /* 0x00506c0001107983 */ /* 0x000ee80000300800 */
[----:B------:R1:W-:Y:S01]  /*170850*/  LDGSTS.E [R2+0x13600], desc[UR58][R4.64], P4 ;  /* 0x1360000004027fae */ /* 0x0003e2000a12187a */
[----:B----4-:R-:W-:Y:S02]  /*170860*/  IADD3 R8, P1, R8, UR15, RZ ;  /* 0x0000000f08087c10 */ /* 0x010fe4000ff3e0ff */
[----:B------:R-:W-:-:S03]  /*170870*/  IADD3.X R12, R12, UR9, RZ, P5, !PT ;  /* 0x000000090c0c7c10 */ /* 0x000fc6000affe4ff */
[----:B------:R-:W-:Y:S01]  /*170880*/  STL [R1+0x488c], R8 ;  /* 0x00488c0801007387 */ /* 0x000fe20000100800 */
[----:B------:R-:W-:Y:S01]  /*170890*/  IADD3 R3, P5, R3, UR15, RZ ;  /* 0x0000000f03037c10 */ /* 0x000fe2000ffbe0ff */
[----:B-1----:R-:W-:Y:S01]  /*1708a0*/  IMAD.MOV.U32 R4, RZ, RZ, R6 ;  /* 0x000000ffff047224 */ /* 0x002fe200078e0006 */
[----:B------:R-:W-:-:S05]  /*1708b0*/  IADD3.X R9, R9, UR9, RZ, P1, !PT ;  /* 0x0000000909097c10 */ /* 0x000fca0008ffe4ff */
[----:B------:R-:W-:Y:S04]  /*1708c0*/  STL [R1+0x4888], R9 ;  /* 0x0048880901007387 */ /* 0x000fe80000100800 */
[----:B------:R1:W-:Y:S04]  /*1708d0*/  STL.64 [R1+0x81e8], R8 ;  /* 0x0081e80801007387 */ /* 0x0003e80000100a00 */
[----:B------:R4:W-:Y:S04]  /*1708e0*/  STL [R1+0x4f70], R12 ;  /* 0x004f700c01007387 */ /* 0x0009e80000100800 */
[----:B------:R-:W-:Y:S04]  /*1708f0*/  STL [R1+0x4f7c], R3 ;  /* 0x004f7c0301007387 */ /* 0x000fe80000100800 */
[----:B------:R-:W4:Y:S04]  /*170900*/  LDL.LU R17, [R1+0x48a0] ;  /* 0x0048a00001117983 */ /* 0x000f280000300800 */
[----:B------:R-:W4:Y:S01]  /*170910*/  LDL.LU R6, [R1+0x48ac] ;  /* 0x0048ac0001067983 */ /* 0x000f220000300800 */
[----:B------:R-:W-:Y:S01]  /*170920*/  IADD3 R79, P1, R79, UR15, RZ ;  /* 0x0000000f4f4f7c10 */ /* 0x000fe2000ff3e0ff */
[----:B------:R-:W-:Y:S01]  /*170930*/  IMAD.MOV.U32 R5, RZ, RZ, R10 ;  /* 0x000000ffff057224 */ /* 0x000fe200078e000a */
[----:B------:R-:W-:Y:S01]  /*170940*/  IADD3.X R18, R18, UR9, RZ, P5, !PT ;  /* 0x0000000912127c10 */ /* 0x000fe2000affe4ff */
[----:B-1----:R-:W4:Y:S04]  /*170950*/  LDL.LU R9, [R1+0x5068] ;  /* 0x0050680001097983 */ /* 0x002f280000300800 */
[----:B------:R-:W4:Y:S04]  /*170960*/  LDL.LU R22, [R1+0x5074] ;  /* 0x0050740001167983 */ /* 0x000f280000300800 */
[----:B------:R-:W4:Y:S04]  /*170970*/  LDL.LU R10, [R1+0x507c] ;  /* 0x00507c00010a7983 */ /* 0x000f280000300800 */
        /* <DEDUP_REMOVED lines=8> */
[----:B--2---:R-:W-:Y:S02]  /*170a00*/  IADD3 R14, P5, R14, UR15, RZ ;  /* 0x0000000f0e0e7c10 */ /* 0x004fe4000ffbe0ff */
[----:B---3--:R-:W-:-:S05]  /*170a10*/  IADD3.X R80, R80, UR9, RZ, P1, !PT ;  /* 0x0000000950507c10 */ /* 0x008fca0008ffe4ff */
[----:B------:R-:W-:Y:S01]  /*170a20*/  STL [R1+0x4890], R80 ;  /* 0x0048905001007387 */ /* 0x000fe20000100800 */
[----:B------:R-:W-:-:S03]  /*170a30*/  IADD3 R56, P1, R56, UR15, RZ ;  /* 0x0000000f38387c10 */ /* 0x000fc6000ff3e0ff */
[----:B------:R-:W-:Y:S04]  /*170a40*/  STL.64 [R1+0x81f0], R80 ;  /* 0x0081f05001007387 */ /* 0x000fe80000100a00 */
[----:B------:R-:W-:Y:S04]  /*170a50*/  STL [R1+0x4f78], R18 ;  /* 0x004f781201007387 */ /* 0x000fe80000100800 */
[----:B------:R-:W-:Y:S04]  /*170a60*/  STL [R1+0x5064], R14 ;  /* 0x0050640e01007387 */ /* 0x000fe80000100800 */
[----:B------:R-:W2:Y:S01]  /*170a70*/  LDL.LU R15, [R1+0x48a8] ;  /* 0x0048a800010f7983 */ /* 0x000ea20000300800 */
[----:B------:R-:W-:-:S03]  /*170a80*/  IADD3.X R78, R78, UR9, RZ, P1, !PT ;  /* 0x000000094e4e7c10 */ /* 0x000fc60008ffe4ff */
[----:B------:R-:W3:Y:S01]  /*170a90*/  LDL.LU R7, [R1+0x48b4] ;  /* 0x0048b40001077983 */ /* 0x000ee20000300800 */
[----:B------:R-:W-:-:S03]  /*170aa0*/  IADD3 R11, P1, R11, UR15, RZ ;  /* 0x0000000f0b0b7c10 */ /* 0x000fc6000ff3e0ff */
[----:B------:R-:W3:Y:S04]  /*170ab0*/  LDL.LU R24, [R1+0x5070] ;  /* 0x0050700001187983 */ /* 0x000ee80000300800 */
[----:B----4-:R-:W4:Y:S04]  /*170ac0*/  LDL.LU R12, [R1+0x5164] ;  /* 0x00516400010c7983 */ /* 0x010f280000300800 */
[----:B------:R-:W-:Y:S04]  /*170ad0*/  STL [R1+0x489c], R56 ;  /* 0x00489c3801007387 */ /* 0x000fe80000100800 */
[----:B------:R-:W-:Y:S04]  /*170ae0*/  STL.64 [R1+0x81f8], R56 ;  /* 0x0081f83801007387 */ /* 0x000fe80000100a00 */
[----:B------:R-:W4:Y:S04]  /*170af0*/  LDL.LU R8, [R1+0x48b0] ;  /* 0x0048b00001087983 */ /* 0x000f280000300800 */
[----:B------:R1:W-:Y:S01]  /*170b00*/  STL [R1+0x48a4], R11 ;  /* 0x0048a40b01007387 */ /* 0x0003e20000100800 */
[----:B------:R-:W-:-:S03]  /*170b10*/  IADD3.X R20, R20, UR9, RZ, P5, !PT ;  /* 0x0000000914147c10 */ /* 0x000fc6000affe4ff */
[----:B-1----:R-:W4:Y:S01]  /*170b20*/  LDL.LU R11, [R1+0x48bc] ;  /* 0x0048bc00010b7983 */ /* 0x002f220000300800 */
[----:B------:R-:W-:-:S03]  /*170b30*/  IADD3 R16, P5, R16, UR15, RZ ;  /* 0x0000000f10107c10 */ /* 0x000fc6000ffbe0ff */
[----:B------:R-:W4:Y:S04]  /*170b40*/  LDL.LU R23, [R1+0x5078] ;  /* 0x0050780001177983 */ /* 0x000f280000300800 */
[----:B------:R-:W-:Y:S04]  /*170b50*/  STL [R1+0x4898], R78 ;  /* 0x0048984e01007387 */ /* 0x000fe80000100800 */
[----:B------:R-:W-:Y:S04]  /*170b60*/  STL.64 [R1+0x8200], R78 ;  /* 0x0082004e01007387 */ /* 0x000fe80000100a00 */
[----:B------:R-:W-:Y:S04]  /*170b70*/  STL [R1+0x5060], R20 ;  /* 0x0050601401007387 */ /* 0x000fe80000100800 */
[----:B------:R-:W-:Y:S04]  /*170b80*/  STL [R1+0x506c], R16 ;  /* 0x00506c1001007387 */ /* 0x000fe80000100800 */
[----:B------:R-:W4:Y:S01]  /*170b90*/  LDL.LU R3, [R1+0x516c] ;  /* 0x00516c0001037983 */ /* 0x000f220000300800 */
[----:B------:R-:W-:-:S02]  /*170ba0*/  IADD3.X R17, R17, UR9, RZ, P1, !PT ;  /* 0x0000000911117c10 */ /* 0x000fc40008ffe4ff */
[----:B------:R-:W-:-:S03]  /*170bb0*/  IADD3 R6, P1, R6, UR15, RZ ;  /* 0x0000000f06067c10 */ /* 0x000fc6000ff3e0ff */
[----:B------:R1:W-:Y:S04]  /*170bc0*/  STL [R1+0x48a0], R17 ;  /* 0x0048a01101007387 */ /* 0x0003e80000100800 */
[----:B-1----:R-:W4:Y:S04]  /*170bd0*/  LDL.LU R17, [R1+0x48b8] ;  /* 0x0048b80001117983 */ /* 0x002f280000300800 */
[----:B------:R1:W-:Y:S04]  /*170be0*/  STL [R1+0x48ac], R6 ;  /* 0x0048ac0601007387 */ /* 0x0003e80000100800 */
[----:B-1----:R-:W4:Y:S04]  /*170bf0*/  LDL.LU R6, [R1+0x48c4] ;  /* 0x0048c40001067983 */ /* 0x002f280000300800 */
[----:B------:R-:W4:Y:S01]  /*170c00*/  LDL.LU R18, [R1+0x5160] ;  /* 0x0051600001127983 */ /* 0x000f220000300800 */
[----:B------:R-:W-:-:S02]  /*170c10*/  IADD3.X R9, R9, UR9, RZ, P5, !PT ;  /* 0x0000000909097c10 */ /* 0x000fc4000affe4ff */
[----:B------:R-:W-:Y:S01]  /*170c20*/  IADD3 R22, P5, R22, UR15, RZ ;  /* 0x0000000f16167c10 */ /* 0x000fe2000ffbe0ff */
[----:B------:R-:W-:Y:S02]  /*170c30*/  IMAD.MOV.U32 R4, RZ, RZ, R14 ;  /* 0x000000ffff047224 */ /* 0x000fe400078e000e */
[----:B------:R-:W4:Y:S01]  /*170c40*/  LDL.LU R14, [R1+0x5174] ;  /* 0x00517400010e7983 */ /* 0x000f220000300800 */
[----:B------:R-:W-:-:S03]  /*170c50*/  IMAD.MOV.U32 R5, RZ, RZ, R20 ;  /* 0x000000ffff057224 */ /* 0x000fc600078e0014 */
        /* <DEDUP_REMOVED lines=8> */
[----:B--2---:R-:W-:Y:S02]  /*170ce0*/  IADD3.X R15, R15, UR9, RZ, P1, !PT ;  /* 0x000000090f0f7c10 */ /* 0x004fe40008ffe4ff */
[----:B---3--:R-:W-:Y:S02]  /*170cf0*/  IADD3 R7, P1, R7, UR15, RZ ;  /* 0x0000000f07077c10 */ /* 0x008fe4000ff3e0ff */
[----:B------:R-:W-:-:S03]  /*170d00*/  IADD3.X R24, R24, UR9, RZ, P5, !PT ;  /* 0x0000000918187c10 */ /* 0x000fc6000affe4ff */
[----:B------:R1:W-:Y:S01]  /*170d10*/  STL [R1+0x48b4], R7 ;  /* 0x0048b40701007387 */ /* 0x0003e20000100800 */
[----:B------:R-:W-:-:S03]  /*170d20*/  IADD3 R10, P5, R10, UR15, RZ ;  /* 0x0000000f0a0a7c10 */ /* 0x000fc6000ffbe0ff */
[----:B------:R2:W-:Y:S04]  /*170d30*/  STL [R1+0x48a8], R15 ;  /* 0x0048a80f01007387 */ /* 0x0005e80000100800 */
[----:B-1----:R-:W3:Y:S04]  /*170d40*/  LDL.LU R7, [R1+0x48cc] ;  /* 0x0048cc0001077983 */ /* 0x002ee80000300800 */
[----:B--2---:R-:W2:Y:S01]  /*170d50*/  LDL.LU R15, [R1+0x5168] ;  /* 0x00516800010f7983 */ /* 0x004ea20000300800 */
[----:B----4-:R-:W-:-:S03]  /*170d60*/  IADD3.X R8, R8, UR9, RZ, P1, !PT ;  /* 0x0000000908087c10 */ /* 0x010fc60008ffe4ff */
[----:B------:R-:W4:Y:S04]  /*170d70*/  LDL.LU R9, [R1+0x517c] ;  /* 0x00517c0001097983 */ /* 0x000f280000300800 */
[----:B------:R-:W-:Y:S04]  /*170d80*/  STL [R1+0x5070], R24 ;  /* 0x0050701801007387 */ /* 0x000fe80000100800 */
[----:B------:R-:W-:Y:S01]  /*170d90*/  STL [R1+0x507c], R10 ;  /* 0x00507c0a01007387 */ /* 0x000fe20000100800 */
        /* <DEDUP_REMOVED lines=8> */
[----:B------:R-:W4:Y:S01]  /*170e20*/  LDL.LU R22, [R1+0x5274] ;  /* 0x0052740001167983 */ /* 0x000f220000300800 */
[----:B------:R-:W-:-:S03]  /*170e30*/  MOV R5, R24 ;  /* 0x0000001800057202 */ /* 0x000fc60000000f00 */
[----:B------:R-:W-:Y:S04]  /*170e40*/  STL [R1+0x5078], R23 ;  /* 0x0050781701007387 */ /* 0x000fe80000100800 */
[----:B------:R-:W-:Y:S04]  /*170e50*/  STL [R1+0x5164], R12 ;  /* 0x0051640c01007387 */ /* 0x000fe80000100800 */
[----:B------:R1:W-:Y:S01]  /*170e60*/  LDGSTS.E [R2+0x14700], desc[UR58][R4.64], P3 ;  /* 0x1470000004027fae */ /* 0x0003e2000992187a */
[----:B------:R-:W-:-:S05]  /*170e70*/  IADD3.X R17, R17, UR9, RZ, P1, !PT ;  /* 0x0000000911117c10 */ /* 0x000fca0008ffe4ff */
[----:B------:R1:W-:Y:S01]  /*170e80*/  STL [R1+0x48b8], R17 ;  /* 0x0048b81101007387 */ /* 0x0003e20000100800 */
[----:B------:R-:W-:-:S03]  /*170e90*/  IADD3 R6, P1, R6, UR15, RZ ;  /* 0x0000000f06067c10 */ /* 0x000fc6000ff3e0ff */
[----:B-1----:R-:W4:Y:S04]  /*170ea0*/  LDL.LU R17, [R1+0x48d0] ;  /* 0x0048d00001117983 */ /* 0x002f280000300800 */
[----:B------:R1:W-:Y:S01]  /*170eb0*/  STL [R1+0x48c4], R6 ;  /* 0x0048c40601007387 */ /* 0x0003e20000100800 */
[----:B------:R-:W-:Y:S02]  /*170ec0*/  IADD3.X R18, R18, UR9, RZ, P5, !PT ;  /* 0x0000000912127c10 */ /* 0x000fe4000affe4ff */
[----:B------:R-:W-:Y:S01]  /*170ed0*/  IADD3 R3, P5, R3, UR15, RZ ;  /* 0x0000000f03037c10 */ /* 0x000fe2000ffbe0ff */
[----:B------:R-:W-:Y:S01]  /*170ee0*/  IMAD.MOV.U32 R4, RZ, RZ, R10 ;  /* 0x000000ffff047224 */ /* 0x000fe200078e000a */
[----:B-1----:R-:W4:Y:S04]  /*170ef0*/  LDL.LU R6, [R1+0x48dc] ;  /* 0x0048dc0001067983 */ /* 0x002f280000300800 */
        /* <DEDUP_REMOVED lines=15> */
[----:B---3--:R-:W-:Y:S02]  /*170ff0*/  IADD3 R7, P1, R7, UR15, RZ ;  /* 0x0000000f07077c10 */ /* 0x008fe4000ff3e0ff */
[----:B--2---:R-:W-:Y:S02]  /*171000*/  IADD3.X R15, R15, UR9, RZ, P5, !PT ;  /* 0x000000090f0f7c10 */ /* 0x004fe4000affe4ff */
[----:B------:R-:W-:Y:S01]  /*171010*/  IADD3 R14, P5, R14, UR15, RZ ;  /* 0x0000000f0e0e7c10 */ /* 0x000fe2000ffbe0ff */
[----:B------:R1:W-:Y:S04]  /*171020*/  STL [R1+0x48cc], R7 ;  /* 0x0048cc0701007387 */ /* 0x0003e80000100800 */
[----:B-1----:R-:W2:Y:S04]  /*171030*/  LDL.LU R7, [R1+0x5284] ;  /* 0x0052840001077983 */ /* 0x002ea80000300800 */
[----:B------:R-:W-:Y:S04]  /*171040*/  STL [R1+0x5168], R15 ;  /* 0x0051680f01007387 */ /* 0x000fe80000100800 */
[----:B------:R-:W-:Y:S01]  /*171050*/  STL [R1+0x5174], R14 ;  /* 0x0051740e01007387 */ /* 0x000fe20000100800 */
[----:B----4-:R-:W-:-:S05]  /*171060*/  IADD3.X R8, R8, UR9, RZ, P1, !PT ;  /* 0x0000000908087c10 */ /* 0x010fca0008ffe4ff */
[----:B------:R1:W-:Y:S01]  /*171070*/  STL [R1+0x48c8], R8 ;  /* 0x0048c80801007387 */ /* 0x0003e20000100800 */
[----:B------:R-:W-:-:S03]  /*171080*/  IADD3 R11, P1, R11, UR15, RZ ;  /* 0x0000000f0b0b7c10 */ /* 0x000fc6000ff3e0ff */
[----:B-1----:R-:W3:Y:S01]  /*171090*/  LDL.LU R8, [R1+0x48e0] ;  /* 0x0048e00001087983 */ /* 0x002ee20000300800 */
[----:B------:R-:W-:-:S03]  /*1710a0*/  IADD3.X R16, R16, UR9, RZ, P5, !PT ;  /* 0x0000000910107c10 */ /* 0x000fc6000affe4ff */
[----:B------:R-:W4:Y:S04]  /*1710b0*/  LDL.LU R18, [R1+0x5278] ;  /* 0x0052780001127983 */ /* 0x000f280000300800 */
[----:B------:R1:W-:Y:S04]  /*1710c0*/  STL [R1+0x48d4], R11 ;  /* 0x0048d40b01007387 */ /* 0x0003e80000100800 */
[----:B-1----:R-:W2:Y:S04]  /*1710d0*/  LDL.LU R11, [R1+0x48ec] ;  /* 0x0048ec00010b7983 */ /* 0x002ea80000300800 */
[----:B------:R-:W2:Y:S04]  /*1710e0*/  LDL.LU R12, [R1+0x528c] ;  /* 0x00528c00010c7983 */ /* 0x000ea80000300800 */
[----:B------:R-:W2:Y:S04]  /*1710f0*/  LDL.LU R20, [R1+0x48e8] ;  /* 0x0048e80001147983 */ /* 0x000ea80000300800 */
[----:B------:R-:W-:Y:S04]  /*171100*/  STL [R1+0x5170], R16 ;  /* 0x0051701001007387 */ /* 0x000fe80000100800 */
[----:B------:R-:W2:Y:S01]  /*171110*/  LDL.LU R3, [R1+0x48f4] ;  /* 0x0048f40001037983 */ /* 0x000ea20000300800 */
[----:B------:R-:W-:-:S02]  /*171120*/  IADD3 R9, P5, R9, UR15, RZ ;  /* 0x0000000f09097c10 */ /* 0x000fc4000ffbe0ff */
[----:B------:R-:W-:Y:S02]  /*171130*/  IADD3.X R17, R17, UR9, RZ, P1, !PT ;  /* 0x0000000911117c10 */ /* 0x000fe40008ffe4ff */
[----:B------:R-:W-:Y:S01]  /*171140*/  MOV R5, R15 ;  /* 0x0000000f00057202 */ /* 0x000fe20000000f00 */
[----:B------:R-:W-:Y:S04]  /*171150*/  STL [R1+0x517c], R9 ;  /* 0x00517c0901007387 */ /* 0x000fe80000100800 */
[----:B------:R-:W2:Y:S04]  /*171160*/  LDL.LU R15, [R1+0x5280] ;  /* 0x00528000010f7983 */ /* 0x000ea80000300800 */
[----:B------:R1:W-:Y:S01]  /*171170*/  LDGSTS.E [R2+0x15680], desc[UR58][R4.64], P2 ;  /* 0x1568000004027fae */ /* 0x0003e2000912187a */
[----:B------:R-:W-:-:S02]  /*171180*/  IADD3 R6, P1, R6, UR15, RZ ;  /* 0x0000000f06067c10 */ /* 0x000fc4000ff3e0ff */
[----:B------:R-:W-:-:S03]  /*171190*/  IADD3.X R24, R24, UR9, RZ, P5, !PT ;  /* 0x0000000918187c10 */ /* 0x000fc6000affe4ff */
[----:B------:R1:W-:Y:S01]  /*1711a0*/  STL [R1+0x48dc], R6 ;  /* 0x0048dc0601007387 */ /* 0x0003e20000100800 */
[----:B------:R-:W-:Y:S01]  /*1711b0*/  IADD3 R22, P5, R22, UR15, RZ ;  /* 0x0000000f16167c10 */ /* 0x000fe2000ffbe0ff */
[----:B-1----:R-:W-:Y:S02]  /*1711c0*/  IMAD.MOV.U32 R4, RZ, RZ, R14 ;  /* 0x000000ffff047224 */ /* 0x002fe400078e000e */
[----:B------:R-:W-:Y:S01]  /*1711d0*/  IMAD.MOV.U32 R5, RZ, RZ, R16 ;  /* 0x000000ffff057224 */ /* 0x000fe200078e0010 */
[----:B------:R-:W2:Y:S04]  /*1711e0*/  LDL.LU R6, [R1+0x5374] ;  /* 0x0053740001067983 */ /* 0x000ea80000300800 */
[----:B------:R1:W-:Y:S01]  /*1711f0*/  STL [R1+0x48d0], R17 ;  /* 0x0048d01101007387 */ /* 0x0003e20000100800 */
[----:B------:R-:W-:-:S03]  /*171200*/  IADD3.X R26, R26, UR9, RZ, P1, !PT ;  /* 0x000000091a1a7c10 */ /* 0x000fc60008ffe4ff */
[----:B------:R1:W-:Y:S01]  /*171210*/  LDGSTS.E [R2+0x15700], desc[UR58][R4.64], P3 ;  /* 0x1570000004027fae */ /* 0x0003e2000992187a */
[----:B------:R-:W-:-:S03]  /*171220*/  IADD3 R25, P1, R25, UR15, RZ ;  /* 0x0000000f19197c10 */ /* 0x000fc6000ff3e0ff */
[----:B-1----:R-:W2:Y:S04]  /*171230*/  LDL.LU R17, [R1+0x48f0] ;  /* 0x0048f00001117983 */ /* 0x002ea80000300800 */
[----:B------:R-:W-:Y:S04]  /*171240*/  STL [R1+0x5178], R24 ;  /* 0x0051781801007387 */ /* 0x000fe80000100800 */
[----:B------:R-:W2:Y:S01]  /*171250*/  LDL.LU R16, [R1+0x48fc] ;  /* 0x0048fc0001107983 */ /* 0x000ea20000300800 */
[----:B------:R-:W-:-:S03]  /*171260*/  MOV R4, R9 ;  /* 0x0000000900047202 */ /* 0x000fc60000000f00 */
        /* <DEDUP_REMOVED lines=18> */
[----:B--2---:R-:W-:-:S03]  /*171390*/  IADD3 R7, P5, R7, UR15, RZ ;  /* 0x0000000f07077c10 */ /* 0x004fc6000ffbe0ff */
[----:B-1----:R-:W2:Y:S01]  /*1713a0*/  LDL.LU R8, [R1+0x537c] ;  /* 0x00537c0001087983 */ /* 0x002ea20000300800 */
[----:B------:R-:W-:-:S05]  /*1713b0*/  IADD3 R11, P1, R11, UR15, RZ ;  /* 0x0000000f0b0b7c10 */ /* 0x000fca000ff3e0ff */
        /* <DEDUP_REMOVED lines=9> */
[----:B-1----:R-:W4:Y:S04]  /*171450*/  LDL.LU R3, [R1+0x5384] ;  /* 0x0053840001037983 */ /* 0x002f280000300800 */
[----:B------:R-:W4:Y:S01]  /*171460*/  LDL.LU R41, [R1+0x4984] ;  /* 0x0049840001297983 */ /* 0x000f220000300800 */
[----:B------:R-:W-:-:S03]  /*171470*/  IADD3 R12, P5, R12, UR15, RZ ;  /* 0x0000000f0c0c7c10 */ /* 0x000fc6000ffbe0ff */
[----:B------:R-:W4:Y:S01]  /*171480*/  LDL.LU R10, [R1+0x5378] ;  /* 0x00537800010a7983 */ /* 0x000f220000300800 */
[----:B------:R-:W-:-:S03]  /*171490*/  IMAD.MOV.U32 R5, RZ, RZ, R18 ;  /* 0x000000ffff057224 */ /* 0x000fc600078e0012 */
[----:B------:R-:W-:Y:S04]  /*1714a0*/  STL [R1+0x5280], R15 ;  /* 0x0052800f01007387 */ /* 0x000fe80000100800 */
[----:B------:R-:W-:Y:S04]  /*1714b0*/  STL [R1+0x528c], R12 ;  /* 0x00528c0c01007387 */ /* 0x000fe80000100800 */
[----:B------:R-:W4:Y:S04]  /*1714c0*/  LDL.LU R97, [R1+0x4980] ;  /* 0x0049800001617983 */ /* 0x000f280000300800 */
[----:B------:R-:W4:Y:S01]  /*1714d0*/  LDL.LU R91, [R1+0x498c] ;  /* 0x00498c00015b7983 */ /* 0x000f220000300800 */
[----:B------:R-:W-:-:S03]  /*1714e0*/  IADD3.X R17, R17, UR9, RZ, P1, !PT ;  /* 0x0000000911117c10 */ /* 0x000fc60008ffe4ff */
[----:B------:R1:W-:Y:S01]  /*1714f0*/  LDGSTS.E [R2+0x16680], desc[UR58][R4.64], P2 ;  /* 0x1668000004027fae */ /* 0x0003e2000912187a */
[----:B------:R-:W-:-:S03]  /*171500*/  IADD3 R16, P1, R16, UR15, RZ ;  /* 0x0000000f10107c10 */ /* 0x000fc6000ff3e0ff */
[----:B------:R-:W-:Y:S04]  /*171510*/  STL [R1+0x48f0], R17 ;  /* 0x0048f01101007387 */ /* 0x000fe80000100800 */
[----:B------:R-:W-:Y:S01]  /*171520*/  STL [R1+0x48fc], R16 ;  /* 0x0048fc1001007387 */ /* 0x000fe20000100800 */
[----:B------:R-:W-:Y:S02]  /*171530*/  IADD3.X R14, R14, UR9, RZ, P5, !PT ;  /* 0x000000090e0e7c10 */ /* 0x000fe4000affe4ff */
[----:B------:R-:W-:Y:S02]  /*171540*/  IADD3 R6, P5, R6, UR15, RZ ;  /* 0x0000000f06067c10 */ /* 0x000fe4000ffbe0ff */
[----:B-1----:R-:W-:Y:S02]  /*171550*/  MOV R4, R7 ;  /* 0x0000000700047202 */ /* 0x002fe40000000f00 */
[----:B------:R-:W4:Y:S04]  /*171560*/  LDL.LU R7, [R1+0x538c] ;  /* 0x00538c0001077983 */ /* 0x000f280000300800 */
[----:B------:R-:W-:Y:S01]  /*171570*/  STL [R1+0x5288], R14 ;  /* 0x0052880e01007387 */ /* 0x000fe20000100800 */
[----:B------:R-:W-:-:S03]  /*171580*/  IADD3.X R9, R9, UR9, RZ, P1, !PT ;  /* 0x0000000909097c10 */ /* 0x000fc60008ffe4ff */
[----:B------:R-:W4:Y:S04]  /*171590*/  LDL.LU R82, [R1+0x4994] ;  /* 0x0049940001527983 */ /* 0x000f280000300800 */
[----:B------:R-:W-:Y:S04]  /*1715a0*/  STL [R1+0x5374], R6 ;  /* 0x0053740601007387 */ /* 0x000fe80000100800 */
[----:B------:R1:W-:Y:S04]  /*1715b0*/  STL [R1+0x48f8], R9 ;  /* 0x0048f80901007387 */ /* 0x0003e80000100800 */
[----:B-1----:R-:W4:Y:S04]  /*1715c0*/  LDL.LU R9, [R1+0x5380] ;  /* 0x0053800001097983 */ /* 0x002f280000300800 */
[----:B------:R-:W4:Y:S01]  /*1715d0*/  LDL.LU R92, [R1+0x4988] ;  /* 0x00498800015c7983 */ /* 0x000f220000300800 */
[----:B------:R-:W-:-:S03]  /*1715e0*/  IMAD.MOV.U32 R5, RZ, RZ, R15 ;  /* 0x000000ffff057224 */ /* 0x000fc600078e000f */
[----:B------:R-:W4:Y:S04]  /*1715f0*/  LDL.LU R51, [R1+0x499c] ;  /* 0x00499c0001337983 */ /* 0x000f280000300800 */
[----:B------:R1:W-:Y:S04]  /*171600*/  LDGSTS.E [R2+0x16700], desc[UR58][R4.64], P3 ;  /* 0x1670000004027fae */ /* 0x0003e8000992187a */
[----:B------:R-:W4:Y:S01]  /*171610*/  LDL.LU R18, [R1+0x5388] ;  /* 0x0053880001127983 */ /* 0x000f220000300800 */
[----:B-1----:R-:W-:Y:S01]  /*171620*/  IMAD.MOV.U32 R4, RZ, RZ, R12 ;  /* 0x000000ffff047224 */ /* 0x002fe200078e000c */
[----:B------:R-:W-:-:S05]  /*171630*/  MOV R5, R14 ;  /* 0x0000000e00057202 */ /* 0x000fca0000000f00 */
[----:B------:R1:W-:Y:S02]  /*171640*/  LDGSTS.E [R2+0x16780], desc[UR58][R4.64], P0 ;  /* 0x1678000004027fae */ /* 0x0003e4000812187a */
[----:B-1----:R-:W-:Y:S01]  /*171650*/  IMAD.MOV.U32 R4, RZ, RZ, R6 ;  /* 0x000000ffff047224 */ /* 0x002fe200078e0006 */
[----:B---3--:R-:W-:Y:S02]  /*171660*/  IADD3.X R11, R11, UR9, RZ, P5, !PT ;  /* 0x000000090b0b7c10 */ /* 0x008fe4000affe4ff */
[----:B--2---:R-:W-:-:S03]  /*171670*/  IADD3 R8, P5, R8, UR15, RZ ;  /* 0x0000000f08087c10 */ /* 0x004fc6000ffbe0ff */
[----:B------:R-:W-:Y:S04]  /*171680*/  STL [R1+0x5370], R11 ;  /* 0x0053700b01007387 */ /* 0x000fe80000100800 */
[----:B------:R-:W2:Y:S04]  /*171690*/  LDL.LU R12, [R1+0x5474] ;  /* 0x00547400010c7983 */ /* 0x000ea80000300800 */
[----:B------:R1:W-:Y:S01]  /*1716a0*/  STL [R1+0x537c], R8 ;  /* 0x00537c0801007387 */ /* 0x0003e20000100800 */
[----:B----4-:R-:W-:-:S05]  /*1716b0*/  IADD3 R41, P1, R41, UR15, RZ ;  /* 0x0000000f29297c10 */ /* 0x010fca000ff3e0ff */
[----:B------:R-:W-:Y:S04]  /*1716c0*/  STL [R1+0x4984], R41 ;  /* 0x0049842901007387 */ /* 0x000fe80000100800 */
[----:B------:R-:W-:Y:S04]  /*1716d0*/  STL.64 [R1+0x8208], R40 ;  /* 0x0082082801007387 */ /* 0x000fe80000100a00 */
[----:B------:R-:W3:Y:S01]  /*1716e0*/  LDL.LU R85, [R1+0x4990] ;  /* 0x0049900001557983 */ /* 0x000ee20000300800 */
[----:B------:R-:W-:Y:S02]  /*1716f0*/  IADD3.X R10, R10, UR9, RZ, P5, !PT ;  /* 0x000000090a0a7c10 */ /* 0x000fe4000affe4ff */
[----:B------:R-:W-:Y:S01]  /*171700*/  IADD3.X R97, R97, UR9, RZ, P1, !PT ;  /* 0x0000000961617c10 */ /* 0x000fe20008ffe4ff */
[----:B------:R-:W4:Y:S01]  /*171710*/  LDL.LU R52, [R1+0x4998] ;  /* 0x0049980001347983 */ /* 0x000f220000300800 */
[----:B------:R-:W-:-:S03]  /*171720*/  IADD3 R3, P5, R3, UR15, RZ ;  /* 0x0000000f03037c10 */ /* 0x000fc6000ffbe0ff */
[----:B------:R-:W-:Y:S01]  /*171730*/  STL [R1+0x4980], R97 ;  /* 0x0049806101007387 */ /* 0x000fe20000100800 */
[----:B------:R-:W-:-:S03]  /*171740*/  IADD3 R91, P1, R91, UR15, RZ ;  /* 0x0000000f5b5b7c10 */ /* 0x000fc6000ff3e0ff */
[----:B------:R-:W-:Y:S04]  /*171750*/  STL.64 [R1+0x8210], R96 ;  /* 0x0082106001007387 */ /* 0x000fe80000100a00 */
[----:B------:R-:W-:Y:S04]  /*171760*/  STL [R1+0x5378], R10 ;  /* 0x0053780a01007387 */ /* 0x000fe80000100800 */
[----:B------:R-:W-:Y:S04]  /*171770*/  STL [R1+0x5384], R3 ;  /* 0x0053840301007387 */ /* 0x000fe80000100800 */
[----:B------:R-:W4:Y:S01]  /*171780*/  LDL.LU R6, [R1+0x49a4] ;  /* 0x0049a40001067983 */ /* 0x000f220000300800 */
[----:B------:R-:W-:-:S03]  /*171790*/  IMAD.MOV.U32 R5, RZ, RZ, R11 ;  /* 0x000000ffff057224 */ /* 0x000fc600078e000b */
[----:B------:R-:W4:Y:S04]  /*1717a0*/  LDL.LU R20, [R1+0x5470] ;  /* 0x0054700001147983 */ /* 0x000f280000300800 */
[----:B------:R-:W4:Y:S04]  /*1717b0*/  LDL.LU R15, [R1+0x547c] ;  /* 0x00547c00010f7983 */ /* 0x000f280000300800 */
[----:B------:R-:W-:Y:S04]  /*1717c0*/  STL [R1+0x498c], R91 ;  /* 0x00498c5b01007387 */ /* 0x000fe80000100800 */
[----:B------:R-:W-:Y:S04]  /*1717d0*/  STL.64 [R1+0x8218], R90 ;  /* 0x0082185a01007387 */ /* 0x000fe80000100a00 */
[----:B------:R1:W-:Y:S01]  /*1717e0*/  LDGSTS.E [R2+0x17600], desc[UR58][R4.64], P4 ;  /* 0x1760000004027fae */ /* 0x0003e2000a12187a */
[----:B------:R-:W-:-:S02]  /*1717f0*/  IADD3.X R9, R9, UR9, RZ, P5, !PT ;  /* 0x0000000909097c10 */ /* 0x000fc4000affe4ff */
[----:B------:R-:W-:Y:S02]  /*171800*/  IADD3.X R92, R92, UR9, RZ, P1, !PT ;  /* 0x000000095c5c7c10 */ /* 0x000fe40008ffe4ff */
[----:B------:R-:W-:-:S03]  /*171810*/  IADD3 R7, P5, R7, UR15, RZ ;  /* 0x0000000f07077c10 */ /* 0x000fc6000ffbe0ff */
[----:B------:R-:W-:Y:S04]  /*171820*/  STL [R1+0x4988], R92 ;  /* 0x0049885c01007387 */ /* 0x000fe80000100800 */
[----:B------:R-:W-:Y:S01]  /*171830*/  STL.64 [R1+0x8220], R92 ;  /* 0x0082205c01007387 */ /* 0x000fe20000100a00 */
[----:B-1----:R-:W-:-:S03]  /*171840*/  MOV R4, R8 ;  /* 0x0000000800047202 */ /* 0x002fc60000000f00 */
        /* <DEDUP_REMOVED lines=16> */
[----:B--2---:R-:W-:Y:S02]  /*171950*/  IADD3 R12, P5, R12, UR15, RZ ;  /* 0x0000000f0c0c7c10 */ /* 0x004fe4000ffbe0ff */
[----:B---3--:R-:W-:Y:S02]  /*171960*/  IADD3.X R85, R85, UR9, RZ, P1, !PT ;  /* 0x0000000955557c10 */ /* 0x008fe40008ffe4ff */
[----:B------:R-:W-:-:S03]  /*171970*/  IADD3 R51, P1, R51, UR15, RZ ;  /* 0x0000000f33337c10 */ /* 0x000fc6000ff3e0ff */
[----:B------:R-:W-:Y:S04]  /*171980*/  STL [R1+0x4990], R85 ;  /* 0x0049905501007387 */ /* 0x000fe80000100800 */
[----:B------:R-:W-:Y:S04]  /*171990*/  STL [R1+0x5388], R18 ;  /* 0x0053881201007387 */ /* 0x000fe80000100800 */
[----:B------:R-:W2:Y:S01]  /*1719a0*/  LDL.LU R9, [R1+0x49a8] ;  /* 0x0049a80001097983 */ /* 0x000ea20000300800 */
[----:B----4-:R-:W-:-:S03]  /*1719b0*/  IADD3.X R52, R52, UR9, RZ, P1, !PT ;  /* 0x0000000934347c10 */ /* 0x010fc60008ffe4ff */
[----:B------:R-:W-:Y:S04]  /*1719c0*/  STL [R1+0x5474], R12 ;  /* 0x0054740c01007387 */ /* 0x000fe80000100800 */
[----:B------:R-:W3:Y:S01]  /*1719d0*/  LDL.LU R3, [R1+0x49b4] ;  /* 0x0049b40001037983 */ /* 0x000ee20000300800 */
[----:B------:R-:W-:-:S03]  /*1719e0*/  IADD3 R6, P1, R6, UR15, RZ ;  /* 0x0000000f06067c10 */ /* 0x000fc6000ff3e0ff */
[----:B------:R-:W4:Y:S04]  /*1719f0*/  LDL.LU R24, [R1+0x5480] ;  /* 0x0054800001187983 */ /* 0x000f280000300800 */
[----:B------:R-:W4:Y:S04]  /*171a00*/  LDL.LU R11, [R1+0x5654] ;  /* 0x00565400010b7983 */ /* 0x000f280000300800 */
[----:B------:R-:W-:Y:S04]  /*171a10*/  STL [R1+0x499c], R51 ;  /* 0x00499c3301007387 */ /* 0x000fe80000100800 */
[----:B------:R-:W-:Y:S04]  /*171a20*/  STL.64 [R1+0x8228], R50 ;  /* 0x0082283201007387 */ /* 0x000fe80000100a00 */
[----:B------:R-:W4:Y:S04]  /*171a30*/  LDL.LU R10, [R1+0x49b0] ;  /* 0x0049b000010a7983 */ /* 0x000f280000300800 */
[----:B------:R1:W-:Y:S01]  /*171a40*/  STL [R1+0x49a4], R6 ;  /* 0x0049a40601007387 */ /* 0x0003e20000100800 */
[----:B------:R-:W-:-:S02]  /*171a50*/  IADD3.X R20, R20, UR9, RZ, P5, !PT ;  /* 0x0000000914147c10 */ /* 0x000fc4000affe4ff */
[----:B------:R-:W-:Y:S01]  /*171a60*/  IADD3 R15, P5, R15, UR15, RZ ;  /* 0x0000000f0f0f7c10 */ /* 0x000fe2000ffbe0ff */
[----:B-1----:R-:W4:Y:S04]  /*171a70*/  LDL.LU R6, [R1+0x49bc] ;  /* 0x0049bc0001067983 */ /* 0x002f280000300800 */
        /* <DEDUP_REMOVED lines=11> */
[----:B-1----:R-:W4:Y:S01]  /*171b30*/  LDL.LU R8, [R1+0x49c4] ;  /* 0x0049c40001087983 */ /* 0x002f220000300800 */
[----:B------:R-:W-:Y:S01]  /*171b40*/  IMAD.MOV.U32 R5, RZ, RZ, R18 ;  /* 0x000000ffff057224 */ /* 0x000fe200078e0012 */
[----:B------:R-:W-:-:S02]  /*171b50*/  IADD3.X R16, R16, UR9, RZ, P5, !PT ;  /* 0x0000000910107c10 */ /* 0x000fc4000affe4ff */
[----:B------:R-:W-:Y:S01]  /*171b60*/  IADD3 R22, P5, R22, UR15, RZ ;  /* 0x0000000f16167c10 */ /* 0x000fe2000ffbe0ff */
[----:B------:R-:W4:Y:S04]  /*171b70*/  LDL.LU R18, [R1+0x5650] ;  /* 0x0056500001127983 */ /* 0x000f280000300800 */
[----:B------:R1:W-:Y:S02]  /*171b80*/  LDGSTS.E [R2+0x17780], desc[UR58][R4.64], P0 ;  /* 0x1778000004027fae */ /* 0x0003e4000812187a */
[----:B-1----:R-:W-:Y:S01]  /*171b90*/  MOV R4, R12 ;  /* 0x0000000c00047202 */ /* 0x002fe20000000f00 */
[----:B------:R-:W-:Y:S01]  /*171ba0*/  IMAD.MOV.U32 R5, RZ, RZ, R20 ;  /* 0x000000ffff057224 */ /* 0x000fe200078e0014 */
[----:B------:R-:W4:Y:S04]  /*171bb0*/  LDL.LU R12, [R1+0x5664] ;  /* 0x00566400010c7983 */ /* 0x000f280000300800 */
[----:B------:R-:W-:Y:S04]  /*171bc0*/  STL [R1+0x5478], R16 ;  /* 0x0054781001007387 */ /* 0x000fe80000100800 */
[----:B------:R-:W-:Y:S04]  /*171bd0*/  STL [R1+0x5484], R22 ;  /* 0x0054841601007387 */ /* 0x000fe80000100800 */
[----:B------:R-:W4:Y:S04]  /*171be0*/  LDL.LU R20, [R1+0x49c0] ;  /* 0x0049c00001147983 */ /* 0x000f280000300800 */
[----:B------:R1:W-:Y:S02]  /*171bf0*/  LDGSTS.E [R2+0x18600], desc[UR58][R4.64], P4 ;  /* 0x1860000004027fae */ /* 0x0003e4000a12187a */
[----:B-1----:R-:W-:Y:S01]  /*171c00*/  MOV R5, R16 ;  /* 0x0000001000057202 */ /* 0x002fe20000000f00 */
[----:B------:R-:W-:-:S05]  /*171c10*/  IMAD.MOV.U32 R4, RZ, RZ, R15 ;  /* 0x000000ffff047224 */ /* 0x000fca00078e000f */
[----:B------:R1:W-:Y:S02]  /*171c20*/  LDGSTS.E [R2+0x18680], desc[UR58][R4.64], P2 ;  /* 0x1868000004027fae */ /* 0x0003e4000912187a */
[----:B-1----:R-:W-:Y:S01]  /*171c30*/  IMAD.MOV.U32 R4, RZ, RZ, R22 ;  /* 0x000000ffff047224 */ /* 0x002fe200078e0016 */
[----:B--2---:R-:W-:Y:S02]  /*171c40*/  IADD3.X R9, R9, UR9, RZ, P1, !PT ;  /* 0x0000000909097c10 */ /* 0x004fe40008ffe4ff */
[----:B---3--:R-:W-:Y:S02]  /*171c50*/  IADD3 R3, P1, R3, UR15, RZ ;  /* 0x0000000f03037c10 */ /* 0x008fe4000ff3e0ff */
[----:B----4-:R-:W-:-:S03]  /*171c60*/  IADD3.X R24, R24, UR9, RZ, P5, !PT ;  /* 0x0000000918187c10 */ /* 0x010fc6000affe4ff */
[----:B------:R1:W-:Y:S01]  /*171c70*/  STL [R1+0x49b4], R3 ;  /* 0x0049b40301007387 */ /* 0x0003e20000100800 */
[----:B------:R-:W-:-:S03]  /*171c80*/  IADD3 R14, P5, R14, UR15, RZ ;  /* 0x0000000f0e0e7c10 */ /* 0x000fc6000ffbe0ff */
[----:B------:R2:W-:Y:S04]  /*171c90*/  STL [R1+0x49a8], R9 ;  /* 0x0049a80901007387 */ /* 0x0005e80000100800 */
[----:B-1----:R-:W3:Y:S04]  /*171ca0*/  LDL.LU R3, [R1+0x49cc] ;  /* 0x0049cc0001037983 */ /* 0x002ee80000300800 */
[----:B--2---:R-:W2:Y:S01]  /*171cb0*/  LDL.LU R9, [R1+0x5658] ;  /* 0x0056580001097983 */ /* 0x004ea20000300800 */
[----:B------:R-:W-:-:S03]  /*171cc0*/  IADD3.X R10, R10, UR9, RZ, P1, !PT ;  /* 0x000000090a0a7c10 */ /* 0x000fc60008ffe4ff */
[----:B------:R-:W4:Y:S04]  /*171cd0*/  LDL.LU R16, [R1+0x566c] ;  /* 0x00566c0001107983 */ /* 0x000f280000300800 */
[----:B------:R-:W-:Y:S04]  /*171ce0*/  STL [R1+0x5480], R24 ;  /* 0x0054801801007387 */ /* 0x000fe80000100800 */
[----:B------:R-:W-:Y:S01]  /*171cf0*/  STL [R1+0x548c], R14 ;  /* 0x00548c0e01007387 */ /* 0x000fe20000100800 */
[----:B------:R-:W-:-:S03]  /*171d00*/  IADD3 R6, P1, R6, UR15, RZ ;  /* 0x0000000f06067c10 */ /* 0x000fc6000ff3e0ff */
[----:B------:R1:W-:Y:S01]  /*171d10*/  STL [R1+0x49b0], R10 ;  /* 0x0049b00a01007387 */ /* 0x0003e20000100800 */
[----:B------:R-:W-:-:S03]  /*171d20*/  IADD3.X R23, R23, UR9, RZ, P5, !PT ;  /* 0x0000000917177c10 */ /* 0x000fc6000affe4ff */
[----:B-1----:R-:W4:Y:S04]  /*171d30*/  LDL.LU R10, [R1+0x49c8] ;  /* 0x0049c800010a7983 */ /* 0x002f280000300800 */
[----:B------:R1:W-:Y:S01]  /*171d40*/  STL [R1+0x49bc], R6 ;  /* 0x0049bc0601007387 */ /* 0x0003e20000100800 */
[----:B------:R-:W-:-:S03]  /*171d50*/  IADD3 R11, P5, R11, UR15, RZ ;  /* 0x0000000f0b0b7c10 */ /* 0x000fc6000ffbe0ff */
[----:B-1----:R-:W4:Y:S04]  /*171d60*/  LDL.LU R6, [R1+0x49d4] ;  /* 0x0049d40001067983 */ /* 0x002f280000300800 */
[----:B------:R-:W4:Y:S04]  /*171d70*/  LDL.LU R15, [R1+0x5660] ;  /* 0x00566000010f7983 */ /* 0x000f280000300800 */
[----:B------:R-:W4:Y:S04]  /*171d80*/  LDL.LU R22, [R1+0x5734] ;  /* 0x0057340001167983 */ /* 0x000f280000300800 */
[----:B------:R-:W-:Y:S01]  /*171d90*/  STL [R1+0x5488], R23 ;  /* 0x0054881701007387 */ /* 0x000fe20000100800 */
[----:B------:R-:W-:-:S03]  /*171da0*/  IADD3.X R17, R17, UR9, RZ, P1, !PT ;  /* 0x0000000911117c10 */ /* 0x000fc60008ffe4ff */
[----:B------:R-:W-:Y:S04]  /*171db0*/  STL [R1+0x5654], R11 ;  /* 0x0056540b01007387 */ /* 0x000fe80000100800 */
[----:B------:R1:W-:Y:S01]  /*171dc0*/  STL [R1+0x49b8], R17 ;  /* 0x0049b81101007387 */ /* 0x0003e20000100800 */
[----:B------:R-:W-:-:S03]  /*171dd0*/  IADD3 R8, P1, R8, UR15, RZ ;  /* 0x0000000f08087c10 */ /* 0x000fc6000ff3e0ff */
[----:B-1----:R-:W4:Y:S04]  /*171de0*/  LDL.LU R17, [R1+0x49d0] ;  /* 0x0049d00001117983 */ /* 0x002f280000300800 */
[----:B------:R1:W-:Y:S01]  /*171df0*/  STL [R1+0x49c4], R8 ;  /* 0x0049c40801007387 */ /* 0x0003e20000100800 */
[----:B------:R-:W-:Y:S01]  /*171e00*/  IMAD.MOV.U32 R5, RZ, RZ, R24 ;  /* 0x000000ffff057224 */ /* 0x000fe200078e0018 */
[----:B------:R-:W-:Y:S02]  /*171e10*/  IADD3.X R18, R18, UR9, RZ, P5, !PT ;  /* 0x0000000912127c10 */ /* 0x000fe4000affe4ff */
[----:B-1----:R-:W4:Y:S04]  /*171e20*/  LDL.LU R8, [R1+0x49dc] ;  /* 0x0049dc0001087983 */ /* 0x002f280000300800 */
[----:B------:R-:W4:Y:S01]  /*171e30*/  LDL.LU R24, [R1+0x5668] ;  /* 0x0056680001187983 */ /* 0x000f220000300800 */
[----:B------:R-:W-:-:S03]  /*171e40*/  IADD3 R7, P5, R7, UR15, RZ ;  /* 0x0000000f07077c10 */ /* 0x000fc6000ffbe0ff */
[----:B------:R1:W-:Y:S02]  /*171e50*/  LDGSTS.E [R2+0x18700], desc[UR58][R4.64], P3 ;  /* 0x1870000004027fae */ /* 0x0003e4000992187a */
[----:B-1----:R-:W-:Y:S02]  /*171e60*/  MOV R4, R14 ;  /* 0x0000000e00047202 */ /* 0x002fe40000000f00 */
[----:B------:R-:W4:Y:S01]  /*171e70*/  LDL.LU R14, [R1+0x573c] ;  /* 0x00573c00010e7983 */ /* 0x000f220000300800 */
[----:B------:R-:W-:Y:S01]  /*171e80*/  IADD3.X R20, R20, UR9, RZ, P1, !PT ;  /* 0x0000000914147c10 */ /* 0x000fe20008ffe4ff */
[----:B------:R-:W-:Y:S02]  /*171e90*/  IMAD.MOV.U32 R5, RZ, RZ, R23 ;  /* 0x000000ffff057224 */ /* 0x000fe400078e0017 */
[----:B------:R-:W-:Y:S04]  /*171ea0*/  STL [R1+0x5650], R18 ;  /* 0x0056501201007387 */ /* 0x000fe80000100800 */
[----:B------:R-:W-:Y:S04]  /*171eb0*/  STL [R1+0x565c], R7 ;  /* 0x00565c0701007387 */ /* 0x000fe80000100800 */
[----:B------:R-:W4:Y:S04]  /*171ec0*/  LDL.LU R26, [R1+0x49d8] ;  /* 0x0049d800011a7983 */ /* 0x000f280000300800 */
[----:B------:R-:W4:Y:S04]  /*171ed0*/  LDL.LU R25, [R1+0x49e4] ;  /* 0x0049e40001197983 */ /* 0x000f280000300800 */
        /* <DEDUP_REMOVED lines=15> */
[----:B----4-:R-:W-:-:S03]  /*171fd0*/  IADD3.X R10, R10, UR9, RZ, P1, !PT ;  /* 0x000000090a0a7c10 */ /* 0x010fc60008ffe4ff */
[----:B------:R-:W4:Y:S04]  /*171fe0*/  LDL.LU R18, [R1+0x5738] ;  /* 0x0057380001127983 */ /* 0x000f280000300800 */
[----:B------:R1:W-:Y:S01]  /*171ff0*/  STL [R1+0x49c8], R10 ;  /* 0x0049c80a01007387 */ /* 0x0003e20000100800 */
[----:B------:R-:W-:-:S03]  /*172000*/  IADD3 R6, P1, R6, UR15, RZ ;  /* 0x0000000f06067c10 */ /* 0x000fc6000ff3e0ff */
[----:B-1----:R-:W2:Y:S01]  /*172010*/  LDL.LU R10, [R1+0x49ec] ;  /* 0x0049ec00010a7983 */ /* 0x002ea20000300800 */
[----:B------:R-:W-:-:S03]  /*172020*/  IADD3.X R15, R15, UR9, RZ, P5, !PT ;  /* 0x000000090f0f7c10 */ /* 0x000fc6000affe4ff */
[----:B------:R1:W-:Y:S01]  /*172030*/  STL [R1+0x49d4], R6 ;  /* 0x0049d40601007387 */ /* 0x0003e20000100800 */
[----:B------:R-:W-:-:S03]  /*172040*/  IADD3 R16, P5, R16, UR15, RZ ;  /* 0x0000000f10107c10 */ /* 0x000fc6000ffbe0ff */
[----:B-1----:R-:W2:Y:S04]  /*172050*/  LDL.LU R6, [R1+0x574c] ;  /* 0x00574c0001067983 */ /* 0x002ea80000300800 */
[----:B------:R-:W2:Y:S04]  /*172060*/  LDL.LU R20, [R1+0x49e8] ;  /* 0x0049e80001147983 */ /* 0x000ea80000300800 */
[----:B------:R-:W-:Y:S04]  /*172070*/  STL [R1+0x5660], R15 ;  /* 0x0056600f01007387 */ /* 0x000fe80000100800 */
[----:B------:R-:W2:Y:S01]  /*172080*/  LDL.LU R7, [R1+0x49f4] ;  /* 0x0049f40001077983 */ /* 0x000ea20000300800 */
[----:B------:R-:W-:Y:S01]  /*172090*/  IADD3.X R17, R17, UR9, RZ, P1, !PT ;  /* 0x0000000911117c10 */ /* 0x000fe20008ffe4ff */
[----:B------:R-:W-:-:S02]  /*1720a0*/  IMAD.MOV.U32 R5, RZ, RZ, R9 ;  /* 0x000000ffff057224 */ /* 0x000fc400078e0009 */
[----:B------:R-:W-:Y:S04]  /*1720b0*/  STL [R1+0x566c], R16 ;  /* 0x00566c1001007387 */ /* 0x000fe80000100800 */
[----:B------:R-:W2:Y:S04]  /*1720c0*/  LDL.LU R9, [R1+0x5740] ;  /* 0x0057400001097983 */ /* 0x000ea80000300800 */
[----:B------:R1:W-:Y:S01]  /*1720d0*/  LDGSTS.E [R2+0x19680], desc[UR58][R4.64], P2 ;  /* 0x1968000004027fae */ /* 0x0003e2000912187a */
[----:B------:R-:W-:Y:S02]  /*1720e0*/  IADD3 R8, P1, R8, UR15, RZ ;  /* 0x0000000f08087c10 */ /* 0x000fe4000ff3e0ff */
[----:B------:R-:W-:-:S03]  /*1720f0*/  IADD3.X R24, R24, UR9, RZ, P5, !PT ;  /* 0x0000000918187c10 */ /* 0x000fc6000affe4ff */
[----:B------:R1:W-:Y:S01]  /*172100*/  STL [R1+0x49dc], R8 ;  /* 0x0049dc0801007387 */ /* 0x0003e20000100800 */
[----:B------:R-:W-:Y:S02]  /*172110*/  IADD3 R22, P5, R22, UR15, RZ ;  /* 0x0000000f16167c10 */ /* 0x000fe4000ffbe0ff */
[----:B-1----:R-:W-:Y:S01]  /*172120*/  MOV R4, R12 ;  /* 0x0000000c00047202 */ /* 0x002fe20000000f00 */
[----:B------:R-:W2:Y:S04]  /*172130*/  LDL.LU R8, [R1+0x5814] ;  /* 0x0058140001087983 */ /* 0x000ea80000300800 */
[----:B------:R1:W-:Y:S01]  /*172140*/  STL [R1+0x49d0], R17 ;  /* 0x0049d01101007387 */ /* 0x0003e20000100800 */
[----:B------:R-:W-:-:S05]  /*172150*/  IMAD.MOV.U32 R5, RZ, RZ, R15 ;  /* 0x000000ffff057224 */ /* 0x000fca00078e000f */
[----:B------:R1:W-:Y:S04]  /*172160*/  LDGSTS.E [R2+0x19700], desc[UR58][R4.64], P3 ;  /* 0x1970000004027fae */ /* 0x0003e8000992187a */
[----:B-1----:R-:W2:Y:S04]  /*172170*/  LDL.LU R17, [R1+0x49f0] ;  /* 0x0049f00001117983 */ /* 0x002ea80000300800 */
[----:B------:R-:W-:Y:S04]  /*172180*/  STL [R1+0x5668], R24 ;  /* 0x0056681801007387 */ /* 0x000fe80000100800 */
[----:B------:R-:W2:Y:S04]  /*172190*/  LDL.LU R12, [R1+0x49fc] ;  /* 0x0049fc00010c7983 */ /* 0x000ea80000300800 */
[----:B------:R-:W-:Y:S04]  /*1721a0*/  STL [R1+0x5734], R22 ;  /* 0x0057341601007387 */ /* 0x000fe80000100800 */
[----:B------:R-:W2:Y:S01]  /*1721b0*/  LDL.LU R15, [R1+0x5748] ;  /* 0x00574800010f7983 */ /* 0x000ea20000300800 */
[----:B------:R-:W-:-:S02]  /*1721c0*/  IADD3.X R26, R26, UR9, RZ, P1, !PT ;  /* 0x000000091a1a7c10 */ /* 0x000fc40008ffe4ff */
[----:B------:R-:W-:Y:S02]  /*1721d0*/  IADD3 R25, P1, R25, UR15, RZ ;  /* 0x0000000f19197c10 */ /* 0x000fe4000ff3e0ff */
[----:B------:R-:W-:Y:S02]  /*1721e0*/  IADD3.X R23, R23, UR9, RZ, P5, !PT ;  /* 0x0000000917177c10 */ /* 0x000fe4000affe4ff */
[----:B------:R-:W-:Y:S01]  /*1721f0*/  IADD3 R14, P5, R14, UR15, RZ ;  /* 0x0000000f0e0e7c10 */ /* 0x000fe2000ffbe0ff */
[----:B------:R-:W-:Y:S01]  /*172200*/  STL [R1+0x49d8], R26 ;  /* 0x0049d81a01007387 */ /* 0x000fe20000100800 */
[----:B------:R-:W-:-:S03]  /*172210*/  IMAD.MOV.U32 R4, RZ, RZ, R16 ;  /* 0x000000ffff047224 */ /* 0x000fc600078e0010 */
[----:B------:R-:W-:Y:S04]  /*172220*/  STL [R1+0x49e4], R25 ;  /* 0x0049e41901007387 */ /* 0x000fe80000100800 */
[----:B------:R-:W-:Y:S04]  /*172230*/  STL [R1+0x5730], R23 ;  /* 0x0057301701007387 */ /* 0x000fe80000100800 */
[----:B------:R-:W-:Y:S04]  /*172240*/  STL [R1+0x573c], R14 ;  /* 0x00573c0e01007387 */ /* 0x000fe80000100800 */
[----:B------:R-:W2:Y:S01]  /*172250*/  LDL.LU R16, [R1+0x49f8] ;  /* 0x0049f80001107983 */ /* 0x000ea20000300800 */
[----:B------:R-:W-:-:S05]  /*172260*/  MOV R5, R24 ;  /* 0x0000001800057202 */ /* 0x000fca0000000f00 */
[----:B------:R1:W-:Y:S02]  /*172270*/  LDGSTS.E [R2+0x19780], desc[UR58][R4.64], P0 ;  /* 0x1978000004027fae */ /* 0x0003e4000812187a */
[----:B-1----:R-:W-:Y:S02]  /*172280*/  IMAD.MOV.U32 R4, RZ, RZ, R22 ;  /* 0x000000ffff047224 */ /* 0x002fe400078e0016 */
[----:B------:R-:W-:-:S05]  /*172290*/  IMAD.MOV.U32 R5, RZ, RZ, R23 ;  /* 0x000000ffff057224 */ /* 0x000fca00078e0017 */
[----:B------:R1:W-:Y:S02]  /*1722a0*/  LDGSTS.E [R2+0x1a600], desc[UR58][R4.64], P4 ;  /* 0x1a60000004027fae */ /* 0x0003e4000a12187a */
[----:B-1----:R-:W-:Y:S02]  /*1722b0*/  MOV R4, R14 ;  /* 0x0000000e00047202 */ /* 0x002fe40000000f00 */
[----:B---3--:R-:W-:-:S05]  /*1722c0*/  IADD3.X R11, R11, UR9, RZ, P1, !PT ;  /* 0x000000090b0b7c10 */ /* 0x008fca0008ffe4ff */
[----:B------:R1:W-:Y:S01]  /*1722d0*/  STL [R1+0x49e0], R11 ;  /* 0x0049e00b01007387 */ /* 0x0003e20000100800 */
[----:B----4-:R-:W-:Y:S02]  /*1722e0*/  IADD3.X R18, R18, UR9, RZ, P5, !PT ;  /* 0x0000000912127c10 */ /* 0x010fe4000affe4ff */
[----:B--2---:R-:W-:Y:S01]  /*1722f0*/  IADD3 R3, P5, R3, UR15, RZ ;  /* 0x0000000f03037c10 */ /* 0x004fe2000ffbe0ff */
        /* <DEDUP_REMOVED lines=11> */
[----:B----4-:R-:W4:Y:S01]  /*1723b0*/  LDL.LU R20, [R1+0x4a84] ;  /* 0x004a840001147983 */ /* 0x010f220000300800 */
[----:B------:R-:W-:-:S02]  /*1723c0*/  IADD3.X R9, R9, UR9, RZ, P5, !PT ;  /* 0x0000000909097c10 */ /* 0x000fc4000affe4ff */
[----:B------:R-:W-:Y:S01]  /*1723d0*/  IADD3 R6, P5, R6, UR15, RZ ;  /* 0x0000000f06067c10 */ /* 0x000fe2000ffbe0ff */
[----:B------:R-:W-:Y:S01]  /*1723e0*/  IMAD.MOV.U32 R5, RZ, RZ, R18 ;  /* 0x000000ffff057224 */ /* 0x000fe200078e0012 */
[----:B------:R-:W4:Y:S04]  /*1723f0*/  LDL.LU R14, [R1+0x5818] ;  /* 0x00581800010e7983 */ /* 0x000f280000300800 */
[----:B------:R-:W-:Y:S04]  /*172400*/  STL [R1+0x5740], R9 ;  /* 0x0057400901007387 */ /* 0x000fe80000100800 */
[----:B------:R-:W-:Y:S04]  /*172410*/  STL [R1+0x574c], R6 ;  /* 0x00574c0601007387 */ /* 0x000fe80000100800 */
[----:B------:R-:W4:Y:S04]  /*172420*/  LDL.LU R30, [R1+0x4a80] ;  /* 0x004a8000011e7983 */ /* 0x000f280000300800 */
[----:B------:R1:W-:Y:S01]  /*172430*/  LDGSTS.E [R2+0x1a680], desc[UR58][R4.64], P2 ;  /* 0x1a68000004027fae */ /* 0x0003e2000912187a */
[----:B------:R-:W-:-:S02]  /*172440*/  IADD3.X R17, R17, UR9, RZ, P1, !PT ;  /* 0x0000000911117c10 */ /* 0x000fc40008ffe4ff */
[----:B------:R-:W-:Y:S02]  /*172450*/  IADD3 R12, P1, R12, UR15, RZ ;  /* 0x0000000f0c0c7c10 */ /* 0x000fe4000ff3e0ff */
[----:B-1----:R-:W-:-:S03]  /*172460*/  MOV R5, R9 ;  /* 0x0000000900057202 */ /* 0x002fc60000000f00 */
[----:B------:R1:W-:Y:S01]  /*172470*/  STL [R1+0x49fc], R12 ;  /* 0x0049fc0c01007387 */ /* 0x0003e20000100800 */
[----:B------:R-:W-:-:S03]  /*172480*/  IADD3.X R15, R15, UR9, RZ, P5, !PT ;  /* 0x000000090f0f7c10 */ /* 0x000fc6000affe4ff */
[----:B------:R1:W-:Y:S01]  /*172490*/  STL [R1+0x49f0], R17 ;  /* 0x0049f01101007387 */ /* 0x0003e20000100800 */
[----:B------:R-:W-:Y:S01]  /*1724a0*/  IADD3 R8, P5, R8, UR15, RZ ;  /* 0x0000000f08087c10 */ /* 0x000fe2000ffbe0ff */
[----:B------:R-:W-:Y:S02]  /*1724b0*/  IMAD.MOV.U32 R4, RZ, RZ, R3 ;  /* 0x000000ffff047224 */ /* 0x000fe400078e0003 */
[----:B-1----:R-:W4:Y:S04]  /*1724c0*/  LDL.LU R12, [R1+0x4a8c] ;  /* 0x004a8c00010c7983 */ /* 0x002f280000300800 */
[----:B------:R-:W4:Y:S04]  /*1724d0*/  LDL.LU R9, [R1+0x5820] ;  /* 0x0058200001097983 */ /* 0x000f280000300800 */
[----:B------:R-:W-:Y:S04]  /*1724e0*/  STL [R1+0x5748], R15 ;  /* 0x0057480f01007387 */ /* 0x000fe80000100800 */
[----:B------:R-:W4:Y:S04]  /*1724f0*/  LDL.LU R3, [R1+0x582c] ;  /* 0x00582c0001037983 */ /* 0x000f280000300800 */
[----:B------:R1:W-:Y:S04]  /*172500*/  STL [R1+0x5814], R8 ;  /* 0x0058140801007387 */ /* 0x0003e80000100800 */
[----:B------:R-:W4:Y:S04]  /*172510*/  LDL.LU R71, [R1+0x4a94] ;  /* 0x004a940001477983 */ /* 0x000f280000300800 */
[----:B------:R-:W4:Y:S01]  /*172520*/  LDL.LU R18, [R1+0x4a88] ;  /* 0x004a880001127983 */ /* 0x000f220000300800 */
[----:B------:R-:W-:-:S03]  /*172530*/  IADD3.X R16, R16, UR9, RZ, P1, !PT ;  /* 0x0000000910107c10 */ /* 0x000fc60008ffe4ff */
[----:B------:R-:W4:Y:S04]  /*172540*/  LDL.LU R43, [R1+0x4a9c] ;  /* 0x004a9c00012b7983 */ /* 0x000f280000300800 */
[----:B------:R-:W-:Y:S04]  /*172550*/  STL [R1+0x49f8], R16 ;  /* 0x0049f81001007387 */ /* 0x000fe80000100800 */
[----:B------:R1:W-:Y:S04]  /*172560*/  LDGSTS.E [R2+0x1a700], desc[UR58][R4.64], P3 ;  /* 0x1a70000004027fae */ /* 0x0003e8000992187a */
[----:B------:R-:W4:Y:S01]  /*172570*/  LDL.LU R17, [R1+0x5828] ;  /* 0x0058280001117983 */ /* 0x000f220000300800 */
[----:B-1----:R-:W-:-:S02]  /*172580*/  IMAD.MOV.U32 R4, RZ, RZ, R6 ;  /* 0x000000ffff047224 */ /* 0x002fc400078e0006 */
[----:B------:R-:W-:-:S05]  /*172590*/  IMAD.MOV.U32 R5, RZ, RZ, R15 ;  /* 0x000000ffff057224 */ /* 0x000fca00078e000f */
[----:B------:R1:W-:Y:S02]  /*1725a0*/  LDGSTS.E [R2+0x1a780], desc[UR58][R4.64], P0 ;  /* 0x1a78000004027fae */ /* 0x0003e4000812187a */
[----:B-1----:R-:W-:Y:S02]  /*1725b0*/  MOV R4, R8 ;  /* 0x0000000800047202 */ /* 0x002fe40000000f00 */
[----:B---3--:R-:W-:Y:S02]  /*1725c0*/  IADD3.X R10, R10, UR9, RZ, P5, !PT ;  /* 0x000000090a0a7c10 */ /* 0x008fe4000affe4ff */
[----:B--2---:R-:W-:-:S03]  /*1725d0*/  IADD3 R11, P5, R11, UR15, RZ ;  /* 0x0000000f0b0b7c10 */ /* 0x004fc6000ffbe0ff */
[----:B------:R1:W-:Y:S04]  /*1725e0*/  STL [R1+0x5810], R10 ;  /* 0x0058100a01007387 */ /* 0x0003e80000100800 */
[----:B------:R-:W2:Y:S04]  /*1725f0*/  LDL.LU R6, [R1+0x58f4] ;  /* 0x0058f40001067983 */ /* 0x000ea80000300800 */
[----:B------:R-:W-:Y:S01]  /*172600*/  STL [R1+0x581c], R11 ;  /* 0x00581c0b01007387 */ /* 0x000fe20000100800 */
        /* <DEDUP_REMOVED lines=9> */
[----:B------:R-:W-:-:S03]  /*1726a0*/  IMAD.MOV.U32 R5, RZ, RZ, R10 ;  /* 0x000000ffff057224 */ /* 0x000fc600078e000a */
[----:B------:R-:W-:Y:S04]  /*1726b0*/  STL [R1+0x5818], R14 ;  /* 0x0058180e01007387 */ /* 0x000fe80000100800 */
[----:B------:R-:W4:Y:S04]  /*1726c0*/  LDL.LU R8, [R1+0x4aa4] ;  /* 0x004aa40001087983 */ /* 0x000f280000300800 */
[----:B------:R-:W-:Y:S04]  /*1726d0*/  STL [R1+0x5824], R7 ;  /* 0x0058240701007387 */ /* 0x000fe80000100800 */
[----:B------:R-:W4:Y:S04]  /*1726e0*/  LDL.LU R22, [R1+0x58f0] ;  /* 0x0058f00001167983 */ /* 0x000f280000300800 */
[----:B-1----:R-:W4:Y:S04]  /*1726f0*/  LDL.LU R10, [R1+0x58fc] ;  /* 0x0058fc00010a7983 */ /* 0x002f280000300800 */
[----:B------:R1:W-:Y:S01]  /*172700*/  LDGSTS.E [R2+0x1b600], desc[UR58][R4.64], P4 ;  /* 0x1b60000004027fae */ /* 0x0003e2000a12187a */
[----:B------:R-:W-:-:S02]  /*172710*/  IADD3 R12, P1, R12, UR15, RZ ;  /* 0x0000000f0c0c7c10 */ /* 0x000fc4000ff3e0ff */
[----:B------:R-:W-:-:S03]  /*172720*/  IADD3.X R9, R9, UR9, RZ, P5, !PT ;  /* 0x0000000909097c10 */ /* 0x000fc6000affe4ff */
[----:B------:R-:W-:Y:S04]  /*172730*/  STL [R1+0x4a8c], R12 ;  /* 0x004a8c0c01007387 */ /* 0x000fe80000100800 */
[----:B------:R1:W-:Y:S01]  /*172740*/  STL.64 [R1+0x8240], R12 ;  /* 0x0082400c01007387 */ /* 0x0003e20000100a00 */
[----:B------:R-:W-:Y:S02]  /*172750*/  IADD3 R3, P5, R3, UR15, RZ ;  /* 0x0000000f03037c10 */ /* 0x000fe4000ffbe0ff */
[----:B------:R-:W-:-:S05]  /*172760*/  IADD3.X R18, R18, UR9, RZ, P1, !PT ;  /* 0x0000000912127c10 */ /* 0x000fca0008ffe4ff */
[----:B------:R-:W-:Y:S04]  /*172770*/  STL [R1+0x4a88], R18 ;  /* 0x004a881201007387 */ /* 0x000fe80000100800 */
[----:B------:R1:W-:Y:S04]  /*172780*/  STL.64 [R1+0x8248], R18 ;  /* 0x0082481201007387 */ /* 0x0003e80000100a00 */
[----:B------:R4:W-:Y:S04]  /*172790*/  STL [R1+0x5820], R9 ;  /* 0x0058200901007387 */ /* 0x0009e80000100800 */
[----:B------:R-:W-:Y:S04]  /*1727a0*/  STL [R1+0x582c], R3 ;  /* 0x00582c0301007387 */ /* 0x000fe80000100800 */
[----:B------:R-:W4:Y:S04]  /*1727b0*/  LDL.LU R16, [R1+0x4aa0] ;  /* 0x004aa00001107983 */ /* 0x000f280000300800 */
[----:B-1----:R-:W4:Y:S01]  /*1727c0*/  LDL.LU R13, [R1+0x4aac] ;  /* 0x004aac00010d7983 */ /* 0x002f220000300800 */
[----:B------:R-:W-:Y:S01]  /*1727d0*/  IADD3 R71, P1, R71, UR15, RZ ;  /* 0x0000000f47477c10 */ /* 0x000fe2000ff3e0ff */
[----:B------:R-:W-:Y:S01]  /*1727e0*/  IMAD.MOV.U32 R4, RZ, RZ, R11 ;  /* 0x000000ffff047224 */ /* 0x000fe200078e000b */
[----:B------:R-:W-:Y:S01]  /*1727f0*/  MOV R5, R14 ;  /* 0x0000000e00057202 */ /* 0x000fe20000000f00 */
[----:B------:R-:W4:Y:S01]  /*172800*/  LDL.LU R12, [R1+0x58f8] ;  /* 0x0058f800010c7983 */ /* 0x000f220000300800 */
[----:B------:R-:W-:-:S03]  /*172810*/  IADD3.X R17, R17, UR9, RZ, P5, !PT ;  /* 0x0000000911117c10 */ /* 0x000fc6000affe4ff */
[----:B------:R-:W4:Y:S04]  /*172820*/  LDL.LU R19, [R1+0x5904] ;  /* 0x0059040001137983 */ /* 0x000f280000300800 */
[----:B------:R-:W4:Y:S04]  /*172830*/  LDL.LU R14, [R1+0x590c] ;  /* 0x00590c00010e7983 */ /* 0x000f280000300800 */
[----:B------:R-:W-:Y:S04]  /*172840*/  STL [R1+0x4a94], R71 ;  /* 0x004a944701007387 */ /* 0x000fe80000100800 */
[----:B------:R1:W-:Y:S02]  /*172850*/  LDGSTS.E [R2+0x1b680], desc[UR58][R4.64], P2 ;  /* 0x1b68000004027fae */ /* 0x0003e4000912187a */
[----:B-1----:R-:W-:-:S02]  /*172860*/  IMAD.MOV.U32 R4, RZ, RZ, R7 ;  /* 0x000000ffff047224 */ /* 0x002fc400078e0007 */
[----:B------:R-:W-:-:S05]  /*172870*/  IMAD.MOV.U32 R5, RZ, RZ, R9 ;  /* 0x000000ffff057224 */ /* 0x000fca00078e0009 */
[----:B------:R1:W-:Y:S02]  /*172880*/  LDGSTS.E [R2+0x1b700], desc[UR58][R4.64], P3 ;  /* 0x1b70000004027fae */ /* 0x0003e4000992187a */
[----:B-1----:R-:W-:Y:S02]  /*172890*/  MOV R4, R3 ;  /* 0x0000000300047202 */ /* 0x002fe40000000f00 */
        /* <DEDUP_REMOVED lines=8> */
[----:B----4-:R-:W-:-:S03]  /*172920*/  IADD3.X R70, R70, UR9, RZ, P1, !PT ;  /* 0x0000000946467c10 */ /* 0x010fc60008ffe4ff */
[----:B------:R-:W3:Y:S01]  /*172930*/  LDL.LU R7, [R1+0x4ab4] ;  /* 0x004ab40001077983 */ /* 0x000ee20000300800 */
[----:B------:R-:W-:-:S03]  /*172940*/  IADD3 R8, P1, R8, UR15, RZ ;  /* 0x0000000f08087c10 */ /* 0x000fc6000ff3e0ff */
[----:B------:R-:W4:Y:S04]  /*172950*/  LDL.LU R21, [R1+0x5900] ;  /* 0x0059000001157983 */ /* 0x000f280000300800 */
[----:B------:R-:W4:Y:S04]  /*172960*/  LDL.LU R11, [R1+0x5a14] ;  /* 0x005a1400010b7983 */ /* 0x000f280000300800 */
[----:B------:R-:W-:Y:S04]  /*172970*/  STL [R1+0x4a9c], R43 ;  /* 0x004a9c2b01007387 */ /* 0x000fe80000100800 */
[----:B------:R-:W-:Y:S01]  /*172980*/  STL.64 [R1+0x8258], R42 ;  /* 0x0082582a01007387 */ /* 0x000fe20000100a00 */
[----:B------:R-:W-:-:S03]  /*172990*/  IADD3.X R22, R22, UR9, RZ, P5, !PT ;  /* 0x0000000916167c10 */ /* 0x000fc6000affe4ff */
[----:B------:R-:W4:Y:S01]  /*1729a0*/  LDL.LU R9, [R1+0x4ab0] ;  /* 0x004ab00001097983 */ /* 0x000f220000300800 */
[----:B------:R-:W-:-:S03]  /*1729b0*/  IADD3 R10, P5, R10, UR15, RZ ;  /* 0x0000000f0a0a7c10 */ /* 0x000fc6000ffbe0ff */
[----:B------:R1:W-:Y:S04]  /*1729c0*/  STL [R1+0x4aa4], R8 ;  /* 0x004aa40801007387 */ /* 0x0003e80000100800 */
[----:B-1----:R-:W4:Y:S04]  /*1729d0*/  LDL.LU R8, [R1+0x4abc] ;  /* 0x004abc0001087983 */ /* 0x002f280000300800 */
[----:B------:R-:W4:Y:S04]  /*1729e0*/  LDL.LU R20, [R1+0x5908] ;  /* 0x0059080001147983 */ /* 0x000f280000300800 */
[----:B------:R-:W-:Y:S04]  /*1729f0*/  STL [R1+0x4a98], R70 ;  /* 0x004a984601007387 */ /* 0x000fe80000100800 */
[----:B------:R-:W-:Y:S04]  /*172a00*/  STL.64 [R1+0x8260], R70 ;  /* 0x0082604601007387 */ /* 0x000fe80000100a00 */
[----:B------:R-:W-:Y:S04]  /*172a10*/  STL [R1+0x58f0], R22 ;  /* 0x0058f01601007387 */ /* 0x000fe80000100800 */
[----:B------:R-:W-:Y:S01]  /*172a20*/  STL [R1+0x58fc], R10 ;  /* 0x0058fc0a01007387 */ /* 0x000fe20000100800 */
[----:B------:R-:W-:-:S03]  /*172a30*/  IADD3.X R16, R16, UR9, RZ, P1, !PT ;  /* 0x0000000910107c10 */ /* 0x000fc60008ffe4ff */
[----:B------:R-:W4:Y:S01]  /*172a40*/  LDL.LU R3, [R1+0x5a1c] ;  /* 0x005a1c0001037983 */ /* 0x000f220000300800 */
        /* <DEDUP_REMOVED lines=10> */
[----:B-1----:R-:W-:Y:S01]  /*172af0*/  IMAD.MOV.U32 R4, RZ, RZ, R6 ;  /* 0x000000ffff047224 */ /* 0x002fe200078e0006 */
        /* <DEDUP_REMOVED lines=24> */
[----:B------:R-:W-:Y:S02]  /*172c80*/  IADD3.X R20, R20, UR9, RZ, P5, !PT ;  /* 0x0000000914147c10 */ /* 0x000fe4000affe4ff */
[----:B------:R-:W-:Y:S01]  /*172c90*/  IADD3 R11, P5, R11, UR15, RZ ;  /* 0x0000000f0b0b7c10 */ /* 0x000fe2000ffbe0ff */
[----:B-1----:R-:W4:Y:S04]  /*172ca0*/  LDL.LU R9, [R1+0x4ac8] ;  /* 0x004ac80001097983 */ /* 0x002f280000300800 */
[----:B------:R1:W-:Y:S04]  /*172cb0*/  STL [R1+0x4abc], R8 ;  /* 0x004abc0801007387 */ /* 0x0003e80000100800 */
[----:B-1----:R-:W4:Y:S04]  /*172cc0*/  LDL.LU R8, [R1+0x4ad4] ;  /* 0x004ad40001087983 */ /* 0x002f280000300800 */
[----:B------:R-:W4:Y:S04]  /*172cd0*/  LDL.LU R10, [R1+0x5a20] ;  /* 0x005a2000010a7983 */ /* 0x000f280000300800 */
[----:B------:R-:W4:Y:S01]  /*172ce0*/  LDL.LU R19, [R1+0x5ad4] ;  /* 0x005ad40001137983 */ /* 0x000f220000300800 */
[----:B------:R-:W-:-:S03]  /*172cf0*/  IADD3.X R16, R16, UR9, RZ, P1, !PT ;  /* 0x0000000910107c10 */ /* 0x000fc60008ffe4ff */
[----:B------:R-:W-:Y:S04]  /*172d00*/  STL [R1+0x5908], R20 ;  /* 0x0059081401007387 */ /* 0x000fe80000100800 */
[----:B------:R-:W-:Y:S04]  /*172d10*/  STL [R1+0x5a14], R11 ;  /* 0x005a140b01007387 */ /* 0x000fe80000100800 */
[----:B------:R1:W-:Y:S01]  /*172d20*/  STL [R1+0x4ab8], R16 ;  /* 0x004ab81001007387 */ /* 0x0003e20000100800 */
[----:B------:R-:W-:Y:S01]  /*172d30*/  IADD3 R13, P1, R13, UR15, RZ ;  /* 0x0000000f0d0d7c10 */ /* 0x000fe2000ff3e0ff */
[----:B------:R-:W-:-:S02]  /*172d40*/  IMAD.MOV.U32 R5, RZ, RZ, R21 ;  /* 0x000000ffff057224 */ /* 0x000fc400078e0015 */
[----:B-1----:R-:W4:Y:S04]  /*172d50*/  LDL.LU R16, [R1+0x4ad0] ;  /* 0x004ad00001107983 */ /* 0x002f280000300800 */
[----:B------:R1:W-:Y:S01]  /*172d60*/  STL [R1+0x4ac4], R13 ;  /* 0x004ac40d01007387 */ /* 0x0003e20000100800 */
[----:B------:R-:W-:-:S03]  /*172d70*/  IADD3.X R17, R17, UR9, RZ, P5, !PT ;  /* 0x0000000911117c10 */ /* 0x000fc6000affe4ff */
[----:B------:R1:W-:Y:S04]  /*172d80*/  LDGSTS.E [R2+0x1c700], desc[UR58][R4.64], P3 ;  /* 0x1c70000004027fae */ /* 0x0003e8000992187a */
[----:B-1----:R-:W4:Y:S04]  /*172d90*/  LDL.LU R13, [R1+0x4adc] ;  /* 0x004adc00010d7983 */ /* 0x002f280000300800 */
[----:B------:R-:W4:Y:S01]  /*172da0*/  LDL.LU R21, [R1+0x5a28] ;  /* 0x005a280001157983 */ /* 0x000f220000300800 */
[----:B------:R-:W-:Y:S01]  /*172db0*/  IADD3 R3, P5, R3, UR15, RZ ;  /* 0x0000000f03037c10 */ /* 0x000fe2000ffbe0ff */
[----:B------:R-:W-:-:S02]  /*172dc0*/  IMAD.MOV.U32 R4, RZ, RZ, R14 ;  /* 0x000000ffff047224 */ /* 0x000fc400078e000e */
[----:B------:R-:W4:Y:S01]  /*172dd0*/  LDL.LU R14, [R1+0x5adc] ;  /* 0x005adc00010e7983 */ /* 0x000f220000300800 */
[----:B------:R-:W-:-:S03]  /*172de0*/  MOV R5, R20 ;  /* 0x0000001400057202 */ /* 0x000fc60000000f00 */
[----:B------:R-:W-:Y:S01]  /*172df0*/  STL [R1+0x5a10], R17 ;  /* 0x005a101101007387 */ /* 0x000fe20000100800 */
[----:B------:R-:W-:-:S03]  /*172e00*/  IADD3.X R18, R18, UR9, RZ, P1, !PT ;  /* 0x0000000912127c10 */ /* 0x000fc60008ffe4ff */
        /* <DEDUP_REMOVED lines=16> */
[----:B------:R-:W-:Y:S01]  /*172f10*/  STL [R1+0x5a18], R15 ;  /* 0x005a180f01007387 */ /* 0x000fe20000100800 */
[----:B----4-:R-:W-:-:S03]  /*172f20*/  IADD3.X R9, R9, UR9, RZ, P1, !PT ;  /* 0x0000000909097c10 */ /* 0x010fc60008ffe4ff */
[----:B------:R-:W-:Y:S04]  /*172f30*/  STL [R1+0x5a24], R6 ;  /* 0x005a240601007387 */ /* 0x000fe80000100800 */
[----:B------:R1:W-:Y:S01]  /*172f40*/  STL [R1+0x4ac8], R9 ;  /* 0x004ac80901007387 */ /* 0x0003e20000100800 */
[----:B------:R-:W-:-:S03]  /*172f50*/  IADD3 R8, P1, R8, UR15, RZ ;  /* 0x0000000f08087c10 */ /* 0x000fc6000ff3e0ff */
[----:B-1----:R-:W4:Y:S01]  /*172f60*/  LDL.LU R9, [R1+0x4aec] ;  /* 0x004aec0001097983 */ /* 0x002f220000300800 */
[----:B------:R-:W-:-:S03]  /*172f70*/  IADD3.X R10, R10, UR9, RZ, P5, !PT ;  /* 0x000000090a0a7c10 */ /* 0x000fc6000affe4ff */
[----:B------:R-:W2:Y:S01]  /*172f80*/  LDL.LU R17, [R1+0x5ad8] ;  /* 0x005ad80001117983 */ /* 0x000ea20000300800 */
[----:B------:R-:W-:-:S03]  /*172f90*/  IADD3 R12, P5, R12, UR15, RZ ;  /* 0x0000000f0c0c7c10 */ /* 0x000fc6000ffbe0ff */
[----:B------:R1:W-:Y:S01]  /*172fa0*/  STL [R1+0x4ad4], R8 ;  /* 0x004ad40801007387 */ /* 0x0003e20000100800 */
[----:B------:R-:W-:-:S05]  /*172fb0*/  IMAD.MOV.U32 R5, RZ, RZ, R15 ;  /* 0x000000ffff057224 */ /* 0x000fca00078e000f */
[----:B------:R1:W-:Y:S04]  /*172fc0*/  LDGSTS.E [R2+0x1d680], desc[UR58][R4.64], P2 ;  /* 0x1d68000004027fae */ /* 0x0003e8000912187a */
[----:B-1----:R-:W2:Y:S04]  /*172fd0*/  LDL.LU R8, [R1+0x5aec] ;  /* 0x005aec0001087983 */ /* 0x002ea80000300800 */
[----:B------:R-:W2:Y:S04]  /*172fe0*/  LDL.LU R18, [R1+0x4ae8] ;  /* 0x004ae80001127983 */ /* 0x000ea80000300800 */
[----:B------:R-:W-:Y:S04]  /*172ff0*/  STL [R1+0x5a20], R10 ;  /* 0x005a200a01007387 */ /* 0x000fe80000100800 */
[----:B------:R-:W2:Y:S01]  /*173000*/  LDL.LU R3, [R1+0x4af4] ;  /* 0x004af40001037983 */ /* 0x000ea20000300800 */
[----:B------:R-:W-:-:S03]  /*173010*/  IADD3.X R16, R16, UR9, RZ, P1, !PT ;  /* 0x0000000910107c10 */ /* 0x000fc60008ffe4ff */
[----:B------:R-:W-:Y:S04]  /*173020*/  STL [R1+0x5a2c], R12 ;  /* 0x005a2c0c01007387 */ /* 0x000fe80000100800 */
[----:B------:R-:W2:Y:S01]  /*173030*/  LDL.LU R15, [R1+0x5ae0] ;  /* 0x005ae000010f7983 */ /* 0x000ea20000300800 */
[----:B------:R-:W-:-:S03]  /*173040*/  MOV R5, R10 ;  /* 0x0000000a00057202 */ /* 0x000fc60000000f00 */
[----:B------:R1:W-:Y:S01]  /*173050*/  STL [R1+0x4ad0], R16 ;  /* 0x004ad01001007387 */ /* 0x0003e20000100800 */
[----:B------:R-:W-:Y:S02]  /*173060*/  IADD3 R13, P1, R13, UR15, RZ ;  /* 0x0000000f0d0d7c10 */ /* 0x000fe4000ff3e0ff */
[----:B------:R-:W-:-:S03]  /*173070*/  IADD3.X R21, R21, UR9, RZ, P5, !PT ;  /* 0x0000000915157c10 */ /* 0x000fc6000affe4ff */
[----:B------:R1:W-:Y:S04]  /*173080*/  STL [R1+0x4adc], R13 ;  /* 0x004adc0d01007387 */ /* 0x0003e80000100800 */
[----:B-1----:R-:W2:Y:S04]  /*173090*/  LDL.LU R16, [R1+0x4af0] ;  /* 0x004af00001107983 */ /* 0x002ea80000300800 */
[----:B------:R-:W-:Y:S04]  /*1730a0*/  STL [R1+0x5a28], R21 ;  /* 0x005a281501007387 */ /* 0x000fe80000100800 */
[----:B------:R-:W2:Y:S01]  /*1730b0*/  LDL.LU R10, [R1+0x4afc] ;  /* 0x004afc00010a7983 */ /* 0x000ea20000300800 */
[----:B------:R-:W-:-:S02]  /*1730c0*/  IADD3 R19, P5, R19, UR15, RZ ;  /* 0x0000000f13137c10 */ /* 0x000fc4000ffbe0ff */
[----:B------:R-:W-:Y:S01]  /*1730d0*/  IADD3.X R23, R23, UR9, RZ, P1, !PT ;  /* 0x0000000917177c10 */ /* 0x000fe20008ffe4ff */
[----:B------:R-:W-:Y:S02]  /*1730e0*/  IMAD.MOV.U32 R4, RZ, RZ, R6 ;  /* 0x000000ffff047224 */ /* 0x000fe400078e0006 */
[----:B------:R-:W-:Y:S01]  /*1730f0*/  STL [R1+0x5ad4], R19 ;  /* 0x005ad41301007387 */ /* 0x000fe20000100800 */
[----:B------:R-:W-:-:S03]  /*173100*/  IADD3 R22, P1, R22, UR15, RZ ;  /* 0x0000000f16167c10 */ /* 0x000fc6000ff3e0ff */
[----:B------:R-:W2:Y:S04]  /*173110*/  LDL.LU R13, [R1+0x5ae8] ;  /* 0x005ae800010d7983 */ /* 0x000ea80000300800 */
[----:B------:R-:W2:Y:S01]  /*173120*/  LDL.LU R6, [R1+0x5b94] ;  /* 0x005b940001067983 */ /* 0x000ea20000300800 */
[----:B------:R-:W-:Y:S02]  /*173130*/  IADD3.X R20, R20, UR9, RZ, P5, !PT ;  /* 0x0000000914147c10 */ /* 0x000fe4000affe4ff */
[----:B------:R-:W-:Y:S01]  /*173140*/  IADD3 R14, P5, R14, UR15, RZ ;  /* 0x0000000f0e0e7c10 */ /* 0x000fe2000ffbe0ff */
[----:B------:R-:W-:Y:S04]  /*173150*/  STL [R1+0x4ad8], R23 ;  /* 0x004ad81701007387 */ /* 0x000fe80000100800 */
[----:B------:R-:W-:Y:S04]  /*173160*/  STL [R1+0x4ae4], R22 ;  /* 0x004ae41601007387 */ /* 0x000fe80000100800 */
[----:B------:R-:W-:Y:S04]  /*173170*/  STL [R1+0x5ad0], R20 ;  /* 0x005ad01401007387 */ /* 0x000fe80000100800 */
[----:B------:R-:W-:Y:S04]  /*173180*/  STL [R1+0x5adc], R14 ;  /* 0x005adc0e01007387 */ /* 0x000fe80000100800 */
[----:B------:R1:W-:Y:S02]  /*173190*/  LDGSTS.E [R2+0x1d700], desc[UR58][R4.64], P3 ;  /* 0x1d70000004027fae */ /* 0x0003e4000992187a */
[----:B-1----:R-:W-:-:S02]  /*1731a0*/  IMAD.MOV.U32 R4, RZ, RZ, R12 ;  /* 0x000000ffff047224 */ /* 0x002fc400078e000c */
[----:B------:R-:W-:-:S05]  /*1731b0*/  IMAD.MOV.U32 R5, RZ, RZ, R21 ;  /* 0x000000ffff057224 */ /* 0x000fca00078e0015 */
[----:B------:R1:W-:Y:S02]  /*1731c0*/  LDGSTS.E [R2+0x1d780], desc[UR58][R4.64], P0 ;  /* 0x1d78000004027fae */ /* 0x0003e4000812187a */
[----:B-1----:R-:W-:Y:S01]  /*1731d0*/  MOV R4, R19 ;  /* 0x0000001300047202 */ /* 0x002fe20000000f00 */
[----:B------:R-:W-:-:S05]  /*1731e0*/  IMAD.MOV.U32 R5, RZ, RZ, R20 ;  /* 0x000000ffff057224 */ /* 0x000fca00078e0014 */
[----:B------:R1:W-:Y:S02]  /*1731f0*/  LDGSTS.E [R2+0x1e600], desc[UR58][R4.64], P4 ;  /* 0x1e60000004027fae */ /* 0x0003e4000a12187a */
[----:B-1----:R-:W-:Y:S01]  /*173200*/  IMAD.MOV.U32 R4, RZ, RZ, R14 ;  /* 0x000000ffff047224 */ /* 0x002fe200078e000e */
[----:B---3--:R-:W-:-:S05]  /*173210*/  IADD3.X R11, R11, UR9, RZ, P1, !PT ;  /* 0x000000090b0b7c10 */ /* 0x008fca0008ffe4ff */
[----:B------:R1:W-:Y:S04]  /*173220*/  STL [R1+0x4ae0], R11 ;  /* 0x004ae00b01007387 */ /* 0x0003e80000100800 */
[----:B-1----:R-:W3:Y:S04]  /*173230*/  LDL.LU R11, [R1+0x4af8] ;  /* 0x004af800010b7983 */ /* 0x002ee80000300800 */
[----:B------:R-:W3:Y:S01]  /*173240*/  LDL.LU R12, [R1+0x5b90] ;  /* 0x005b9000010c7983 */ /* 0x000ee20000300800 */
[----:B----4-:R-:W-:Y:S02]  /*173250*/  IADD3 R9, P1, R9, UR15, RZ ;  /* 0x0000000f09097c10 */ /* 0x010fe4000ff3e0ff */
[----:B--2---:R-:W-:-:S02]  /*173260*/  IADD3.X R17, R17, UR9, RZ, P5, !PT ;  /* 0x0000000911117c10 */ /* 0x004fc4000affe4ff */
[----:B------:R-:W-:Y:S01]  /*173270*/  IADD3 R7, P5, R7, UR15, RZ ;  /* 0x0000000f07077c10 */ /* 0x000fe2000ffbe0ff */
[----:B------:R1:W-:Y:S04]  /*173280*/  STL [R1+0x4aec], R9 ;  /* 0x004aec0901007387 */ /* 0x0003e80000100800 */
[----:B-1----:R-:W2:Y:S01]  /*173290*/  LDL.LU R9, [R1+0x5b9c] ;  /* 0x005b9c0001097983 */ /* 0x002ea20000300800 */
[----:B------:R-:W-:-:S03]  /*1732a0*/  IADD3.X R18, R18, UR9, RZ, P1, !PT ;  /* 0x0000000912127c10 */ /* 0x000fc60008ffe4ff */
[----:B------:R-:W-:Y:S01]  /*1732b0*/  STL [R1+0x5ad8], R17 ;  /* 0x005ad81101007387 */ /* 0x000fe20000100800 */
[----:B------:R-:W-:-:S03]  /*1732c0*/  IADD3 R3, P1, R3, UR15, RZ ;  /* 0x0000000f03037c10 */ /* 0x000fc6000ff3e0ff */
[----:B------:R-:W-:Y:S04]  /*1732d0*/  STL [R1+0x5ae4], R7 ;  /* 0x005ae40701007387 */ /* 0x000fe80000100800 */
[----:B------:R1:W-:Y:S04]  /*1732e0*/  STL [R1+0x4af4], R3 ;  /* 0x004af40301007387 */ /* 0x0003e80000100800 */
[----:B------:R-:W-:Y:S01]  /*1732f0*/  STL [R1+0x4ae8], R18 ;  /* 0x004ae81201007387 */ /* 0x000fe20000100800 */
[----:B------:R-:W-:Y:S02]  /*173300*/  IADD3.X R15, R15, UR9, RZ, P5, !PT ;  /* 0x000000090f0f7c10 */ /* 0x000fe4000affe4ff */
[----:B------:R-:W-:Y:S01]  /*173310*/  IADD3 R8, P5, R8, UR15, RZ ;  /* 0x0000000f08087c10 */ /* 0x000fe2000ffbe0ff */
[----:B-1----:R-:W4:Y:S04]  /*173320*/  LDL.LU R3, [R1+0x5ba4] ;  /* 0x005ba40001037983 */ /* 0x002f280000300800 */
[----:B------:R-:W4:Y:S04]  /*173330*/  LDL.LU R28, [R1+0x4b84] ;  /* 0x004b8400011c7983 */ /* 0x000f280000300800 */
[----:B------:R-:W4:Y:S01]  /*173340*/  LDL.LU R14, [R1+0x5b98] ;  /* 0x005b9800010e7983 */ /* 0x000f220000300800 */
[----:B------:R-:W-:-:S03]  /*173350*/  IADD3.X R16, R16, UR9, RZ, P1, !PT ;  /* 0x0000000910107c10 */ /* 0x000fc60008ffe4ff */
[----:B------:R-:W-:Y:S01]  /*173360*/  STL [R1+0x5ae0], R15 ;  /* 0x005ae00f01007387 */ /* 0x000fe20000100800 */
[----:B------:R-:W-:-:S03]  /*173370*/  IADD3 R10, P1, R10, UR15, RZ ;  /* 0x0000000f0a0a7c10 */ /* 0x000fc6000ff3e0ff */
[----:B------:R-:W-:Y:S04]  /*173380*/  STL [R1+0x5aec], R8 ;  /* 0x005aec0801007387 */ /* 0x000fe80000100800 */
[----:B------:R1:W-:Y:S04]  /*173390*/  STL [R1+0x4afc], R10 ;  /* 0x004afc0a01007387 */ /* 0x0003e80000100800 */
[----:B-1----:R-:W4:Y:S04]  /*1733a0*/  LDL.LU R10, [R1+0x5bac] ;  /* 0x005bac00010a7983 */ /* 0x002f280000300800 */
[----:B------:R-:W-:Y:S04]  /*1733b0*/  STL [R1+0x4af0], R16 ;  /* 0x004af01001007387 */ /* 0x000fe80000100800 */
[----:B------:R-:W4:Y:S01]  /*1733c0*/  LDL.LU R89, [R1+0x4b80] ;  /* 0x004b800001597983 */ /* 0x000f220000300800 */
[----:B------:R-:W-:-:S02]  /*1733d0*/  MOV R5, R17 ;  /* 0x0000001100057202 */ /* 0x000fc40000000f00 */
[----:B------:R-:W-:Y:S01]  /*1733e0*/  IADD3.X R13, R13, UR9, RZ, P5, !PT ;  /* 0x000000090d0d7c10 */ /* 0x000fe2000affe4ff */
[----:B------:R-:W4:Y:S01]  /*1733f0*/  LDL.LU R83, [R1+0x4b8c] ;  /* 0x004b8c0001537983 */ /* 0x000f220000300800 */
[----:B------:R-:W-:-:S03]  /*173400*/  IADD3 R6, P5, R6, UR15, RZ ;  /* 0x0000000f06067c10 */ /* 0x000fc6000ffbe0ff */
[----:B------:R1:W-:Y:S02]  /*173410*/  LDGSTS.E [R2+0x1e680], desc[UR58][R4.64], P2 ;  /* 0x1e68000004027fae */ /* 0x0003e4000912187a */
[----:B-1----:R-:W-:Y:S02]  /*173420*/  IMAD.MOV.U32 R4, RZ, RZ, R7 ;  /* 0x000000ffff047224 */ /* 0x002fe400078e0007 */
[----:B------:R-:W4:Y:S01]  /*173430*/  LDL.LU R7, [R1+0x5ba0] ;  /* 0x005ba00001077983 */ /* 0x000f220000300800 */
[----:B------:R-:W-:-:S03]  /*173440*/  IMAD.MOV.U32 R5, RZ, RZ, R15 ;  /* 0x000000ffff057224 */ /* 0x000fc600078e000f */
[----:B------:R-:W-:Y:S04]  /*173450*/  STL [R1+0x5ae8], R13 ;  /* 0x005ae80d01007387 */ /* 0x000fe80000100800 */
[----:B------:R-:W4:Y:S04]  /*173460*/  LDL.LU R74, [R1+0x4b94] ;  /* 0x004b9400014a7983 */ /* 0x000f280000300800 */
[----:B------:R-:W-:Y:S04]  /*173470*/  STL [R1+0x5b94], R6 ;  /* 0x005b940601007387 */ /* 0x000fe80000100800 */
[----:B------:R1:W-:Y:S02]  /*173480*/  LDGSTS.E [R2+0x1e700], desc[UR58][R4.64], P3 ;  /* 0x1e70000004027fae */ /* 0x0003e4000992187a */
[----:B-1----:R-:W-:Y:S01]  /*173490*/  MOV R4, R8 ;  /* 0x0000000800047202 */ /* 0x002fe20000000f00 */
[----:B------:R-:W-:-:S05]  /*1734a0*/  IMAD.MOV.U32 R5, RZ, RZ, R13 ;  /* 0x000000ffff057224 */ /* 0x000fca00078e000d */
[----:B------:R1:W-:Y:S02]  /*1734b0*/  LDGSTS.E [R2+0x1e780], desc[UR58][R4.64], P0 ;  /* 0x1e78000004027fae */ /* 0x0003e4000812187a */
[----:B-1----:R-:W-:Y:S01]  /*1734c0*/  IMAD.MOV.U32 R4, RZ, RZ, R6 ;  /* 0x000000ffff047224 */ /* 0x002fe200078e0006 */
[----:B---3--:R-:W-:Y:S02]  /*1734d0*/  IADD3.X R11, R11, UR9, RZ, P1, !PT ;  /* 0x000000090b0b7c10 */ /* 0x008fe40008ffe4ff */
[----:B------:R-:W-:-:S03]  /*1734e0*/  IADD3.X R12, R12, UR9, RZ, P5, !PT ;  /* 0x000000090c0c7c10 */ /* 0x000fc6000affe4ff */
[----:B------:R1:W-:Y:S04]  /*1734f0*/  STL [R1+0x4af8], R11 ;  /* 0x004af80b01007387 */ /* 0x0003e80000100800 */
[----:B-1----:R-:W3:Y:S04]  /*173500*/  LDL.LU R11, [R1+0x5ba8] ;  /* 0x005ba800010b7983 */ /* 0x002ee80000300800 */
[----:B------:R-:W3:Y:S04]  /*173510*/  LDL.LU R84, [R1+0x4b88] ;  /* 0x004b880001547983 */ /* 0x000ee80000300800 */
[----:B------:R-:W3:Y:S04]  /*173520*/  LDL.LU R31, [R1+0x4b9c] ;  /* 0x004b9c00011f7983 */ /* 0x000ee80000300800 */
[----:B------:R-:W3:Y:S01]  /*173530*/  LDL.LU R8, [R1+0x4ba4] ;  /* 0x004ba40001087983 */ /* 0x000ee20000300800 */
[----:B--2---:R-:W-:-:S03]  /*173540*/  IADD3 R9, P5, R9, UR15, RZ ;  /* 0x0000000f09097c10 */ /* 0x004fc6000ffbe0ff */
[----:B------:R1:W-:Y:S01]  /*173550*/  STL [R1+0x5b90], R12 ;  /* 0x005b900c01007387 */ /* 0x0003e20000100800 */
[----:B------:R-:W-:-:S05]  /*173560*/  MOV R5, R12 ;  /* 0x0000000c00057202 */ /* 0x000fca0000000f00 */
[----:B------:R2:W-:Y:S01]  /*173570*/  LDGSTS.E [R2+0x1f600], desc[UR58][R4.64], P4 ;  /* 0x1f60000004027fae */ /* 0x0005e2000a12187a */
[----:B----4-:R-:W-:-:S05]  /*173580*/  IADD3 R28, P1, R28, UR15, RZ ;  /* 0x0000000f1c1c7c10 */ /* 0x010fca000ff3e0ff */
[----:B------:R-:W-:Y:S04]  /*173590*/  STL [R1+0x4b84], R28 ;  /* 0x004b841c01007387 */ /* 0x000fe80000100800 */
[----:B------:R4:W-:Y:S04]  /*1735a0*/  STL [R1+0x5b9c], R9 ;  /* 0x005b9c0901007387 */ /* 0x0009e80000100800 */
[----:B------:R-:W-:Y:S04]  /*1735b0*/  STL.64 [R1+0x8268], R28 ;  /* 0x0082681c01007387 */ /* 0x000fe80000100a00 */
[----:B------:R-:W4:Y:S01]  /*1735c0*/  LDL.LU R77, [R1+0x4b90] ;  /* 0x004b9000014d7983 */ /* 0x000f220000300800 */
[----:B------:R-:W-:-:S02]  /*1735d0*/  IADD3.X R14, R14, UR9, RZ, P5, !PT ;  /* 0x000000090e0e7c10 */ /* 0x000fc4000affe4ff */
[----:B------:R-:W-:Y:S01]  /*1735e0*/  IADD3 R3, P5, R3, UR15, RZ ;  /* 0x0000000f03037c10 */ /* 0x000fe2000ffbe0ff */
[----:B------:R-:W4:Y:S01]  /*1735f0*/  LDL.LU R32, [R1+0x4b98] ;  /* 0x004b980001207983 */ /* 0x000f220000300800 */
[----:B------:R-:W-:-:S05]  /*173600*/  IADD3.X R89, R89, UR9, RZ, P1, !PT ;  /* 0x0000000959597c10 */ /* 0x000fca0008ffe4ff */
[----:B------:R-:W-:Y:S04]  /*173610*/  STL [R1+0x4b80], R89 ;  /* 0x004b805901007387 */ /* 0x000fe80000100800 */
[----:B------:R-:W-:Y:S04]  /*173620*/  STL.64 [R1+0x8270], R88 ;  /* 0x0082705801007387 */ /* 0x000fe80000100a00 */
[----:B------:R-:W-:Y:S04]  /*173630*/  STL [R1+0x5b98], R14 ;  /* 0x005b980e01007387 */ /* 0x000fe80000100800 */
[----:B------:R-:W-:Y:S04]  /*173640*/  STL [R1+0x5ba4], R3 ;  /* 0x005ba40301007387 */ /* 0x000fe80000100800 */
[----:B------:R-:W4:Y:S04]  /*173650*/  LDL.LU R6, [R1+0x4bac] ;  /* 0x004bac0001067983 */ /* 0x000f280000300800 */
[----:B------:R-:W4:Y:S04]  /*173660*/  LDL.LU R13, [R1+0x4ba0] ;  /* 0x004ba000010d7983 */ /* 0x000f280000300800 */
[----:B-1----:R-:W4:Y:S01]  /*173670*/  LDL.LU R12, [R1+0x4bb4] ;  /* 0x004bb400010c7983 */ /* 0x002f220000300800 */
[----:B------:R-:W-:-:S02]  /*173680*/  IADD3 R83, P1, R83, UR15, RZ ;  /* 0x0000000f53537c10 */ /* 0x000fc4000ff3e0ff */
[----:B------:R-:W-:Y:S02]  /*173690*/  IADD3.X R7, R7, UR9, RZ, P5, !PT ;  /* 0x0000000907077c10 */ /* 0x000fe4000affe4ff */
[----:B------:R-:W-:Y:S01]  /*1736a0*/  IADD3 R10, P5, R10, UR15, RZ ;  /* 0x0000000f0a0a7c10 */ /* 0x000fe2000ffbe0ff */
[----:B------:R-:W-:Y:S04]  /*1736b0*/  STL [R1+0x4b8c], R83 ;  /* 0x004b8c5301007387 */ /* 0x000fe80000100800 */
[----:B------:R-:W-:Y:S01]  /*1736c0*/  STL.64 [R1+0x8278], R82 ;  /* 0x0082785201007387 */ /* 0x000fe20000100a00 */
[----:B--2---:R-:W-:Y:S02]  /*1736d0*/  IMAD.MOV.U32 R4, RZ, RZ, R9 ;  /* 0x000000ffff047224 */ /* 0x004fe400078e0009 */
[----:B------:R-:W-:-:S05]  /*1736e0*/  IMAD.MOV.U32 R5, RZ, RZ, R14 ;  /* 0x000000ffff057224 */ /* 0x000fca00078e000e */
[----:B------:R1:W-:Y:S02]  /*1736f0*/  LDGSTS.E [R2+0x1f680], desc[UR58][R4.64], P2 ;  /* 0x1f68000004027fae */ /* 0x0003e4000912187a */
[----:B-1----:R-:W-:Y:S01]  /*173700*/  IMAD.MOV.U32 R5, RZ, RZ, R7 ;  /* 0x000000ffff057224 */ /* 0x002fe200078e0007 */
[----:B------:R-:W-:-:S05]  /*173710*/  MOV R4, R3 ;  /* 0x0000000300047202 */ /* 0x000fca0000000f00 */
[----:B------:R1:W-:Y:S01]  /*173720*/  LDGSTS.E [R2+0x1f700], desc[UR58][R4.64], P3 ;  /* 0x1f70000004027fae */ /* 0x0003e2000992187a */
[----:B---3--:R-:W-:Y:S02]  /*173730*/  IADD3.X R84, R84, UR9, RZ, P1, !PT ;  /* 0x0000000954547c10 */ /* 0x008fe40008ffe4ff */
[----:B------:R-:W-:-:S03]  /*173740*/  IADD3 R74, P1, R74, UR15, RZ ;  /* 0x0000000f4a4a7c10 */ /* 0x000fc6000ff3e0ff */
[----:B------:R-:W-:Y:S01]  /*173750*/  STL [R1+0x4b88], R84 ;  /* 0x004b885401007387 */ /* 0x000fe20000100800 */
[----:B------:R-:W-:-:S03]  /*173760*/  IADD3.X R11, R11, UR9, RZ, P5, !PT ;  /* 0x000000090b0b7c10 */ /* 0x000fc6000affe4ff */
[----:B------:R-:W-:Y:S01]  /*173770*/  STL.64 [R1+0x8280], R84 ;  /* 0x0082805401007387 */ /* 0x000fe20000100a00 */
[----:B------:R-:W-:-:S03]  /*173780*/  IADD3 R8, P5, R8, UR15, RZ ;  /* 0x0000000f08087c10 */ /* 0x000fc6000ffbe0ff */
[----:B------:R-:W-:Y:S04]  /*173790*/  STL [R1+0x5ba0], R7 ;  /* 0x005ba00701007387 */ /* 0x000fe80000100800 */
[----:B------:R-:W-:Y:S04]  /*1737a0*/  STL [R1+0x5bac], R10 ;  /* 0x005bac0a01007387 */ /* 0x000fe80000100800 */
[----:B------:R-:W-:Y:S04]  /*1737b0*/  STL [R1+0x4b94], R74 ;  /* 0x004b944a01007387 */ /* 0x000fe80000100800 */
[----:B------:R-:W-:Y:S04]  /*1737c0*/  STL [R1+0x8288], R74 ;  /* 0x0082884a01007387 */ /* 0x000fe80000100800 */
[----:B----4-:R-:W2:Y:S01]  /*1737d0*/  LDL.LU R9, [R1+0x4ba8] ;  /* 0x004ba80001097983 */ /* 0x010ea20000300800 */
[----:B------:R-:W-:-:S02]  /*1737e0*/  IADD3.X R77, R77, UR9, RZ, P1, !PT ;  /* 0x000000094d4d7c10 */ /* 0x000fc40008ffe4ff */
[----:B------:R-:W-:-:S03]  /*1737f0*/  IADD3 R31, P1, R31, UR15, RZ ;  /* 0x0000000f1f1f7c10 */ /* 0x000fc6000ff3e0ff */
[----:B------:R-:W-:Y:S04]  /*173800*/  STL [R1+0x4b90], R77 ;  /* 0x004b904d01007387 */ /* 0x000fe80000100800 */
[----:B------:R-:W-:Y:S01]  /*173810*/  STL [R1+0x5ba8], R11 ;  /* 0x005ba80b01007387 */ /* 0x000fe20000100800 */
[----:B------:R-:W-:-:S03]  /*173820*/  IADD3.X R32, R32, UR9, RZ, P1, !PT ;  /* 0x0000000920207c10 */ /* 0x000fc60008ffe4ff */
[----:B------:R3:W-:Y:S04]  /*173830*/  STL [R1+0x4ba4], R8 ;  /* 0x004ba40801007387 */ /* 0x0007e80000100800 */
[----:B------:R-:W-:Y:S04]  /*173840*/  STL.64 [R1+0x8290], R76 ;  /* 0x0082904c01007387 */ /* 0x000fe80000100a00 */
[----:B---3--:R-:W3:Y:S04]  /*173850*/  LDL.LU R8, [R1+0x4bbc] ;  /* 0x004bbc0001087983 */ /* 0x008ee80000300800 */
[----:B------:R-:W4:Y:S04]  /*173860*/  LDL.LU R7, [R1+0x4bb0] ;  /* 0x004bb00001077983 */ /* 0x000f280000300800 */
[----:B------:R-:W4:Y:S04]  /*173870*/  LDL.LU R3, [R1+0x4bc4] ;  /* 0x004bc40001037983 */ /* 0x000f280000300800 */
[----:B------:R-:W-:Y:S01]  /*173880*/  STL [R1+0x4b9c], R31 ;  /* 0x004b9c1f01007387 */ /* 0x000fe20000100800 */
[----:B------:R-:W-:-:S03]  /*173890*/  IADD3 R6, P1, R6, UR15, RZ ;  /* 0x0000000f06067c10 */ /* 0x000fc6000ff3e0ff */
[----:B------:R-:W-:Y:S04]  /*1738a0*/  STL.64 [R1+0x8298], R30 ;  /* 0x0082981e01007387 */ /* 0x000fe80000100a00 */
[----:B------:R1:W-:Y:S01]  /*1738b0*/  STL [R1+0x4bac], R6 ;  /* 0x004bac0601007387 */ /* 0x0003e20000100800 */
[----:B------:R-:W-:Y:S02]  /*1738c0*/  IADD3.X R13, R13, UR9, RZ, P5, !PT ;  /* 0x000000090d0d7c10 */ /* 0x000fe4000affe4ff */
[----:B------:R-:W-:Y:S01]  /*1738d0*/  IADD3 R12, P5, R12, UR15, RZ ;  /* 0x0000000f0c0c7c10 */ /* 0x000fe2000ffbe0ff */
[----:B-1----:R-:W4:Y:S04]  /*1738e0*/  LDL.LU R6, [R1+0x1b84] ;  /* 0x001b840001067983 */ /* 0x002f280000300800 */
[----:B------:R-:W4:Y:S04]  /*1738f0*/  LDL.LU R146, [R1+0x1b88] ;  /* 0x001b880001927983 */ /* 0x000f280000300800 */
[----:B------:R-:W-:Y:S04]  /*173900*/  STL [R1+0x4b98], R32 ;  /* 0x004b982001007387 */ /* 0x000fe80000100800 */
[----:B------:R-:W-:Y:S04]  /*173910*/  STL.64 [R1+0x82a0], R32 ;  /* 0x0082a02001007387 */ /* 0x000fe80000100a00 */
        /* <DEDUP_REMOVED lines=18> */
[----:B------:R1:W-:Y:S01]  /*173a40*/  LDGSTS.E [R2+0x1f780], desc[UR58][R4.64], P0 ;  /* 0x1f78000004027fae */ /* 0x0003e2000812187a */
[----:B--2---:R-:W-:-:S05]  /*173a50*/  IADD3.X R9, R9, UR9, RZ, P1, !PT ;  /* 0x0000000909097c10 */ /* 0x004fca0008ffe4ff */
[----:B------:R2:W-:Y:S04]  /*173a60*/  STL [R1+0x4ba8], R9 ;  /* 0x004ba80901007387 */ /* 0x0005e80000100800 */
[----:B------:R-:W2:Y:S04]  /*173a70*/  LDL.LU R178, [R1+0x1bc4] ;  /* 0x001bc40001b27983 */ /* 0x000ea80000300800 */
[----:B------:R-:W2:Y:S01]  /*173a80*/  LDL.LU R179, [R1+0x1bc8] ;  /* 0x001bc80001b37983 */ /* 0x000ea20000300800 */
[----:B---3--:R-:W-:Y:S02]  /*173a90*/  IADD3 R8, P1, R8, UR15, RZ ;  /* 0x0000000f08087c10 */ /* 0x008fe4000ff3e0ff */
[----:B----4-:R-:W-:-:S03]  /*173aa0*/  IADD3.X R7, R7, UR9, RZ, P5, !PT ;  /* 0x0000000907077c10 */ /* 0x010fc6000affe4ff */
[----:B------:R3:W-:Y:S01]  /*173ab0*/  STL [R1+0x4bbc], R8 ;  /* 0x004bbc0801007387 */ /* 0x0007e20000100800 */
[----:B------:R-:W-:-:S03]  /*173ac0*/  IADD3 R3, P5, R3, UR15, RZ ;  /* 0x0000000f03037c10 */ /* 0x000fc6000ffbe0ff */
[----:B------:R-:W4:Y:S04]  /*173ad0*/  LDL.LU R174, [R1+0x1bcc] ;  /* 0x001bcc0001ae7983 */ /* 0x000f280000300800 */
[----:B------:R-:W4:Y:S04]  /*173ae0*/  LDL.LU R175, [R1+0x1bd0] ;  /* 0x001bd00001af7983 */ /* 0x000f280000300800 */
[----:B------:R-:W-:Y:S04]  /*173af0*/  STL [R1+0x4bb0], R7 ;  /* 0x004bb00701007387 */ /* 0x000fe80000100800 */
[----:B------:R-:W4:Y:S04]  /*173b00*/  LDL.LU R170, [R1+0x1bd4] ;  /* 0x001bd40001aa7983 */ /* 0x000f280000300800 */
[----:B------:R-:W4:Y:S04]  /*173b10*/  LDL.LU R171, [R1+0x1bd8] ;  /* 0x001bd80001ab7983 */ /* 0x000f280000300800 */
[----:B------:R-:W-:Y:S01]  /*173b20*/  STL [R1+0x4bc4], R3 ;  /* 0x004bc40301007387 */ /* 0x000fe20000100800 */
[----:B-1----:R-:W-:-:S03]  /*173b30*/  IMAD.MOV.U32 R5, RZ, RZ, R6 ;  /* 0x000000ffff057224 */ /* 0x002fc600078e0006 */
[----:B------:R-:W4:Y:S01]  /*173b40*/  LDL.LU R166, [R1+0x1bdc] ;  /* 0x001bdc0001a67983 */ /* 0x000f220000300800 */
[----:B------:R-:W-:-:S03]  /*173b50*/  IMAD.MOV.U32 R4, RZ, RZ, R146 ;  /* 0x000000ffff047224 */ /* 0x000fc600078e0092 */
[----:B------:R-:W4:Y:S04]  /*173b60*/  LDL.LU R167, [R1+0x1be0] ;  /* 0x001be00001a77983 */ /* 0x000f280000300800 */
[----:B------:R1:W-:Y:S04]  /*173b70*/  STL.64 [R1+0x2a30], R4 ;  /* 0x002a300401007387 */ /* 0x0003e80000100a00 */
[----:B------:R-:W4:Y:S04]  /*173b80*/  LDL.LU R162, [R1+0x1be4] ;  /* 0x001be40001a27983 */ /* 0x000f280000300800 */
[----:B------:R-:W4:Y:S04]  /*173b90*/  LDL.LU R163, [R1+0x1be8] ;  /* 0x001be80001a37983 */ /* 0x000f280000300800 */
[----:B------:R-:W4:Y:S01]  /*173ba0*/  LDL.LU R158, [R1+0x1bec] ;  /* 0x001bec00019e7983 */ /* 0x000f220000300800 */
        /* <DEDUP_REMOVED lines=8> */
[----:B-1----:R-:W-:-:S03]  /*173c30*/  IMAD.MOV.U32 R5, RZ, RZ, R191 ;  /* 0x000000ffff057224 */ /* 0x002fc600078e00bf */
[----:B------:R-:W2:Y:S01]  /*173c40*/  LDL.LU R146, [R1+0x1c00] ;  /* 0x001c000001927983 */ /* 0x000ea20000300800 */
[----:B------:R-:W-:-:S03]  /*173c50*/  IMAD.MOV.U32 R4, RZ, RZ, R186 ;  /* 0x000000ffff047224 */ /* 0x000fc600078e00ba */
[----:B------:R-:W-:Y:S01]  /*173c60*/  STL.64 [R1+0x2a28], R10 ;  /* 0x002a280a01007387 */ /* 0x000fe20000100a00 */
[----:B------:R-:W-:-:S03]  /*173c70*/  IMAD.MOV.U32 R33, RZ, RZ, R135 ;  /* 0x000000ffff217224 */ /* 0x000fc600078e0087 */
[----:B------:R1:W-:Y:S01]  /*173c80*/  STL.64 [R1+0x2a20], R8 ;  /* 0x002a200801007387 */ /* 0x0003e20000100a00 */
[----:B------:R-:W-:-:S03]  /*173c90*/  MOV R32, R34 ;  /* 0x0000002200207202 */ /* 0x000fc60000000f00 */
[----:B------:R-:W2:Y:S04]  /*173ca0*/  LDL.LU R135, [R1+0x1c04] ;  /* 0x001c040001877983 */ /* 0x000ea80000300800 */
[----:B------:R1:W-:Y:S04]  /*173cb0*/  STL.64 [R1+0x2a18], R4 ;  /* 0x002a180401007387 */ /* 0x0003e80000100a00 */
[----:B------:R-:W2:Y:S01]  /*173cc0*/  LDL.LU R34, [R1+0x1c08] ;  /* 0x001c080001227983 */ /* 0x000ea20000300800 */
[----:B------:R-:W-:-:S03]  /*173cd0*/  IMAD.MOV.U32 R77, RZ, RZ, R143 ;  /* 0x000000ffff4d7224 */ /* 0x000fc600078e008f */
[----:B------:R-:W2:Y:S01]  /*173ce0*/  LDL.LU R143, [R1+0x1c0c] ;  /* 0x001c0c00018f7983 */ /* 0x000ea20000300800 */
[----:B------:R-:W-:-:S03]  /*173cf0*/  IMAD.MOV.U32 R76, RZ, RZ, R138 ;  /* 0x000000ffff4c7224 */ /* 0x000fc600078e008a */
[----:B------:R-:W2:Y:S01]  /*173d00*/  LDL.LU R138, [R1+0x1c10] ;  /* 0x001c1000018a7983 */ /* 0x000ea20000300800 */
[----:B------:R-:W-:Y:S01]  /*173d10*/  IMAD.MOV.U32 R30, RZ, RZ, R182 ;  /* 0x000000ffff1e7224 */ /* 0x000fe200078e00b6 */
[----:B------:R-:W-:Y:S02]  /*173d20*/  MOV R31, R187 ;  /* 0x000000bb001f7202 */ /* 0x000fe40000000f00 */
[----:B------:R-:W-:Y:S01]  /*173d30*/  STL.64 [R1+0x2a10], R32 ;  /* 0x002a102001007387 */ /* 0x000fe20000100a00 */
[----:B------:R-:W-:Y:S01]  /*173d40*/  MOV R74, R75 ;  /* 0x0000004b004a7202 */ /* 0x000fe20000000f00 */
[----:B------:R-:W-:Y:S02]  /*173d50*/  IMAD.MOV.U32 R75, RZ, RZ, R183 ;  /* 0x000000ffff4b7224 */ /* 0x000fe400078e00b7 */
[----:B------:R-:W-:Y:S04]  /*173d60*/  STL.64 [R1+0x82a8], R32 ;  /* 0x0082a82001007387 */ /* 0x000fe80000100a00 */
[----:B------:R-:W-:Y:S04]  /*173d70*/  STL.64 [R1+0x2a08], R30 ;  /* 0x002a081e01007387 */ /* 0x000fe80000100a00 */
[----:B------:R-:W-:Y:S04]  /*173d80*/  STL.64 [R1+0x82b0], R30 ;  /* 0x0082b01e01007387 */ /* 0x000fe80000100a00 */
[----:B------:R-:W-:Y:S04]  /*173d90*/  STL.64 [R1+0x2a00], R76 ;  /* 0x002a004c01007387 */ /* 0x000fe80000100a00 */
[----:B------:R-:W-:Y:S04]  /*173da0*/  STL.64 [R1+0x82b8], R76 ;  /* 0x0082b84c01007387 */ /* 0x000fe80000100a00 */
[----:B------:R-:W-:Y:S04]  /*173db0*/  STL.64 [R1+0x29f8], R74 ;  /* 0x0029f84a01007387 */ /* 0x000fe80000100a00 */
[----:B------:R1:W-:Y:S01]  /*173dc0*/  STL.64 [R1+0x82c0], R74 ;  /* 0x0082c04a01007387 */ /* 0x0003e20000100a00 */
[----:B------:R-:W-:Y:S01]  /*173dd0*/  MOV R85, R178 ;  /* 0x000000b200557202 */ /* 0x000fe20000000f00 */
[----:B------:R-:W-:-:S05]  /*173de0*/  IMAD.MOV.U32 R84, RZ, RZ, R179 ;  /* 0x000000ffff547224 */ /* 0x000fca00078e00b3 */
[----:B------:R1:W-:Y:S01]  /*173df0*/  STL.64 [R1+0x29f0], R84 ;  /* 0x0029f05401007387 */ /* 0x0003e20000100a00 */
[----:B----4-:R-:W-:Y:S02]  /*173e00*/  IMAD.MOV.U32 R83, RZ, RZ, R174 ;  /* 0x000000ffff537224 */ /* 0x010fe400078e00ae */
[----:B------:R-:W-:Y:S02]  /*173e10*/  IMAD.MOV.U32 R82, RZ, RZ, R175 ;  /* 0x000000ffff527224 */ /* 0x000fe400078e00af */
[----:B------:R-:W-:Y:S01]  /*173e20*/  IMAD.MOV.U32 R89, RZ, RZ, R170 ;  /* 0x000000ffff597224 */ /* 0x000fe200078e00aa */
[----:B------:R-:W-:Y:S02]  /*173e30*/  MOV R88, R171 ;  /* 0x000000ab00587202 */ /* 0x000fe40000000f00 */
[----:B------:R4:W-:Y:S04]  /*173e40*/  STL.64 [R1+0x29e8], R82 ;  /* 0x0029e85201007387 */ /* 0x0009e80000100a00 */
[----:B------:R4:W-:Y:S01]  /*173e50*/  STL.64 [R1+0x29e0], R88 ;  /* 0x0029e05801007387 */ /* 0x0009e20000100a00 */
[----:B------:R-:W-:Y:S01]  /*173e60*/  MOV R29, R166 ;  /* 0x000000a6001d7202 */ /* 0x000fe20000000f00 */
[----:B------:R-:W-:-:S05]  /*173e70*/  IMAD.MOV.U32 R28, RZ, RZ, R167 ;  /* 0x000000ffff1c7224 */ /* 0x000fca00078e00a7 */
[----:B------:R4:W-:Y:S01]  /*173e80*/  STL.64 [R1+0x29d8], R28 ;  /* 0x0029d81c01007387 */ /* 0x0009e20000100a00 */
[----:B------:R-:W-:-:S03]  /*173e90*/  IMAD.MOV.U32 R71, RZ, RZ, R162 ;  /* 0x000000ffff477224 */ /* 0x000fc600078e00a2 */
[----:B------:R-:W4:Y:S01]  /*173ea0*/  LDL.LU R194, [R1+0x1c14] ;  /* 0x001c140001c27983 */ /* 0x000f220000300800 */
[----:B------:R-:W-:-:S03]  /*173eb0*/  IMAD.MOV.U32 R70, RZ, RZ, R163 ;  /* 0x000000ffff467224 */ /* 0x000fc600078e00a3 */
[----:B------:R-:W4:Y:S01]  /*173ec0*/  LDL.LU R195, [R1+0x1c18] ;  /* 0x001c180001c37983 */ /* 0x000f220000300800 */
[----:B------:R-:W-:Y:S01]  /*173ed0*/  IMAD.MOV.U32 R43, RZ, RZ, R158 ;  /* 0x000000ffff2b7224 */ /* 0x000fe200078e009e */
[----:B------:R-:W-:Y:S01]  /*173ee0*/  MOV R42, R159 ;  /* 0x0000009f002a7202 */ /* 0x000fe20000000f00 */
[----:B---3--:R-:W-:Y:S02]  /*173ef0*/  IMAD.MOV.U32 R19, RZ, RZ, R6 ;  /* 0x000000ffff137224 */ /* 0x008fe400078e0006 */
[----:B------:R-:W3:Y:S01]  /*173f00*/  LDL.LU R6, [R1+0x1c1c] ;  /* 0x001c1c0001067983 */ /* 0x000ee20000300800 */
[----:B--2---:R-:W-:-:S03]  /*173f10*/  IMAD.MOV.U32 R18, RZ, RZ, R146 ;  /* 0x000000ffff127224 */ /* 0x004fc600078e0092 */
[----:B------:R-:W2:Y:S04]  /*173f20*/  LDL.LU R146, [R1+0x1c20] ;  /* 0x001c200001927983 */ /* 0x000ea80000300800 */
[----:B------:R1:W-:Y:S01]  /*173f30*/  STL.64 [R1+0x29d0], R70 ;  /* 0x0029d04601007387 */ /* 0x0003e20000100a00 */
[----:B------:R-:W-:-:S03]  /*173f40*/  IMAD.MOV.U32 R13, RZ, RZ, R135 ;  /* 0x000000ffff0d7224 */ /* 0x000fc600078e0087 */
[----:B------:R-:W2:Y:S01]  /*173f50*/  LDL.LU R135, [R1+0x1c24] ;  /* 0x001c240001877983 */ /* 0x000ea20000300800 */
[----:B------:R-:W-:-:S03]  /*173f60*/  MOV R12, R34 ;  /* 0x00000022000c7202 */ /* 0x000fc60000000f00 */
[----:B------:R-:W2:Y:S04]  /*173f70*/  LDL.LU R34, [R1+0x1c28] ;  /* 0x001c280001227983 */ /* 0x000ea80000300800 */
        /* <DEDUP_REMOVED lines=14> */
[----:B------:R-:W2:Y:S01]  /*174060*/  LDL.LU R167, [R1+0x1c60] ;  /* 0x001c600001a77983 */ /* 0x000ea20000300800 */
[----:B------:R-:W-:-:S03]  /*174070*/  MOV R73, R154 ;  /* 0x0000009a00497202 */ /* 0x000fc60000000f00 */
        /* <DEDUP_REMOVED lines=11> */
[----:B------:R1:W-:Y:S04]  /*174130*/  STL.64 [R1+0x29c0], R72 ;  /* 0x0029c04801007387 */ /* 0x0003e80000100a00 */
[----:B------:R1:W-:Y:S01]  /*174140*/  STL.64 [R1+0x29b8], R18 ;  /* 0x0029b81201007387 */ /* 0x0003e20000100a00 */
[----:B----4-:R-:W-:-:S02]  /*174150*/  IMAD.MOV.U32 R53, RZ, RZ, R194 ;  /* 0x000000ffff357224 */ /* 0x010fc400078e00c2 */
[----:B------:R-:W-:Y:S02]  /*174160*/  IMAD.MOV.U32 R52, RZ, RZ, R195 ;  /* 0x000000ffff347224 */ /* 0x000fe400078e00c3 */
[----:B---3--:R-:W-:Y:S02]  /*174170*/  IMAD.MOV.U32 R51, RZ, RZ, R6 ;  /* 0x000000ffff337224 */ /* 0x008fe400078e0006 */
[----:B------:R-:W3:Y:S01]  /*174180*/  LDL.LU R6, [R1+0x1c84] ;  /* 0x001c840001067983 */ /* 0x000ee20000300800 */
[----:B--2---:R-:W-:-:S03]  /*174190*/  MOV R50, R146 ;  /* 0x0000009200327202 */ /* 0x004fc60000000f00 */
[----:B------:R-:W2:Y:S04]  /*1741a0*/  LDL.LU R146, [R1+0x1c88] ;  /* 0x001c880001927983 */ /* 0x000ea80000300800 */
[----:B------:R4:W-:Y:S01]  /*1741b0*/  STL.64 [R1+0x29b0], R12 ;  /* 0x0029b00c01007387 */ /* 0x0009e20000100a00 */
[----:B------:R-:W-:-:S03]  /*1741c0*/  MOV R93, R135 ;  /* 0x00000087005d7202 */ /* 0x000fc60000000f00 */
[----:B------:R-:W4:Y:S01]  /*1741d0*/  LDL.LU R135, [R1+0x1c8c] ;  /* 0x001c8c0001877983 */ /* 0x000f220000300800 */
[----:B------:R-:W-:-:S03]  /*1741e0*/  IMAD.MOV.U32 R92, RZ, RZ, R34 ;  /* 0x000000ffff5c7224 */ /* 0x000fc600078e0022 */
[----:B------:R-:W2:Y:S04]  /*1741f0*/  LDL.LU R34, [R1+0x1c90] ;  /* 0x001c900001227983 */ /* 0x000ea80000300800 */
[----:B------:R4:W-:Y:S01]  /*174200*/  STL.64 [R1+0x29a8], R20 ;  /* 0x0029a81401007387 */ /* 0x0009e20000100a00 */
[----:B------:R-:W-:-:S03]  /*174210*/  IMAD.MOV.U32 R91, RZ, RZ, R190 ;  /* 0x000000ffff5b7224 */ /* 0x000fc600078e00be */
[----:B------:R4:W-:Y:S01]  /*174220*/  STL.64 [R1+0x29a0], R52 ;  /* 0x0029a03401007387 */ /* 0x0009e20000100a00 */
[----:B------:R-:W-:-:S03]  /*174230*/  IMAD.MOV.U32 R90, RZ, RZ, R191 ;  /* 0x000000ffff5a7224 */ /* 0x000fc600078e00bf */
[----:B------:R4:W-:Y:S01]  /*174240*/  STL.64 [R1+0x2998], R50 ;  /* 0x0029983201007387 */ /* 0x0009e20000100a00 */
[----:B------:R-:W-:Y:S01]  /*174250*/  IMAD.MOV.U32 R97, RZ, RZ, R186 ;  /* 0x000000ffff617224 */ /* 0x000fe200078e00ba */
[----:B------:R-:W-:Y:S02]  /*174260*/  MOV R96, R187 ;  /* 0x000000bb00607202 */ /* 0x000fe40000000f00 */
[----:B------:R4:W-:Y:S01]  /*174270*/  STL.64 [R1+0x2990], R92 ;  /* 0x0029905c01007387 */ /* 0x0009e20000100a00 */
[----:B------:R-:W-:-:S03]  /*174280*/  MOV R41, R182 ;  /* 0x000000b600297202 */ /* 0x000fc60000000f00 */
        /* <DEDUP_REMOVED lines=8> */
[----:B------:R4:W-:Y:S01]  /*174310*/  STL.64 [R1+0x2970], R78 ;  /* 0x0029704e01007387 */ /* 0x0009e20000100a00 */
[----:B------:R-:W-:Y:S01]  /*174320*/  MOV R81, R170 ;  /* 0x000000aa00517202 */ /* 0x000fe20000000f00 */
[----:B------:R-:W-:-:S02]  /*174330*/  IMAD.MOV.U32 R80, RZ, RZ, R171 ;  /* 0x000000ffff507224 */ /* 0x000fc400078e00ab */
[----:B------:R4:W-:Y:S01]  /*174340*/  STL.64 [R1+0x2968], R56 ;  /* 0x0029683801007387 */ /* 0x0009e20000100a00 */
[----:B-1----:R-:W-:Y:S02]  /*174350*/  IMAD.MOV.U32 R9, RZ, RZ, R166 ;  /* 0x000000ffff097224 */ /* 0x002fe400078e00a6 */
[----:B------:R-:W-:Y:S01]  /*174360*/  IMAD.MOV.U32 R8, RZ, RZ, R167 ;  /* 0x000000ffff087224 */ /* 0x000fe200078e00a7 */
[----:B------:R1:W-:Y:S04]  /*174370*/  STL.64 [R1+0x2960], R80 ;  /* 0x0029605001007387 */ /* 0x0003e80000100a00 */
[----:B------:R1:W-:Y:S04]  /*174380*/  STL.64 [R1+0x2958], R8 ;  /* 0x0029580801007387 */ /* 0x0003e80000100a00 */
[----:B------:R-:W4:Y:S04]  /*174390*/  LDL.LU R194, [R1+0x1c94] ;  /* 0x001c940001c27983 */ /* 0x000f280000300800 */
[----:B------:R-:W4:Y:S01]  /*1743a0*/  LDL.LU R195, [R1+0x1c98] ;  /* 0x001c980001c37983 */ /* 0x000f220000300800 */
[----:B------:R-:W-:-:S03]  /*1743b0*/  IMAD.MOV.U32 R101, RZ, RZ, R143 ;  /* 0x000000ffff657224 */ /* 0x000fc600078e008f */
[----:B------:R-:W4:Y:S01]  /*1743c0*/  LDL.LU R143, [R1+0x1c9c] ;  /* 0x001c9c00018f7983 */ /* 0x000f220000300800 */
[----:B------:R-:W-:-:S03]  /*1743d0*/  MOV R100, R138 ;  /* 0x0000008a00647202 */ /* 0x000fc60000000f00 */
[----:B------:R-:W4:Y:S01]  /*1743e0*/  LDL.LU R138, [R1+0x1ca0] ;  /* 0x001ca000018a7983 */ /* 0x000f220000300800 */
[----:B------:R-:W-:Y:S01]  /*1743f0*/  MOV R22, R163 ;  /* 0x000000a300167202 */ /* 0x000fe20000000f00 */
[----:B------:R-:W-:Y:S01]  /*174400*/  IMAD.MOV.U32 R23, RZ, RZ, R162 ;  /* 0x000000ffff177224 */ /* 0x000fe200078e00a2 */
[----:B------:R-:W-:Y:S01]  /*174410*/  MOV R17, R158 ;  /* 0x0000009e00117202 */ /* 0x000fe20000000f00 */
[----:B------:R-:W-:Y:S02]  /*174420*/  IMAD.MOV.U32 R16, RZ, RZ, R159 ;  /* 0x000000ffff107224 */ /* 0x000fe400078e009f */
[----:B------:R-:W-:Y:S01]  /*174430*/  IMAD.MOV.U32 R36, RZ, RZ, R155 ;  /* 0x000000ffff247224 */ /* 0x000fe200078e009b */
[----:B------:R1:W-:Y:S04]  /*174440*/  STL.64 [R1+0x2950], R22 ;  /* 0x0029501601007387 */ /* 0x0003e80000100a00 */
[----:B------:R-:W4:Y:S01]  /*174450*/  LDL.LU R155, [R1+0x1ca4] ;  /* 0x001ca400019b7983 */ /* 0x000f220000300800 */
[----:B------:R-:W-:Y:S01]  /*174460*/  IMAD.MOV.U32 R37, RZ, RZ, R154 ;  /* 0x000000ffff257224 */ /* 0x000fe200078e009a */
[----:B---3--:R-:W-:-:S02]  /*174470*/  MOV R99, R6 ;  /* 0x0000000600637202 */ /* 0x008fc40000000f00 */
[----:B------:R-:W3:Y:S04]  /*174480*/  LDL.LU R6, [R1+0x1ca8] ;  /* 0x001ca80001067983 */ /* 0x000ee80000300800 */
[----:B------:R1:W-:Y:S04]  /*174490*/  STL.64 [R1+0x2948], R16 ;  /* 0x0029481001007387 */ /* 0x0003e80000100a00 */
[----:B------:R-:W3:Y:S04]  /*1744a0*/  LDL.LU R190, [R1+0x1cac] ;  /* 0x001cac0001be7983 */ /* 0x000ee80000300800 */
[----:B------:R-:W3:Y:S04]  /*1744b0*/  LDL.LU R191, [R1+0x1cb0] ;  /* 0x001cb00001bf7983 */ /* 0x000ee80000300800 */
[----:B------:R-:W3:Y:S01]  /*1744c0*/  LDL.LU R186, [R1+0x1cb4] ;  /* 0x001cb40001ba7983 */ /* 0x000ee20000300800 */
[----:B--2---:R-:W-:-:S03]  /*1744d0*/  IMAD.MOV.U32 R106, RZ, RZ, R34 ;  /* 0x000000ffff6a7224 */ /* 0x004fc600078e0022 */
        /* <DEDUP_REMOVED lines=15> */
[----:B----4-:R-:W-:-:S03]  /*1745d0*/  IMAD.MOV.U32 R107, RZ, RZ, R135 ;  /* 0x000000ffff6b7224 */ /* 0x010fc600078e0087 */
[----:B------:R-:W4:Y:S04]  /*1745e0*/  LDL.LU R158, [R1+0x1cf0] ;  /* 0x001cf000019e7983 */ /* 0x000f280000300800 */
[----:B------:R-:W4:Y:S04]  /*1745f0*/  LDL.LU R159, [R1+0x1cf4] ;  /* 0x001cf400019f7983 */ /* 0x000f280000300800 */
[----:B------:R-:W4:Y:S04]  /*174600*/  LDL.LU R154, [R1+0x1cf8] ;  /* 0x001cf800019a7983 */ /* 0x000f280000300800 */
[----:B------:R-:W4:Y:S04]  /*174610*/  LDL.LU R146, [R1+0x1cfc] ;  /* 0x001cfc0001927983 */ /* 0x000f280000300800 */
[----:B------:R-:W4:Y:S04]  /*174620*/  LDL.LU R135, [R1+0x1d00] ;  /* 0x001d000001877983 */ /* 0x000f280000300800 */
[----:B------:R1:W-:Y:S04]  /*174630*/  STL.64 [R1+0x2940], R36 ;  /* 0x0029402401007387 */ /* 0x0003e80000100a00 */
[----:B------:R1:W-:Y:S01]  /*174640*/  STL.64 [R1+0x2938], R100 ;  /* 0x0029386401007387 */ /* 0x0003e20000100a00 */
[----:B------:R-:W-:-:S03]  /*174650*/  MOV R87, R143 ;  /* 0x0000008f00577202 */ /* 0x000fc60000000f00 */
[----:B------:R-:W4:Y:S01]  /*174660*/  LDL.LU R143, [R1+0x1d04] ;  /* 0x001d0400018f7983 */ /* 0x000f220000300800 */
[----:B------:R-:W-:-:S03]  /*174670*/  IMAD.MOV.U32 R86, RZ, RZ, R138 ;  /* 0x000000ffff567224 */ /* 0x000fc600078e008a */
[----:B------:R-:W4:Y:S01]  /*174680*/  LDL.LU R138, [R1+0x1d08] ;  /* 0x001d0800018a7983 */ /* 0x000f220000300800 */
[----:B------:R-:W-:Y:S01]  /*174690*/  MOV R104, R195 ;  /* 0x000000c300687202 */ /* 0x000fe20000000f00 */
[----:B------:R-:W-:Y:S02]  /*1746a0*/  IMAD.MOV.U32 R105, RZ, RZ, R194 ;  /* 0x000000ffff697224 */ /* 0x000fe400078e00c2 */
[----:B------:R1:W-:Y:S01]  /*1746b0*/  STL.64 [R1+0x2930], R98 ;  /* 0x0029306201007387 */ /* 0x0003e20000100a00 */
[----:B------:R-:W-:-:S03]  /*1746c0*/  IMAD.MOV.U32 R39, RZ, RZ, R155 ;  /* 0x000000ffff277224 */ /* 0x000fc600078e009b */
[----:B------:R-:W4:Y:S01]  /*1746d0*/  LDL.LU R155, [R1+0x1d0c] ;  /* 0x001d0c00019b7983 */ /* 0x000f220000300800 */
[----:B---3--:R-:W-:-:S03]  /*1746e0*/  IMAD.MOV.U32 R38, RZ, RZ, R6 ;  /* 0x000000ffff267224 */ /* 0x008fc600078e0006 */
[----:B------:R-:W3:Y:S04]  /*1746f0*/  LDL.LU R6, [R1+0x1d10] ;  /* 0x001d100001067983 */ /* 0x000ee80000300800 */
[----:B------:R1:W-:Y:S01]  /*174700*/  STL.64 [R1+0x2928], R106 ;  /* 0x0029286a01007387 */ /* 0x0003e20000100a00 */
[----:B------:R-:W-:-:S03]  /*174710*/  IMAD.MOV.U32 R27, RZ, RZ, R190 ;  /* 0x000000ffff1b7224 */ /* 0x000fc600078e00be */
[----:B------:R1:W-:Y:S01]  /*174720*/  STL.64 [R1+0x2920], R104 ;  /* 0x0029206801007387 */ /* 0x0003e20000100a00 */
[----:B------:R-:W-:-:S03]  /*174730*/  MOV R26, R191 ;  /* 0x000000bf001a7202 */ /* 0x000fc60000000f00 */
[----:B------:R1:W-:Y:S01]  /*174740*/  STL.64 [R1+0x2918], R86 ;  /* 0x0029185601007387 */ /* 0x0003e20000100a00 */
[----:B------:R-:W-:-:S03]  /*174750*/  IMAD.MOV.U32 R35, RZ, RZ, R186 ;  /* 0x000000ffff237224 */ /* 0x000fc600078e00ba */
[----:B------:R1:W-:Y:S04]  /*174760*/  STL.64 [R1+0x2910], R38 ;  /* 0x0029102601007387 */ /* 0x0003e80000100a00 */
[----:B------:R1:W-:Y:S01]  /*174770*/  STL.64 [R1+0x2908], R26 ;  /* 0x0029081a01007387 */ /* 0x0003e20000100a00 */
[----:B--2---:R-:W-:Y:S01]  /*174780*/  IMAD.MOV.U32 R65, RZ, RZ, R187 ;  /* 0x000000ffff417224 */ /* 0x004fe200078e00bb */
[----:B------:R-:W-:Y:S02]  /*174790*/  MOV R64, R182 ;  /* 0x000000b600407202 */ /* 0x000fe40000000f00 */
[----:B------:R2:W-:Y:S01]  /*1747a0*/  STL.64 [R1+0x2900], R34 ;  /* 0x0029002201007387 */ /* 0x0005e20000100a00 */
[----:B------:R-:W-:Y:S01]  /*1747b0*/  MOV R103, R183 ;  /* 0x000000b700677202 */ /* 0x000fe20000000f00 */
[----:B------:R-:W-:-:S02]  /*1747c0*/  IMAD.MOV.U32 R102, RZ, RZ, R178 ;  /* 0x000000ffff667224 */ /* 0x000fc400078e00b2 */
        /* <DEDUP_REMOVED lines=10> */
[----:B------:R-:W-:-:S03]  /*174870*/  IMAD.MOV.U32 R145, RZ, RZ, R167 ;  /* 0x000000ffff917224 */ /* 0x000fc600078e00a7 */
[----:B------:R2:W-:Y:S01]  /*174880*/  STL.64 [R1+0x28d8], R116 ;  /* 0x0028d87401007387 */ /* 0x0005e20000100a00 */
[----:B------:R-:W-:Y:S02]  /*174890*/  IMAD.MOV.U32 R144, RZ, RZ, R162 ;  /* 0x000000ffff907224 */ /* 0x000fe400078e00a2 */
[----:B------:R-:W-:Y:S01]  /*1748a0*/  IMAD.MOV.U32 R109, RZ, RZ, R163 ;  /* 0x000000ffff6d7224 */ /* 0x000fe200078e00a3 */
[----:B----4-:R-:W-:Y:S01]  /*1748b0*/  MOV R108, R158 ;  /* 0x0000009e006c7202 */ /* 0x010fe20000000f00 */
[----:B------:R-:W-:Y:S02]  /*1748c0*/  IMAD.MOV.U32 R59, RZ, RZ, R146 ;  /* 0x000000ffff3b7224 */ /* 0x000fe400078e0092 */
[----:B------:R-:W4:Y:S01]  /*1748d0*/  LDL.LU R146, [R1+0x1d14] ;  /* 0x001d140001927983 */ /* 0x000f220000300800 */
[----:B------:R-:W-:-:S03]  /*1748e0*/  IMAD.MOV.U32 R58, RZ, RZ, R135 ;  /* 0x000000ffff3a7224 */ /* 0x000fc600078e0087 */
[----:B------:R-:W2:Y:S04]  /*1748f0*/  LDL.LU R135, [R1+0x1d18] ;  /* 0x001d180001877983 */ /* 0x000ea80000300800 */
[----:B------:R-:W-:Y:S04]  /*174900*/  STL.64 [R1+0x2638], R144 ;  /* 0x0026389001007387 */ /* 0x000fe80000100a00 */
[----:B------:R1:W-:Y:S01]  /*174910*/  STL.64 [R1+0x28d0], R108 ;  /* 0x0028d06c01007387 */ /* 0x0003e20000100a00 */
[----:B------:R-:W-:-:S03]  /*174920*/  IMAD.MOV.U32 R95, RZ, RZ, R143 ;  /* 0x000000ffff5f7224 */ /* 0x000fc600078e008f */
[----:B------:R-:W2:Y:S01]  /*174930*/  LDL.LU R143, [R1+0x1d1c] ;  /* 0x001d1c00018f7983 */ /* 0x000ea20000300800 */
[----:B------:R-:W-:-:S03]  /*174940*/  MOV R94, R138 ;  /* 0x0000008a005e7202 */ /* 0x000fc60000000f00 */
        /* <DEDUP_REMOVED lines=23> */
[----:B------:R-:W2:Y:S04]  /*174ac0*/  LDL.LU R163, [R1+0x1d6c] ;  /* 0x001d6c0001a37983 */ /* 0x000ea80000300800 */
[----:B------:R-:W2:Y:S04]  /*174ad0*/  LDL.LU R158, [R1+0x1d70] ;  /* 0x001d7000019e7983 */ /* 0x000ea80000300800 */
[----:B------:R-:W2:Y:S04]  /*174ae0*/  LDL.LU R159, [R1+0x1d74] ;  /* 0x001d7400019f7983 */ /* 0x000ea80000300800 */
[----:B------:R-:W2:Y:S04]  /*174af0*/  LDL.LU R154, [R1+0x1d78] ;  /* 0x001d7800019a7983 */ /* 0x000ea80000300800 */
[----:B------:R-:W2:Y:S01]  /*174b00*/  LDL.LU R155, [R1+0x1d7c] ;  /* 0x001d7c00019b7983 */ /* 0x000ea20000300800 */
[----:B---3--:R-:W-:-:S03]  /*174b10*/  IMAD.MOV.U32 R48, RZ, RZ, R6 ;  /* 0x000000ffff307224 */ /* 0x008fc600078e0006 */
[----:B------:R-:W3:Y:S04]  /*174b20*/  LDL.LU R6, [R1+0x1d80] ;  /* 0x001d800001067983 */ /* 0x000ee80000300800 */
[----:B------:R1:W-:Y:S01]  /*174b30*/  STL.64 [R1+0x28c0], R58 ;  /* 0x0028c03a01007387 */ /* 0x0003e20000100a00 */
[----:B----4-:R-:W-:-:S03]  /*174b40*/  IMAD.MOV.U32 R47, RZ, RZ, R146 ;  /* 0x000000ffff2f7224 */ /* 0x010fc600078e0092 */
[----:B------:R-:W4:Y:S01]  /*174b50*/  LDL.LU R146, [R1+0x1d84] ;  /* 0x001d840001927983 */ /* 0x000f220000300800 */
[----:B--2---:R-:W-:-:S03]  /*174b60*/  IMAD.MOV.U32 R46, RZ, RZ, R135 ;  /* 0x000000ffff2e7224 */ /* 0x004fc600078e0087 */
[----:B------:R-:W2:Y:S01]  /*174b70*/  LDL.LU R135, [R1+0x1d88] ;  /* 0x001d880001877983 */ /* 0x000ea20000300800 */
[----:B------:R-:W-:-:S03]  /*174b80*/  IMAD.MOV.U32 R45, RZ, RZ, R143 ;  /* 0x000000ffff2d7224 */ /* 0x000fc600078e008f */
[----:B------:R-:W3:Y:S01]  /*174b90*/  LDL.LU R143, [R1+0x1d8c] ;  /* 0x001d8c00018f7983 */ /* 0x000ee20000300800 */
[----:B------:R-:W-:-:S03]  /*174ba0*/  MOV R44, R138 ;  /* 0x0000008a002c7202 */ /* 0x000fc60000000f00 */
[----:B------:R-:W4:Y:S04]  /*174bb0*/  LDL.LU R138, [R1+0x1d90] ;  /* 0x001d9000018a7983 */ /* 0x000f280000300800 */
[----:B------:R1:W-:Y:S01]  /*174bc0*/  STL.64 [R1+0x28b8], R94 ;  /* 0x0028b85e01007387 */ /* 0x0003e20000100a00 */
[----:B------:R-:W-:-:S03]  /*174bd0*/  MOV R119, R199 ;  /* 0x000000c700777202 */ /* 0x000fc60000000f00 */
[----:B------:R1:W-:Y:S01]  /*174be0*/  STL.64 [R1+0x28b0], R48 ;  /* 0x0028b03001007387 */ /* 0x0003e20000100a00 */
[----:B------:R-:W-:-:S03]  /*174bf0*/  IMAD.MOV.U32 R118, RZ, RZ, R194 ;  /* 0x000000ffff767224 */ /* 0x000fc600078e00c2 */
        /* <DEDUP_REMOVED lines=8> */
[----:B------:R-:W-:Y:S01]  /*174c80*/  MOV R15, R187 ;  /* 0x000000bb000f7202 */ /* 0x000fe20000000f00 */
[----:B------:R-:W-:Y:S02]  /*174c90*/  IMAD.MOV.U32 R14, RZ, RZ, R182 ;  /* 0x000000ffff0e7224 */ /* 0x000fe400078e00b6 */
[----:B------:R1:W-:Y:S01]  /*174ca0*/  STL.64 [R1+0x2888], R122 ;  /* 0x0028887a01007387 */ /* 0x0003e20000100a00 */
[----:B------:R-:W-:Y:S02]  /*174cb0*/  IMAD.MOV.U32 R25, RZ, RZ, R183 ;  /* 0x000000ffff197224 */ /* 0x000fe400078e00b7 */
[----:B------:R-:W-:Y:S01]  /*174cc0*/  IMAD.MOV.U32 R24, RZ, RZ, R178 ;  /* 0x000000ffff187224 */ /* 0x000fe200078e00b2 */
[----:B------:R1:W-:Y:S01]  /*174cd0*/  STL.64 [R1+0x2880], R14 ;  /* 0x0028800e01007387 */ /* 0x0003e20000100a00 */
[----:B------:R-:W-:Y:S01]  /*174ce0*/  IMAD.MOV.U32 R11, RZ, RZ, R179 ;  /* 0x000000ffff0b7224 */ /* 0x000fe200078e00b3 */
[----:B------:R-:W-:-:S02]  /*174cf0*/  MOV R10, R174 ;  /* 0x000000ae000a7202 */ /* 0x000fc40000000f00 */
[----:B------:R1:W-:Y:S01]  /*174d00*/  STL.64 [R1+0x2878], R24 ;  /* 0x0028781801007387 */ /* 0x0003e20000100a00 */
[----:B------:R-:W-:Y:S01]  /*174d10*/  MOV R153, R175 ;  /* 0x000000af00997202 */ /* 0x000fe20000000f00 */
[----:B------:R-:W-:Y:S02]  /*174d20*/  IMAD.MOV.U32 R152, RZ, RZ, R170 ;  /* 0x000000ffff987224 */ /* 0x000fe400078e00aa */
[----:B------:R1:W-:Y:S01]  /*174d30*/  STL.64 [R1+0x2870], R10 ;  /* 0x0028700a01007387 */ /* 0x0003e20000100a00 */
[----:B------:R-:W-:Y:S02]  /*174d40*/  IMAD.MOV.U32 R113, RZ, RZ, R171 ;  /* 0x000000ffff717224 */ /* 0x000fe400078e00ab */
[----:B------:R-:W-:Y:S01]  /*174d50*/  IMAD.MOV.U32 R112, RZ, RZ, R166 ;  /* 0x000000ffff707224 */ /* 0x000fe200078e00a6 */
[----:B------:R1:W-:Y:S01]  /*174d60*/  STL.64 [R1+0x2868], R152 ;  /* 0x0028689801007387 */ /* 0x0003e20000100a00 */
[----:B------:R-:W-:-:S03]  /*174d70*/  IMAD.MOV.U32 R127, RZ, RZ, R167 ;  /* 0x000000ffff7f7224 */ /* 0x000fc600078e00a7 */
[----:B------:R1:W-:Y:S01]  /*174d80*/  STL.64 [R1+0x2860], R112 ;  /* 0x0028607001007387 */ /* 0x0003e20000100a00 */
[----:B------:R-:W-:Y:S02]  /*174d90*/  MOV R126, R162 ;  /* 0x000000a2007e7202 */ /* 0x000fe40000000f00 */
[----:B------:R-:W-:Y:S02]  /*174da0*/  MOV R133, R163 ;  /* 0x000000a300857202 */ /* 0x000fe40000000f00 */
[----:B------:R-:W3:Y:S01]  /*174db0*/  LDL.LU R163, [R1+0x1d94] ;  /* 0x001d940001a37983 */ /* 0x000ee20000300800 */
[----:B------:R-:W-:-:S03]  /*174dc0*/  IMAD.MOV.U32 R132, RZ, RZ, R158 ;  /* 0x000000ffff847224 */ /* 0x000fc600078e009e */
[----:B------:R-:W3:Y:S01]  /*174dd0*/  LDL.LU R158, [R1+0x1d98] ;  /* 0x001d9800019e7983 */ /* 0x000ee20000300800 */
[----:B------:R-:W-:-:S03]  /*174de0*/  IMAD.MOV.U32 R131, RZ, RZ, R159 ;  /* 0x000000ffff837224 */ /* 0x000fc600078e009f */
[----:B------:R1:W-:Y:S04]  /*174df0*/  STL.64 [R1+0x2858], R126 ;  /* 0x0028587e01007387 */ /* 0x0003e80000100a00 */
[----:B------:R-:W3:Y:S01]  /*174e00*/  LDL.LU R159, [R1+0x1d9c] ;  /* 0x001d9c00019f7983 */ /* 0x000ee20000300800 */
[----:B------:R-:W-:Y:S01]  /*174e10*/  IMAD.MOV.U32 R130, RZ, RZ, R154 ;  /* 0x000000ffff827224 */ /* 0x000fe200078e009a */
[----:B------:R-:W-:Y:S01]  /*174e20*/  MOV R7, R155 ;  /* 0x0000009b00077202 */ /* 0x000fe20000000f00 */
[----:B--2---:R-:W-:Y:S02]  /*174e30*/  IMAD.MOV.U32 R68, RZ, RZ, R135 ;  /* 0x000000ffff447224 */ /* 0x004fe400078e0087 */
[----:B------:R-:W2:Y:S04]  /*174e40*/  LDL.LU R135, [R1+0x1da0] ;  /* 0x001da00001877983 */ /* 0x000ea80000300800 */
[----:B------:R1:W-:Y:S04]  /*174e50*/  STL.64 [R1+0x2850], R132 ;  /* 0x0028508401007387 */ /* 0x0003e80000100a00 */
[----:B------:R-:W2:Y:S04]  /*174e60*/  LDL.LU R203, [R1+0x1da4] ;  /* 0x001da40001cb7983 */ /* 0x000ea80000300800 */
[----:B------:R-:W2:Y:S04]  /*174e70*/  LDL.LU R198, [R1+0x1da8] ;  /* 0x001da80001c67983 */ /* 0x000ea80000300800 */
[----:B------:R-:W2:Y:S01]  /*174e80*/  LDL.LU R199, [R1+0x1dac] ;  /* 0x001dac0001c77983 */ /* 0x000ea20000300800 */
[----:B----4-:R-:W-:-:S03]  /*174e90*/  MOV R54, R138 ;  /* 0x0000008a00367202 */ /* 0x010fc60000000f00 */
[----:B------:R-:W4:Y:S04]  /*174ea0*/  LDL.LU R194, [R1+0x1db0] ;  /* 0x001db00001c27983 */ /* 0x000f280000300800 */
[----:B------:R-:W4:Y:S01]  /*174eb0*/  LDL.LU R195, [R1+0x1db4] ;  /* 0x001db40001c37983 */ /* 0x000f220000300800 */
[----:B---3--:R-:W-:-:S03]  /*174ec0*/  IMAD.MOV.U32 R55, RZ, RZ, R143 ;  /* 0x000000ffff377224 */ /* 0x008fc600078e008f */
        /* <DEDUP_REMOVED lines=21> */
[----:B------:R1:W-:Y:S04]  /*175020*/  STL.64 [R1+0x2848], R130 ;  /* 0x0028488201007387 */ /* 0x0003e80000100a00 */
[----:B------:R-:W3:Y:S04]  /*175030*/  LDL.LU R162, [R1+0x1e04] ;  /* 0x001e040001a27983 */ /* 0x000ee80000300800 */
[----:B------:R-:W3:Y:S01]  /*175040*/  LDL.LU R163, [R1+0x1e08] ;  /* 0x001e080001a37983 */ /* 0x000ee20000300800 */
[----:B------:R-:W-:-:S03]  /*175050*/  IMAD.MOV.U32 R120, RZ, RZ, R158 ;  /* 0x000000ffff787224 */ /* 0x000fc600078e009e */
[----:B------:R1:W-:Y:S04]  /*175060*/  STL.64 [R1+0x2840], R6 ;  /* 0x0028400601007387 */ /* 0x0003e80000100a00 */
[----:B------:R-:W3:Y:S01]  /*175070*/  LDL.LU R158, [R1+0x1e0c] ;  /* 0x001e0c00019e7983 */ /* 0x000ee20000300800 */
[----:B--2---:R-:W-:Y:S02]  /*175080*/  IMAD.MOV.U32 R134, RZ, RZ, R135 ;  /* 0x000000ffff867224 */ /* 0x004fe400078e0087 */
[----:B------:R-:W-:Y:S02]  /*175090*/  IMAD.MOV.U32 R135, RZ, RZ, R159 ;  /* 0x000000ffff877224 */ /* 0x000fe400078e009f */
[----:B------:R-:W2:Y:S01]  /*1750a0*/  LDL.LU R159, [R1+0x1e10] ;  /* 0x001e1000019f7983 */ /* 0x000ea20000300800 */
[----:B------:R-:W-:-:S03]  /*1750b0*/  IMAD.MOV.U32 R67, RZ, RZ, R203 ;  /* 0x000000ffff437224 */ /* 0x000fc600078e00cb */
[----:B------:R1:W-:Y:S01]  /*1750c0*/  STL.64 [R1+0x2838], R68 ;  /* 0x0028384401007387 */ /* 0x0003e20000100a00 */
[----:B------:R-:W-:-:S03]  /*1750d0*/  MOV R66, R198 ;  /* 0x000000c600427202 */ /* 0x000fc60000000f00 */
[----:B------:R1:W-:Y:S01]  /*1750e0*/  STL.64 [R1+0x2830], R54 ;  /* 0x0028303601007387 */ /* 0x0003e20000100a00 */
[----:B------:R-:W-:-:S03]  /*1750f0*/  MOV R141, R199 ;  /* 0x000000c7008d7202 */ /* 0x000fc60000000f00 */
[----:B------:R1:W-:Y:S01]  /*175100*/  STL.64 [R1+0x2828], R120 ;  /* 0x0028287801007387 */ /* 0x0003e20000100a00 */
[----:B----4-:R-:W-:-:S03]  /*175110*/  IMAD.MOV.U32 R140, RZ, RZ, R194 ;  /* 0x000000ffff8c7224 */ /* 0x010fc600078e00c2 */
[----:B------:R4:W-:Y:S01]  /*175120*/  STL.64 [R1+0x2820], R134 ;  /* 0x0028208601007387 */ /* 0x0009e20000100a00 */
[----:B------:R-:W-:-:S03]  /*175130*/  IMAD.MOV.U32 R139, RZ, RZ, R195 ;  /* 0x000000ffff8b7224 */ /* 0x000fc600078e00c3 */
[----:B------:R4:W-:Y:S04]  /*175140*/  STL.64 [R1+0x2818], R66 ;  /* 0x0028184201007387 */ /* 0x0009e80000100a00 */
[----:B------:R4:W-:Y:S01]  /*175150*/  STL.64 [R1+0x2810], R140 ;  /* 0x0028108c01007387 */ /* 0x0009e20000100a00 */
[----:B---3--:R-:W-:Y:S01]  /*175160*/  MOV R129, R190 ;  /* 0x000000be00817202 */ /* 0x008fe20000000f00 */
[----:B------:R-:W-:Y:S02]  /*175170*/  IMAD.MOV.U32 R128, RZ, RZ, R191 ;  /* 0x000000ffff807224 */ /* 0x000fe400078e00bf */
[----:B------:R3:W-:Y:S01]  /*175180*/  STL.64 [R1+0x2808], R138 ;  /* 0x0028088a01007387 */ /* 0x0007e20000100a00 */
[----:B------:R-:W-:Y:S02]  /*175190*/  IMAD.MOV.U32 R142, RZ, RZ, R143 ;  /* 0x000000ffff8e7224 */ /* 0x000fe400078e008f */
[----:B------:R-:W-:-:S02]  /*1751a0*/  IMAD.MOV.U32 R143, RZ, RZ, R186 ;  /* 0x000000ffff8f7224 */ /* 0x000fc400078e00ba */
[----:B------:R-:W-:Y:S01]  /*1751b0*/  IMAD.MOV.U32 R149, RZ, RZ, R187 ;  /* 0x000000ffff957224 */ /* 0x000fe200078e00bb */
[----:B------:R3:W-:Y:S01]  /*1751c0*/  STL.64 [R1+0x2800], R128 ;  /* 0x0028008001007387 */ /* 0x0007e20000100a00 */
[----:B------:R-:W-:-:S03]  /*1751d0*/  MOV R148, R182 ;  /* 0x000000b600947202 */ /* 0x000fc60000000f00 */
[----:B------:R3:W-:Y:S01]  /*1751e0*/  STL.64 [R1+0x27f8], R142 ;  /* 0x0027f88e01007387 */ /* 0x0007e20000100a00 */
[----:B------:R-:W-:-:S03]  /*1751f0*/  IMAD.MOV.U32 R147, RZ, RZ, R183 ;  /* 0x000000ffff937224 */ /* 0x000fc600078e00b7 */
[----:B------:R3:W-:Y:S01]  /*175200*/  STL.64 [R1+0x27f0], R148 ;  /* 0x0027f09401007387 */ /* 0x0007e20000100a00 */
[----:B------:R-:W-:Y:S01]  /*175210*/  IMAD.MOV.U32 R63, RZ, RZ, R178 ;  /* 0x000000ffff3f7224 */ /* 0x000fe200078e00b2 */
[----:B------:R-:W-:Y:S02]  /*175220*/  MOV R62, R179 ;  /* 0x000000b3003e7202 */ /* 0x000fe40000000f00 */
[----:B------:R3:W-:Y:S04]  /*175230*/  STL.64 [R1+0x27e8], R146 ;  /* 0x0027e89201007387 */ /* 0x0007e80000100a00 */
[----:B------:R3:W-:Y:S01]  /*175240*/  STL.64 [R1+0x27e0], R62 ;  /* 0x0027e03e01007387 */ /* 0x0007e20000100a00 */
[----:B------:R-:W-:-:S03]  /*175250*/  MOV R247, R154 ;  /* 0x0000009a00f77202 */ /* 0x000fc60000000f00 */
[----:B------:R-:W4:Y:S01]  /*175260*/  LDL.LU R154, [R1+0x1e14] ;  /* 0x001e1400019a7983 */ /* 0x000f220000300800 */
[----:B------:R-:W-:-:S03]  /*175270*/  IMAD.MOV.U32 R246, RZ, RZ, R155 ;  /* 0x000000fffff67224 */ /* 0x000fc600078e009b */
[----:B------:R-:W3:Y:S01]  /*175280*/  LDL.LU R155, [R1+0x1e18] ;  /* 0x001e1800019b7983 */ /* 0x000ee20000300800 */
[----:B------:R-:W-:Y:S01]  /*175290*/  IMAD.MOV.U32 R150, RZ, RZ, R175 ;  /* 0x000000ffff967224 */ /* 0x000fe200078e00af */
[----:B------:R-:W-:Y:S01]  /*1752a0*/  MOV R151, R174 ;  /* 0x000000ae00977202 */ /* 0x000fe20000000f00 */
[----:B------:R-:W-:Y:S02]  /*1752b0*/  IMAD.MOV.U32 R250, RZ, RZ, R171 ;  /* 0x000000fffffa7224 */ /* 0x000fe400078e00ab */
[----:B------:R-:W-:Y:S02]  /*1752c0*/  IMAD.MOV.U32 R251, RZ, RZ, R170 ;  /* 0x000000fffffb7224 */ /* 0x000fe400078e00aa */
[----:B------:R1:W-:Y:S01]  /*1752d0*/  STL.64 [R1+0x27d8], R150 ;  /* 0x0027d89601007387 */ /* 0x0003e20000100a00 */
[----:B------:R-:W-:Y:S02]  /*1752e0*/  IMAD.MOV.U32 R245, RZ, RZ, R162 ;  /* 0x000000fffff57224 */ /* 0x000fe400078e00a2 */
[----:B------:R-:W-:Y:S01]  /*1752f0*/  IMAD.MOV.U32 R244, RZ, RZ, R163 ;  /* 0x000000fffff47224 */ /* 0x000fe200078e00a3 */
[----:B------:R-:W3:Y:S04]  /*175300*/  LDL.LU R162, [R1+0x1e1c] ;  /* 0x001e1c0001a27983 */ /* 0x000ee80000300800 */
        /* <DEDUP_REMOVED lines=27> */
[----:B------:R-:W3:Y:S01]  /*1754c0*/  LDL.LU R158, [R1+0x1e7c] ;  /* 0x001e7c00019e7983 */ /* 0x000ee20000300800 */
[----:B--2---:R-:W-:-:S03]  /*1754d0*/  MOV R242, R159 ;  /* 0x0000009f00f27202 */ /* 0x004fc60000000f00 */
[----:B------:R-:W2:Y:S04]  /*1754e0*/  LDL.LU R159, [R1+0x1e80] ;  /* 0x001e8000019f7983 */ /* 0x000ea80000300800 */
[----:B------:R-:W-:Y:S01]  /*1754f0*/  STL.64 [R1+0x27c8], R248 ;  /* 0x0027c8f801007387 */ /* 0x000fe20000100a00 */
[----:B----4-:R-:W-:-:S03]  /*175500*/  MOV R241, R154 ;  /* 0x0000009a00f17202 */ /* 0x010fc60000000f00 */
[----:B------:R-:W4:Y:S01]  /*175510*/  LDL.LU R154, [R1+0x1e84] ;  /* 0x001e8400019a7983 */ /* 0x000f220000300800 */
[----:B---3--:R-:W-:-:S03]  /*175520*/  IMAD.MOV.U32 R240, RZ, RZ, R155 ;  /* 0x000000fffff07224 */ /* 0x008fc600078e009b */
[----:B------:R-:W3:Y:S04]  /*175530*/  LDL.LU R155, [R1+0x1e88] ;  /* 0x001e8800019b7983 */ /* 0x000ee80000300800 */
[----:B------:R-:W-:Y:S01]  /*175540*/  STL.64 [R1+0x27c0], R246 ;  /* 0x0027c0f601007387 */ /* 0x000fe20000100a00 */
[----:B------:R-:W-:-:S03]  /*175550*/  IMAD.MOV.U32 R239, RZ, RZ, R162 ;  /* 0x000000ffffef7224 */ /* 0x000fc600078e00a2 */
        /* <DEDUP_REMOVED lines=32> */
[----:B------:R-:W-:Y:S02]  /*175760*/  IMAD.MOV.U32 R220, RZ, RZ, R175 ;  /* 0x000000ffffdc7224 */ /* 0x000fe400078e00af */
[----:B------:R-:W-:Y:S02]  /*175770*/  IMAD.MOV.U32 R215, RZ, RZ, R158 ;  /* 0x000000ffffd77224 */ /* 0x000fe400078e009e */
[----:B------:R-:W3:Y:S01]  /*175780*/  LDL.LU R158, [R1+0x1e94] ;  /* 0x001e9400019e7983 */ /* 0x000ee20000300800 */
[----:B--2---:R-:W-:-:S03]  /*175790*/  IMAD.MOV.U32 R214, RZ, RZ, R159 ;  /* 0x000000ffffd67224 */ /* 0x004fc600078e009f */
[----:B------:R-:W2:Y:S04]  /*1757a0*/  LDL.LU R159, [R1+0x1e98] ;  /* 0x001e9800019f7983 */ /* 0x000ea80000300800 */
[----:B------:R-:W-:Y:S01]  /*1757b0*/  STL.64 [R1+0x2758], R220 ;  /* 0x002758dc01007387 */ /* 0x000fe20000100a00 */
[----:B----4-:R-:W-:-:S03]  /*1757c0*/  IMAD.MOV.U32 R213, RZ, RZ, R154 ;  /* 0x000000ffffd57224 */ /* 0x010fc600078e009a */
[----:B------:R-:W4:Y:S01]  /*1757d0*/  LDL.LU R154, [R1+0x1e9c] ;  /* 0x001e9c00019a7983 */ /* 0x000f220000300800 */
[----:B---3--:R-:W-:-:S03]  /*1757e0*/  MOV R212, R155 ;  /* 0x0000009b00d47202 */ /* 0x008fc60000000f00 */
        /* <DEDUP_REMOVED lines=26> */
[----:B------:R-:W3:Y:S01]  /*175990*/  LDL.LU R166, [R1+0x1ef4] ;  /* 0x001ef40001a67983 */ /* 0x000ee20000300800 */
[----:B------:R-:W-:-:S03]  /*1759a0*/  MOV R211, R162 ;  /* 0x000000a200d37202 */ /* 0x000fc60000000f00 */
[----:B------:R-:W3:Y:S01]  /*1759b0*/  LDL.LU R167, [R1+0x1ef8] ;  /* 0x001ef80001a77983 */ /* 0x000ee20000300800 */
[----:B------:R-:W-:-:S03]  /*1759c0*/  IMAD.MOV.U32 R210, RZ, RZ, R163 ;  /* 0x000000ffffd27224 */ /* 0x000fc600078e00a3 */
[----:B------:R-:W3:Y:S04]  /*1759d0*/  LDL.LU R162, [R1+0x1efc] ;  /* 0x001efc0001a27983 */ /* 0x000ee80000300800 */
[----:B------:R-:W3:Y:S04]  /*1759e0*/  LDL.LU R163, [R1+0x1f00] ;  /* 0x001f000001a37983 */ /* 0x000ee80000300800 */
[----:B------:R-:W-:Y:S01]  /*1759f0*/  STL.64 [R1+0x2748], R216 ;  /* 0x002748d801007387 */ /* 0x000fe20000100a00 */
[----:B------:R-:W-:-:S03]  /*175a00*/  IMAD.MOV.U32 R209, RZ, RZ, R158 ;  /* 0x000000ffffd17224 */ /* 0x000fc600078e009e */
[----:B------:R-:W3:Y:S01]  /*175a10*/  LDL.LU R158, [R1+0x1f04] ;  /* 0x001f0400019e7983 */ /* 0x000ee20000300800 */
[----:B--2---:R-:W-:-:S03]  /*175a20*/  IMAD.MOV.U32 R208, RZ, RZ, R159 ;  /* 0x000000ffffd07224 */ /* 0x004fc600078e009f */
[----:B------:R-:W2:Y:S04]  /*175a30*/  LDL.LU R159, [R1+0x1f08] ;  /* 0x001f0800019f7983 */ /* 0x000ea80000300800 */
[----:B------:R-:W-:Y:S01]  /*175a40*/  STL.64 [R1+0x2740], R214 ;  /* 0x002740d601007387 */ /* 0x000fe20000100a00 */
[----:B----4-:R-:W-:-:S03]  /*175a50*/  IMAD.MOV.U32 R207, RZ, RZ, R154 ;  /* 0x000000ffffcf7224 */ /* 0x010fc600078e009a */
[----:B------:R-:W4:Y:S01]  /*175a60*/  LDL.LU R154, [R1+0x1f0c] ;  /* 0x001f0c00019a7983 */ /* 0x000f220000300800 */
[----:B---3--:R-:W-:-:S03]  /*175a70*/  MOV R206, R155 ;  /* 0x0000009b00ce7202 */ /* 0x008fc60000000f00 */
[----:B------:R-:W3:Y:S04]  /*175a80*/  LDL.LU R155, [R1+0x1f10] ;  /* 0x001f1000019b7983 */ /* 0x000ee80000300800 */
[----:B------:R-:W-:Y:S01]  /*175a90*/  STL.64 [R1+0x2738], R212 ;  /* 0x002738d401007387 */ /* 0x000fe20000100a00 */
[----:B------:R-:W-:-:S03]  /*175aa0*/  MOV R205, R137 ;  /* 0x0000008900cd7202 */ /* 0x000fc60000000f00 */
[----:B------:R-:W-:Y:S01]  /*175ab0*/  STL.64 [R1+0x2730], R210 ;  /* 0x002730d201007387 */ /* 0x000fe20000100a00 */
[----:B------:R-:W-:Y:S01]  /*175ac0*/  IMAD.MOV.U32 R204, RZ, RZ, R136 ;  /* 0x000000ffffcc7224 */ /* 0x000fe200078e0088 */
[----:B------:R-:W-:-:S04]  /*175ad0*/  LOP3.LUT R203, R203, R202, RZ, 0x3c, !PT ;  /* 0x000000cacbcb7212 */ /* 0x000fc800078e3cff */
[C---:B------:R-:W-:Y:S01]  /*175ae0*/  LOP3.LUT R202, R203.reuse, R202, RZ, 0x3c, !PT ;  /* 0x000000cacbca7212 */ /* 0x040fe200078e3cff */
[----:B------:R-:W-:Y:S01]  /*175af0*/  IMAD.MOV.U32 R201, RZ, RZ, R198 ;  /* 0x000000ffffc97224 */ /* 0x000fe200078e00c6 */
[----:B------:R-:W-:Y:S02]  /*175b00*/  STL.64 [R1+0x2728], R208 ;  /* 0x002728d001007387 */ /* 0x000fe40000100a00 */
[----:B------:R-:W-:Y:S01]  /*175b10*/  LOP3.LUT R203, R203, R202, RZ, 0x3c, !PT ;  /* 0x000000cacbcb7212 */ /* 0x000fe200078e3cff */
        /* <DEDUP_REMOVED lines=19> */
[----:B------:R-:W-:-:S03]  /*175c50*/  IMAD.MOV.U32 R189, RZ, RZ, R174 ;  /* 0x000000ffffbd7224 */ /* 0x000fc600078e00ae */
[----:B------:R-:W-:Y:S01]  /*175c60*/  STL.64 [R1+0x26e0], R190 ;  /* 0x0026e0be01007387 */ /* 0x000fe20000100a00 */
[----:B------:R-:W-:-:S03]  /*175c70*/  IMAD.MOV.U32 R188, RZ, RZ, R175 ;  /* 0x000000ffffbc7224 */ /* 0x000fc600078e00af */
[----:B------:R-:W3:Y:S01]  /*175c80*/  LDL.LU R178, [R1+0x1f14] ;  /* 0x001f140001b27983 */ /* 0x000ee20000300800 */
[----:B------:R-:W-:-:S03]  /*175c90*/  IMAD.MOV.U32 R187, RZ, RZ, R170 ;  /* 0x000000ffffbb7224 */ /* 0x000fc600078e00aa */
[----:B------:R-:W3:Y:S01]  /*175ca0*/  LDL.LU R179, [R1+0x1f18] ;  /* 0x001f180001b37983 */ /* 0x000ee20000300800 */
[----:B------:R-:W-:-:S03]  /*175cb0*/  MOV R186, R171 ;  /* 0x000000ab00ba7202 */ /* 0x000fc60000000f00 */
[----:B------:R-:W-:Y:S04]  /*175cc0*/  STL.64 [R1+0x26d8], R188 ;  /* 0x0026d8bc01007387 */ /* 0x000fe80000100a00 */
        /* <DEDUP_REMOVED lines=29> */
[----:B------:R-:W2:Y:S04]  /*175ea0*/  LDL.LU R157, [R1+0x1f74] ;  /* 0x001f7400019d7983 */ /* 0x000ea80000300800 */
[----:B------:R-:W2:Y:S01]  /*175eb0*/  LDL.LU R156, [R1+0x1f78] ;  /* 0x001f7800019c7983 */ /* 0x000ea20000300800 */
[----:B----4-:R-:W-:-:S03]  /*175ec0*/  MOV R137, R154 ;  /* 0x0000009a00897202 */ /* 0x010fc60000000f00 */
[----:B------:R-:W4:Y:S01]  /*175ed0*/  LDL.LU R154, [R1+0x1f7c] ;  /* 0x001f7c00019a7983 */ /* 0x000f220000300800 */
[----:B---3--:R-:W-:-:S03]  /*175ee0*/  IMAD.MOV.U32 R136, RZ, RZ, R155 ;  /* 0x000000ffff887224 */ /* 0x008fc600078e009b */
[----:B------:R-:W4:Y:S04]  /*175ef0*/  LDL.LU R155, [R1+0x1f80] ;  /* 0x001f8000019b7983 */ /* 0x000f280000300800 */
[----:B------:R-:W-:Y:S04]  /*175f00*/  STL.64 [R1+0x26c8], R184 ;  /* 0x0026c8b801007387 */ /* 0x000fe80000100a00 */
[----:B------:R-:W3:Y:S04]  /*175f10*/  LDL.64 R74, [R1+0x2a30] ;  /* 0x002a3000014a7983 */ /* 0x000ee80000100a00 */
[----:B------:R-:W3:Y:S04]  /*175f20*/  LDL.64 R76, [R1+0x2a28] ;  /* 0x002a2800014c7983 */ /* 0x000ee80000100a00 */
[----:B------:R-:W-:Y:S04]  /*175f30*/  STL.64 [R1+0x26c0], R182 ;  /* 0x0026c0b601007387 */ /* 0x000fe80000100a00 */
[----:B------:R-:W3:Y:S04]  /*175f40*/  LDL.64 R30, [R1+0x2a20] ;  /* 0x002a2000011e7983 */ /* 0x000ee80000100a00 */
[----:B------:R-:W3:Y:S04]  /*175f50*/  LDL.64 R32, [R1+0x2a18] ;  /* 0x002a180001207983 */ /* 0x000ee80000100a00 */
[----:B------:R-:W-:Y:S04]  /*175f60*/  STL.64 [R1+0x26b8], R180 ;  /* 0x0026b8b401007387 */ /* 0x000fe80000100a00 */
[----:B------:R1:W-:Y:S01]  /*175f70*/  STL.64 [R1+0x26b0], R136 ;  /* 0x0026b08801007387 */ /* 0x0003e20000100a00 */
[----:B------:R-:W-:-:S04]  /*175f80*/  LOP3.LUT R179, R179, R178, RZ, 0x3c, !PT ;  /* 0x000000b2b3b37212 */ /* 0x000fc800078e3cff */
[----:B------:R-:W-:-:S04]  /*175f90*/  LOP3.LUT R178, R179, R178, RZ, 0x3c, !PT ;  /* 0x000000b2b3b27212 */ /* 0x000fc800078e3cff */
[----:B------:R-:W-:Y:S01]  /*175fa0*/  LOP3.LUT R179, R179, R178, RZ, 0x3c, !PT ;  /* 0x000000b2b3b37212 */ /* 0x000fe200078e3cff */
[----:B------:R-:W-:-:S04]  /*175fb0*/  IMAD.MOV.U32 R4, RZ, RZ, R3 ;  /* 0x000000ffff047224 */ /* 0x000fc800078e0003 */
[----:B------:R-:W-:Y:S04]  /*175fc0*/  STL.64 [R1+0x26a8], R178 ;  /* 0x0026a8b201007387 */ /* 0x000fe80000100a00 */
[----:B------:R1:W-:Y:S01]  /*175fd0*/  STL.64 [R1+0x26a0], R4 ;  /* 0x0026a00401007387 */ /* 0x0003e20000100a00 */
[----:B------:R-:W-:-:S04]  /*175fe0*/  LOP3.LUT R175, R175, R174, RZ, 0x3c, !PT ;  /* 0x000000aeafaf7212 */ /* 0x000fc800078e3cff */
[----:B------:R-:W-:-:S04]  /*175ff0*/  LOP3.LUT R174, R175, R174, RZ, 0x3c, !PT ;  /* 0x000000aeafae7212 */ /* 0x000fc800078e3cff */
[----:B------:R-:W-:Y:S02]  /*176000*/  LOP3.LUT R175, R175, R174, RZ, 0x3c, !PT ;  /* 0x000000aeafaf7212 */ /* 0x000fe400078e3cff */
[----:B------:R-:W-:-:S04]  /*176010*/  LOP3.LUT R171, R171, R170, RZ, 0x3c, !PT ;  /* 0x000000aaabab7212 */ /* 0x000fc800078e3cff */
[C---:B------:R-:W-:Y:S01]  /*176020*/  LOP3.LUT R170, R171.reuse, R170, RZ, 0x3c, !PT ;  /* 0x000000aaabaa7212 */ /* 0x040fe200078e3cff */
[----:B------:R-:W-:Y:S03]  /*176030*/  STL.64 [R1+0x2698], R176 ;  /* 0x002698b001007387 */ /* 0x000fe60000100a00 */
        /* <DEDUP_REMOVED lines=8> */
[----:B------:R-:W-:Y:S01]  /*1760c0*/  LOP3.LUT R163, R163, R162, RZ, 0x3c, !PT ;  /* 0x000000a2a3a37212 */ /* 0x000fe200078e3cff */
[----:B------:R-:W-:Y:S04]  /*1760d0*/  STL.64 [R1+0x2680], R170 ;  /* 0x002680aa01007387 */ /* 0x000fe80000100a00 */
[----:B------:R-:W-:Y:S04]  /*1760e0*/  STL.64 [R1+0x2678], R168 ;  /* 0x002678a801007387 */ /* 0x000fe80000100a00 */
[----:B------:R-:W-:Y:S04]  /*1760f0*/  STL.64 [R1+0x2670], R166 ;  /* 0x002670a601007387 */ /* 0x000fe80000100a00 */
[----:B------:R-:W-:Y:S04]  /*176100*/  STL.64 [R1+0x2668], R164 ;  /* 0x002668a401007387 */ /* 0x000fe80000100a00 */
[----:B------:R-:W-:Y:S04]  /*176110*/  STL.64 [R1+0x2660], R162 ;  /* 0x002660a201007387 */ /* 0x000fe80000100a00 */
[----:B------:R-:W-:Y:S01]  /*176120*/  STL.64 [R1+0x2658], R160 ;  /* 0x002658a001007387 */ /* 0x000fe20000100a00 */
[----:B--2---:R-:W-:-:S04]  /*176130*/  LOP3.LUT R159, R159, R158, RZ, 0x3c, !PT ;  /* 0x0000009e9f9f7212 */ /* 0x004fc800078e3cff */
[----:B------:R-:W-:-:S04]  /*176140*/  LOP3.LUT R158, R159, R158, RZ, 0x3c, !PT ;  /* 0x0000009e9f9e7212 */ /* 0x000fc800078e3cff */
[----:B------:R-:W-:Y:S02]  /*176150*/  LOP3.LUT R159, R159, R158, RZ, 0x3c, !PT ;  /* 0x0000009e9f9f7212 */ /* 0x000fe400078e3cff */
[----:B----4-:R-:W-:-:S04]  /*176160*/  LOP3.LUT R155, R155, R154, RZ, 0x3c, !PT ;  /* 0x0000009a9b9b7212 */ /* 0x010fc800078e3cff */
[C---:B------:R-:W-:Y:S01]  /*176170*/  LOP3.LUT R154, R155.reuse, R154, RZ, 0x3c, !PT ;  /* 0x0000009a9b9a7212 */ /* 0x040fe200078e3cff */
[----:B---3--:R-:W-:Y:S03]  /*176180*/  LDGSTS.E [R2+0x20600], desc[UR58][R74.64], P4 ;  /* 0x206000004a027fae */ /* 0x008fe6000a12187a */
[----:B------:R-:W-:Y:S01]  /*176190*/  LOP3.LUT R155, R155, R154, RZ, 0x3c, !PT ;  /* 0x0000009a9b9b7212 */ /* 0x000fe200078e3cff */
[----:B------:R-:W-:Y:S04]  /*1761a0*/  LDGSTS.E [R2+0x20680], desc[UR58][R76.64], P2 ;  /* 0x206800004c027fae */ /* 0x000fe8000912187a */
[----:B------:R-:W2:Y:S04]  /*1761b0*/  LDL.LU.64 R74, [R1+0x82c0] ;  /* 0x0082c000014a7983 */ /* 0x000ea80000300a00 */
[----:B------:R-:W-:Y:S04]  /*1761c0*/  STL.64 [R1+0x2650], R158 ;  /* 0x0026509e01007387 */ /* 0x000fe80000100a00 */
[----:B------:R-:W3:Y:S04]  /*1761d0*/  LDL.LU.64 R76, [R1+0x82b8] ;  /* 0x0082b800014c7983 */ /* 0x000ee80000300a00 */
[----:B------:R-:W-:Y:S04]  /*1761e0*/  STL.64 [R1+0x2648], R156 ;  /* 0x0026489c01007387 */ /* 0x000fe80000100a00 */
[----:B------:R-:W-:Y:S04]  /*1761f0*/  LDGSTS.E [R2+0x20700], desc[UR58][R30.64], P3 ;  /* 0x207000001e027fae */ /* 0x000fe8000992187a */
[----:B------:R-:W-:Y:S04]  /*176200*/  LDGSTS.E [R2+0x20780], desc[UR58][R32.64], P0 ;  /* 0x2078000020027fae */ /* 0x000fe8000812187a */
[----:B------:R-:W4:Y:S04]  /*176210*/  LDL.LU.64 R30, [R1+0x82b0] ;  /* 0x0082b000011e7983 */ /* 0x000f280000300a00 */
[----:B------:R-:W-:Y:S04]  /*176220*/  STL.64 [R1+0x2640], R154 ;  /* 0x0026409a01007387 */ /* 0x000fe80000100a00 */
        /* <DEDUP_REMOVED lines=36> */
[----:B------:R-:W2:Y:S04]  /*176470*/  LDL.LU.64 R32, [R1+0x82a0] ;  /* 0x0082a00001207983 */ /* 0x000ea80000300a00 */
[----:B------:R-:W-:Y:S04]  /*176480*/  LDGSTS.E [R2+0x29780], desc[UR58][R64.64], P0 ;  /* 0x2978000040027fae */ /* 0x000fe8000812187a */
[----:B------:R-:W3:Y:S04]  /*176490*/  LDL.LU.64 R30, [R1+0x8298] ;  /* 0x00829800011e7983 */ /* 0x000ee80000300a00 */
[----:B------:R-:W-:Y:S04]  /*1764a0*/  LDGSTS.E [R2+0x2a600], desc[UR58][R102.64], P4 ;  /* 0x2a60000066027fae */ /* 0x000fe8000a12187a */
[----:B------:R-:W4:Y:S04]  /*1764b0*/  LDL.LU.64 R76, [R1+0x8290] ;  /* 0x00829000014c7983 */ /* 0x000f280000300a00 */
[----:B------:R-:W-:Y:S04]  /*1764c0*/  LDGSTS.E [R2+0x2a680], desc[UR58][R60.64], P2 ;  /* 0x2a6800003c027fae */ /* 0x000fe8000912187a */
[----:B------:R-:W3:Y:S04]  /*1764d0*/  LDL.LU R74, [R1+0x8288] ;  /* 0x00828800014a7983 */ /* 0x000ee80000300800 */
        /* <DEDUP_REMOVED lines=17> */
[----:B------:R-:W2:Y:S04]  /*1765f0*/  LDL.LU.64 R12, [R1+0x8240] ;  /* 0x00824000010c7983 */ /* 0x000ea80000300a00 */
        /* <DEDUP_REMOVED lines=19> */
[----:B-1----:R-:W4:Y:S04]  /*176730*/  LDL.LU.64 R80, [R1+0x81f0] ;  /* 0x0081f00001507983 */ /* 0x002f280000300a00 */
[----:B------:R-:W-:Y:S04]  /*176740*/  LDGSTS.E [R2+0x2f680], desc[UR58][R130.64], P2 ;  /* 0x2f68000082027fae */ /* 0x000fe8000912187a */
[----:B------:R-:W3:Y:S04]  /*176750*/  LDL.LU.64 R8, [R1+0x81e8] ;  /* 0x0081e80001087983 */ /* 0x000ee80000300a00 */
[----:B------:R-:W-:Y:S04]  /*176760*/  LDGSTS.E [R2+0x2f700], desc[UR58][R6.64], P3 ;  /* 0x2f70000006027fae */ /* 0x000fe8000992187a */
[----:B------:R-:W3:Y:S04]  /*176770*/  LDL.LU.64 R22, [R1+0x81e0] ;  /* 0x0081e00001167983 */ /* 0x000ee80000300a00 */
        /* <DEDUP_REMOVED lines=16> */
[----:B------:R1:W-:Y:S04]  /*176880*/  LDGSTS.E [R2+0x31780], desc[UR58][R142.64], P0 ;  /* 0x317800008e027fae */ /* 0x0003e8000812187a */
[----:B------:R-:W3:Y:S04]  /*176890*/  LDL.LU R26, [R1+0x819c] ;  /* 0x00819c00011a7983 */ /* 0x000ee80000300800 */
[----:B------:R-:W-:Y:S04]  /*1768a0*/  LDGSTS.E [R2+0x32600], desc[UR58][R148.64], P4 ;  /* 0x3260000094027fae */ /* 0x000fe8000a12187a */
[----:B------:R-:W3:Y:S04]  /*1768b0*/  LDL.LU R35, [R1+0x8198] ;  /* 0x0081980001237983 */ /* 0x000ee80000300800 */
        /* <DEDUP_REMOVED lines=19> */
[----:B------:R-:W4:Y:S04]  /*1769f0*/  LDL.LU.64 R48, [R1+0x8148] ;  /* 0x0081480001307983 */ /* 0x000f280000300a00 */
        /* <DEDUP_REMOVED lines=17> */
[----:B------:R-:W2:Y:S04]  /*176b10*/  LDL.LU R152, [R1+0x8100] ;  /* 0x0081000001987983 */ /* 0x000ea80000300800 */
        /* <DEDUP_REMOVED lines=23> */
[----:B------:R-:W3:Y:S04]  /*176c90*/  LDL.LU R139, [R1+0x80a0] ;  /* 0x0080a000018b7983 */ /* 0x000ee80000300800 */
        /* <DEDUP_REMOVED lines=9> */
[----:B------:R-:W4:Y:S04]  /*176d30*/  LDL.LU.64 R62, [R1+0x8088] ;  /* 0x00808800013e7983 */ /* 0x000f280000300a00 */
[----:B------:R-:W-:Y:S04]  /*176d40*/  LDGSTS.E [R2+0x3b680], desc[UR58][R184.64], P2 ;  /* 0x3b680000b8027fae */ /* 0x000fe8000912187a */
[----:B------:R-:W3:Y:S04]  /*176d50*/  LDL.LU.64 R150, [R1+0x8080] ;  /* 0x0080800001967983 */ /* 0x000ee80000300a00 */
[----:B------:R-:W-:Y:S04]  /*176d60*/  LDGSTS.E [R2+0x3b700], desc[UR58][R182.64], P3 ;  /* 0x3b700000b6027fae */ /* 0x000fe8000992187a */
[----:B------:R-:W-:Y:S04]  /*176d70*/  LDGSTS.E [R2+0x3b780], desc[UR58][R180.64], P0 ;  /* 0x3b780000b4027fae */ /* 0x000fe8000812187a */
[----:B------:R-:W1:Y:S04]  /*176d80*/  LDL.LU R143, [R1+0x4bb8] ;  /* 0x004bb800018f7983 */ /* 0x000e680000300800 */
[----:B------:R1:W-:Y:S04]  /*176d90*/  LDGSTS.E [R2+0x3c600], desc[UR58][R136.64], P4 ;  /* 0x3c60000088027fae */ /* 0x0003e8000a12187a */
[----:B------:R-:W2:Y:S04]  /*176da0*/  LDL.LU R138, [R1+0x4bcc] ;  /* 0x004bcc00018a7983 */ /* 0x000ea80000300800 */
[----:B------:R-:W-:Y:S04]  /*176db0*/  LDGSTS.E [R2+0x3c680], desc[UR58][R178.64], P2 ;  /* 0x3c680000b2027fae */ /* 0x000fe8000912187a */
[----:B------:R-:W4:Y:S04]  /*176dc0*/  LDL.LU R137, [R1+0x4bc0] ;  /* 0x004bc00001897983 */ /* 0x000f280000300800 */
[----:B------:R-:W3:Y:S04]  /*176dd0*/  LDL.LU R3, [R1+0x4bd4] ;  /* 0x004bd40001037983 */ /* 0x000ee80000300800 */
[----:B------:R-:W3:Y:S04]  /*176de0*/  LDL.LU R136, [R1+0x4bc8] ;  /* 0x004bc80001887983 */ /* 0x000ee80000300800 */
[----:B------:R-:W3:Y:S04]  /*176df0*/  LDL.LU R135, [R1+0x4bdc] ;  /* 0x004bdc0001877983 */ /* 0x000ee80000300800 */
[----:B------:R-:W3:Y:S04]  /*176e00*/  LDL.LU R15, [R1+0x4bd0] ;  /* 0x004bd000010f7983 */ /* 0x000ee80000300800 */
[----:B------:R-:W3:Y:S04]  /*176e10*/  LDL.LU R6, [R1+0x4be4] ;  /* 0x004be40001067983 */ /* 0x000ee80000300800 */
[----:B------:R3:W-:Y:S04]  /*176e20*/  LDGSTS.E [R2+0x3c700], desc[UR58][R4.64], P3 ;  /* 0x3c70000004027fae */ /* 0x0007e8000992187a */
[----:B------:R-:W-:Y:S04]  /*176e30*/  LDGSTS.E [R2+0x3c780], desc[UR58][R176.64], P0 ;  /* 0x3c780000b0027fae */ /* 0x000fe8000812187a */
[----:B------:R-:W-:Y:S04]  /*176e40*/  LDGSTS.E [R2+0x3d600], desc[UR58][R174.64], P4 ;  /* 0x3d600000ae027fae */ /* 0x000fe8000a12187a */
[----:B------:R-:W3:Y:S04]  /*176e50*/  LDL.LU R5, [R1+0x4bd8] ;  /* 0x004bd80001057983 */ /* 0x000ee80000300800 */
[----:B------:R-:W3:Y:S04]  /*176e60*/  LDL.LU R4, [R1+0x4bec] ;  /* 0x004bec0001047983 */ /* 0x000ee80000300800 */
[----:B------:R-:W3:Y:S04]  /*176e70*/  LDL.LU R27, [R1+0x4be0] ;  /* 0x004be000011b7983 */ /* 0x000ee80000300800 */
        /* <DEDUP_REMOVED lines=15> */
[----:B------:R-:W3:Y:S01]  /*176f70*/  LDL.LU R2, [R1+0x4bf8] ;  /* 0x004bf80001027983 */ /* 0x000ee20000300800 */
[----:B-1----:R-:W-:-:S02]  /*176f80*/  IADD3.X R143, R143, UR9, RZ, P1, !PT ;  /* 0x000000098f8f7c10 */ /* 0x002fc40008ffe4ff */
[----:B--2---:R-:W-:-:S03]  /*176f90*/  IADD3 R138, P1, R138, UR15, RZ ;  /* 0x0000000f8a8a7c10 */ /* 0x004fc6000ff3e0ff */
[----:B------:R-:W-:Y:S01]  /*176fa0*/  STL [R1+0x4bb8], R143 ;  /* 0x004bb88f01007387 */ /* 0x000fe20000100800 */
[----:B----4-:R-:W-:Y:S02]  /*176fb0*/  IADD3.X R137, R137, UR9, RZ, P5, !PT ;  /* 0x0000000989897c10 */ /* 0x010fe4000affe4ff */
[----:B---3--:R-:W-:Y:S02]  /*176fc0*/  IADD3 R3, P5, R3, UR15, RZ ;  /* 0x0000000f03037c10 */ /* 0x008fe4000ffbe0ff */
        /* <DEDUP_REMOVED lines=9> */
[----:B------:R1:W-:Y:S01]  /*177060*/  STL [R1+0x4bd0], R15 ;  /* 0x004bd00f01007387 */ /* 0x0003e20000100800 */
[----:B------:R-:W-:-:S03]  /*177070*/  IADD3.X R5, R5, UR9, RZ, P1, !PT ;  /* 0x0000000905057c10 */ /* 0x000fc60008ffe4ff */
[----:B-1----:R-:W2:Y:S01]  /*177080*/  LDL.LU R15, [R1+0x4c84] ;  /* 0x004c8400010f7983 */ /* 0x002ea20000300800 */
[----:B------:R-:W-:-:S03]  /*177090*/  IADD3 R4, P1, R4, UR15, RZ ;  /* 0x0000000f04047c10 */ /* 0x000fc6000ff3e0ff */
[----:B------:R1:W-:Y:S01]  /*1770a0*/  STL [R1+0x4be4], R6 ;  /* 0x004be40601007387 */ /* 0x0003e20000100800 */
[----:B------:R-:W-:Y:S02]  /*1770b0*/  IADD3.X R27, R27, UR9, RZ, P5, !PT ;  /* 0x000000091b1b7c10 */ /* 0x000fe4000affe4ff */
[----:B------:R-:W-:Y:S01]  /*1770c0*/  LOP3.LUT R3, R152, 0x40, RZ, 0x3c, !PT ;  /* 0x0000004098037812 */ /* 0x000fe200078e3cff */
[----:B-1----:R-:W3:Y:S04]  /*1770d0*/  LDL.LU R6, [R1+0x4c8c] ;  /* 0x004c8c0001067983 */ /* 0x002ee80000300800 */
[----:B------:R1:W-:Y:S04]  /*1770e0*/  STL [R1+0x4bd8], R5 ;  /* 0x004bd80501007387 */ /* 0x0003e80000100800 */
[----:B------:R4:W-:Y:S01]  /*1770f0*/  STL [R1+0x4bec], R4 ;  /* 0x004bec0401007387 */ /* 0x0009e20000100800 */
[----:B------:R-:W-:Y:S01]  /*177100*/  IADD3 R16, P5, R16, UR15, RZ ;  /* 0x0000000f10107c10 */ /* 0x000fe2000ffbe0ff */
[----:B-1----:R-:W-:-:S02]  /*177110*/  IMAD.MOV.U32 R5, RZ, RZ, R63 ;  /* 0x000000ffff057224 */ /* 0x002fc400078e003f */
[----:B------:R-:W3:Y:S01]  /*177120*/  LDL.LU R63, [R1+0x4c94] ;  /* 0x004c9400013f7983 */ /* 0x000ee20000300800 */
[----:B----4-:R-:W-:-:S03]  /*177130*/  MOV R4, R48 ;  /* 0x0000003000047202 */ /* 0x010fc60000000f00 */
[----:B------:R-:W4:Y:S01]  /*177140*/  LDL.LU R48, [R1+0x4c9c] ;  /* 0x004c9c0001307983 */ /* 0x000f220000300800 */
[----:B------:R-:W-:-:S03]  /*177150*/  IADD3.X R128, R128, UR9, RZ, P1, !PT ;  /* 0x0000000980807c10 */ /* 0x000fc60008ffe4ff */
[----:B------:R1:W-:Y:S01]  /*177160*/  STL [R1+0x4be0], R27 ;  /* 0x004be01b01007387 */ /* 0x0003e20000100800 */
[----:B------:R-:W-:Y:S01]  /*177170*/  IADD3 R75, P1, R75, UR15, RZ ;  /* 0x0000000f4b4b7c10 */ /* 0x000fe2000ff3e0ff */
[----:B------:R-:W-:-:S05]  /*177180*/  VIADD R3, R3, UR12 ;  /* 0x0000000c03037c36 */ /* 0x000fca0008000000 */
[----:B------:R1:W-:Y:S04]  /*177190*/  LDGSTS.E [R3+0x800], desc[UR58][R4.64], P4 ;  /* 0x0080000004037fae */ /* 0x0003e8000a12187a */
[----:B-1----:R-:W4:Y:S04]  /*1771a0*/  LDL.LU R27, [R1+0x4c80] ;  /* 0x004c8000011b7983 */ /* 0x002f280000300800 */
[----:B------:R1:W-:Y:S01]  /*1771b0*/  STL [R1+0x4bf4], R16 ;  /* 0x004bf41001007387 */ /* 0x0003e20000100800 */
[----:B------:R-:W-:Y:S02]  /*1771c0*/  IADD3.X R34, R34, UR9, RZ, P5, !PT ;  /* 0x0000000922227c10 */ /* 0x000fe4000affe4ff */
[----:B------:R-:W-:Y:S01]  /*1771d0*/  MOV R5, R64 ;  /* 0x0000004000057202 */ /* 0x000fe20000000f00 */
[----:B-1----:R-:W4:Y:S04]  /*1771e0*/  LDL.LU R16, [R1+0x4c88] ;  /* 0x004c880001107983 */ /* 0x002f280000300800 */
[----:B------:R1:W-:Y:S04]  /*1771f0*/  STL [R1+0x4bfc], R75 ;  /* 0x004bfc4b01007387 */ /* 0x0003e80000100800 */
[----:B------:R-:W-:Y:S01]  /*177200*/  STL [R1+0x4be8], R128 ;  /* 0x004be88001007387 */ /* 0x000fe20000100800 */
[----:B------:R-:W-:-:S03]  /*177210*/  IMAD.MOV.U32 R4, RZ, RZ, R62 ;  /* 0x000000ffff047224 */ /* 0x000fc600078e003e */
[----:B-1----:R-:W4:Y:S04]  /*177220*/  LDL.LU R75, [R1+0x4ca4] ;  /* 0x004ca400014b7983 */ /* 0x002f280000300800 */
[----:B------:R-:W4:Y:S01]  /*177230*/  LDL.LU R64, [R1+0x4c90] ;  /* 0x004c900001407983 */ /* 0x000f220000300800 */
[----:B------:R-:W-:-:S03]  /*177240*/  IADD3.X R2, R2, UR9, RZ, P1, !PT ;  /* 0x0000000902027c10 */ /* 0x000fc60008ffe4ff */
[----:B------:R-:W4:Y:S04]  /*177250*/  LDL.LU R62, [R1+0x4c98] ;  /* 0x004c9800013e7983 */ /* 0x000f280000300800 */
[----:B------:R1:W-:Y:S04]  /*177260*/  STL [R1+0x4bf0], R34 ;  /* 0x004bf02201007387 */ /* 0x0003e80000100800 */
[----:B------:R1:W-:Y:S04]  /*177270*/  LDGSTS.E [R3+0x880], desc[UR58][R4.64], P2 ;  /* 0x0088000004037fae */ /* 0x0003e8000912187a */
[----:B-1----:R-:W4:Y:S04]  /*177280*/  LDL.LU R34, [R1+0x4cac] ;  /* 0x004cac0001227983 */ /* 0x002f280000300800 */
[----:B------:R1:W-:Y:S01]  /*177290*/  STL [R1+0x4bf8], R2 ;  /* 0x004bf80201007387 */ /* 0x0003e20000100800 */
[----:B------:R-:W-:-:S03]  /*1772a0*/  IMAD.MOV.U32 R5, RZ, RZ, R81 ;  /* 0x000000ffff057224 */ /* 0x000fc600078e0051 */
[----:B------:R-:W4:Y:S04]  /*1772b0*/  LDL.LU R146, [R1+0x4ca0] ;  /* 0x004ca00001927983 */ /* 0x000f280000300800 */
[----:B------:R-:W4:Y:S04]  /*1772c0*/  LDL.LU R145, [R1+0x4cb4] ;  /* 0x004cb40001917983 */ /* 0x000f280000300800 */
[----:B------:R-:W4:Y:S01]  /*1772d0*/  LDL.LU R81, [R1+0x4ca8] ;  /* 0x004ca80001517983 */ /* 0x000f220000300800 */
[----:B------:R-:W-:-:S03]  /*1772e0*/  IMAD.MOV.U32 R4, RZ, RZ, R76 ;  /* 0x000000ffff047224 */ /* 0x000fc600078e004c */
[----:B------:R-:W4:Y:S04]  /*1772f0*/  LDL.LU R76, [R1+0x4cbc] ;  /* 0x004cbc00014c7983 */ /* 0x000f280000300800 */
[----:B------:R1:W-:Y:S02]  /*177300*/  LDGSTS.E [R3+0x900], desc[UR58][R4.64], P3 ;  /* 0x0090000004037fae */ /* 0x0003e4000992187a */
[----:B-1----:R-:W-:Y:S01]  /*177310*/  MOV R4, R13 ;  /* 0x0000000d00047202 */ /* 0x002fe20000000f00 */
[----:B------:R-:W-:-:S05]  /*177320*/  IMAD.MOV.U32 R5, RZ, RZ, R127 ;  /* 0x000000ffff057224 */ /* 0x000fca00078e007f */
[----:B------:R1:W-:Y:S01]  /*177330*/  LDGSTS.E [R3+0x980], desc[UR58][R4.64], P0 ;  /* 0x0098000004037fae */ /* 0x0003e2000812187a */
[----:B--2---:R-:W-:-:S05]  /*177340*/  IADD3 R15, P5, R15, UR15, RZ ;  /* 0x0000000f0f0f7c10 */ /* 0x004fca000ffbe0ff */
[----:B------:R-:W-:Y:S01]  /*177350*/  STL [R1+0x4c84], R15 ;  /* 0x004c840f01007387 */ /* 0x000fe20000100800 */
[----:B---3--:R-:W-:-:S05]  /*177360*/  IADD3 R6, P1, R6, UR15, RZ ;  /* 0x0000000f06067c10 */ /* 0x008fca000ff3e0ff */
[----:B------:R-:W-:Y:S01]  /*177370*/  STL [R1+0x4c8c], R6 ;  /* 0x004c8c0601007387 */ /* 0x000fe20000100800 */
[----:B----4-:R-:W-:Y:S02]  /*177380*/  IADD3.X R27, R27, UR9, RZ, P5, !PT ;  /* 0x000000091b1b7c10 */ /* 0x010fe4000affe4ff */
[----:B------:R-:W-:-:S03]  /*177390*/  IADD3 R63, P5, R63, UR15, RZ ;  /* 0x0000000f3f3f7c10 */ /* 0x000fc6000ffbe0ff */
[----:B------:R-:W-:Y:S04]  /*1773a0*/  STL [R1+0x4c80], R27 ;  /* 0x004c801b01007387 */ /* 0x000fe80000100800 */
[----:B------:R-:W2:Y:S04]  /*1773b0*/  LDL.LU R144, [R1+0x4cb0] ;  /* 0x004cb00001907983 */ /* 0x000ea80000300800 */
[----:B------:R-:W3:Y:S01]  /*1773c0*/  LDL.LU R143, [R1+0x4cc4] ;  /* 0x004cc400018f7983 */ /* 0x000ee20000300800 */
[----:B------:R-:W-:Y:S02]  /*1773d0*/  IADD3.X R16, R16, UR9, RZ, P1, !PT ;  /* 0x0000000910107c10 */ /* 0x000fe40008ffe4ff */
[----:B------:R-:W-:Y:S01]  /*1773e0*/  IADD3 R48, P1, R48, UR15, RZ ;  /* 0x0000000f30307c10 */ /* 0x000fe2000ff3e0ff */
[----:B------:R-:W4:Y:S04]  /*1773f0*/  LDL.LU R13, [R1+0x4cb8] ;  /* 0x004cb800010d7983 */ /* 0x000f280000300800 */
[----:B------:R-:W4:Y:S04]  /*177400*/  LDL.LU R2, [R1+0x4ccc] ;  /* 0x004ccc0001027983 */ /* 0x000f280000300800 */
[----:B------:R-:W-:Y:S04]  /*177410*/  STL [R1+0x4c94], R63 ;  /* 0x004c943f01007387 */ /* 0x000fe80000100800 */
[----:B------:R-:W-:Y:S01]  /*177420*/  STL [R1+0x4c88], R16 ;  /* 0x004c881001007387 */ /* 0x000fe20000100800 */
[----:B------:R-:W-:-:S03]  /*177430*/  IADD3.X R64, R64, UR9, RZ, P5, !PT ;  /* 0x0000000940407c10 */ /* 0x000fc6000affe4ff */
[----:B------:R-:W-:Y:S01]  /*177440*/  STL [R1+0x4c9c], R48 ;  /* 0x004c9c3001007387 */ /* 0x000fe20000100800 */
[----:B------:R-:W-:-:S03]  /*177450*/  IADD3 R75, P5, R75, UR15, RZ ;  /* 0x0000000f4b4b7c10 */ /* 0x000fc6000ffbe0ff */
[----:B------:R-:W4:Y:S01]  /*177460*/  LDL.LU R138, [R1+0x4cc0] ;  /* 0x004cc000018a7983 */ /* 0x000f220000300800 */
[----:B------:R-:W-:-:S03]  /*177470*/  IADD3.X R62, R62, UR9, RZ, P1, !PT ;  /* 0x000000093e3e7c10 */ /* 0x000fc60008ffe4ff */
[----:B------:R-:W4:Y:S04]  /*177480*/  LDL.LU R137, [R1+0x4cd4] ;  /* 0x004cd40001897983 */ /* 0x000f280000300800 */
[----:B------:R-:W4:Y:S04]  /*177490*/  LDL.LU R136, [R1+0x4cc8] ;  /* 0x004cc80001887983 */ /* 0x000f280000300800 */
[----:B------:R1:W-:Y:S01]  /*1774a0*/  STL [R1+0x4ca4], R75 ;  /* 0x004ca44b01007387 */ /* 0x0003e20000100800 */
[----:B------:R-:W-:-:S03]  /*1774b0*/  IADD3 R34, P1, R34, UR15, RZ ;  /* 0x0000000f22227c10 */ /* 0x000fc6000ff3e0ff */
[----:B------:R-:W4:Y:S04]  /*1774c0*/  LDL.LU R135, [R1+0x4cdc] ;  /* 0x004cdc0001877983 */ /* 0x000f280000300800 */
[----:B------:R-:W-:Y:S04]  /*1774d0*/  STL [R1+0x4c90], R64 ;  /* 0x004c904001007387 */ /* 0x000fe80000100800 */
[----:B------:R-:W4:Y:S04]  /*1774e0*/  LDL.LU R128, [R1+0x4cd0] ;  /* 0x004cd00001807983 */ /* 0x000f280000300800 */
[----:B------:R-:W4:Y:S01]  /*1774f0*/  LDL.LU R127, [R1+0x4ce4] ;  /* 0x004ce400017f7983 */ /* 0x000f220000300800 */
[----:B------:R-:W-:-:S03]  /*177500*/  IADD3.X R81, R81, UR9, RZ, P1, !PT ;  /* 0x0000000951517c10 */ /* 0x000fc60008ffe4ff */
[----:B-1----:R-:W4:Y:S01]  /*177510*/  LDL.LU R75, [R1+0x4cd8] ;  /* 0x004cd800014b7983 */ /* 0x002f220000300800 */
[----:B------:R-:W-:-:S03]  /*177520*/  IADD3.X R146, R146, UR9, RZ, P5, !PT ;  /* 0x0000000992927c10 */ /* 0x000fc6000affe4ff */
[----:B------:R1:W-:Y:S04]  /*177530*/  STL [R1+0x4cac], R34 ;  /* 0x004cac2201007387 */ /* 0x0003e80000100800 */
[----:B-1----:R-:W4:Y:S04]  /*177540*/  LDL.LU R34, [R1+0x4cec] ;  /* 0x004cec0001227983 */ /* 0x002f280000300800 */
[----:B------:R-:W-:Y:S04]  /*177550*/  STL [R1+0x4c98], R62 ;  /* 0x004c983e01007387 */ /* 0x000fe80000100800 */
[----:B------:R1:W-:Y:S04]  /*177560*/  STL [R1+0x4ca8], R81 ;  /* 0x004ca85101007387 */ /* 0x0003e80000100800 */
[----:B------:R-:W-:Y:S04]  /*177570*/  STL [R1+0x4ca0], R146 ;  /* 0x004ca09201007387 */ /* 0x000fe80000100800 */
[----:B-1----:R-:W4:Y:S01]  /*177580*/  LDL.LU R81, [R1+0x4ce0] ;  /* 0x004ce00001517983 */ /* 0x002f220000300800 */
[----:B------:R-:W-:-:S02]  /*177590*/  IADD3 R145, P5, R145, UR15, RZ ;  /* 0x0000000f91917c10 */ /* 0x000fc4000ffbe0ff */
[----:B------:R-:W-:Y:S01]  /*1775a0*/  IADD3 R76, P1, R76, UR15, RZ ;  /* 0x0000000f4c4c7c10 */ /* 0x000fe2000ff3e0ff */
[----:B------:R-:W-:Y:S01]  /*1775b0*/  IMAD.MOV.U32 R4, RZ, RZ, R147 ;  /* 0x000000ffff047224 */ /* 0x000fe200078e0093 */
[----:B------:R-:W-:Y:S01]  /*1775c0*/  MOV R5, R148 ;  /* 0x0000009400057202 */ /* 0x000fe20000000f00 */
[----:B------:R-:W-:Y:S04]  /*1775d0*/  STL [R1+0x4cb4], R145 ;  /* 0x004cb49101007387 */ /* 0x000fe80000100800 */
[----:B------:R1:W-:Y:S04]  /*1775e0*/  STL [R1+0x4cbc], R76 ;  /* 0x004cbc4c01007387 */ /* 0x0003e80000100800 */
[----:B------:R1:W-:Y:S04]  /*1775f0*/  LDGSTS.E [R3+0x1800], desc[UR58][R4.64], P4 ;  /* 0x0180000004037fae */ /* 0x0003e8000a12187a */
[----:B-1----:R-:W4:Y:S01]  /*177600*/  LDL.LU R76, [R1+0x4cf4] ;  /* 0x004cf400014c7983 */ /* 0x002f220000300800 */
[----:B------:R-:W-:-:S02]  /*177610*/  IMAD.MOV.U32 R5, RZ, RZ, R120 ;  /* 0x000000ffff057224 */ /* 0x000fc400078e0078 */
[----:B------:R-:W-:Y:S01]  /*177620*/  IMAD.MOV.U32 R4, RZ, RZ, R69 ;  /* 0x000000ffff047224 */ /* 0x000fe200078e0045 */
        /* <DEDUP_REMOVED lines=12> */
[----:B--2---:R-:W-:Y:S02]  /*1776f0*/  IADD3.X R144, R144, UR9, RZ, P5, !PT ;  /* 0x0000000990907c10 */ /* 0x004fe4000affe4ff */
[----:B---3--:R-:W-:Y:S02]  /*177700*/  IADD3 R143, P5, R143, UR15, RZ ;  /* 0x0000000f8f8f7c10 */ /* 0x008fe4000ffbe0ff */
[----:B----4-:R-:W-:Y:S01]  /*177710*/  IADD3.X R13, R13, UR9, RZ, P1, !PT ;  /* 0x000000090d0d7c10 */ /* 0x010fe20008ffe4ff */
[----:B------:R-:W-:Y:S01]  /*177720*/  STL [R1+0x4cb0], R144 ;  /* 0x004cb09001007387 */ /* 0x000fe20000100800 */
[----:B------:R-:W-:-:S03]  /*177730*/  IADD3 R2, P1, R2, UR15, RZ ;  /* 0x0000000f02027c10 */ /* 0x000fc6000ff3e0ff */
[----:B------:R2:W-:Y:S04]  /*177740*/  STL [R1+0x4cb8], R13 ;  /* 0x004cb80d01007387 */ /* 0x0005e80000100800 */
[----:B------:R-:W-:Y:S04]  /*177750*/  STL [R1+0x4cc4], R143 ;  /* 0x004cc48f01007387 */ /* 0x000fe80000100800 */
[----:B--2---:R-:W2:Y:S04]  /*177760*/  LDL.LU R13, [R1+0x4cf0] ;  /* 0x004cf000010d7983 */ /* 0x004ea80000300800 */
[----:B------:R3:W-:Y:S01]  /*177770*/  STL [R1+0x4ccc], R2 ;  /* 0x004ccc0201007387 */ /* 0x0007e20000100800 */
[----:B------:R-:W-:-:S02]  /*177780*/  IADD3.X R138, R138, UR9, RZ, P5, !PT ;  /* 0x000000098a8a7c10 */ /* 0x000fc4000affe4ff */
[----:B------:R-:W-:Y:S02]  /*177790*/  IADD3 R137, P5, R137, UR15, RZ ;  /* 0x0000000f89897c10 */ /* 0x000fe4000ffbe0ff */
[----:B------:R-:W-:Y:S01]  /*1777a0*/  IADD3.X R136, R136, UR9, RZ, P1, !PT ;  /* 0x0000000988887c10 */ /* 0x000fe20008ffe4ff */
[----:B---3--:R-:W3:Y:S01]  /*1777b0*/  LDL.LU R2, [R1+0x4cf8] ;  /* 0x004cf80001027983 */ /* 0x008ee20000300800 */
[----:B------:R-:W-:-:S03]  /*1777c0*/  IADD3 R135, P1, R135, UR15, RZ ;  /* 0x0000000f87877c10 */ /* 0x000fc6000ff3e0ff */
[----:B------:R-:W-:Y:S04]  /*1777d0*/  STL [R1+0x4cc0], R138 ;  /* 0x004cc08a01007387 */ /* 0x000fe80000100800 */
[----:B------:R-:W-:Y:S01]  /*1777e0*/  STL [R1+0x4cd4], R137 ;  /* 0x004cd48901007387 */ /* 0x000fe20000100800 */
[----:B------:R-:W-:-:S03]  /*1777f0*/  IADD3.X R128, R128, UR9, RZ, P5, !PT ;  /* 0x0000000980807c10 */ /* 0x000fc6000affe4ff */
[----:B------:R-:W-:Y:S01]  /*177800*/  STL [R1+0x4cc8], R136 ;  /* 0x004cc88801007387 */ /* 0x000fe20000100800 */
[----:B------:R-:W-:Y:S02]  /*177810*/  IADD3 R127, P5, R127, UR15, RZ ;  /* 0x0000000f7f7f7c10 */ /* 0x000fe4000ffbe0ff */
[----:B------:R-:W-:Y:S01]  /*177820*/  IADD3.X R75, R75, UR9, RZ, P1, !PT ;  /* 0x000000094b4b7c10 */ /* 0x000fe20008ffe4ff */
[----:B------:R-:W-:Y:S04]  /*177830*/  STL [R1+0x4cdc], R135 ;  /* 0x004cdc8701007387 */ /* 0x000fe80000100800 */
[----:B------:R-:W-:Y:S01]  /*177840*/  STL [R1+0x4cd0], R128 ;  /* 0x004cd08001007387 */ /* 0x000fe20000100800 */
[----:B------:R-:W-:-:S05]  /*177850*/  IADD3 R34, P1, R34, UR15, RZ ;  /* 0x0000000f22227c10 */ /* 0x000fca000ff3e0ff */
[----:B------:R4:W-:Y:S04]  /*177860*/  STL [R1+0x4cec], R34 ;  /* 0x004cec2201007387 */ /* 0x0009e80000100800 */
[----:B------:R-:W-:Y:S04]  /*177870*/  STL [R1+0x4ce4], R127 ;  /* 0x004ce47f01007387 */ /* 0x000fe80000100800 */
[----:B----4-:R-:W4:Y:S01]  /*177880*/  LDL.LU R34, [R1+0x4d84] ;  /* 0x004d840001227983 */ /* 0x010f220000300800 */
[----:B------:R-:W-:-:S03]  /*177890*/  IADD3.X R81, R81, UR9, RZ, P5, !PT ;  /* 0x0000000951517c10 */ /* 0x000fc6000affe4ff */
[----:B------:R1:W-:Y:S04]  /*1778a0*/  STL [R1+0x4cd8], R75 ;  /* 0x004cd84b01007387 */ /* 0x0003e80000100800 */
[----:B-1----:R-:W4:Y:S04]  /*1778b0*/  LDL.LU R75, [R1+0x4d8c] ;  /* 0x004d8c00014b7983 */ /* 0x002f280000300800 */
[----:B------:R-:W4:Y:S04]  /*1778c0*/  LDL.LU R66, [R1+0x4d94] ;  /* 0x004d940001427983 */ /* 0x000f280000300800 */
[----:B------:R-:W4:Y:S04]  /*1778d0*/  LDL.LU R44, [R1+0x4d9c] ;  /* 0x004d9c00012c7983 */ /* 0x000f280000300800 */
[----:B------:R1:W-:Y:S04]  /*1778e0*/  STL [R1+0x4ce0], R81 ;  /* 0x004ce05101007387 */ /* 0x0003e80000100800 */
[----:B-1----:R-:W4:Y:S01]  /*1778f0*/  LDL.LU R81, [R1+0x4d80] ;  /* 0x004d800001517983 */ /* 0x002f220000300800 */
[----:B------:R-:W-:-:S02]  /*177900*/  IADD3 R76, P5, R76, UR15, RZ ;  /* 0x0000000f4c4c7c10 */ /* 0x000fc4000ffbe0ff */
[----:B------:R-:W-:Y:S02]  /*177910*/  IADD3.X R120, R120, UR9, RZ, P1, !PT ;  /* 0x0000000978787c10 */ /* 0x000fe40008ffe4ff */
[----:B------:R-:W-:Y:S01]  /*177920*/  IADD3 R69, P1, R69, UR15, RZ ;  /* 0x0000000f45457c10 */ /* 0x000fe2000ff3e0ff */
[----:B------:R1:W-:Y:S01]  /*177930*/  STL [R1+0x4cf4], R76 ;  /* 0x004cf44c01007387 */ /* 0x0003e20000100800 */
[----:B------:R-:W-:Y:S01]  /*177940*/  MOV R4, R22 ;  /* 0x0000001600047202 */ /* 0x000fe20000000f00 */
[----:B------:R-:W-:-:S05]  /*177950*/  IMAD.MOV.U32 R5, RZ, RZ, R47 ;  /* 0x000000ffff057224 */ /* 0x000fca00078e002f */
[----:B------:R1:W-:Y:S04]  /*177960*/  LDGSTS.E [R3+0x2880], desc[UR58][R4.64], P2 ;  /* 0x0288000004037fae */ /* 0x0003e8000912187a */
[----:B-1----:R-:W4:Y:S04]  /*177970*/  LDL.LU R76, [R1+0x4d88] ;  /* 0x004d8800014c7983 */ /* 0x002f280000300800 */
[----:B------:R-:W4:Y:S04]  /*177980*/  LDL.LU R22, [R1+0x4da4] ;  /* 0x004da40001167983 */ /* 0x000f280000300800 */
[----:B------:R-:W-:Y:S04]  /*177990*/  STL [R1+0x4ce8], R120 ;  /* 0x004ce87801007387 */ /* 0x000fe80000100800 */
[----:B------:R1:W-:Y:S04]  /*1779a0*/  STL [R1+0x4cfc], R69 ;  /* 0x004cfc4501007387 */ /* 0x0003e80000100800 */
[----:B-1----:R-:W4:Y:S04]  /*1779b0*/  LDL.LU R69, [R1+0x4d90] ;  /* 0x004d900001457983 */ /* 0x002f280000300800 */
[----:B------:R-:W4:Y:S01]  /*1779c0*/  LDL.LU R47, [R1+0x4d98] ;  /* 0x004d9800012f7983 */ /* 0x000f220000300800 */
[----:B------:R-:W-:Y:S01]  /*1779d0*/  MOV R5, R33 ;  /* 0x0000002100057202 */ /* 0x000fe20000000f00 */
[----:B------:R-:W-:-:S05]  /*1779e0*/  IMAD.MOV.U32 R4, RZ, RZ, R21 ;  /* 0x000000ffff047224 */ /* 0x000fca00078e0015 */
[----:B------:R1:W-:Y:S02]  /*1779f0*/  LDGSTS.E [R3+0x2900], desc[UR58][R4.64], P3 ;  /* 0x0290000004037fae */ /* 0x0003e4000992187a */
[----:B-1----:R-:W-:Y:S01]  /*177a00*/  IMAD.MOV.U32 R4, RZ, RZ, R19 ;  /* 0x000000ffff047224 */ /* 0x002fe200078e0013 */
[----:B--2---:R-:W-:-:S05]  /*177a10*/  IADD3.X R13, R13, UR9, RZ, P5, !PT ;  /* 0x000000090d0d7c10 */ /* 0x004fca000affe4ff */
[----:B------:R1:W-:Y:S01]  /*177a20*/  STL [R1+0x4cf0], R13 ;  /* 0x004cf00d01007387 */ /* 0x0003e20000100800 */
[----:B---3--:R-:W-:-:S03]  /*177a30*/  IADD3.X R2, R2, UR9, RZ, P1, !PT ;  /* 0x0000000902027c10 */ /* 0x008fc60008ffe4ff */
[----:B-1----:R-:W2:Y:S04]  /*177a40*/  LDL.LU R13, [R1+0x4dac] ;  /* 0x004dac00010d7983 */ /* 0x002ea80000300800 */
[----:B------:R1:W-:Y:S04]  /*177a50*/  STL [R1+0x4cf8], R2 ;  /* 0x004cf80201007387 */ /* 0x0003e80000100800 */
[----:B------:R-:W3:Y:S04]  /*177a60*/  LDL.LU R138, [R1+0x4da0] ;  /* 0x004da000018a7983 */ /* 0x000ee80000300800 */
[----:B------:R-:W3:Y:S04]  /*177a70*/  LDL.LU R137, [R1+0x4db4] ;  /* 0x004db40001897983 */ /* 0x000ee80000300800 */
[----:B------:R-:W3:Y:S04]  /*177a80*/  LDL.LU R33, [R1+0x4da8] ;  /* 0x004da80001217983 */ /* 0x000ee80000300800 */
[----:B------:R-:W3:Y:S01]  /*177a90*/  LDL.LU R21, [R1+0x4dbc] ;  /* 0x004dbc0001157983 */ /* 0x000ee20000300800 */
[----:B----4-:R-:W-:-:S05]  /*177aa0*/  IADD3 R34, P5, R34, UR15, RZ ;  /* 0x0000000f22227c10 */ /* 0x010fca000ffbe0ff */
[----:B------:R-:W-:Y:S01]  /*177ab0*/  STL [R1+0x4d84], R34 ;  /* 0x004d842201007387 */ /* 0x000fe20000100800 */
[----:B------:R-:W-:-:S05]  /*177ac0*/  IADD3 R75, P1, R75, UR15, RZ ;  /* 0x0000000f4b4b7c10 */ /* 0x000fca000ff3e0ff */
[----:B------:R-:W-:Y:S01]  /*177ad0*/  STL [R1+0x4d8c], R75 ;  /* 0x004d8c4b01007387 */ /* 0x000fe20000100800 */
[----:B------:R-:W-:-:S05]  /*177ae0*/  IADD3.X R81, R81, UR9, RZ, P5, !PT ;  /* 0x0000000951517c10 */ /* 0x000fca000affe4ff */
[----:B------:R-:W-:Y:S04]  /*177af0*/  STL [R1+0x4d80], R81 ;  /* 0x004d805101007387 */ /* 0x000fe80000100800 */
[----:B------:R-:W4:Y:S04]  /*177b00*/  LDL.LU R136, [R1+0x4db0] ;  /* 0x004db00001887983 */ /* 0x000f280000300800 */
[----:B------:R-:W4:Y:S04]  /*177b10*/  LDL.LU R135, [R1+0x4dc4] ;  /* 0x004dc40001877983 */ /* 0x000f280000300800 */
[----:B------:R-:W4:Y:S04]  /*177b20*/  LDL.LU R19, [R1+0x4db8] ;  /* 0x004db80001137983 */ /* 0x000f280000300800 */
[----:B-1----:R-:W4:Y:S01]  /*177b30*/  LDL.LU R2, [R1+0x4dcc] ;  /* 0x004dcc0001027983 */ /* 0x002f220000300800 */
[----:B------:R-:W-:-:S02]  /*177b40*/  IADD3 R66, P5, R66, UR15, RZ ;  /* 0x0000000f42427c10 */ /* 0x000fc4000ffbe0ff */
[----:B------:R-:W-:Y:S02]  /*177b50*/  IADD3.X R76, R76, UR9, RZ, P1, !PT ;  /* 0x000000094c4c7c10 */ /* 0x000fe40008ffe4ff */
[----:B------:R-:W-:Y:S01]  /*177b60*/  IADD3 R44, P1, R44, UR15, RZ ;  /* 0x0000000f2c2c7c10 */ /* 0x000fe2000ff3e0ff */
[----:B------:R-:W-:Y:S04]  /*177b70*/  STL [R1+0x4d94], R66 ;  /* 0x004d944201007387 */ /* 0x000fe80000100800 */
[----:B------:R-:W-:Y:S04]  /*177b80*/  STL [R1+0x4d88], R76 ;  /* 0x004d884c01007387 */ /* 0x000fe80000100800 */
[----:B------:R-:W-:Y:S01]  /*177b90*/  STL [R1+0x4d9c], R44 ;  /* 0x004d9c2c01007387 */ /* 0x000fe20000100800 */
[----:B------:R-:W-:-:S03]  /*177ba0*/  IADD3.X R69, R69, UR9, RZ, P5, !PT ;  /* 0x0000000945457c10 */ /* 0x000fc6000affe4ff */
[----:B------:R-:W4:Y:S01]  /*177bb0*/  LDL.LU R130, [R1+0x4dc0] ;  /* 0x004dc00001827983 */ /* 0x000f220000300800 */
[----:B------:R-:W-:-:S03]  /*177bc0*/  IADD3 R22, P5, R22, UR15, RZ ;  /* 0x0000000f16167c10 */ /* 0x000fc6000ffbe0ff */
[----:B------:R-:W4:Y:S01]  /*177bd0*/  LDL.LU R129, [R1+0x4dd4] ;  /* 0x004dd40001817983 */ /* 0x000f220000300800 */
[----:B------:R-:W-:-:S03]  /*177be0*/  IADD3.X R47, R47, UR9, RZ, P1, !PT ;  /* 0x000000092f2f7c10 */ /* 0x000fc60008ffe4ff */
[----:B------:R-:W4:Y:S01]  /*177bf0*/  LDL.LU R128, [R1+0x4dc8] ;  /* 0x004dc80001807983 */ /* 0x000f220000300800 */
[----:B------:R-:W-:-:S03]  /*177c00*/  IMAD.MOV.U32 R5, RZ, RZ, R119 ;  /* 0x000000ffff057224 */ /* 0x000fc600078e0077 */
[----:B------:R1:W-:Y:S04]  /*177c10*/  STL [R1+0x4da4], R22 ;  /* 0x004da41601007387 */ /* 0x0003e80000100800 */
[----:B------:R-:W4:Y:S04]  /*177c20*/  LDL.LU R127, [R1+0x4ddc] ;  /* 0x004ddc00017f7983 */ /* 0x000f280000300800 */
[----:B------:R-:W-:Y:S04]  /*177c30*/  STL [R1+0x4d90], R69 ;  /* 0x004d904501007387 */ /* 0x000fe80000100800 */
[----:B------:R-:W4:Y:S04]  /*177c40*/  LDL.LU R120, [R1+0x4dd0] ;  /* 0x004dd00001787983 */ /* 0x000f280000300800 */
[----:B------:R-:W4:Y:S04]  /*177c50*/  LDL.LU R119, [R1+0x4de4] ;  /* 0x004de40001777983 */ /* 0x000f280000300800 */
[----:B-1----:R-:W4:Y:S04]  /*177c60*/  LDL.LU R22, [R1+0x4dd8] ;  /* 0x004dd80001167983 */ /* 0x002f280000300800 */
[----:B------:R1:W-:Y:S02]  /*177c70*/  LDGSTS.E [R3+0x2980], desc[UR58][R4.64], P0 ;  /* 0x0298000004037fae */ /* 0x0003e4000812187a */
[----:B-1----:R-:W-:Y:S01]  /*177c80*/  MOV R4, R139 ;  /* 0x0000008b00047202 */ /* 0x002fe20000000f00 */
[----:B------:R-:W-:-:S05]  /*177c90*/  IMAD.MOV.U32 R5, RZ, RZ, R140 ;  /* 0x000000ffff057224 */ /* 0x000fca00078e008c */
[----:B------:R1:W-:Y:S02]  /*177ca0*/  LDGSTS.E [R3+0x3800], desc[UR58][R4.64], P4 ;  /* 0x0380000004037fae */ /* 0x0003e4000a12187a */
[----:B-1----:R-:W-:Y:S01]  /*177cb0*/  MOV R5, R112 ;  /* 0x0000007000057202 */ /* 0x002fe20000000f00 */
[----:B------:R-:W-:-:S05]  /*177cc0*/  IMAD.MOV.U32 R4, RZ, RZ, R67 ;  /* 0x000000ffff047224 */ /* 0x000fca00078e0043 */
[----:B------:R1:W-:Y:S01]  /*177cd0*/  LDGSTS.E [R3+0x3880], desc[UR58][R4.64], P2 ;  /* 0x0388000004037fae */ /* 0x0003e2000912187a */
[----:B--2---:R-:W-:-:S05]  /*177ce0*/  IADD3 R13, P1, R13, UR15, RZ ;  /* 0x0000000f0d0d7c10 */ /* 0x004fca000ff3e0ff */
[----:B------:R2:W-:Y:S01]  /*177cf0*/  STL [R1+0x4dac], R13 ;  /* 0x004dac0d01007387 */ /* 0x0005e20000100800 */
[----:B---3--:R-:W-:Y:S02]  /*177d00*/  IADD3.X R138, R138, UR9, RZ, P5, !PT ;  /* 0x000000098a8a7c10 */ /* 0x008fe4000affe4ff */
[----:B------:R-:W-:Y:S01]  /*177d10*/  IADD3.X R33, R33, UR9, RZ, P1, !PT ;  /* 0x0000000921217c10 */ /* 0x000fe20008ffe4ff */
[----:B--2---:R-:W2:Y:S01]  /*177d20*/  LDL.LU R13, [R1+0x4dec] ;  /* 0x004dec00010d7983 */ /* 0x004ea20000300800 */
[----:B------:R-:W-:-:S03]  /*177d30*/  IADD3 R137, P5, R137, UR15, RZ ;  /* 0x0000000f89897c10 */ /* 0x000fc6000ffbe0ff */
[----:B------:R-:W-:Y:S01]  /*177d40*/  STL [R1+0x4d98], R47 ;  /* 0x004d982f01007387 */ /* 0x000fe20000100800 */
[----:B------:R-:W-:-:S03]  /*177d50*/  IADD3 R21, P1, R21, UR15, RZ ;  /* 0x0000000f15157c10 */ /* 0x000fc6000ff3e0ff */
[----:B------:R3:W-:Y:S04]  /*177d60*/  STL [R1+0x4da8], R33 ;  /* 0x004da82101007387 */ /* 0x0007e80000100800 */
[----:B------:R-:W-:Y:S04]  /*177d70*/  STL [R1+0x4da0], R138 ;  /* 0x004da08a01007387 */ /* 0x000fe80000100800 */
[----:B---3--:R-:W3:Y:S04]  /*177d80*/  LDL.LU R33, [R1+0x4de0] ;  /* 0x004de00001217983 */ /* 0x008ee80000300800 */
[----:B------:R-:W-:Y:S04]  /*177d90*/  STL [R1+0x4db4], R137 ;  /* 0x004db48901007387 */ /* 0x000fe80000100800 */
[----:B------:R1:W-:Y:S04]  /*177da0*/  STL [R1+0x4dbc], R21 ;  /* 0x004dbc1501007387 */ /* 0x0003e80000100800 */
[----:B-1----:R-:W3:Y:S04]  /*177db0*/  LDL.LU R21, [R1+0x4df4] ;  /* 0x004df40001157983 */ /* 0x002ee80000300800 */
[----:B------:R-:W3:Y:S04]  /*177dc0*/  LDL.LU R112, [R1+0x4de8] ;  /* 0x004de80001707983 */ /* 0x000ee80000300800 */
[----:B------:R-:W3:Y:S01]  /*177dd0*/  LDL.LU R67, [R1+0x4dfc] ;  /* 0x004dfc0001437983 */ /* 0x000ee20000300800 */
[----:B----4-:R-:W-:-:S02]  /*177de0*/  IADD3.X R136, R136, UR9, RZ, P5, !PT ;  /* 0x0000000988887c10 */ /* 0x010fc4000affe4ff */
[----:B------:R-:W-:Y:S02]  /*177df0*/  IADD3 R135, P5, R135, UR15, RZ ;  /* 0x0000000f87877c10 */ /* 0x000fe4000ffbe0ff */
[----:B------:R-:W-:Y:S01]  /*177e00*/  IADD3.X R19, R19, UR9, RZ, P1, !PT ;  /* 0x0000000913137c10 */ /* 0x000fe20008ffe4ff */
[----:B------:R-:W-:Y:S01]  /*177e10*/  STL [R1+0x4db0], R136 ;  /* 0x004db08801007387 */ /* 0x000fe20000100800 */
[----:B------:R-:W-:-:S03]  /*177e20*/  IADD3 R2, P1, R2, UR15, RZ ;  /* 0x0000000f02027c10 */ /* 0x000fc6000ff3e0ff */
[----:B------:R1:W-:Y:S04]  /*177e30*/  STL [R1+0x4db8], R19 ;  /* 0x004db81301007387 */ /* 0x0003e80000100800 */
[----:B------:R-:W-:Y:S04]  /*177e40*/  STL [R1+0x4dc4], R135 ;  /* 0x004dc48701007387 */ /* 0x000fe80000100800 */
[----:B-1----:R-:W4:Y:S04]  /*177e50*/  LDL.LU R19, [R1+0x4df0] ;  /* 0x004df00001137983 */ /* 0x002f280000300800 */
[----:B------:R1:W-:Y:S04]  /*177e60*/  STL [R1+0x4dcc], R2 ;  /* 0x004dcc0201007387 */ /* 0x0003e80000100800 */
[----:B-1----:R-:W4:Y:S01]  /*177e70*/  LDL.LU R2, [R1+0x4df8] ;  /* 0x004df80001027983 */ /* 0x002f220000300800 */
[----:B------:R-:W-:-:S02]  /*177e80*/  IADD3.X R130, R130, UR9, RZ, P5, !PT ;  /* 0x0000000982827c10 */ /* 0x000fc4000affe4ff */
[----:B------:R-:W-:Y:S02]  /*177e90*/  IADD3 R129, P5, R129, UR15, RZ ;  /* 0x0000000f81817c10 */ /* 0x000fe4000ffbe0ff */
[----:B------:R-:W-:Y:S01]  /*177ea0*/  IADD3.X R128, R128, UR9, RZ, P1, !PT ;  /* 0x0000000980807c10 */ /* 0x000fe20008ffe4ff */
[----:B------:R-:W-:Y:S02]  /*177eb0*/  IMAD.MOV.U32 R4, RZ, RZ, R133 ;  /* 0x000000ffff047224 */ /* 0x000fe400078e0085 */
[----:B------:R-:W-:Y:S01]  /*177ec0*/  IMAD.MOV.U32 R5, RZ, RZ, R134 ;  /* 0x000000ffff057224 */ /* 0x000fe200078e0086 */
[----:B------:R-:W-:Y:S01]  /*177ed0*/  IADD3 R127, P1, R127, UR15, RZ ;  /* 0x0000000f7f7f7c10 */ /* 0x000fe2000ff3e0ff */
[----:B------:R-:W-:Y:S04]  /*177ee0*/  STL [R1+0x4dc0], R130 ;  /* 0x004dc08201007387 */ /* 0x000fe80000100800 */
[----:B------:R-:W-:Y:S01]  /*177ef0*/  STL [R1+0x4dd4], R129 ;  /* 0x004dd48101007387 */ /* 0x000fe20000100800 */
[----:B------:R-:W-:-:S03]  /*177f00*/  IADD3.X R120, R120, UR9, RZ, P5, !PT ;  /* 0x0000000978787c10 */ /* 0x000fc6000affe4ff */
[----:B------:R1:W-:Y:S01]  /*177f10*/  LDGSTS.E [R3+0x3900], desc[UR58][R4.64], P3 ;  /* 0x0390000004037fae */ /* 0x0003e2000992187a */
[----:B------:R-:W-:-:S03]  /*177f20*/  IADD3 R119, P5, R119, UR15, RZ ;  /* 0x0000000f77777c10 */ /* 0x000fc6000ffbe0ff */
[----:B------:R-:W-:Y:S01]  /*177f30*/  STL [R1+0x4dc8], R128 ;  /* 0x004dc88001007387 */ /* 0x000fe20000100800 */
[----:B------:R-:W-:-:S03]  /*177f40*/  IADD3.X R22, R22, UR9, RZ, P1, !PT ;  /* 0x0000000916167c10 */ /* 0x000fc60008ffe4ff */
[----:B------:R-:W-:Y:S01]  /*177f50*/  STL [R1+0x4ddc], R127 ;  /* 0x004ddc7f01007387 */ /* 0x000fe20000100800 */
[----:B-1----:R-:W-:Y:S01]  /*177f60*/  MOV R4, R121 ;  /* 0x0000007900047202 */ /* 0x002fe20000000f00 */
[----:B------:R-:W-:Y:S02]  /*177f70*/  IMAD.MOV.U32 R5, RZ, RZ, R122 ;  /* 0x000000ffff057224 */ /* 0x000fe400078e007a */
[----:B------:R-:W-:Y:S04]  /*177f80*/  STL [R1+0x4dd0], R120 ;  /* 0x004dd07801007387 */ /* 0x000fe80000100800 */
[----:B------:R1:W-:Y:S04]  /*177f90*/  STL [R1+0x4dd8], R22 ;  /* 0x004dd81601007387 */ /* 0x0003e80000100800 */
[----:B------:R-:W-:Y:S04]  /*177fa0*/  STL [R1+0x4de4], R119 ;  /* 0x004de47701007387 */ /* 0x000fe80000100800 */
[----:B------:R1:W-:Y:S04]  /*177fb0*/  LDGSTS.E [R3+0x3980], desc[UR58][R4.64], P0 ;  /* 0x0398000004037fae */ /* 0x0003e8000812187a */
[----:B-1----:R-:W4:Y:S01]  /*177fc0*/  LDL.LU R22, [R1+0x4e84] ;  /* 0x004e840001167983 */ /* 0x002f220000300800 */
[----:B------:R-:W-:Y:S01]  /*177fd0*/  MOV R5, R55 ;  /* 0x0000003700057202 */ /* 0x000fe20000000f00 */
[----:B------:R-:W-:-:S05]  /*177fe0*/  IMAD.MOV.U32 R4, RZ, RZ, R36 ;  /* 0x000000ffff047224 */ /* 0x000fca00078e0024 */
[----:B------:R1:W-:Y:S02]  /*177ff0*/  LDGSTS.E [R3+0x4800], desc[UR58][R4.64], P4 ;  /* 0x0480000004037fae */ /* 0x0003e4000a12187a */
[----:B-1----:R-:W-:Y:S02]  /*178000*/  IMAD.MOV.U32 R5, RZ, RZ, R57 ;  /* 0x000000ffff057224 */ /* 0x002fe400078e0039 */
[----:B------:R-:W-:-:S05]  /*178010*/  IMAD.MOV.U32 R4, RZ, RZ, R54 ;  /* 0x000000ffff047224 */ /* 0x000fca00078e0036 */
[----:B------:R1:W-:Y:S02]  /*178020*/  LDGSTS.E [R3+0x4880], desc[UR58][R4.64], P2 ;  /* 0x0488000004037fae */ /* 0x0003e4000912187a */
[----:B-1----:R-:W-:Y:S01]  /*178030*/  IMAD.MOV.U32 R5, RZ, RZ, R73 ;  /* 0x000000ffff057224 */ /* 0x002fe200078e0049 */
[----:B--2---:R-:W-:-:S05]  /*178040*/  IADD3 R13, P1, R13, UR15, RZ ;  /* 0x0000000f0d0d7c10 */ /* 0x004fca000ff3e0ff */
[----:B------:R1:W-:Y:S04]  /*178050*/  STL [R1+0x4dec], R13 ;  /* 0x004dec0d01007387 */ /* 0x0003e80000100800 */
[----:B-1----:R-:W2:Y:S01]  /*178060*/  LDL.LU R13, [R1+0x4e8c] ;  /* 0x004e8c00010d7983 */ /* 0x002ea20000300800 */
[----:B---3--:R-:W-:-:S03]  /*178070*/  IADD3.X R33, R33, UR9, RZ, P5, !PT ;  /* 0x0000000921217c10 */ /* 0x008fc6000affe4ff */
[----:B------:R-:W3:Y:S04]  /*178080*/  LDL.LU R55, [R1+0x4e94] ;  /* 0x004e940001377983 */ /* 0x000ee80000300800 */
[----:B------:R-:W3:Y:S04]  /*178090*/  LDL.LU R36, [R1+0x4e9c] ;  /* 0x004e9c0001247983 */ /* 0x000ee80000300800 */
[----:B------:R1:W-:Y:S01]  /*1780a0*/  STL [R1+0x4de0], R33 ;  /* 0x004de02101007387 */ /* 0x0003e20000100800 */
[----:B------:R-:W-:-:S03]  /*1780b0*/  IADD3 R21, P5, R21, UR15, RZ ;  /* 0x0000000f15157c10 */ /* 0x000fc6000ffbe0ff */
[----:B-1----:R-:W3:Y:S01]  /*1780c0*/  LDL.LU R33, [R1+0x4e80] ;  /* 0x004e800001217983 */ /* 0x002ee20000300800 */
[----:B------:R-:W-:-:S03]  /*1780d0*/  IADD3.X R112, R112, UR9, RZ, P1, !PT ;  /* 0x0000000970707c10 */ /* 0x000fc60008ffe4ff */
[----:B------:R1:W-:Y:S01]  /*1780e0*/  STL [R1+0x4df4], R21 ;  /* 0x004df41501007387 */ /* 0x0003e20000100800 */
[----:B------:R-:W-:-:S03]  /*1780f0*/  IADD3 R67, P1, R67, UR15, RZ ;  /* 0x0000000f43437c10 */ /* 0x000fc6000ff3e0ff */
[----:B-1----:R-:W3:Y:S04]  /*178100*/  LDL.LU R21, [R1+0x4e88] ;  /* 0x004e880001157983 */ /* 0x002ee80000300800 */
[----:B------:R1:W-:Y:S04]  /*178110*/  STL [R1+0x4dfc], R67 ;  /* 0x004dfc4301007387 */ /* 0x0003e80000100800 */
[----:B------:R-:W-:Y:S04]  /*178120*/  STL [R1+0x4de8], R112 ;  /* 0x004de87001007387 */ /* 0x000fe80000100800 */
[----:B-1----:R-:W3:Y:S04]  /*178130*/  LDL.LU R67, [R1+0x4ea4] ;  /* 0x004ea40001437983 */ /* 0x002ee80000300800 */
[----:B------:R-:W3:Y:S04]  /*178140*/  LDL.LU R57, [R1+0x4e90] ;  /* 0x004e900001397983 */ /* 0x000ee80000300800 */
[----:B------:R-:W3:Y:S01]  /*178150*/  LDL.LU R54, [R1+0x4e98] ;  /* 0x004e980001367983 */ /* 0x000ee20000300800 */
[----:B----4-:R-:W-:-:S05]  /*178160*/  IADD3.X R19, R19, UR9, RZ, P5, !PT ;  /* 0x0000000913137c10 */ /* 0x010fca000affe4ff */
[----:B------:R1:W-:Y:S01]  /*178170*/  STL [R1+0x4df0], R19 ;  /* 0x004df01301007387 */ /* 0x0003e20000100800 */
[----:B------:R-:W-:-:S03]  /*178180*/  IADD3.X R2, R2, UR9, RZ, P1, !PT ;  /* 0x0000000902027c10 */ /* 0x000fc60008ffe4ff */
[----:B-1----:R-:W4:Y:S04]  /*178190*/  LDL.LU R19, [R1+0x4eac] ;  /* 0x004eac0001137983 */ /* 0x002f280000300800 */
[----:B------:R1:W-:Y:S04]  /*1781a0*/  STL [R1+0x4df8], R2 ;  /* 0x004df80201007387 */ /* 0x0003e80000100800 */
[----:B------:R-:W4:Y:S04]  /*1781b0*/  LDL.LU R130, [R1+0x4ea0] ;  /* 0x004ea00001827983 */ /* 0x000f280000300800 */
[----:B------:R-:W4:Y:S04]  /*1781c0*/  LDL.LU R129, [R1+0x4eb4] ;  /* 0x004eb40001817983 */ /* 0x000f280000300800 */
[----:B------:R-:W4:Y:S01]  /*1781d0*/  LDL.LU R73, [R1+0x4ea8] ;  /* 0x004ea80001497983 */ /* 0x000f220000300800 */
[----:B------:R-:W-:-:S03]  /*1781e0*/  MOV R4, R68 ;  /* 0x0000004400047202 */ /* 0x000fc60000000f00 */
[----:B------:R-:W4:Y:S04]  /*1781f0*/  LDL.LU R68, [R1+0x4ebc] ;  /* 0x004ebc0001447983 */ /* 0x000f280000300800 */
[----:B------:R1:W-:Y:S02]  /*178200*/  LDGSTS.E [R3+0x4900], desc[UR58][R4.64], P3 ;  /* 0x0490000004037fae */ /* 0x0003e4000992187a */
[----:B-1----:R-:W-:Y:S01]  /*178210*/  IMAD.MOV.U32 R4, RZ, RZ, R7 ;  /* 0x000000ffff047224 */ /* 0x002fe200078e0007 */
[----:B------:R-:W-:-:S05]  /*178220*/  IADD3 R22, P5, R22, UR15, RZ ;  /* 0x0000000f16167c10 */ /* 0x000fca000ffbe0ff */
[----:B------:R-:W-:Y:S01]  /*178230*/  STL [R1+0x4e84], R22 ;  /* 0x004e841601007387 */ /* 0x000fe20000100800 */
[----:B------:R-:W-:-:S05]  /*178240*/  MOV R5, R111 ;  /* 0x0000006f00057202 */ /* 0x000fca0000000f00 */
[----:B------:R1:W-:Y:S01]  /*178250*/  LDGSTS.E [R3+0x4980], desc[UR58][R4.64], P0 ;  /* 0x0498000004037fae */ /* 0x0003e2000812187a */
[----:B--2---:R-:W-:-:S05]  /*178260*/  IADD3 R13, P1, R13, UR15, RZ ;  /* 0x0000000f0d0d7c10 */ /* 0x004fca000ff3e0ff */
[----:B------:R-:W-:Y:S01]  /*178270*/  STL [R1+0x4e8c], R13 ;  /* 0x004e8c0d01007387 */ /* 0x000fe20000100800 */
[----:B---3--:R-:W-:Y:S02]  /*178280*/  IADD3.X R33, R33, UR9, RZ, P5, !PT ;  /* 0x0000000921217c10 */ /* 0x008fe4000affe4ff */
[----:B------:R-:W-:-:S03]  /*178290*/  IADD3 R55, P5, R55, UR15, RZ ;  /* 0x0000000f37377c10 */ /* 0x000fc6000ffbe0ff */
[----:B------:R-:W-:Y:S04]  /*1782a0*/  STL [R1+0x4e80], R33 ;  /* 0x004e802101007387 */ /* 0x000fe80000100800 */
[----:B------:R-:W2:Y:S04]  /*1782b0*/  LDL.LU R128, [R1+0x4eb0] ;  /* 0x004eb00001807983 */ /* 0x000ea80000300800 */
[----:B------:R-:W3:Y:S01]  /*1782c0*/  LDL.LU R127, [R1+0x4ec4] ;  /* 0x004ec400017f7983 */ /* 0x000ee20000300800 */
[----:B------:R-:W-:Y:S02]  /*1782d0*/  IADD3.X R21, R21, UR9, RZ, P1, !PT ;  /* 0x0000000915157c10 */ /* 0x000fe40008ffe4ff */
[----:B------:R-:W-:Y:S01]  /*1782e0*/  IADD3 R36, P1, R36, UR15, RZ ;  /* 0x0000000f24247c10 */ /* 0x000fe2000ff3e0ff */
[----:B------:R-:W3:Y:S04]  /*1782f0*/  LDL.LU R7, [R1+0x4eb8] ;  /* 0x004eb80001077983 */ /* 0x000ee80000300800 */
[----:B------:R-:W3:Y:S04]  /*178300*/  LDL.LU R2, [R1+0x4ecc] ;  /* 0x004ecc0001027983 */ /* 0x000ee80000300800 */
[----:B------:R-:W-:Y:S04]  /*178310*/  STL [R1+0x4e94], R55 ;  /* 0x004e943701007387 */ /* 0x000fe80000100800 */
[----:B------:R-:W-:Y:S01]  /*178320*/  STL [R1+0x4e88], R21 ;  /* 0x004e881501007387 */ /* 0x000fe20000100800 */
[----:B------:R-:W-:-:S03]  /*178330*/  IADD3.X R57, R57, UR9, RZ, P5, !PT ;  /* 0x0000000939397c10 */ /* 0x000fc6000affe4ff */
[----:B------:R-:W-:Y:S01]  /*178340*/  STL [R1+0x4e9c], R36 ;  /* 0x004e9c2401007387 */ /* 0x000fe20000100800 */
[----:B------:R-:W-:-:S03]  /*178350*/  IADD3 R67, P5, R67, UR15, RZ ;  /* 0x0000000f43437c10 */ /* 0x000fc6000ffbe0ff */
[----:B------:R-:W3:Y:S01]  /*178360*/  LDL.LU R122, [R1+0x4ec0] ;  /* 0x004ec000017a7983 */ /* 0x000ee20000300800 */
[----:B------:R-:W-:-:S03]  /*178370*/  IADD3.X R54, R54, UR9, RZ, P1, !PT ;  /* 0x0000000936367c10 */ /* 0x000fc60008ffe4ff */
[----:B------:R-:W3:Y:S04]  /*178380*/  LDL.LU R121, [R1+0x4ed4] ;  /* 0x004ed40001797983 */ /* 0x000ee80000300800 */
[----:B------:R-:W3:Y:S04]  /*178390*/  LDL.LU R120, [R1+0x4ec8] ;  /* 0x004ec80001787983 */ /* 0x000ee80000300800 */
[----:B------:R1:W-:Y:S04]  /*1783a0*/  STL [R1+0x4ea4], R67 ;  /* 0x004ea44301007387 */ /* 0x0003e80000100800 */
[----:B------:R-:W3:Y:S04]  /*1783b0*/  LDL.LU R119, [R1+0x4edc] ;  /* 0x004edc0001777983 */ /* 0x000ee80000300800 */
[----:B------:R-:W-:Y:S04]  /*1783c0*/  STL [R1+0x4e90], R57 ;  /* 0x004e903901007387 */ /* 0x000fe80000100800 */
[----:B------:R-:W3:Y:S04]  /*1783d0*/  LDL.LU R112, [R1+0x4ed0] ;  /* 0x004ed00001707983 */ /* 0x000ee80000300800 */
[----:B------:R-:W3:Y:S04]  /*1783e0*/  LDL.LU R111, [R1+0x4ee4] ;  /* 0x004ee400016f7983 */ /* 0x000ee80000300800 */
[----:B-1----:R-:W3:Y:S01]  /*1783f0*/  LDL.LU R67, [R1+0x4ed8] ;  /* 0x004ed80001437983 */ /* 0x002ee20000300800 */
[----:B----4-:R-:W-:-:S05]  /*178400*/  IADD3 R19, P1, R19, UR15, RZ ;  /* 0x0000000f13137c10 */ /* 0x010fca000ff3e0ff */
[----:B------:R1:W-:Y:S01]  /*178410*/  STL [R1+0x4eac], R19 ;  /* 0x004eac1301007387 */ /* 0x0003e20000100800 */
[----:B------:R-:W-:-:S03]  /*178420*/  IADD3.X R130, R130, UR9, RZ, P5, !PT ;  /* 0x0000000982827c10 */ /* 0x000fc6000affe4ff */
[----:B-1----:R-:W4:Y:S01]  /*178430*/  LDL.LU R19, [R1+0x4eec] ;  /* 0x004eec0001137983 */ /* 0x002f220000300800 */
[----:B------:R-:W-:-:S03]  /*178440*/  IADD3.X R73, R73, UR9, RZ, P1, !PT ;  /* 0x0000000949497c10 */ /* 0x000fc60008ffe4ff */
[----:B------:R-:W-:Y:S04]  /*178450*/  STL [R1+0x4e98], R54 ;  /* 0x004e983601007387 */ /* 0x000fe80000100800 */
[----:B------:R1:W-:Y:S04]  /*178460*/  STL [R1+0x4ea8], R73 ;  /* 0x004ea84901007387 */ /* 0x0003e80000100800 */
[----:B------:R-:W-:Y:S04]  /*178470*/  STL [R1+0x4ea0], R130 ;  /* 0x004ea08201007387 */ /* 0x000fe80000100800 */
[----:B-1----:R-:W4:Y:S01]  /*178480*/  LDL.LU R73, [R1+0x4ee0] ;  /* 0x004ee00001497983 */ /* 0x002f220000300800 */
[----:B------:R-:W-:-:S02]  /*178490*/  IADD3 R129, P5, R129, UR15, RZ ;  /* 0x0000000f81817c10 */ /* 0x000fc4000ffbe0ff */
[----:B------:R-:W-:Y:S01]  /*1784a0*/  IADD3 R68, P1, R68, UR15, RZ ;  /* 0x0000000f44447c10 */ /* 0x000fe2000ff3e0ff */
[----:B------:R-:W-:Y:S02]  /*1784b0*/  IMAD.MOV.U32 R4, RZ, RZ, R131 ;  /* 0x000000ffff047224 */ /* 0x000fe400078e0083 */
[----:B------:R-:W-:Y:S01]  /*1784c0*/  IMAD.MOV.U32 R5, RZ, RZ, R132 ;  /* 0x000000ffff057224 */ /* 0x000fe200078e0084 */
[----:B------:R-:W-:Y:S04]  /*1784d0*/  STL [R1+0x4eb4], R129 ;  /* 0x004eb48101007387 */ /* 0x000fe80000100800 */
[----:B------:R1:W-:Y:S04]  /*1784e0*/  STL [R1+0x4ebc], R68 ;  /* 0x004ebc4401007387 */ /* 0x0003e80000100800 */
[----:B------:R1:W-:Y:S04]  /*1784f0*/  LDGSTS.E [R3+0x5800], desc[UR58][R4.64], P4 ;  /* 0x0580000004037fae */ /* 0x0003e8000a12187a */
[----:B-1----:R-:W4:Y:S01]  /*178500*/  LDL.LU R68, [R1+0x4ef4] ;  /* 0x004ef40001447983 */ /* 0x002f220000300800 */
[----:B------:R-:W-:Y:S01]  /*178510*/  IMAD.MOV.U32 R5, RZ, RZ, R104 ;  /* 0x000000ffff057224 */ /* 0x000fe200078e0068 */
[----:B------:R-:W-:-:S02]  /*178520*/  MOV R4, R61 ;  /* 0x0000003d00047202 */ /* 0x000fc40000000f00 */
[----:B------:R-:W4:Y:S04]  /*178530*/  LDL.LU R104, [R1+0x4ee8] ;  /* 0x004ee80001687983 */ /* 0x000f280000300800 */
[----:B------:R-:W4:Y:S04]  /*178540*/  LDL.LU R61, [R1+0x4efc] ;  /* 0x004efc00013d7983 */ /* 0x000f280000300800 */
        /* <DEDUP_REMOVED lines=11> */
[----:B---3--:R-:W-:Y:S02]  /*178600*/  IADD3 R127, P5, R127, UR15, RZ ;  /* 0x0000000f7f7f7c10 */ /* 0x008fe4000ffbe0ff */
[----:B------:R-:W-:Y:S02]  /*178610*/  IADD3.X R7, R7, UR9, RZ, P1, !PT ;  /* 0x0000000907077c10 */ /* 0x000fe40008ffe4ff */
[----:B------:R-:W-:Y:S01]  /*178620*/  IADD3 R2, P1, R2, UR15, RZ ;  /* 0x0000000f02027c10 */ /* 0x000fe2000ff3e0ff */
[----:B------:R-:W-:Y:S04]  /*178630*/  STL [R1+0x4eb0], R128 ;  /* 0x004eb08001007387 */ /* 0x000fe80000100800 */
[----:B------:R2:W-:Y:S04]  /*178640*/  STL [R1+0x4eb8], R7 ;  /* 0x004eb80701007387 */ /* 0x0005e80000100800 */
[----:B------:R-:W-:Y:S04]  /*178650*/  STL [R1+0x4ec4], R127 ;  /* 0x004ec47f01007387 */ /* 0x000fe80000100800 */
[----:B--2---:R-:W2:Y:S01]  /*178660*/  LDL.LU R7, [R1+0x4ef0] ;  /* 0x004ef00001077983 */ /* 0x004ea20000300800 */
[----:B------:R-:W-:-:S02]  /*178670*/  IADD3.X R122, R122, UR9, RZ, P5, !PT ;  /* 0x000000097a7a7c10 */ /* 0x000fc4000affe4ff */
[----:B------:R-:W-:Y:S02]  /*178680*/  IADD3 R121, P5, R121, UR15, RZ ;  /* 0x0000000f79797c10 */ /* 0x000fe4000ffbe0ff */
[----:B------:R-:W-:Y:S01]  /*178690*/  IADD3.X R120, R120, UR9, RZ, P1, !PT ;  /* 0x0000000978787c10 */ /* 0x000fe20008ffe4ff */
[----:B------:R3:W-:Y:S01]  /*1786a0*/  STL [R1+0x4ecc], R2 ;  /* 0x004ecc0201007387 */ /* 0x0007e20000100800 */
[----:B------:R-:W-:-:S03]  /*1786b0*/  IADD3 R119, P1, R119, UR15, RZ ;  /* 0x0000000f77777c10 */ /* 0x000fc6000ff3e0ff */
[----:B---3--:R-:W3:Y:S04]  /*1786c0*/  LDL.LU R2, [R1+0x4ef8] ;  /* 0x004ef80001027983 */ /* 0x008ee80000300800 */
[----:B------:R-:W-:Y:S01]  /*1786d0*/  STL [R1+0x4ec0], R122 ;  /* 0x004ec07a01007387 */ /* 0x000fe20000100800 */
[----:B------:R-:W-:-:S03]  /*1786e0*/  IADD3.X R112, R112, UR9, RZ, P5, !PT ;  /* 0x0000000970707c10 */ /* 0x000fc6000affe4ff */
[----:B------:R-:W-:Y:S01]  /*1786f0*/  STL [R1+0x4ed4], R121 ;  /* 0x004ed47901007387 */ /* 0x000fe20000100800 */
[----:B------:R-:W-:Y:S02]  /*178700*/  IADD3 R111, P5, R111, UR15, RZ ;  /* 0x0000000f6f6f7c10 */ /* 0x000fe4000ffbe0ff */
[----:B------:R-:W-:Y:S01]  /*178710*/  IADD3.X R67, R67, UR9, RZ, P1, !PT ;  /* 0x0000000943437c10 */ /* 0x000fe20008ffe4ff */
[----:B------:R-:W-:Y:S04]  /*178720*/  STL [R1+0x4ec8], R120 ;  /* 0x004ec87801007387 */ /* 0x000fe80000100800 */
[----:B------:R-:W-:Y:S04]  /*178730*/  STL [R1+0x4edc], R119 ;  /* 0x004edc7701007387 */ /* 0x000fe80000100800 */
[----:B------:R-:W-:Y:S01]  /*178740*/  STL [R1+0x4ed0], R112 ;  /* 0x004ed07001007387 */ /* 0x000fe20000100800 */
[----:B----4-:R-:W-:-:S05]  /*178750*/  IADD3 R19, P1, R19, UR15, RZ ;  /* 0x0000000f13137c10 */ /* 0x010fca000ff3e0ff */
        /* <DEDUP_REMOVED lines=14> */
[----:B------:R-:W-:Y:S01]  /*178840*/  IMAD.MOV.U32 R4, RZ, RZ, R11 ;  /* 0x000000ffff047224 */ /* 0x000fe200078e000b */
[----:B------:R-:W-:-:S05]  /*178850*/  MOV R5, R25 ;  /* 0x0000001900057202 */ /* 0x000fca0000000f00 */
[----:B------:R1:W-:Y:S04]  /*178860*/  LDGSTS.E [R3+0x6880], desc[UR58][R4.64], P2 ;  /* 0x0688000004037fae */ /* 0x0003e8000912187a */
[----:B-1----:R-:W4:Y:S04]  /*178870*/  LDL.LU R68, [R1+0x4f88] ;  /* 0x004f880001447983 */ /* 0x002f280000300800 */
[----:B------:R-:W4:Y:S04]  /*178880*/  LDL.LU R11, [R1+0x4fa4] ;  /* 0x004fa400010b7983 */ /* 0x000f280000300800 */
[----:B------:R-:W-:Y:S04]  /*178890*/  STL [R1+0x4ee8], R104 ;  /* 0x004ee86801007387 */ /* 0x000fe80000100800 */
[----:B------:R1:W-:Y:S04]  /*1788a0*/  STL [R1+0x4efc], R61 ;  /* 0x004efc3d01007387 */ /* 0x0003e80000100800 */
[----:B-1----:R-:W4:Y:S04]  /*1788b0*/  LDL.LU R61, [R1+0x4f90] ;  /* 0x004f9000013d7983 */ /* 0x002f280000300800 */
[----:B------:R-:W4:Y:S01]  /*1788c0*/  LDL.LU R25, [R1+0x4f98] ;  /* 0x004f980001197983 */ /* 0x000f220000300800 */
[----:B------:R-:W-:-:S02]  /*1788d0*/  IMAD.MOV.U32 R5, RZ, RZ, R14 ;  /* 0x000000ffff057224 */ /* 0x000fc400078e000e */
[----:B------:R-:W-:-:S05]  /*1788e0*/  IMAD.MOV.U32 R4, RZ, RZ, R10 ;  /* 0x000000ffff047224 */ /* 0x000fca00078e000a */
[----:B------:R1:W-:Y:S02]  /*1788f0*/  LDGSTS.E [R3+0x6900], desc[UR58][R4.64], P3 ;  /* 0x0690000004037fae */ /* 0x0003e4000992187a */
[----:B-1----:R-:W-:Y:S02]  /*178900*/  MOV R4, R50 ;  /* 0x0000003200047202 */ /* 0x002fe40000000f00 */
[----:B--2---:R-:W-:-:S05]  /*178910*/  IADD3.X R7, R7, UR9, RZ, P5, !PT ;  /* 0x0000000907077c10 */ /* 0x004fca000affe4ff */
[----:B------:R1:W-:Y:S04]  /*178920*/  STL [R1+0x4ef0], R7 ;  /* 0x004ef00701007387 */ /* 0x0003e80000100800 */
[----:B-1----:R-:W2:Y:S01]  /*178930*/  LDL.LU R7, [R1+0x4fac] ;  /* 0x004fac0001077983 */ /* 0x002ea20000300800 */
[----:B---3--:R-:W-:-:S05]  /*178940*/  IADD3.X R2, R2, UR9, RZ, P1, !PT ;  /* 0x0000000902027c10 */ /* 0x008fca0008ffe4ff */
        /* <DEDUP_REMOVED lines=42> */
[----:B------:R2:W-:Y:S01]  /*178bf0*/  STL [R1+0x4fac], R7 ;  /* 0x004fac0701007387 */ /* 0x0005e20000100800 */
[----:B---3--:R-:W-:-:S03]  /*178c00*/  IADD3.X R122, R122, UR9, RZ, P5, !PT ;  /* 0x000000097a7a7c10 */ /* 0x008fc6000affe4ff */
[----:B--2---:R-:W2:Y:S01]  /*178c10*/  LDL.LU R7, [R1+0x4fec] ;  /* 0x004fec0001077983 */ /* 0x004ea20000300800 */
[----:B------:R-:W-:-:S03]  /*178c20*/  IADD3.X R14, R14, UR9, RZ, P1, !PT ;  /* 0x000000090e0e7c10 */ /* 0x000fc60008ffe4ff */
[----:B------:R-:W-:Y:S01]  /*178c30*/  STL [R1+0x4f98], R25 ;  /* 0x004f981901007387 */ /* 0x000fe20000100800 */
[----:B------:R-:W-:-:S03]  /*178c40*/  IADD3 R121, P5, R121, UR15, RZ ;  /* 0x0000000f79797c10 */ /* 0x000fc6000ffbe0ff */
[----:B------:R3:W-:Y:S01]  /*178c50*/  STL [R1+0x4fa8], R14 ;  /* 0x004fa80e01007387 */ /* 0x0007e20000100800 */
[----:B------:R-:W-:-:S03]  /*178c60*/  IADD3 R10, P1, R10, UR15, RZ ;  /* 0x0000000f0a0a7c10 */ /* 0x000fc6000ff3e0ff */
        /* <DEDUP_REMOVED lines=8> */
[----:B------:R-:W-:-:S05]  /*178cf0*/  IADD3.X R50, R50, UR9, RZ, P1, !PT ;  /* 0x0000000932327c10 */ /* 0x000fca0008ffe4ff */
[----:B------:R1:W-:Y:S01]  /*178d00*/  STL [R1+0x4fb8], R50 ;  /* 0x004fb83201007387 */ /* 0x0003e20000100800 */
[----:B------:R-:W-:-:S03]  /*178d10*/  IADD3 R119, P5, R119, UR15, RZ ;  /* 0x0000000f77777c10 */ /* 0x000fc6000ffbe0ff */
[----:B------:R-:W-:Y:S01]  /*178d20*/  STL [R1+0x4fb0], R120 ;  /* 0x004fb07801007387 */ /* 0x000fe20000100800 */
[----:B------:R-:W-:-:S03]  /*178d30*/  IADD3 R2, P1, R2, UR15, RZ ;  /* 0x0000000f02027c10 */ /* 0x000fc6000ff3e0ff */
[----:B-1----:R-:W4:Y:S04]  /*178d40*/  LDL.LU R50, [R1+0x4ff0] ;  /* 0x004ff00001327983 */ /* 0x002f280000300800 */
[----:B------:R-:W-:Y:S04]  /*178d50*/  STL [R1+0x4fc4], R119 ;  /* 0x004fc47701007387 */ /* 0x000fe80000100800 */
[----:B------:R1:W-:Y:S04]  /*178d60*/  STL [R1+0x4fcc], R2 ;  /* 0x004fcc0201007387 */ /* 0x0003e80000100800 */
[----:B-1----:R-:W4:Y:S01]  /*178d70*/  LDL.LU R2, [R1+0x4ff8] ;  /* 0x004ff80001027983 */ /* 0x002f220000300800 */
[----:B------:R-:W-:-:S02]  /*178d80*/  IADD3.X R114, R114, UR9, RZ, P5, !PT ;  /* 0x0000000972727c10 */ /* 0x000fc4000affe4ff */
[----:B------:R-:W-:Y:S02]  /*178d90*/  IADD3 R113, P5, R113, UR15, RZ ;  /* 0x0000000f71717c10 */ /* 0x000fe4000ffbe0ff */
[----:B------:R-:W-:Y:S01]  /*178da0*/  IADD3.X R112, R112, UR9, RZ, P1, !PT ;  /* 0x0000000970707c10 */ /* 0x000fe20008ffe4ff */
[----:B------:R-:W-:Y:S01]  /*178db0*/  IMAD.MOV.U32 R5, RZ, RZ, R118 ;  /* 0x000000ffff057224 */ /* 0x000fe200078e0076 */
[----:B------:R-:W-:Y:S02]  /*178dc0*/  IADD3 R111, P1, R111, UR15, RZ ;  /* 0x0000000f6f6f7c10 */ /* 0x000fe4000ff3e0ff */
[----:B------:R-:W-:Y:S01]  /*178dd0*/  MOV R4, R117 ;  /* 0x0000007500047202 */ /* 0x000fe20000000f00 */
[----:B------:R-:W-:Y:S01]  /*178de0*/  STL [R1+0x4fc0], R114 ;  /* 0x004fc07201007387 */ /* 0x000fe20000100800 */
[----:B------:R-:W-:-:S03]  /*178df0*/  IADD3.X R104, R104, UR9, RZ, P5, !PT ;  /* 0x0000000968687c10 */ /* 0x000fc6000affe4ff */
[----:B------:R-:W-:Y:S01]  /*178e00*/  STL [R1+0x4fd4], R113 ;  /* 0x004fd47101007387 */ /* 0x000fe20000100800 */
[----:B------:R-:W-:-:S03]  /*178e10*/  IADD3 R103, P5, R103, UR15, RZ ;  /* 0x0000000f67677c10 */ /* 0x000fc6000ffbe0ff */
[----:B------:R1:W-:Y:S01]  /*178e20*/  LDGSTS.E [R3+0x7900], desc[UR58][R4.64], P3 ;  /* 0x0790000004037fae */ /* 0x0003e2000992187a */
[----:B------:R-:W-:-:S03]  /*178e30*/  IADD3.X R11, R11, UR9, RZ, P1, !PT ;  /* 0x000000090b0b7c10 */ /* 0x000fc60008ffe4ff */
[----:B------:R-:W-:Y:S04]  /*178e40*/  STL [R1+0x4fc8], R112 ;  /* 0x004fc87001007387 */ /* 0x000fe80000100800 */
[----:B------:R-:W-:Y:S01]  /*178e50*/  STL [R1+0x4fdc], R111 ;  /* 0x004fdc6f01007387 */ /* 0x000fe20000100800 */
[----:B-1----:R-:W-:Y:S01]  /*178e60*/  IMAD.MOV.U32 R4, RZ, RZ, R107 ;  /* 0x000000ffff047224 */ /* 0x002fe200078e006b */
[----:B------:R-:W-:Y:S02]  /*178e70*/  MOV R5, R108 ;  /* 0x0000006c00057202 */ /* 0x000fe40000000f00 */
[----:B------:R-:W-:Y:S04]  /*178e80*/  STL [R1+0x4fd0], R104 ;  /* 0x004fd06801007387 */ /* 0x000fe80000100800 */
[----:B------:R1:W-:Y:S04]  /*178e90*/  STL [R1+0x4fd8], R11 ;  /* 0x004fd80b01007387 */ /* 0x0003e80000100800 */
[----:B------:R-:W-:Y:S04]  /*178ea0*/  STL [R1+0x4fe4], R103 ;  /* 0x004fe46701007387 */ /* 0x000fe80000100800 */
[----:B------:R1:W-:Y:S04]  /*178eb0*/  LDGSTS.E [R3+0x7980], desc[UR58][R4.64], P0 ;  /* 0x0798000004037fae */ /* 0x0003e8000812187a */
[----:B-1----:R-:W4:Y:S01]  /*178ec0*/  LDL.LU R11, [R1+0x5084] ;  /* 0x00508400010b7983 */ /* 0x002f220000300800 */
[----:B------:R-:W-:-:S02]  /*178ed0*/  IMAD.MOV.U32 R5, RZ, RZ, R46 ;  /* 0x000000ffff057224 */ /* 0x000fc400078e002e */
[----:B------:R-:W-:-:S05]  /*178ee0*/  IMAD.MOV.U32 R4, RZ, RZ, R40 ;  /* 0x000000ffff047224 */ /* 0x000fca00078e0028 */
[----:B------:R1:W-:Y:S02]  /*178ef0*/  LDGSTS.E [R3+0x8800], desc[UR58][R4.64], P4 ;  /* 0x0880000004037fae */ /* 0x0003e4000a12187a */
[----:B-1----:R-:W-:Y:S01]  /*178f00*/  IMAD.MOV.U32 R5, RZ, RZ, R49 ;  /* 0x000000ffff057224 */ /* 0x002fe200078e0031 */
[----:B------:R-:W-:-:S05]  /*178f10*/  MOV R4, R45 ;  /* 0x0000002d00047202 */ /* 0x000fca0000000f00 */
[----:B------:R1:W-:Y:S01]  /*178f20*/  LDGSTS.E [R3+0x8880], desc[UR58][R4.64], P2 ;  /* 0x0888000004037fae */ /* 0x0003e2000912187a */
[----:B--2---:R-:W-:-:S05]  /*178f30*/  IADD3 R7, P1, R7, UR15, RZ ;  /* 0x0000000f07077c10 */ /* 0x004fca000ff3e0ff */
[----:B------:R2:W-:Y:S04]  /*178f40*/  STL [R1+0x4fec], R7 ;  /* 0x004fec0701007387 */ /* 0x0005e80000100800 */
[----:B--2---:R-:W2:Y:S04]  /*178f50*/  LDL.LU R7, [R1+0x508c] ;  /* 0x00508c0001077983 */ /* 0x004ea80000300800 */
[----:B------:R-:W2:Y:S01]  /*178f60*/  LDL.LU R46, [R1+0x5094] ;  /* 0x00509400012e7983 */ /* 0x000ea20000300800 */
[----:B---3--:R-:W-:-:S03]  /*178f70*/  IADD3.X R14, R14, UR9, RZ, P5, !PT ;  /* 0x000000090e0e7c10 */ /* 0x008fc6000affe4ff */
[----:B------:R-:W3:Y:S04]  /*178f80*/  LDL.LU R40, [R1+0x509c] ;  /* 0x00509c0001287983 */ /* 0x000ee80000300800 */
[----:B------:R1:W-:Y:S04]  /*178f90*/  STL [R1+0x4fe0], R14 ;  /* 0x004fe00e01007387 */ /* 0x0003e80000100800 */
[----:B-1----:R-:W3:Y:S01]  /*178fa0*/  LDL.LU R14, [R1+0x5080] ;  /* 0x00508000010e7983 */ /* 0x002ee20000300800 */
[----:B------:R-:W-:Y:S02]  /*178fb0*/  IADD3 R10, P5, R10, UR15, RZ ;  /* 0x0000000f0a0a7c10 */ /* 0x000fe4000ffbe0ff */
[----:B------:R-:W-:-:S03]  /*178fc0*/  IADD3.X R98, R98, UR9, RZ, P1, !PT ;  /* 0x0000000962627c10 */ /* 0x000fc60008ffe4ff */
[----:B------:R1:W-:Y:S01]  /*178fd0*/  STL [R1+0x4ff4], R10 ;  /* 0x004ff40a01007387 */ /* 0x0003e20000100800 */
[----:B------:R-:W-:-:S03]  /*178fe0*/  IADD3 R96, P1, R96, UR15, RZ ;  /* 0x0000000f60607c10 */ /* 0x000fc6000ff3e0ff */
[----:B-1----:R-:W3:Y:S04]  /*178ff0*/  LDL.LU R10, [R1+0x5088] ;  /* 0x00508800010a7983 */ /* 0x002ee80000300800 */
[----:B------:R-:W3:Y:S04]  /*179000*/  LDL.LU R49, [R1+0x5090] ;  /* 0x0050900001317983 */ /* 0x000ee80000300800 */
[----:B------:R-:W-:Y:S04]  /*179010*/  STL [R1+0x4fe8], R98 ;  /* 0x004fe86201007387 */ /* 0x000fe80000100800 */
[----:B------:R-:W3:Y:S04]  /*179020*/  LDL.LU R45, [R1+0x5098] ;  /* 0x00509800012d7983 */ /* 0x000ee80000300800 */
[----:B------:R-:W-:Y:S01]  /*179030*/  STL [R1+0x4ffc], R96 ;  /* 0x004ffc6001007387 */ /* 0x000fe20000100800 */
[----:B----4-:R-:W-:-:S05]  /*179040*/  IADD3.X R50, R50, UR9, RZ, P5, !PT ;  /* 0x0000000932327c10 */ /* 0x010fca000affe4ff */
[----:B------:R1:W-:Y:S04]  /*179050*/  STL [R1+0x4ff0], R50 ;  /* 0x004ff03201007387 */ /* 0x0003e80000100800 */
[----:B-1----:R-:W4:Y:S01]  /*179060*/  LDL.LU R50, [R1+0x50a4] ;  /* 0x0050a40001327983 */ /* 0x002f220000300800 */
[----:B------:R-:W-:-:S05]  /*179070*/  IADD3.X R2, R2, UR9, RZ, P1, !PT ;  /* 0x0000000902027c10 */ /* 0x000fca0008ffe4ff */
[----:B------:R1:W-:Y:S04]  /*179080*/  STL [R1+0x4ff8], R2 ;  /* 0x004ff80201007387 */ /* 0x0003e80000100800 */
[----:B-1----:R-:W4:Y:S04]  /*179090*/  LDL.LU R2, [R1+0x50ac] ;  /* 0x0050ac0001027983 */ /* 0x002f280000300800 */
[----:B------:R-:W4:Y:S04]  /*1790a0*/  LDL.LU R114, [R1+0x50a0] ;  /* 0x0050a00001727983 */ /* 0x000f280000300800 */
[----:B------:R-:W4:Y:S04]  /*1790b0*/  LDL.LU R113, [R1+0x50b4] ;  /* 0x0050b40001717983 */ /* 0x000f280000300800 */
[----:B------:R-:W4:Y:S04]  /*1790c0*/  LDL.LU R112, [R1+0x50a8] ;  /* 0x0050a80001707983 */ /* 0x000f280000300800 */
[----:B------:R-:W4:Y:S01]  /*1790d0*/  LDL.LU R111, [R1+0x50bc] ;  /* 0x0050bc00016f7983 */ /* 0x000f220000300800 */
[----:B------:R-:W-:Y:S01]  /*1790e0*/  MOV R5, R95 ;  /* 0x0000005f00057202 */ /* 0x000fe20000000f00 */
[----:B------:R-:W-:-:S05]  /*1790f0*/  IMAD.MOV.U32 R4, RZ, RZ, R94 ;  /* 0x000000ffff047224 */ /* 0x000fca00078e005e */
[----:B------:R1:W-:Y:S01]  /*179100*/  LDGSTS.E [R3+0x8900], desc[UR58][R4.64], P3 ;  /* 0x0890000004037fae */ /* 0x0003e2000992187a */
[----:B------:R-:W-:-:S05]  /*179110*/  IADD3 R11, P5, R11, UR15, RZ ;  /* 0x0000000f0b0b7c10 */ /* 0x000fca000ffbe0ff */
[----:B------:R-:W-:Y:S01]  /*179120*/  STL [R1+0x5084], R11 ;  /* 0x0050840b01007387 */ /* 0x000fe20000100800 */
[----:B-1----:R-:W-:Y:S02]  /*179130*/  IMAD.MOV.U32 R5, RZ, RZ, R59 ;  /* 0x000000ffff057224 */ /* 0x002fe400078e003b */
[----:B------:R-:W-:-:S05]  /*179140*/  IMAD.MOV.U32 R4, RZ, RZ, R53 ;  /* 0x000000ffff047224 */ /* 0x000fca00078e0035 */
[----:B------:R1:W-:Y:S01]  /*179150*/  LDGSTS.E [R3+0x8980], desc[UR58][R4.64], P0 ;  /* 0x0898000004037fae */ /* 0x0003e2000812187a */
[----:B--2---:R-:W-:-:S05]  /*179160*/  IADD3 R7, P1, R7, UR15, RZ ;  /* 0x0000000f07077c10 */ /* 0x004fca000ff3e0ff */
[----:B------:R-:W-:Y:S01]  /*179170*/  STL [R1+0x508c], R7 ;  /* 0x00508c0701007387 */ /* 0x000fe20000100800 */
[----:B---3--:R-:W-:Y:S02]  /*179180*/  IADD3.X R14, R14, UR9, RZ, P5, !PT ;  /* 0x000000090e0e7c10 */ /* 0x008fe4000affe4ff */
[----:B------:R-:W-:-:S03]  /*179190*/  IADD3 R46, P5, R46, UR15, RZ ;  /* 0x0000000f2e2e7c10 */ /* 0x000fc6000ffbe0ff */
[----:B------:R-:W-:Y:S04]  /*1791a0*/  STL [R1+0x5080], R14 ;  /* 0x0050800e01007387 */ /* 0x000fe80000100800 */
[----:B------:R-:W2:Y:S04]  /*1791b0*/  LDL.LU R108, [R1+0x50b0] ;  /* 0x0050b000016c7983 */ /* 0x000ea80000300800 */
[----:B------:R-:W3:Y:S04]  /*1791c0*/  LDL.LU R107, [R1+0x50c4] ;  /* 0x0050c400016b7983 */ /* 0x000ee80000300800 */
[----:B------:R-:W3:Y:S01]  /*1791d0*/  LDL.LU R104, [R1+0x50b8] ;  /* 0x0050b80001687983 */ /* 0x000ee20000300800 */
[----:B------:R-:W-:-:S03]  /*1791e0*/  IADD3.X R10, R10, UR9, RZ, P1, !PT ;  /* 0x000000090a0a7c10 */ /* 0x000fc60008ffe4ff */
[----:B------:R-:W3:Y:S01]  /*1791f0*/  LDL.LU R103, [R1+0x50cc] ;  /* 0x0050cc0001677983 */ /* 0x000ee20000300800 */
[----:B------:R-:W-:-:S03]  /*179200*/  IADD3 R40, P1, R40, UR15, RZ ;  /* 0x0000000f28287c10 */ /* 0x000fc6000ff3e0ff */
[----:B------:R-:W3:Y:S01]  /*179210*/  LDL.LU R98, [R1+0x50c0] ;  /* 0x0050c00001627983 */ /* 0x000ee20000300800 */
[----:B------:R-:W-:-:S03]  /*179220*/  IADD3.X R49, R49, UR9, RZ, P5, !PT ;  /* 0x0000000931317c10 */ /* 0x000fc6000affe4ff */
[----:B------:R-:W3:Y:S04]  /*179230*/  LDL.LU R96, [R1+0x50d4] ;  /* 0x0050d40001607983 */ /* 0x000ee80000300800 */
[----:B------:R-:W3:Y:S04]  /*179240*/  LDL.LU R95, [R1+0x50c8] ;  /* 0x0050c800015f7983 */ /* 0x000ee80000300800 */
[----:B------:R-:W3:Y:S04]  /*179250*/  LDL.LU R94, [R1+0x50dc] ;  /* 0x0050dc00015e7983 */ /* 0x000ee80000300800 */
[----:B------:R-:W-:Y:S04]  /*179260*/  STL [R1+0x5094], R46 ;  /* 0x0050942e01007387 */ /* 0x000fe80000100800 */
[----:B------:R-:W-:Y:S04]  /*179270*/  STL [R1+0x5088], R10 ;  /* 0x0050880a01007387 */ /* 0x000fe80000100800 */
[----:B------:R-:W-:Y:S04]  /*179280*/  STL [R1+0x509c], R40 ;  /* 0x00509c2801007387 */ /* 0x000fe80000100800 */
[----:B------:R-:W-:Y:S01]  /*179290*/  STL [R1+0x5090], R49 ;  /* 0x0050903101007387 */ /* 0x000fe20000100800 */
[----:B------:R-:W-:-:S02]  /*1792a0*/  IADD3.X R45, R45, UR9, RZ, P1, !PT ;  /* 0x000000092d2d7c10 */ /* 0x000fc40008ffe4ff */
[----:B----4-:R-:W-:-:S05]  /*1792b0*/  IADD3 R50, P5, R50, UR15, RZ ;  /* 0x0000000f32327c10 */ /* 0x010fca000ffbe0ff */
[----:B------:R4:W-:Y:S04]  /*1792c0*/  STL [R1+0x50a4], R50 ;  /* 0x0050a43201007387 */ /* 0x0009e80000100800 */
[----:B------:R-:W3:Y:S04]  /*1792d0*/  LDL.LU R59, [R1+0x50d0] ;  /* 0x0050d000013b7983 */ /* 0x000ee80000300800 */
[----:B------:R-:W3:Y:S04]  /*1792e0*/  LDL.LU R53, [R1+0x50e4] ;  /* 0x0050e40001357983 */ /* 0x000ee80000300800 */
[----:B----4-:R-:W4:Y:S01]  /*1792f0*/  LDL.LU R50, [R1+0x50d8] ;  /* 0x0050d80001327983 */ /* 0x010f220000300800 */
[----:B------:R-:W-:-:S02]  /*179300*/  IADD3 R2, P1, R2, UR15, RZ ;  /* 0x0000000f02027c10 */ /* 0x000fc4000ff3e0ff */
[----:B------:R-:W-:-:S03]  /*179310*/  IADD3.X R114, R114, UR9, RZ, P5, !PT ;  /* 0x0000000972727c10 */ /* 0x000fc6000affe4ff */
[----:B------:R1:W-:Y:S01]  /*179320*/  STL [R1+0x50ac], R2 ;  /* 0x0050ac0201007387 */ /* 0x0003e20000100800 */
[----:B------:R-:W-:-:S03]  /*179330*/  IADD3 R113, P5, R113, UR15, RZ ;  /* 0x0000000f71717c10 */ /* 0x000fc6000ffbe0ff */
[----:B-1----:R-:W4:Y:S04]  /*179340*/  LDL.LU R2, [R1+0x50e0] ;  /* 0x0050e00001027983 */ /* 0x002f280000300800 */
[----:B------:R-:W-:Y:S04]  /*179350*/  STL [R1+0x5098], R45 ;  /* 0x0050982d01007387 */ /* 0x000fe80000100800 */
[----:B------:R-:W-:Y:S04]  /*179360*/  STL [R1+0x50a0], R114 ;  /* 0x0050a07201007387 */ /* 0x000fe80000100800 */
[----:B------:R-:W-:Y:S04]  /*179370*/  STL [R1+0x50b4], R113 ;  /* 0x0050b47101007387 */ /* 0x000fe80000100800 */
[----:B------:R-:W4:Y:S01]  /*179380*/  LDL.LU R250, [R1+0x50ec] ;  /* 0x0050ec0001fa7983 */ /* 0x000f220000300800 */
[----:B------:R-:W-:Y:S01]  /*179390*/  MOV R4, R115 ;  /* 0x0000007300047202 */ /* 0x000fe20000000f00 */
[----:B------:R-:W-:Y:S01]  /*1793a0*/  IMAD.MOV.U32 R5, RZ, RZ, R116 ;  /* 0x000000ffff057224 */ /* 0x000fe200078e0074 */
[----:B------:R-:W-:-:S02]  /*1793b0*/  IADD3.X R112, R112, UR9, RZ, P1, !PT ;  /* 0x0000000970707c10 */ /* 0x000fc40008ffe4ff */
[----:B------:R-:W-:Y:S02]  /*1793c0*/  IADD3 R111, P1, R111, UR15, RZ ;  /* 0x0000000f6f6f7c10 */ /* 0x000fe4000ff3e0ff */
[----:B------:R1:W-:Y:S04]  /*1793d0*/  LDGSTS.E [R3+0x9800], desc[UR58][R4.64], P4 ;  /* 0x0980000004037fae */ /* 0x0003e8000a12187a */
[----:B------:R-:W-:Y:S04]  /*1793e0*/  STL [R1+0x50a8], R112 ;  /* 0x0050a87001007387 */ /* 0x000fe80000100800 */
[----:B------:R-:W-:Y:S01]  /*1793f0*/  STL [R1+0x50bc], R111 ;  /* 0x0050bc6f01007387 */ /* 0x000fe20000100800 */
[----:B-1----:R-:W-:Y:S01]  /*179400*/  IMAD.MOV.U32 R4, RZ, RZ, R109 ;  /* 0x000000ffff047224 */ /* 0x002fe200078e006d */
[----:B------:R-:W-:-:S05]  /*179410*/  MOV R5, R110 ;  /* 0x0000006e00057202 */ /* 0x000fca0000000f00 */
[----:B------:R1:W-:Y:S02]  /*179420*/  LDGSTS.E [R3+0x9880], desc[UR58][R4.64], P2 ;  /* 0x0988000004037fae */ /* 0x0003e4000912187a */
[----:B-1----:R-:W-:Y:S02]  /*179430*/  IMAD.MOV.U32 R4, RZ, RZ, R101 ;  /* 0x000000ffff047224 */ /* 0x002fe400078e0065 */
        /* <DEDUP_REMOVED lines=12> */
[----:B---3--:R-:W-:-:S03]  /*179500*/  IADD3 R107, P5, R107, UR15, RZ ;  /* 0x0000000f6b6b7c10 */ /* 0x008fc6000ffbe0ff */
[----:B------:R-:W-:Y:S01]  /*179510*/  STL [R1+0x50b0], R108 ;  /* 0x0050b06c01007387 */ /* 0x000fe20000100800 */
[----:B------:R-:W-:-:S03]  /*179520*/  IADD3.X R104, R104, UR9, RZ, P1, !PT ;  /* 0x0000000968687c10 */ /* 0x000fc60008ffe4ff */
[----:B------:R-:W-:Y:S01]  /*179530*/  STL [R1+0x50c4], R107 ;  /* 0x0050c46b01007387 */ /* 0x000fe20000100800 */
[----:B------:R-:W-:-:S03]  /*179540*/  IADD3 R103, P1, R103, UR15, RZ ;  /* 0x0000000f67677c10 */ /* 0x000fc6000ff3e0ff */
[----:B------:R-:W2:Y:S01]  /*179550*/  LDL.LU R251, [R1+0x50e8] ;  /* 0x0050e80001fb7983 */ /* 0x000ea20000300800 */
[----:B------:R-:W-:-:S03]  /*179560*/  IADD3.X R98, R98, UR9, RZ, P5, !PT ;  /* 0x0000000962627c10 */ /* 0x000fc6000affe4ff */
[----:B------:R-:W-:Y:S01]  /*179570*/  STL [R1+0x50b8], R104 ;  /* 0x0050b86801007387 */ /* 0x000fe20000100800 */
[----:B------:R-:W-:-:S03]  /*179580*/  IADD3 R96, P5, R96, UR15, RZ ;  /* 0x0000000f60607c10 */ /* 0x000fc6000ffbe0ff */
[----:B------:R-:W3:Y:S01]  /*179590*/  LDL.LU R248, [R1+0x50f4] ;  /* 0x0050f40001f87983 */ /* 0x000ee20000300800 */
[----:B------:R-:W-:-:S03]  /*1795a0*/  IADD3.X R95, R95, UR9, RZ, P1, !PT ;  /* 0x000000095f5f7c10 */ /* 0x000fc60008ffe4ff */
[----:B------:R-:W-:Y:S01]  /*1795b0*/  STL [R1+0x50cc], R103 ;  /* 0x0050cc6701007387 */ /* 0x000fe20000100800 */
[----:B------:R-:W-:-:S03]  /*1795c0*/  IADD3 R94, P1, R94, UR15, RZ ;  /* 0x0000000f5e5e7c10 */ /* 0x000fc6000ff3e0ff */
[----:B------:R-:W3:Y:S04]  /*1795d0*/  LDL.LU R246, [R1+0x50fc] ;  /* 0x0050fc0001f67983 */ /* 0x000ee80000300800 */
[----:B------:R-:W-:Y:S04]  /*1795e0*/  STL [R1+0x50c0], R98 ;  /* 0x0050c06201007387 */ /* 0x000fe80000100800 */
[----:B------:R-:W-:Y:S04]  /*1795f0*/  STL [R1+0x50d4], R96 ;  /* 0x0050d46001007387 */ /* 0x000fe80000100800 */
[----:B------:R-:W3:Y:S04]  /*179600*/  LDL.LU R249, [R1+0x50f0] ;  /* 0x0050f00001f97983 */ /* 0x000ee80000300800 */
[----:B------:R-:W-:Y:S04]  /*179610*/  STL [R1+0x50c8], R95 ;  /* 0x0050c85f01007387 */ /* 0x000fe80000100800 */
[----:B------:R-:W3:Y:S04]  /*179620*/  LDL.LU R247, [R1+0x50f8] ;  /* 0x0050f80001f77983 */ /* 0x000ee80000300800 */
[----:B------:R-:W-:Y:S01]  /*179630*/  STL [R1+0x50dc], R94 ;  /* 0x0050dc5e01007387 */ /* 0x000fe20000100800 */
[----:B------:R-:W-:-:S02]  /*179640*/  IADD3.X R59, R59, UR9, RZ, P5, !PT ;  /* 0x000000093b3b7c10 */ /* 0x000fc4000affe4ff */
[----:B------:R-:W-:-:S03]  /*179650*/  IADD3 R53, P5, R53, UR15, RZ ;  /* 0x0000000f35357c10 */ /* 0x000fc6000ffbe0ff */
[----:B------:R1:W-:Y:S01]  /*179660*/  STL [R1+0x50d0], R59 ;  /* 0x0050d03b01007387 */ /* 0x0003e20000100800 */
[----:B----4-:R-:W-:-:S03]  /*179670*/  IADD3.X R50, R50, UR9, RZ, P1, !PT ;  /* 0x0000000932327c10 */ /* 0x010fc60008ffe4ff */
[----:B------:R-:W-:Y:S04]  /*179680*/  STL [R1+0x50e4], R53 ;  /* 0x0050e43501007387 */ /* 0x000fe80000100800 */
[----:B------:R-:W-:Y:S04]  /*179690*/  STL [R1+0x50d8], R50 ;  /* 0x0050d83201007387 */ /* 0x000fe80000100800 */
[----:B------:R-:W4:Y:S04]  /*1796a0*/  LDL.LU R35, [R1+0x5184] ;  /* 0x0051840001237983 */ /* 0x000f280000300800 */
[----:B-1----:R-:W4:Y:S01]  /*1796b0*/  LDL.LU R59, [R1+0x518c] ;  /* 0x00518c00013b7983 */ /* 0x002f220000300800 */
[----:B------:R-:W-:-:S02]  /*1796c0*/  IADD3.X R2, R2, UR9, RZ, P5, !PT ;  /* 0x0000000902027c10 */ /* 0x000fc4000affe4ff */
[----:B------:R-:W-:-:S05]  /*1796d0*/  IADD3 R250, P1, R250, UR15, RZ ;  /* 0x0000000ffafa7c10 */ /* 0x000fca000ff3e0ff */
[----:B------:R-:W-:Y:S04]  /*1796e0*/  STL [R1+0x50ec], R250 ;  /* 0x0050ecfa01007387 */ /* 0x000fe80000100800 */
[----:B------:R1:W-:Y:S04]  /*1796f0*/  STL [R1+0x50e0], R2 ;  /* 0x0050e00201007387 */ /* 0x0003e80000100800 */
[----:B------:R-:W4:Y:S04]  /*179700*/  LDL.LU R26, [R1+0x51a4] ;  /* 0x0051a400011a7983 */ /* 0x000f280000300800 */
[----:B-1----:R-:W4:Y:S04]  /*179710*/  LDL.LU R2, [R1+0x51ac] ;  /* 0x0051ac0001027983 */ /* 0x002f280000300800 */
[----:B------:R-:W4:Y:S04]  /*179720*/  LDL.LU R65, [R1+0x5180] ;  /* 0x0051800001417983 */ /* 0x000f280000300800 */
[----:B------:R-:W4:Y:S04]  /*179730*/  LDL.LU R60, [R1+0x5188] ;  /* 0x00518800013c7983 */ /* 0x000f280000300800 */
[----:B------:R-:W4:Y:S04]  /*179740*/  LDL.LU R53, [R1+0x5190] ;  /* 0x0051900001357983 */ /* 0x000f280000300800 */
[----:B------:R-:W4:Y:S04]  /*179750*/  LDL.LU R50, [R1+0x5194] ;  /* 0x0051940001327983 */ /* 0x000f280000300800 */
[----:B------:R-:W4:Y:S04]  /*179760*/  LDL.LU R39, [R1+0x5198] ;  /* 0x0051980001277983 */ /* 0x000f280000300800 */
[----:B------:R-:W4:Y:S01]  /*179770*/  LDL.LU R38, [R1+0x519c] ;  /* 0x00519c0001267983 */ /* 0x000f220000300800 */
[----:B------:R-:W-:Y:S01]  /*179780*/  MOV R4, R87 ;  /* 0x0000005700047202 */ /* 0x000fe20000000f00 */
[----:B------:R-:W-:-:S05]  /*179790*/  IMAD.MOV.U32 R5, RZ, RZ, R88 ;  /* 0x000000ffff057224 */ /* 0x000fca00078e0058 */
[----:B------:R1:W-:Y:S02]  /*1797a0*/  LDGSTS.E [R3+0xa900], desc[UR58][R4.64], P3 ;  /* 0x0a90000004037fae */ /* 0x0003e4000992187a */
[----:B-1----:R-:W-:Y:S01]  /*1797b0*/  MOV R5, R86 ;  /* 0x0000005600057202 */ /* 0x002fe20000000f00 */
[----:B------:R-:W-:-:S05]  /*1797c0*/  IMAD.MOV.U32 R4, RZ, RZ, R42 ;  /* 0x000000ffff047224 */ /* 0x000fca00078e002a */
[----:B------:R1:W-:Y:S01]  /*1797d0*/  LDGSTS.E [R3+0xa980], desc[UR58][R4.64], P0 ;  /* 0x0a98000004037fae */ /* 0x0003e2000812187a */
[----:B--2---:R-:W-:Y:S02]  /*1797e0*/  IADD3.X R251, R251, UR9, RZ, P1, !PT ;  /* 0x00000009fbfb7c10 */ /* 0x004fe40008ffe4ff */
[----:B---3--:R-:W-:-:S05]  /*1797f0*/  IADD3 R248, P5, R248, UR15, RZ ;  /* 0x0000000ff8f87c10 */ /* 0x008fca000ffbe0ff */
[----:B------:R-:W-:Y:S01]  /*179800*/  STL [R1+0x50f4], R248 ;  /* 0x0050f4f801007387 */ /* 0x000fe20000100800 */
[----:B------:R-:W-:-:S03]  /*179810*/  IADD3 R246, P1, R246, UR15, RZ ;  /* 0x0000000ff6f67c10 */ /* 0x000fc6000ff3e0ff */
[----:B------:R-:W-:Y:S04]  /*179820*/  STL [R1+0x50e8], R251 ;  /* 0x0050e8fb01007387 */ /* 0x000fe80000100800 */
[----:B------:R-:W-:Y:S01]  /*179830*/  STL [R1+0x50fc], R246 ;  /* 0x0050fcf601007387 */ /* 0x000fe20000100800 */
[----:B------:R-:W-:-:S05]  /*179840*/  IADD3.X R249, R249, UR9, RZ, P5, !PT ;  /* 0x00000009f9f97c10 */ /* 0x000fca000affe4ff */
[----:B------:R-:W-:Y:S01]  /*179850*/  STL [R1+0x50f0], R249 ;  /* 0x0050f0f901007387 */ /* 0x000fe20000100800 */
[----:B------:R-:W-:Y:S02]  /*179860*/  IADD3.X R247, R247, UR9, RZ, P1, !PT ;  /* 0x00000009f7f77c10 */ /* 0x000fe40008ffe4ff */
[----:B----4-:R-:W-:-:S05]  /*179870*/  IADD3 R35, P5, R35, UR15, RZ ;  /* 0x0000000f23237c10 */ /* 0x010fca000ffbe0ff */
[----:B------:R-:W-:Y:S04]  /*179880*/  STL [R1+0x5184], R35 ;  /* 0x0051842301007387 */ /* 0x000fe80000100800 */
[----:B------:R-:W2:Y:S04]  /*179890*/  LDL.LU R104, [R1+0x51a0] ;  /* 0x0051a00001687983 */ /* 0x000ea80000300800 */
[----:B------:R-:W3:Y:S04]  /*1798a0*/  LDL.LU R103, [R1+0x51b4] ;  /* 0x0051b40001677983 */ /* 0x000ee80000300800 */
[----:B------:R-:W4:Y:S01]  /*1798b0*/  LDL.LU R102, [R1+0x51a8] ;  /* 0x0051a80001667983 */ /* 0x000f220000300800 */
[----:B------:R-:W-:-:S03]  /*1798c0*/  IADD3 R59, P1, R59, UR15, RZ ;  /* 0x0000000f3b3b7c10 */ /* 0x000fc6000ff3e0ff */
[----:B------:R-:W4:Y:S04]  /*1798d0*/  LDL.LU R101, [R1+0x51bc] ;  /* 0x0051bc0001657983 */ /* 0x000f280000300800 */
[----:B------:R-:W4:Y:S04]  /*1798e0*/  LDL.LU R98, [R1+0x51b0] ;  /* 0x0051b00001627983 */ /* 0x000f280000300800 */
[----:B------:R-:W4:Y:S04]  /*1798f0*/  LDL.LU R96, [R1+0x51c4] ;  /* 0x0051c40001607983 */ /* 0x000f280000300800 */
[----:B------:R-:W4:Y:S04]  /*179900*/  LDL.LU R95, [R1+0x51b8] ;  /* 0x0051b800015f7983 */ /* 0x000f280000300800 */
[----:B------:R-:W4:Y:S04]  /*179910*/  LDL.LU R94, [R1+0x51cc] ;  /* 0x0051cc00015e7983 */ /* 0x000f280000300800 */
[----:B------:R-:W-:Y:S01]  /*179920*/  STL [R1+0x50f8], R247 ;  /* 0x0050f8f701007387 */ /* 0x000fe20000100800 */
[----:B------:R-:W-:-:S03]  /*179930*/  IADD3.X R65, R65, UR9, RZ, P5, !PT ;  /* 0x0000000941417c10 */ /* 0x000fc6000affe4ff */
[----:B------:R-:W-:Y:S01]  /*179940*/  STL [R1+0x518c], R59 ;  /* 0x00518c3b01007387 */ /* 0x000fe20000100800 */
[----:B------:R-:W-:-:S03]  /*179950*/  IADD3.X R60, R60, UR9, RZ, P1, !PT ;  /* 0x000000093c3c7c10 */ /* 0x000fc60008ffe4ff */
[----:B------:R-:W-:Y:S04]  /*179960*/  STL [R1+0x5180], R65 ;  /* 0x0051804101007387 */ /* 0x000fe80000100800 */
[----:B------:R-:W4:Y:S01]  /*179970*/  LDL.LU R88, [R1+0x51c0] ;  /* 0x0051c00001587983 */ /* 0x000f220000300800 */
[----:B------:R-:W-:-:S03]  /*179980*/  IADD3 R50, P5, R50, UR15, RZ ;  /* 0x0000000f32327c10 */ /* 0x000fc6000ffbe0ff */
[----:B------:R-:W4:Y:S01]  /*179990*/  LDL.LU R87, [R1+0x51d4] ;  /* 0x0051d40001577983 */ /* 0x000f220000300800 */
[----:B------:R-:W-:-:S03]  /*1799a0*/  IADD3.X R53, R53, UR9, RZ, P5, !PT ;  /* 0x0000000935357c10 */ /* 0x000fc6000affe4ff */
[----:B------:R-:W4:Y:S01]  /*1799b0*/  LDL.LU R86, [R1+0x51c8] ;  /* 0x0051c80001567983 */ /* 0x000f220000300800 */
[----:B------:R-:W-:Y:S02]  /*1799c0*/  IADD3 R26, P5, R26, UR15, RZ ;  /* 0x0000000f1a1a7c10 */ /* 0x000fe4000ffbe0ff */
[----:B------:R-:W-:Y:S01]  /*1799d0*/  IADD3 R38, P1, R38, UR15, RZ ;  /* 0x0000000f26267c10 */ /* 0x000fe2000ff3e0ff */
[----:B------:R-:W4:Y:S04]  /*1799e0*/  LDL.LU R42, [R1+0x51dc] ;  /* 0x0051dc00012a7983 */ /* 0x000f280000300800 */
[----:B------:R-:W-:Y:S04]  /*1799f0*/  STL [R1+0x5194], R50 ;  /* 0x0051943201007387 */ /* 0x000fe80000100800 */
[----:B------:R-:W-:Y:S04]  /*179a00*/  STL [R1+0x5188], R60 ;  /* 0x0051883c01007387 */ /* 0x000fe80000100800 */
[----:B------:R-:W-:Y:S04]  /*179a10*/  STL [R1+0x519c], R38 ;  /* 0x00519c2601007387 */ /* 0x000fe80000100800 */
[----:B------:R-:W-:Y:S04]  /*179a20*/  STL [R1+0x5190], R53 ;  /* 0x0051903501007387 */ /* 0x000fe80000100800 */
[----:B------:R1:W-:Y:S04]  /*179a30*/  STL [R1+0x51a4], R26 ;  /* 0x0051a41a01007387 */ /* 0x0003e80000100800 */
[----:B-1----:R-:W4:Y:S01]  /*179a40*/  LDL.LU R26, [R1+0x51d0] ;  /* 0x0051d000011a7983 */ /* 0x002f220000300800 */
[----:B------:R-:W-:-:S02]  /*179a50*/  IADD3.X R39, R39, UR9, RZ, P1, !PT ;  /* 0x0000000927277c10 */ /* 0x000fc40008ffe4ff */
[----:B------:R-:W-:-:S05]  /*179a60*/  IADD3 R2, P1, R2, UR15, RZ ;  /* 0x0000000f02027c10 */ /* 0x000fca000ff3e0ff */
[----:B------:R1:W-:Y:S04]  /*179a70*/  STL [R1+0x51ac], R2 ;  /* 0x0051ac0201007387 */ /* 0x0003e80000100800 */
[----:B-1----:R-:W4:Y:S04]  /*179a80*/  LDL.LU R2, [R1+0x51d8] ;  /* 0x0051d80001027983 */ /* 0x002f280000300800 */
[----:B------:R-:W-:Y:S01]  /*179a90*/  STL [R1+0x5198], R39 ;  /* 0x0051982701007387 */ /* 0x000fe20000100800 */
[----:B--2---:R-:W-:Y:S02]  /*179aa0*/  IADD3.X R104, R104, UR9, RZ, P5, !PT ;  /* 0x0000000968687c10 */ /* 0x004fe4000affe4ff */
[----:B---3--:R-:W-:-:S03]  /*179ab0*/  IADD3 R103, P5, R103, UR15, RZ ;  /* 0x0000000f67677c10 */ /* 0x008fc6000ffbe0ff */
[----:B------:R-:W-:Y:S01]  /*179ac0*/  STL [R1+0x51a0], R104 ;  /* 0x0051a06801007387 */ /* 0x000fe20000100800 */
[----:B----4-:R-:W-:-:S03]  /*179ad0*/  IADD3.X R102, R102, UR9, RZ, P1, !PT ;  /* 0x0000000966667c10 */ /* 0x010fc60008ffe4ff */
[----:B------:R-:W-:Y:S01]  /*179ae0*/  STL [R1+0x51b4], R103 ;  /* 0x0051b46701007387 */ /* 0x000fe20000100800 */
[----:B------:R-:W-:-:S03]  /*179af0*/  IADD3 R101, P1, R101, UR15, RZ ;  /* 0x0000000f65657c10 */ /* 0x000fc6000ff3e0ff */
[----:B------:R-:W2:Y:S01]  /*179b00*/  LDL.LU R244, [R1+0x51e4] ;  /* 0x0051e40001f47983 */ /* 0x000ea20000300800 */
[----:B------:R-:W-:-:S03]  /*179b10*/  IADD3.X R98, R98, UR9, RZ, P5, !PT ;  /* 0x0000000962627c10 */ /* 0x000fc6000affe4ff */
[----:B------:R-:W-:Y:S01]  /*179b20*/  STL [R1+0x51a8], R102 ;  /* 0x0051a86601007387 */ /* 0x000fe20000100800 */
[----:B------:R-:W-:-:S03]  /*179b30*/  IADD3 R96, P5, R96, UR15, RZ ;  /* 0x0000000f60607c10 */ /* 0x000fc6000ffbe0ff */
[----:B------:R-:W3:Y:S04]  /*179b40*/  LDL.LU R242, [R1+0x51ec] ;  /* 0x0051ec0001f27983 */ /* 0x000ee80000300800 */
[----:B------:R-:W-:Y:S01]  /*179b50*/  STL [R1+0x51bc], R101 ;  /* 0x0051bc6501007387 */ /* 0x000fe20000100800 */
[----:B------:R-:W-:-:S03]  /*179b60*/  IADD3.X R95, R95, UR9, RZ, P1, !PT ;  /* 0x000000095f5f7c10 */ /* 0x000fc60008ffe4ff */
[----:B------:R-:W-:Y:S01]  /*179b70*/  STL [R1+0x51b0], R98 ;  /* 0x0051b06201007387 */ /* 0x000fe20000100800 */
[----:B------:R-:W-:-:S03]  /*179b80*/  IADD3 R94, P1, R94, UR15, RZ ;  /* 0x0000000f5e5e7c10 */ /* 0x000fc6000ff3e0ff */
[----:B------:R-:W-:Y:S04]  /*179b90*/  STL [R1+0x51c4], R96 ;  /* 0x0051c46001007387 */ /* 0x000fe80000100800 */
[----:B------:R-:W4:Y:S04]  /*179ba0*/  LDL.LU R245, [R1+0x51e0] ;  /* 0x0051e00001f57983 */ /* 0x000f280000300800 */
[----:B------:R-:W-:Y:S04]  /*179bb0*/  STL [R1+0x51b8], R95 ;  /* 0x0051b85f01007387 */ /* 0x000fe80000100800 */
[----:B------:R-:W4:Y:S01]  /*179bc0*/  LDL.LU R243, [R1+0x51e8] ;  /* 0x0051e80001f37983 */ /* 0x000f220000300800 */
[----:B------:R-:W-:-:S03]  /*179bd0*/  IADD3.X R88, R88, UR9, RZ, P5, !PT ;  /* 0x0000000958587c10 */ /* 0x000fc6000affe4ff */
[----:B------:R-:W-:Y:S01]  /*179be0*/  STL [R1+0x51cc], R94 ;  /* 0x0051cc5e01007387 */ /* 0x000fe20000100800 */
[----:B------:R-:W-:-:S03]  /*179bf0*/  IADD3 R87, P5, R87, UR15, RZ ;  /* 0x0000000f57577c10 */ /* 0x000fc6000ffbe0ff */
[----:B------:R-:W4:Y:S01]  /*179c00*/  LDL.LU R240, [R1+0x51f4] ;  /* 0x0051f40001f07983 */ /* 0x000f220000300800 */
[----:B------:R-:W-:-:S03]  /*179c10*/  IADD3.X R86, R86, UR9, RZ, P1, !PT ;  /* 0x0000000956567c10 */ /* 0x000fc60008ffe4ff */
[----:B------:R-:W4:Y:S01]  /*179c20*/  LDL.LU R238, [R1+0x5204] ;  /* 0x0052040001ee7983 */ /* 0x000f220000300800 */
[----:B------:R-:W-:-:S03]  /*179c30*/  IADD3 R42, P1, R42, UR15, RZ ;  /* 0x0000000f2a2a7c10 */ /* 0x000fc6000ff3e0ff */
[----:B------:R-:W-:Y:S04]  /*179c40*/  STL [R1+0x51c0], R88 ;  /* 0x0051c05801007387 */ /* 0x000fe80000100800 */
[----:B------:R-:W-:Y:S04]  /*179c50*/  STL [R1+0x51d4], R87 ;  /* 0x0051d45701007387 */ /* 0x000fe80000100800 */
[----:B------:R-:W4:Y:S04]  /*179c60*/  LDL.LU R241, [R1+0x51f0] ;  /* 0x0051f00001f17983 */ /* 0x000f280000300800 */
[----:B------:R-:W-:Y:S04]  /*179c70*/  STL [R1+0x51c8], R86 ;  /* 0x0051c85601007387 */ /* 0x000fe80000100800 */
[----:B------:R-:W4:Y:S04]  /*179c80*/  LDL.LU R239, [R1+0x5200] ;  /* 0x0052000001ef7983 */ /* 0x000f280000300800 */
[----:B------:R-:W-:Y:S01]  /*179c90*/  STL [R1+0x51dc], R42 ;  /* 0x0051dc2a01007387 */ /* 0x000fe20000100800 */
[----:B------:R-:W-:-:S05]  /*179ca0*/  IADD3.X R26, R26, UR9, RZ, P5, !PT ;  /* 0x000000091a1a7c10 */ /* 0x000fca000affe4ff */
[----:B------:R1:W-:Y:S04]  /*179cb0*/  STL [R1+0x51d0], R26 ;  /* 0x0051d01a01007387 */ /* 0x0003e80000100800 */
[----:B-1----:R-:W4:Y:S01]  /*179cc0*/  LDL.LU R26, [R1+0x5294] ;  /* 0x00529400011a7983 */ /* 0x002f220000300800 */
[----:B------:R-:W-:Y:S02]  /*179cd0*/  IMAD.MOV.U32 R4, RZ, RZ, R105 ;  /* 0x000000ffff047224 */ /* 0x000fe400078e0069 */
[----:B------:R-:W-:-:S05]  /*179ce0*/  IMAD.MOV.U32 R5, RZ, RZ, R106 ;  /* 0x000000ffff057224 */ /* 0x000fca00078e006a */
[----:B------:R1:W-:Y:S02]  /*179cf0*/  LDGSTS.E [R3+0xb800], desc[UR58][R4.64], P4 ;  /* 0x0b80000004037fae */ /* 0x0003e4000a12187a */
[----:B-1----:R-:W-:Y:S01]  /*179d00*/  MOV R4, R99 ;  /* 0x0000006300047202 */ /* 0x002fe20000000f00 */
[----:B------:R-:W-:-:S05]  /*179d10*/  IMAD.MOV.U32 R5, RZ, RZ, R100 ;  /* 0x000000ffff057224 */ /* 0x000fca00078e0064 */
[----:B------:R1:W-:Y:S01]  /*179d20*/  LDGSTS.E [R3+0xb880], desc[UR58][R4.64], P2 ;  /* 0x0b88000004037fae */ /* 0x0003e2000912187a */
[----:B------:R-:W-:Y:S01]  /*179d30*/  IADD3.X R2, R2, UR9, RZ, P1, !PT ;  /* 0x0000000902027c10 */ /* 0x000fe20008ffe4ff */
[----:B-1----:R-:W-:Y:S01]  /*179d40*/  IMAD.MOV.U32 R4, RZ, RZ, R90 ;  /* 0x000000ffff047224 */ /* 0x002fe200078e005a */
[----:B------:R-:W-:-:S05]  /*179d50*/  MOV R5, R93 ;  /* 0x0000005d00057202 */ /* 0x000fca0000000f00 */
[----:B------:R1:W-:Y:S04]  /*179d60*/  LDGSTS.E [R3+0xb900], desc[UR58][R4.64], P3 ;  /* 0x0b90000004037fae */ /* 0x0003e8000992187a */
[----:B------:R1:W-:Y:S02]  /*179d70*/  STL [R1+0x51d8], R2 ;  /* 0x0051d80201007387 */ /* 0x0003e40000100800 */
[----:B-1----:R-:W-:Y:S02]  /*179d80*/  IMAD.MOV.U32 R4, RZ, RZ, R29 ;  /* 0x000000ffff047224 */ /* 0x002fe400078e001d */
[----:B------:R-:W-:Y:S01]  /*179d90*/  IMAD.MOV.U32 R5, RZ, RZ, R37 ;  /* 0x000000ffff057224 */ /* 0x000fe200078e0025 */
[----:B------:R-:W4:Y:S04]  /*179da0*/  LDL.LU R2, [R1+0x529c] ;  /* 0x00529c0001027983 */ /* 0x000f280000300800 */
[----:B------:R1:W-:Y:S02]  /*179db0*/  LDGSTS.E [R3+0xb980], desc[UR58][R4.64], P0 ;  /* 0x0b98000004037fae */ /* 0x0003e4000812187a */
[----:B-1----:R-:W-:Y:S01]  /*179dc0*/  MOV R4, R17 ;  /* 0x0000001100047202 */ /* 0x002fe20000000f00 */
[----:B------:R-:W-:-:S05]  /*179dd0*/  IMAD.MOV.U32 R5, RZ, RZ, R23 ;  /* 0x000000ffff057224 */ /* 0x000fca00078e0017 */
[----:B------:R1:W-:Y:S02]  /*179de0*/  LDGSTS.E [R3+0xc800], desc[UR58][R4.64], P4 ;  /* 0x0c80000004037fae */ /* 0x0003e4000a12187a */
[----:B-1----:R-:W-:Y:S01]  /*179df0*/  MOV R5, R9 ;  /* 0x0000000900057202 */ /* 0x002fe20000000f00 */
[----:B------:R-:W-:-:S05]  /*179e00*/  IMAD.MOV.U32 R4, RZ, RZ, R8 ;  /* 0x000000ffff047224 */ /* 0x000fca00078e0008 */
[----:B------:R1:W-:Y:S01]  /*179e10*/  LDGSTS.E [R3+0xc880], desc[UR58][R4.64], P2 ;  /* 0x0c88000004037fae */ /* 0x0003e2000912187a */
[----:B--2---:R-:W-:Y:S02]  /*179e20*/  IADD3 R244, P5, R244, UR15, RZ ;  /* 0x0000000ff4f47c10 */ /* 0x004fe4000ffbe0ff */
[----:B---3--:R-:W-:-:S03]  /*179e30*/  IADD3 R242, P1, R242, UR15, RZ ;  /* 0x0000000ff2f27c10 */ /* 0x008fc6000ff3e0ff */
[----:B------:R-:W-:Y:S04]  /*179e40*/  STL [R1+0x51e4], R244 ;  /* 0x0051e4f401007387 */ /* 0x000fe80000100800 */
[----:B------:R-:W-:Y:S01]  /*179e50*/  STL [R1+0x51ec], R242 ;  /* 0x0051ecf201007387 */ /* 0x000fe20000100800 */
[----:B----4-:R-:W-:-:S05]  /*179e60*/  IADD3.X R245, R245, UR9, RZ, P5, !PT ;  /* 0x00000009f5f57c10 */ /* 0x010fca000affe4ff */
[----:B------:R-:W-:Y:S04]  /*179e70*/  STL [R1+0x51e0], R245 ;  /* 0x0051e0f501007387 */ /* 0x000fe80000100800 */
[----:B------:R-:W2:Y:S04]  /*179e80*/  LDL.LU R98, [R1+0x52b4] ;  /* 0x0052b40001627983 */ /* 0x000ea80000300800 */
[----:B------:R-:W3:Y:S04]  /*179e90*/  LDL.LU R42, [R1+0x52bc] ;  /* 0x0052bc00012a7983 */ /* 0x000ee80000300800 */
[----:B------:R-:W4:Y:S01]  /*179ea0*/  LDL.LU R29, [R1+0x5290] ;  /* 0x00529000011d7983 */ /* 0x000f220000300800 */
[----:B------:R-:W-:-:S03]  /*179eb0*/  IADD3 R240, P5, R240, UR15, RZ ;  /* 0x0000000ff0f07c10 */ /* 0x000fc6000ffbe0ff */
[----:B------:R-:W2:Y:S01]  /*179ec0*/  LDL.LU R9, [R1+0x5298] ;  /* 0x0052980001097983 */ /* 0x000ea20000300800 */
[----:B------:R-:W-:-:S03]  /*179ed0*/  IADD3.X R243, R243, UR9, RZ, P1, !PT ;  /* 0x00000009f3f37c10 */ /* 0x000fc60008ffe4ff */
[----:B------:R-:W3:Y:S01]  /*179ee0*/  LDL.LU R37, [R1+0x52a0] ;  /* 0x0052a00001257983 */ /* 0x000ee20000300800 */
[----:B------:R-:W-:-:S03]  /*179ef0*/  IADD3 R238, P1, R238, UR15, RZ ;  /* 0x0000000feeee7c10 */ /* 0x000fc6000ff3e0ff */
[----:B------:R-:W3:Y:S04]  /*179f00*/  LDL.LU R17, [R1+0x52a4] ;  /* 0x0052a40001117983 */ /* 0x000ee80000300800 */
[----:B------:R-:W3:Y:S01]  /*179f10*/  LDL.LU R23, [R1+0x52a8] ;  /* 0x0052a80001177983 */ /* 0x000ee20000300800 */
[----:B------:R-:W-:-:S03]  /*179f20*/  IADD3.X R241, R241, UR9, RZ, P5, !PT ;  /* 0x00000009f1f17c10 */ /* 0x000fc6000affe4ff */
[----:B------:R-:W3:Y:S04]  /*179f30*/  LDL.LU R8, [R1+0x52ac] ;  /* 0x0052ac0001087983 */ /* 0x000ee80000300800 */
[----:B------:R-:W-:Y:S04]  /*179f40*/  STL [R1+0x51f4], R240 ;  /* 0x0051f4f001007387 */ /* 0x000fe80000100800 */
[----:B------:R-:W-:Y:S04]  /*179f50*/  STL [R1+0x51e8], R243 ;  /* 0x0051e8f301007387 */ /* 0x000fe80000100800 */
[----:B------:R-:W-:Y:S04]  /*179f60*/  STL [R1+0x5204], R238 ;  /* 0x005204ee01007387 */ /* 0x000fe80000100800 */
[----:B------:R-:W-:Y:S01]  /*179f70*/  STL [R1+0x51f0], R241 ;  /* 0x0051f0f101007387 */ /* 0x000fe20000100800 */
[----:B------:R-:W-:-:S05]  /*179f80*/  IADD3 R26, P5, R26, UR15, RZ ;  /* 0x0000000f1a1a7c10 */ /* 0x000fca000ffbe0ff */
[----:B------:R-:W-:Y:S04]  /*179f90*/  STL [R1+0x5294], R26 ;  /* 0x0052941a01007387 */ /* 0x000fe80000100800 */
[----:B------:R-:W3:Y:S04]  /*179fa0*/  LDL.LU R96, [R1+0x52b0] ;  /* 0x0052b00001607983 */ /* 0x000ee80000300800 */
[----:B------:R-:W3:Y:S04]  /*179fb0*/  LDL.LU R95, [R1+0x52c4] ;  /* 0x0052c400015f7983 */ /* 0x000ee80000300800 */
[----:B------:R-:W3:Y:S04]  /*179fc0*/  LDL.LU R94, [R1+0x52b8] ;  /* 0x0052b800015e7983 */ /* 0x000ee80000300800 */
[----:B------:R-:W3:Y:S04]  /*179fd0*/  LDL.LU R93, [R1+0x52cc] ;  /* 0x0052cc00015d7983 */ /* 0x000ee80000300800 */
[----:B------:R-:W3:Y:S04]  /*179fe0*/  LDL.LU R90, [R1+0x52c0] ;  /* 0x0052c000015a7983 */ /* 0x000ee80000300800 */
[----:B------:R-:W3:Y:S01]  /*179ff0*/  LDL.LU R88, [R1+0x52d4] ;  /* 0x0052d40001587983 */ /* 0x000ee20000300800 */
[----:B------:R-:W-:Y:S01]  /*17a000*/  IADD3.X R239, R239, UR9, RZ, P1, !PT ;  /* 0x00000009efef7c10 */ /* 0x000fe20008ffe4ff */
[----:B-1----:R-:W-:-:S02]  /*17a010*/  IMAD.MOV.U32 R4, RZ, RZ, R79 ;  /* 0x000000ffff047224 */ /* 0x002fc400078e004f */
[----:B------:R-:W-:Y:S01]  /*17a020*/  IMAD.MOV.U32 R5, RZ, RZ, R80 ;  /* 0x000000ffff057224 */ /* 0x000fe200078e0050 */
[----:B------:R-:W3:Y:S04]  /*17a030*/  LDL.LU R87, [R1+0x52c8] ;  /* 0x0052c80001577983 */ /* 0x000ee80000300800 */
[----:B------:R-:W3:Y:S04]  /*17a040*/  LDL.LU R86, [R1+0x52dc] ;  /* 0x0052dc0001567983 */ /* 0x000ee80000300800 */
[----:B------:R-:W-:Y:S04]  /*17a050*/  STL [R1+0x5200], R239 ;  /* 0x005200ef01007387 */ /* 0x000fe80000100800 */
[----:B------:R1:W-:Y:S01]  /*17a060*/  LDGSTS.E [R3+0xc900], desc[UR58][R4.64], P3 ;  /* 0x0c90000004037fae */ /* 0x0003e2000992187a */
[----:B------:R-:W-:Y:S01]  /*17a070*/  IADD3 R2, P1, R2, UR15, RZ ;  /* 0x0000000f02027c10 */ /* 0x000fe2000ff3e0ff */
[----:B-1----:R-:W-:-:S04]  /*17a080*/  IMAD.MOV.U32 R5, RZ, RZ, R78 ;  /* 0x000000ffff057224 */ /* 0x002fc800078e004e */
[----:B------:R-:W-:Y:S01]  /*17a090*/  STL [R1+0x529c], R2 ;  /* 0x00529c0201007387 */ /* 0x000fe20000100800 */
[----:B------:R-:W-:-:S05]  /*17a0a0*/  MOV R4, R56 ;  /* 0x0000003800047202 */ /* 0x000fca0000000f00 */
[----:B------:R1:W-:Y:S02]  /*17a0b0*/  LDGSTS.E [R3+0xc980], desc[UR58][R4.64], P0 ;  /* 0x0c98000004037fae */ /* 0x0003e4000812187a */
[----:B-1----:R-:W-:Y:S01]  /*17a0c0*/  IMAD.MOV.U32 R4, RZ, RZ, R41 ;  /* 0x000000ffff047224 */ /* 0x002fe200078e0029 */
[----:B----4-:R-:W-:Y:S02]  /*17a0d0*/  IADD3.X R29, R29, UR9, RZ, P5, !PT ;  /* 0x000000091d1d7c10 */ /* 0x010fe4000affe4ff */
[----:B--2---:R-:W-:-:S03]  /*17a0e0*/  IADD3.X R9, R9, UR9, RZ, P1, !PT ;  /* 0x0000000909097c10 */ /* 0x004fc60008ffe4ff */
[----:B------:R-:W-:Y:S04]  /*17a0f0*/  STL [R1+0x5290], R29 ;  /* 0x0052901d01007387 */ /* 0x000fe80000100800 */
[----:B------:R-:W2:Y:S01]  /*17a100*/  LDL.LU R80, [R1+0x52d0] ;  /* 0x0052d00001507983 */ /* 0x000ea20000300800 */
[----:B---3--:R-:W-:-:S03]  /*17a110*/  IADD3 R17, P5, R17, UR15, RZ ;  /* 0x0000000f11117c10 */ /* 0x008fc6000ffbe0ff */
[----:B------:R-:W3:Y:S01]  /*17a120*/  LDL.LU R79, [R1+0x52e4] ;  /* 0x0052e400014f7983 */ /* 0x000ee20000300800 */
[----:B------:R-:W-:-:S03]  /*17a130*/  IADD3.X R37, R37, UR9, RZ, P5, !PT ;  /* 0x0000000925257c10 */ /* 0x000fc6000affe4ff */
[----:B------:R-:W4:Y:S01]  /*17a140*/  LDL.LU R78, [R1+0x52d8] ;  /* 0x0052d800014e7983 */ /* 0x000f220000300800 */
[----:B------:R-:W-:-:S03]  /*17a150*/  IADD3 R8, P1, R8, UR15, RZ ;  /* 0x0000000f08087c10 */ /* 0x000fc6000ff3e0ff */
[----:B------:R-:W4:Y:S01]  /*17a160*/  LDL.LU R56, [R1+0x52ec] ;  /* 0x0052ec0001387983 */ /* 0x000f220000300800 */
[----:B------:R-:W-:Y:S02]  /*17a170*/  IADD3 R98, P5, R98, UR15, RZ ;  /* 0x0000000f62627c10 */ /* 0x000fe4000ffbe0ff */
[----:B------:R-:W-:Y:S01]  /*17a180*/  IADD3.X R23, R23, UR9, RZ, P1, !PT ;  /* 0x0000000917177c10 */ /* 0x000fe20008ffe4ff */
[----:B------:R-:W-:Y:S01]  /*17a190*/  STL [R1+0x52a4], R17 ;  /* 0x0052a41101007387 */ /* 0x000fe20000100800 */
[----:B------:R-:W-:-:S03]  /*17a1a0*/  IADD3 R42, P1, R42, UR15, RZ ;  /* 0x0000000f2a2a7c10 */ /* 0x000fc6000ff3e0ff */
[----:B------:R-:W-:Y:S04]  /*17a1b0*/  STL [R1+0x5298], R9 ;  /* 0x0052980901007387 */ /* 0x000fe80000100800 */
[----:B------:R-:W-:Y:S04]  /*17a1c0*/  STL [R1+0x52ac], R8 ;  /* 0x0052ac0801007387 */ /* 0x000fe80000100800 */
[----:B------:R-:W-:Y:S04]  /*17a1d0*/  STL [R1+0x52a0], R37 ;  /* 0x0052a02501007387 */ /* 0x000fe80000100800 */
[----:B------:R-:W-:Y:S04]  /*17a1e0*/  STL [R1+0x52b4], R98 ;  /* 0x0052b46201007387 */ /* 0x000fe80000100800 */
[----:B------:R1:W-:Y:S04]  /*17a1f0*/  STL [R1+0x52bc], R42 ;  /* 0x0052bc2a01007387 */ /* 0x0003e80000100800 */
[----:B-1----:R-:W4:Y:S01]  /*17a200*/  LDL.LU R42, [R1+0x52e0] ;  /* 0x0052e000012a7983 */ /* 0x002f220000300800 */
[----:B------:R-:W-:-:S03]  /*17a210*/  IADD3.X R96, R96, UR9, RZ, P5, !PT ;  /* 0x0000000960607c10 */ /* 0x000fc6000affe4ff */
[----:B------:R-:W4:Y:S01]  /*17a220*/  LDL.LU R41, [R1+0x52e8] ;  /* 0x0052e80001297983 */ /* 0x000f220000300800 */
[----:B------:R-:W-:-:S03]  /*17a230*/  IADD3 R95, P5, R95, UR15, RZ ;  /* 0x0000000f5f5f7c10 */ /* 0x000fc6000ffbe0ff */
[----:B------:R-:W-:Y:S01]  /*17a240*/  STL [R1+0x52a8], R23 ;  /* 0x0052a81701007387 */ /* 0x000fe20000100800 */
[----:B------:R-:W-:-:S03]  /*17a250*/  IADD3.X R94, R94, UR9, RZ, P1, !PT ;  /* 0x000000095e5e7c10 */ /* 0x000fc60008ffe4ff */
[----:B------:R-:W-:Y:S01]  /*17a260*/  STL [R1+0x52b0], R96 ;  /* 0x0052b06001007387 */ /* 0x000fe20000100800 */
[----:B------:R-:W-:-:S03]  /*17a270*/  IADD3 R93, P1, R93, UR15, RZ ;  /* 0x0000000f5d5d7c10 */ /* 0x000fc6000ff3e0ff */
[----:B------:R-:W-:Y:S01]  /*17a280*/  STL [R1+0x52c4], R95 ;  /* 0x0052c45f01007387 */ /* 0x000fe20000100800 */
[----:B------:R-:W-:-:S03]  /*17a290*/  IADD3.X R90, R90, UR9, RZ, P5, !PT ;  /* 0x000000095a5a7c10 */ /* 0x000fc6000affe4ff */
[----:B------:R-:W4:Y:S01]  /*17a2a0*/  LDL.LU R236, [R1+0x52f4] ;  /* 0x0052f40001ec7983 */ /* 0x000f220000300800 */
[----:B------:R-:W-:-:S03]  /*17a2b0*/  IADD3 R88, P5, R88, UR15, RZ ;  /* 0x0000000f58587c10 */ /* 0x000fc6000ffbe0ff */
[----:B------:R-:W-:Y:S04]  /*17a2c0*/  STL [R1+0x52b8], R94 ;  /* 0x0052b85e01007387 */ /* 0x000fe80000100800 */
[----:B------:R-:W4:Y:S04]  /*17a2d0*/  LDL.LU R234, [R1+0x52fc] ;  /* 0x0052fc0001ea7983 */ /* 0x000f280000300800 */
[----:B------:R-:W-:Y:S04]  /*17a2e0*/  STL [R1+0x52cc], R93 ;  /* 0x0052cc5d01007387 */ /* 0x000fe80000100800 */
[----:B------:R1:W-:Y:S04]  /*17a2f0*/  STL [R1+0x52c0], R90 ;  /* 0x0052c05a01007387 */ /* 0x0003e80000100800 */
[----:B------:R-:W-:Y:S04]  /*17a300*/  STL [R1+0x52d4], R88 ;  /* 0x0052d45801007387 */ /* 0x000fe80000100800 */
[----:B------:R-:W4:Y:S01]  /*17a310*/  LDL.LU R237, [R1+0x52f0] ;  /* 0x0052f00001ed7983 */ /* 0x000f220000300800 */
[----:B------:R-:W-:-:S02]  /*17a320*/  MOV R5, R97 ;  /* 0x0000006100057202 */ /* 0x000fc40000000f00 */
[----:B------:R-:W-:-:S03]  /*17a330*/  IADD3.X R87, R87, UR9, RZ, P1, !PT ;  /* 0x0000000957577c10 */ /* 0x000fc60008ffe4ff */
[----:B------:R1:W-:Y:S01]  /*17a340*/  LDGSTS.E [R3+0xd800], desc[UR58][R4.64], P4 ;  /* 0x0d80000004037fae */ /* 0x0003e2000a12187a */
[----:B------:R-:W-:-:S03]  /*17a350*/  IADD3 R86, P1, R86, UR15, RZ ;  /* 0x0000000f56567c10 */ /* 0x000fc6000ff3e0ff */
[----:B------:R-:W-:Y:S04]  /*17a360*/  STL [R1+0x52c8], R87 ;  /* 0x0052c85701007387 */ /* 0x000fe80000100800 */
[----:B------:R-:W4:Y:S01]  /*17a370*/  LDL.LU R235, [R1+0x52f8] ;  /* 0x0052f80001eb7983 */ /* 0x000f220000300800 */
[----:B-1----:R-:W-:Y:S02]  /*17a380*/  IMAD.MOV.U32 R4, RZ, RZ, R91 ;  /* 0x000000ffff047224 */ /* 0x002fe400078e005b */
[----:B------:R-:W-:Y:S01]  /*17a390*/  IMAD.MOV.U32 R5, RZ, RZ, R92 ;  /* 0x000000ffff057224 */ /* 0x000fe200078e005c */
[----:B------:R-:W-:Y:S04]  /*17a3a0*/  STL [R1+0x52dc], R86 ;  /* 0x0052dc5601007387 */ /* 0x000fe80000100800 */
[----:B------:R1:W-:Y:S04]  /*17a3b0*/  LDGSTS.E [R3+0xd880], desc[UR58][R4.64], P2 ;  /* 0x0d88000004037fae */ /* 0x0003e8000912187a */
[----:B------:R-:W4:Y:S04]  /*17a3c0*/  LDL.LU R232, [R1+0x5304] ;  /* 0x0053040001e87983 */ /* 0x000f280000300800 */
[----:B------:R-:W4:Y:S01]  /*17a3d0*/  LDL.LU R230, [R1+0x530c] ;  /* 0x00530c0001e67983 */ /* 0x000f220000300800 */
        /* <DEDUP_REMOVED lines=13> */
[----:B---3--:R-:W-:-:S03]  /*17a4b0*/  IADD3 R79, P5, R79, UR15, RZ ;  /* 0x0000000f4f4f7c10 */ /* 0x008fc6000ffbe0ff */
[----:B------:R-:W-:Y:S01]  /*17a4c0*/  STL [R1+0x52d0], R80 ;  /* 0x0052d05001007387 */ /* 0x000fe20000100800 */
[----:B----4-:R-:W-:-:S03]  /*17a4d0*/  IADD3.X R78, R78, UR9, RZ, P1, !PT ;  /* 0x000000094e4e7c10 */ /* 0x010fc60008ffe4ff */
[----:B------:R-:W-:Y:S01]  /*17a4e0*/  STL [R1+0x52e4], R79 ;  /* 0x0052e44f01007387 */ /* 0x000fe20000100800 */
[----:B------:R-:W-:-:S03]  /*17a4f0*/  IADD3 R56, P1, R56, UR15, RZ ;  /* 0x0000000f38387c10 */ /* 0x000fc6000ff3e0ff */
[----:B------:R-:W2:Y:S04]  /*17a500*/  LDL.LU R233, [R1+0x5300] ;  /* 0x0053000001e97983 */ /* 0x000ea80000300800 */
[----:B------:R-:W-:Y:S04]  /*17a510*/  STL [R1+0x52d8], R78 ;  /* 0x0052d84e01007387 */ /* 0x000fe80000100800 */
[----:B------:R-:W3:Y:S04]  /*17a520*/  LDL.LU R231, [R1+0x5308] ;  /* 0x0053080001e77983 */ /* 0x000ee80000300800 */
[----:B------:R4:W-:Y:S01]  /*17a530*/  STL [R1+0x52ec], R56 ;  /* 0x0052ec3801007387 */ /* 0x0009e20000100800 */
[----:B------:R-:W-:-:S05]  /*17a540*/  IADD3.X R42, R42, UR9, RZ, P5, !PT ;  /* 0x000000092a2a7c10 */ /* 0x000fca000affe4ff */
[----:B------:R1:W-:Y:S01]  /*17a550*/  STL [R1+0x52e0], R42 ;  /* 0x0052e02a01007387 */ /* 0x0003e20000100800 */
[----:B------:R-:W-:-:S03]  /*17a560*/  IADD3.X R41, R41, UR9, RZ, P1, !PT ;  /* 0x0000000929297c10 */ /* 0x000fc60008ffe4ff */
[----:B------:R-:W3:Y:S04]  /*17a570*/  LDL.LU R20, [R1+0x5394] ;  /* 0x0053940001147983 */ /* 0x000ee80000300800 */
[----:B------:R1:W-:Y:S04]  /*17a580*/  STL [R1+0x52e8], R41 ;  /* 0x0052e82901007387 */ /* 0x0003e80000100800 */
[----:B------:R-:W3:Y:S01]  /*17a590*/  LDL.LU R51, [R1+0x539c] ;  /* 0x00539c0001337983 */ /* 0x000ee20000300800 */
[----:B------:R-:W-:Y:S02]  /*17a5a0*/  IADD3 R236, P5, R236, UR15, RZ ;  /* 0x0000000fecec7c10 */ /* 0x000fe4000ffbe0ff */
[----:B------:R-:W-:-:S03]  /*17a5b0*/  IADD3 R234, P1, R234, UR15, RZ ;  /* 0x0000000feaea7c10 */ /* 0x000fc6000ff3e0ff */
[----:B------:R-:W-:Y:S04]  /*17a5c0*/  STL [R1+0x52f4], R236 ;  /* 0x0052f4ec01007387 */ /* 0x000fe80000100800 */
[----:B------:R-:W-:Y:S01]  /*17a5d0*/  STL [R1+0x52fc], R234 ;  /* 0x0052fcea01007387 */ /* 0x000fe20000100800 */
[----:B------:R-:W-:-:S05]  /*17a5e0*/  IADD3.X R237, R237, UR9, RZ, P5, !PT ;  /* 0x00000009eded7c10 */ /* 0x000fca000affe4ff */
[----:B------:R-:W-:Y:S04]  /*17a5f0*/  STL [R1+0x52f0], R237 ;  /* 0x0052f0ed01007387 */ /* 0x000fe80000100800 */
[----:B------:R-:W3:Y:S04]  /*17a600*/  LDL.LU R90, [R1+0x53b4] ;  /* 0x0053b400015a7983 */ /* 0x000ee80000300800 */
[----:B------:R-:W3:Y:S04]  /*17a610*/  LDL.LU R30, [R1+0x53bc] ;  /* 0x0053bc00011e7983 */ /* 0x000ee80000300800 */
[----:B----4-:R-:W4:Y:S04]  /*17a620*/  LDL.LU R56, [R1+0x5390] ;  /* 0x0053900001387983 */ /* 0x010f280000300800 */
[----:B------:R-:W4:Y:S04]  /*17a630*/  LDL.LU R52, [R1+0x5398] ;  /* 0x0053980001347983 */ /* 0x000f280000300800 */
[----:B-1----:R-:W4:Y:S04]  /*17a640*/  LDL.LU R42, [R1+0x53a0] ;  /* 0x0053a000012a7983 */ /* 0x002f280000300800 */
[----:B------:R-:W4:Y:S04]  /*17a650*/  LDL.LU R41, [R1+0x53a4] ;  /* 0x0053a40001297983 */ /* 0x000f280000300800 */
[----:B------:R-:W4:Y:S04]  /*17a660*/  LDL.LU R18, [R1+0x53a8] ;  /* 0x0053a80001127983 */ /* 0x000f280000300800 */
[----:B------:R-:W4:Y:S01]  /*17a670*/  LDL.LU R12, [R1+0x53ac] ;  /* 0x0053ac00010c7983 */ /* 0x000f220000300800 */
[----:B------:R-:W-:-:S02]  /*17a680*/  IADD3 R232, P5, R232, UR15, RZ ;  /* 0x0000000fe8e87c10 */ /* 0x000fc4000ffbe0ff */
[----:B------:R-:W-:Y:S02]  /*17a690*/  IADD3.X R235, R235, UR9, RZ, P1, !PT ;  /* 0x00000009ebeb7c10 */ /* 0x000fe40008ffe4ff */
[----:B------:R-:W-:Y:S01]  /*17a6a0*/  IADD3 R230, P1, R230, UR15, RZ ;  /* 0x0000000fe6e67c10 */ /* 0x000fe2000ff3e0ff */
[----:B------:R-:W-:Y:S04]  /*17a6b0*/  STL [R1+0x5304], R232 ;  /* 0x005304e801007387 */ /* 0x000fe80000100800 */
[----:B------:R-:W-:Y:S04]  /*17a6c0*/  STL [R1+0x52f8], R235 ;  /* 0x0052f8eb01007387 */ /* 0x000fe80000100800 */
[----:B------:R-:W-:Y:S01]  /*17a6d0*/  STL [R1+0x530c], R230 ;  /* 0x00530ce601007387 */ /* 0x000fe20000100800 */
[----:B------:R-:W-:Y:S01]  /*17a6e0*/  IMAD.MOV.U32 R4, RZ, RZ, R71 ;  /* 0x000000ffff047224 */ /* 0x000fe200078e0047 */
[----:B------:R-:W-:-:S05]  /*17a6f0*/  MOV R5, R72 ;  /* 0x0000004800057202 */ /* 0x000fca0000000f00 */
[----:B------:R1:W-:Y:S02]  /*17a700*/  LDGSTS.E [R3+0xe900], desc[UR58][R4.64], P3 ;  /* 0x0e90000004037fae */ /* 0x0003e4000992187a */
[----:B-1----:R-:W-:Y:S02]  /*17a710*/  IMAD.MOV.U32 R5, RZ, RZ, R70 ;  /* 0x000000ffff057224 */ /* 0x002fe400078e0046 */
[----:B------:R-:W-:-:S05]  /*17a720*/  IMAD.MOV.U32 R4, RZ, RZ, R43 ;  /* 0x000000ffff047224 */ /* 0x000fca00078e002b */
[----:B------:R1:W-:Y:S01]  /*17a730*/  LDGSTS.E [R3+0xe980], desc[UR58][R4.64], P0 ;  /* 0x0e98000004037fae */ /* 0x0003e2000812187a */
[----:B--2---:R-:W-:-:S05]  /*17a740*/  IADD3.X R233, R233, UR9, RZ, P5, !PT ;  /* 0x00000009e9e97c10 */ /* 0x004fca000affe4ff */
[----:B------:R-:W-:Y:S01]  /*17a750*/  STL [R1+0x5300], R233 ;  /* 0x005300e901007387 */ /* 0x000fe20000100800 */
[----:B---3--:R-:W-:Y:S02]  /*17a760*/  IADD3.X R231, R231, UR9, RZ, P1, !PT ;  /* 0x00000009e7e77c10 */ /* 0x008fe40008ffe4ff */
[----:B------:R-:W-:-:S05]  /*17a770*/  IADD3 R20, P5, R20, UR15, RZ ;  /* 0x0000000f14147c10 */ /* 0x000fca000ffbe0ff */
[----:B------:R-:W-:Y:S04]  /*17a780*/  STL [R1+0x5394], R20 ;  /* 0x0053941401007387 */ /* 0x000fe80000100800 */
[----:B------:R-:W2:Y:S04]  /*17a790*/  LDL.LU R88, [R1+0x53b0] ;  /* 0x0053b00001587983 */ /* 0x000ea80000300800 */
[----:B------:R-:W3:Y:S01]  /*17a7a0*/  LDL.LU R87, [R1+0x53c4] ;  /* 0x0053c40001577983 */ /* 0x000ee20000300800 */
[----:B------:R-:W-:-:S03]  /*17a7b0*/  IADD3 R51, P1, R51, UR15, RZ ;  /* 0x0000000f33337c10 */ /* 0x000fc6000ff3e0ff */
        /* <DEDUP_REMOVED lines=8> */
[----:B----4-:R-:W-:-:S02]  /*17a840*/  IADD3.X R56, R56, UR9, RZ, P5, !PT ;  /* 0x0000000938387c10 */ /* 0x010fc4000affe4ff */
[----:B------:R-:W-:-:S03]  /*17a850*/  IADD3.X R52, R52, UR9, RZ, P1, !PT ;  /* 0x0000000934347c10 */ /* 0x000fc60008ffe4ff */
[----:B------:R-:W-:Y:S04]  /*17a860*/  STL [R1+0x5390], R56 ;  /* 0x0053903801007387 */ /* 0x000fe80000100800 */
[----:B------:R-:W4:Y:S01]  /*17a870*/  LDL.LU R72, [R1+0x53d0] ;  /* 0x0053d00001487983 */ /* 0x000f220000300800 */
[----:B------:R-:W-:-:S03]  /*17a880*/  IADD3 R41, P5, R41, UR15, RZ ;  /* 0x0000000f29297c10 */ /* 0x000fc6000ffbe0ff */
[----:B------:R-:W4:Y:S01]  /*17a890*/  LDL.LU R71, [R1+0x53e4] ;  /* 0x0053e40001477983 */ /* 0x000f220000300800 */
        /* <DEDUP_REMOVED lines=14> */
[----:B------:R-:W-:Y:S01]  /*17a980*/  MOV R4, R28 ;  /* 0x0000001c00047202 */ /* 0x000fe20000000f00 */
[----:B------:R-:W-:-:S02]  /*17a990*/  IMAD.MOV.U32 R5, RZ, RZ, R89 ;  /* 0x000000ffff057224 */ /* 0x000fc400078e0059 */
        /* <DEDUP_REMOVED lines=26> */
[----:B------:R1:W-:Y:S01]  /*17ab40*/  STL [R1+0x53c0], R82 ;  /* 0x0053c05201007387 */ /* 0x0003e20000100800 */
[----:B------:R-:W-:-:S03]  /*17ab50*/  IADD3 R78, P1, R78, UR15, RZ ;  /* 0x0000000f4e4e7c10 */ /* 0x000fc6000ff3e0ff */
[----:B------:R-:W-:Y:S04]  /*17ab60*/  STL [R1+0x53d4], R80 ;  /* 0x0053d45001007387 */ /* 0x000fe80000100800 */
[----:B------:R-:W3:Y:S04]  /*17ab70*/  LDL.LU R229, [R1+0x53f0] ;  /* 0x0053f00001e57983 */ /* 0x000ee80000300800 */
[----:B------:R-:W-:Y:S04]  /*17ab80*/  STL [R1+0x53c8], R79 ;  /* 0x0053c84f01007387 */ /* 0x000fe80000100800 */
[----:B------:R-:W3:Y:S04]  /*17ab90*/  LDL.LU R227, [R1+0x53f8] ;  /* 0x0053f80001e37983 */ /* 0x000ee80000300800 */
[----:B------:R-:W-:Y:S01]  /*17aba0*/  STL [R1+0x53dc], R78 ;  /* 0x0053dc4e01007387 */ /* 0x000fe20000100800 */
[----:B----4-:R-:W-:-:S03]  /*17abb0*/  IADD3.X R72, R72, UR9, RZ, P5, !PT ;  /* 0x0000000948487c10 */ /* 0x010fc6000affe4ff */
[----:B------:R-:W4:Y:S01]  /*17abc0*/  LDL.LU R224, [R1+0x5404] ;  /* 0x0054040001e07983 */ /* 0x000f220000300800 */
[----:B------:R-:W-:-:S03]  /*17abd0*/  IADD3 R71, P5, R71, UR15, RZ ;  /* 0x0000000f47477c10 */ /* 0x000fc6000ffbe0ff */
[----:B------:R-:W4:Y:S01]  /*17abe0*/  LDL.LU R222, [R1+0x540c] ;  /* 0x00540c0001de7983 */ /* 0x000f220000300800 */
[----:B------:R-:W-:-:S03]  /*17abf0*/  IADD3.X R70, R70, UR9, RZ, P1, !PT ;  /* 0x0000000946467c10 */ /* 0x000fc60008ffe4ff */
[----:B------:R-:W-:Y:S01]  /*17ac00*/  STL [R1+0x53d0], R72 ;  /* 0x0053d04801007387 */ /* 0x000fe20000100800 */
[----:B------:R-:W-:-:S03]  /*17ac10*/  IADD3 R43, P1, R43, UR15, RZ ;  /* 0x0000000f2b2b7c10 */ /* 0x000fc6000ff3e0ff */
[----:B------:R-:W-:Y:S04]  /*17ac20*/  STL [R1+0x53e4], R71 ;  /* 0x0053e44701007387 */ /* 0x000fe80000100800 */
[----:B------:R-:W4:Y:S04]  /*17ac30*/  LDL.LU R225, [R1+0x5400] ;  /* 0x0054000001e17983 */ /* 0x000f280000300800 */
[----:B------:R-:W-:Y:S04]  /*17ac40*/  STL [R1+0x53d8], R70 ;  /* 0x0053d84601007387 */ /* 0x000fe80000100800 */
[----:B------:R-:W4:Y:S04]  /*17ac50*/  LDL.LU R223, [R1+0x5408] ;  /* 0x0054080001df7983 */ /* 0x000f280000300800 */
[----:B------:R1:W-:Y:S01]  /*17ac60*/  STL [R1+0x53ec], R43 ;  /* 0x0053ec2b01007387 */ /* 0x0003e20000100800 */
[----:B------:R-:W-:-:S05]  /*17ac70*/  IADD3.X R30, R30, UR9, RZ, P5, !PT ;  /* 0x000000091e1e7c10 */ /* 0x000fca000affe4ff */
[----:B------:R4:W-:Y:S04]  /*17ac80*/  STL [R1+0x53e0], R30 ;  /* 0x0053e01e01007387 */ /* 0x0009e80000100800 */
[----:B------:R-:W4:Y:S01]  /*17ac90*/  LDL.LU R15, [R1+0x5494] ;  /* 0x00549400010f7983 */ /* 0x000f220000300800 */
[----:B------:R-:W-:Y:S02]  /*17aca0*/  IADD3.X R28, R28, UR9, RZ, P1, !PT ;  /* 0x000000091c1c7c10 */ /* 0x000fe40008ffe4ff */
[----:B------:R-:W-:-:S03]  /*17acb0*/  MOV R5, R27 ;  /* 0x0000001b00057202 */ /* 0x000fc60000000f00 */
[----:B------:R4:W-:Y:S04]  /*17acc0*/  STL [R1+0x53e8], R28 ;  /* 0x0053e81c01007387 */ /* 0x0009e80000100800 */
[----:B------:R-:W4:Y:S04]  /*17acd0*/  LDL.LU R31, [R1+0x549c] ;  /* 0x00549c00011f7983 */ /* 0x000f280000300800 */
[----:B------:R1:W-:Y:S02]  /*17ace0*/  LDGSTS.E [R3+0x10800], desc[UR58][R4.64], P4 ;  /* 0x1080000004037fae */ /* 0x0003e4000a12187a */
[----:B-1----:R-:W-:-:S02]  /*17acf0*/  IMAD.MOV.U32 R5, RZ, RZ, R16 ;  /* 0x000000ffff057224 */ /* 0x002fc400078e0010 */
[----:B------:R-:W-:-:S05]  /*17ad00*/  IMAD.MOV.U32 R4, RZ, RZ, R6 ;  /* 0x000000ffff047224 */ /* 0x000fca00078e0006 */
[----:B------:R1:W-:Y:S01]  /*17ad10*/  LDGSTS.E [R3+0x10880], desc[UR58][R4.64], P2 ;  /* 0x1088000004037fae */ /* 0x0003e2000912187a */
[----:B--2---:R-:W-:Y:S02]  /*17ad20*/  IADD3 R228, P5, R228, UR15, RZ ;  /* 0x0000000fe4e47c10 */ /* 0x004fe4000ffbe0ff */
[----:B---3--:R-:W-:-:S03]  /*17ad30*/  IADD3 R226, P1, R226, UR15, RZ ;  /* 0x0000000fe2e27c10 */ /* 0x008fc6000ff3e0ff */
[----:B------:R-:W-:Y:S04]  /*17ad40*/  STL [R1+0x53f4], R228 ;  /* 0x0053f4e401007387 */ /* 0x000fe80000100800 */
[----:B------:R-:W-:Y:S01]  /*17ad50*/  STL [R1+0x53fc], R226 ;  /* 0x0053fce201007387 */ /* 0x000fe20000100800 */
[----:B------:R-:W-:-:S05]  /*17ad60*/  IADD3.X R229, R229, UR9, RZ, P5, !PT ;  /* 0x00000009e5e57c10 */ /* 0x000fca000affe4ff */
[----:B------:R-:W-:Y:S04]  /*17ad70*/  STL [R1+0x53f0], R229 ;  /* 0x0053f0e501007387 */ /* 0x000fe80000100800 */
[----:B------:R-:W2:Y:S04]  /*17ad80*/  LDL.LU R82, [R1+0x54b4] ;  /* 0x0054b40001527983 */ /* 0x000ea80000300800 */
[----:B------:R-:W3:Y:S04]  /*17ad90*/  LDL.LU R43, [R1+0x54bc] ;  /* 0x0054bc00012b7983 */ /* 0x000ee80000300800 */
[----:B------:R-:W2:Y:S01]  /*17ada0*/  LDL.LU R16, [R1+0x5490] ;  /* 0x0054900001107983 */ /* 0x000ea20000300800 */
[----:B----4-:R-:W-:-:S03]  /*17adb0*/  IADD3 R224, P5, R224, UR15, RZ ;  /* 0x0000000fe0e07c10 */ /* 0x010fc6000ffbe0ff */
[----:B------:R-:W4:Y:S01]  /*17adc0*/  LDL.LU R32, [R1+0x5498] ;  /* 0x0054980001207983 */ /* 0x000f220000300800 */
        /* <DEDUP_REMOVED lines=19> */
[----:B------:R-:W-:-:S02]  /*17af00*/  IADD3.X R223, R223, UR9, RZ, P1, !PT ;  /* 0x00000009dfdf7c10 */ /* 0x000fc40008ffe4ff */
[----:B------:R-:W-:Y:S01]  /*17af10*/  IADD3 R31, P1, R31, UR15, RZ ;  /* 0x0000000f1f1f7c10 */ /* 0x000fe2000ff3e0ff */
[----:B-1----:R-:W-:Y:S01]  /*17af20*/  IMAD.MOV.U32 R5, RZ, RZ, R64 ;  /* 0x000000ffff057224 */ /* 0x002fe200078e0040 */
[----:B------:R-:W-:Y:S01]  /*17af30*/  MOV R4, R63 ;  /* 0x0000003f00047202 */ /* 0x000fe20000000f00 */
[----:B------:R-:W3:Y:S04]  /*17af40*/  LDL.LU R71, [R1+0x54c8] ;  /* 0x0054c80001477983 */ /* 0x000ee80000300800 */
[----:B------:R-:W3:Y:S04]  /*17af50*/  LDL.LU R70, [R1+0x54dc] ;  /* 0x0054dc0001467983 */ /* 0x000ee80000300800 */
[----:B------:R-:W-:Y:S04]  /*17af60*/  STL [R1+0x5408], R223 ;  /* 0x005408df01007387 */ /* 0x000fe80000100800 */
[----:B------:R-:W-:Y:S04]  /*17af70*/  STL [R1+0x549c], R31 ;  /* 0x00549c1f01007387 */ /* 0x000fe80000100800 */
[----:B------:R1:W-:Y:S02]  /*17af80*/  LDGSTS.E [R3+0x10900], desc[UR58][R4.64], P3 ;  /* 0x1090000004037fae */ /* 0x0003e4000992187a */
[----:B-1----:R-:W-:Y:S01]  /*17af90*/  MOV R5, R62 ;  /* 0x0000003e00057202 */ /* 0x002fe20000000f00 */
[----:B------:R-:W-:-:S05]  /*17afa0*/  IMAD.MOV.U32 R4, RZ, RZ, R48 ;  /* 0x000000ffff047224 */ /* 0x000fca00078e0030 */
[----:B------:R1:W-:Y:S02]  /*17afb0*/  LDGSTS.E [R3+0x10980], desc[UR58][R4.64], P0 ;  /* 0x1098000004037fae */ /* 0x0003e4000812187a */
[----:B-1----:R-:W-:Y:S01]  /*17afc0*/  IMAD.MOV.U32 R4, RZ, RZ, R34 ;  /* 0x000000ffff047224 */ /* 0x002fe200078e0022 */
[----:B--2---:R-:W-:Y:S02]  /*17afd0*/  IADD3.X R16, R16, UR9, RZ, P5, !PT ;  /* 0x0000000910107c10 */ /* 0x004fe4000affe4ff */
[----:B----4-:R-:W-:-:S03]  /*17afe0*/  IADD3.X R32, R32, UR9, RZ, P1, !PT ;  /* 0x0000000920207c10 */ /* 0x010fc60008ffe4ff */
        /* <DEDUP_REMOVED lines=17> */
[----:B-1----:R-:W4:Y:S04]  /*17b100*/  LDL.LU R43, [R1+0x54e0] ;  /* 0x0054e000012b7983 */ /* 0x002f280000300800 */
[----:B------:R-:W4:Y:S01]  /*17b110*/  LDL.LU R34, [R1+0x54e8] ;  /* 0x0054e80001227983 */ /* 0x000f220000300800 */
[----:B------:R-:W-:-:S03]  /*17b120*/  IADD3.X R80, R80, UR9, RZ, P5, !PT ;  /* 0x0000000950507c10 */ /* 0x000fc6000affe4ff */
[----:B------:R-:W-:Y:S01]  /*17b130*/  STL [R1+0x54a8], R27 ;  /* 0x0054a81b01007387 */ /* 0x000fe20000100800 */
[----:B------:R-:W-:-:S03]  /*17b140*/  IADD3 R79, P5, R79, UR15, RZ ;  /* 0x0000000f4f4f7c10 */ /* 0x000fc6000ffbe0ff */
[----:B------:R-:W-:Y:S01]  /*17b150*/  STL [R1+0x54b0], R80 ;  /* 0x0054b05001007387 */ /* 0x000fe20000100800 */
[----:B------:R-:W-:-:S03]  /*17b160*/  IADD3.X R78, R78, UR9, RZ, P1, !PT ;  /* 0x000000094e4e7c10 */ /* 0x000fc60008ffe4ff */
[----:B------:R-:W-:Y:S01]  /*17b170*/  STL [R1+0x54c4], R79 ;  /* 0x0054c44f01007387 */ /* 0x000fe20000100800 */
[----:B------:R-:W-:-:S03]  /*17b180*/  IADD3 R77, P1, R77, UR15, RZ ;  /* 0x0000000f4d4d7c10 */ /* 0x000fc6000ff3e0ff */
[----:B------:R-:W4:Y:S01]  /*17b190*/  LDL.LU R220, [R1+0x54f4] ;  /* 0x0054f40001dc7983 */ /* 0x000f220000300800 */
[----:B------:R-:W-:-:S03]  /*17b1a0*/  IADD3.X R74, R74, UR9, RZ, P5, !PT ;  /* 0x000000094a4a7c10 */ /* 0x000fc6000affe4ff */
[----:B------:R-:W-:Y:S01]  /*17b1b0*/  STL [R1+0x54b8], R78 ;  /* 0x0054b84e01007387 */ /* 0x000fe20000100800 */
[----:B------:R-:W-:-:S03]  /*17b1c0*/  IADD3 R72, P5, R72, UR15, RZ ;  /* 0x0000000f48487c10 */ /* 0x000fc6000ffbe0ff */
[----:B------:R-:W4:Y:S04]  /*17b1d0*/  LDL.LU R218, [R1+0x54fc] ;  /* 0x0054fc0001da7983 */ /* 0x000f280000300800 */
[----:B------:R-:W-:Y:S04]  /*17b1e0*/  STL [R1+0x54cc], R77 ;  /* 0x0054cc4d01007387 */ /* 0x000fe80000100800 */
[----:B------:R-:W-:Y:S04]  /*17b1f0*/  STL [R1+0x54c0], R74 ;  /* 0x0054c04a01007387 */ /* 0x000fe80000100800 */
[----:B------:R-:W-:Y:S04]  /*17b200*/  STL [R1+0x54d4], R72 ;  /* 0x0054d44801007387 */ /* 0x000fe80000100800 */
[----:B------:R-:W4:Y:S01]  /*17b210*/  LDL.LU R221, [R1+0x54f0] ;  /* 0x0054f00001dd7983 */ /* 0x000f220000300800 */
[----:B------:R-:W-:Y:S01]  /*17b220*/  IMAD.MOV.U32 R5, RZ, RZ, R81 ;  /* 0x000000ffff057224 */ /* 0x000fe200078e0051 */
[----:B------:R-:W-:-:S02]  /*17b230*/  IADD3.X R71, R71, UR9, RZ, P1, !PT ;  /* 0x0000000947477c10 */ /* 0x000fc40008ffe4ff */
[----:B------:R-:W-:Y:S02]  /*17b240*/  IADD3 R70, P1, R70, UR15, RZ ;  /* 0x0000000f46467c10 */ /* 0x000fe4000ff3e0ff */
[----:B------:R1:W-:Y:S04]  /*17b250*/  LDGSTS.E [R3+0x11800], desc[UR58][R4.64], P4 ;  /* 0x1180000004037fae */ /* 0x0003e8000a12187a */
[----:B------:R-:W-:Y:S04]  /*17b260*/  STL [R1+0x54c8], R71 ;  /* 0x0054c84701007387 */ /* 0x000fe80000100800 */
[----:B------:R-:W4:Y:S01]  /*17b270*/  LDL.LU R219, [R1+0x54f8] ;  /* 0x0054f80001db7983 */ /* 0x000f220000300800 */
[----:B-1----:R-:W-:Y:S01]  /*17b280*/  MOV R4, R75 ;  /* 0x0000004b00047202 */ /* 0x002fe20000000f00 */
[----:B------:R-:W-:-:S02]  /*17b290*/  IMAD.MOV.U32 R5, RZ, RZ, R76 ;  /* 0x000000ffff057224 */ /* 0x000fc400078e004c */
[----:B------:R-:W-:Y:S04]  /*17b2a0*/  STL [R1+0x54dc], R70 ;  /* 0x0054dc4601007387 */ /* 0x000fe80000100800 */
[----:B------:R-:W4:Y:S04]  /*17b2b0*/  LDL.LU R216, [R1+0x5504] ;  /* 0x0055040001d87983 */ /* 0x000f280000300800 */
[----:B------:R1:W-:Y:S04]  /*17b2c0*/  LDGSTS.E [R3+0x11880], desc[UR58][R4.64], P2 ;  /* 0x1188000004037fae */ /* 0x0003e8000912187a */
[----:B------:R-:W4:Y:S01]  /*17b2d0*/  LDL.LU R214, [R1+0x550c] ;  /* 0x00550c0001d67983 */ /* 0x000f220000300800 */
        /* <DEDUP_REMOVED lines=9> */
[----:B-1----:R-:W-:Y:S01]  /*17b370*/  MOV R5, R21 ;  /* 0x0000001500057202 */ /* 0x002fe20000000f00 */
[----:B------:R-:W-:-:S05]  /*17b380*/  IMAD.MOV.U32 R4, RZ, RZ, R13 ;  /* 0x000000ffff047224 */ /* 0x000fca00078e000d */
        /* <DEDUP_REMOVED lines=10> */
[----:B------:R-:W-:Y:S01]  /*17b430*/  STL [R1+0x54ec], R48 ;  /* 0x0054ec3001007387 */ /* 0x000fe20000100800 */
[----:B------:R-:W-:-:S05]  /*17b440*/  IADD3.X R43, R43, UR9, RZ, P5, !PT ;  /* 0x000000092b2b7c10 */ /* 0x000fca000affe4ff */
[----:B------:R4:W-:Y:S01]  /*17b450*/  STL [R1+0x54e0], R43 ;  /* 0x0054e02b01007387 */ /* 0x0009e20000100800 */
[----:B------:R-:W-:-:S03]  /*17b460*/  IADD3.X R34, R34, UR9, RZ, P1, !PT ;  /* 0x0000000922227c10 */ /* 0x000fc60008ffe4ff */
[----:B------:R-:W3:Y:S04]  /*17b470*/  LDL.LU R47, [R1+0x5674] ;  /* 0x00567400012f7983 */ /* 0x000ee80000300800 */
[----:B------:R1:W-:Y:S04]  /*17b480*/  STL [R1+0x54e8], R34 ;  /* 0x0054e82201007387 */ /* 0x0003e80000100800 */
[----:B----4-:R-:W4:Y:S01]  /*17b490*/  LDL.LU R43, [R1+0x567c] ;  /* 0x00567c00012b7983 */ /* 0x010f220000300800 */
[----:B------:R-:W-:Y:S02]  /*17b4a0*/  IADD3 R220, P5, R220, UR15, RZ ;  /* 0x0000000fdcdc7c10 */ /* 0x000fe4000ffbe0ff */
[----:B------:R-:W-:-:S03]  /*17b4b0*/  IADD3 R218, P1, R218, UR15, RZ ;  /* 0x0000000fdada7c10 */ /* 0x000fc6000ff3e0ff */
[----:B------:R-:W-:Y:S04]  /*17b4c0*/  STL [R1+0x54f4], R220 ;  /* 0x0054f4dc01007387 */ /* 0x000fe80000100800 */
[----:B------:R-:W-:Y:S01]  /*17b4d0*/  STL [R1+0x54fc], R218 ;  /* 0x0054fcda01007387 */ /* 0x000fe20000100800 */
[----:B------:R-:W-:-:S05]  /*17b4e0*/  IADD3.X R221, R221, UR9, RZ, P5, !PT ;  /* 0x00000009dddd7c10 */ /* 0x000fca000affe4ff */
[----:B------:R-:W-:Y:S04]  /*17b4f0*/  STL [R1+0x54f0], R221 ;  /* 0x0054f0dd01007387 */ /* 0x000fe80000100800 */
        /* <DEDUP_REMOVED lines=14> */
[----:B------:R-:W-:-:S02]  /*17b5e0*/  IMAD.MOV.U32 R4, RZ, RZ, R55 ;  /* 0x000000ffff047224 */ /* 0x000fc400078e0037 */
[----:B------:R-:W-:-:S05]  /*17b5f0*/  IMAD.MOV.U32 R5, RZ, RZ, R57 ;  /* 0x000000ffff057224 */ /* 0x000fca00078e0039 */
[----:B------:R1:W-:Y:S02]  /*17b600*/  LDGSTS.E [R3+0x12900], desc[UR58][R4.64], P3 ;  /* 0x1290000004037fae */ /* 0x0003e4000992187a */
[----:B-1----:R-:W-:Y:S01]  /*17b610*/  IMAD.MOV.U32 R5, RZ, RZ, R54 ;  /* 0x000000ffff057224 */ /* 0x002fe200078e0036 */
[----:B------:R-:W-:-:S05]  /*17b620*/  MOV R4, R36 ;  /* 0x0000002400047202 */ /* 0x000fca0000000f00 */
        /* <DEDUP_REMOVED lines=8> */
[----:B----4-:R-:W-:-:S03]  /*17b6b0*/  IADD3 R43, P1, R43, UR15, RZ ;  /* 0x0000000f2b2b7c10 */ /* 0x010fc6000ff3e0ff */
        /* <DEDUP_REMOVED lines=8> */
[----:B------:R-:W-:-:S02]  /*17b740*/  IADD3.X R48, R48, UR9, RZ, P5, !PT ;  /* 0x0000000930307c10 */ /* 0x000fc4000affe4ff */
        /* <DEDUP_REMOVED lines=19> */
[----:B------:R-:W-:Y:S01]  /*17b880*/  IMAD.MOV.U32 R4, RZ, RZ, R19 ;  /* 0x000000ffff047224 */ /* 0x000fe200078e0013 */
[----:B------:R-:W-:-:S02]  /*17b890*/  MOV R5, R73 ;  /* 0x0000004900057202 */ /* 0x000fc40000000f00 */
        /* <DEDUP_REMOVED lines=29> */
[----:B------:R-:W4:Y:S04]  /*17ba70*/  LDL.LU R213, [R1+0x56d0] ;  /* 0x0056d00001d57983 */ /* 0x000f280000300800 */
[----:B------:R-:W-:Y:S04]  /*17ba80*/  STL [R1+0x56a8], R63 ;  /* 0x0056a83f01007387 */ /* 0x000fe80000100800 */
[----:B------:R-:W4:Y:S04]  /*17ba90*/  LDL.LU R211, [R1+0x56d8] ;  /* 0x0056d80001d37983 */ /* 0x000f280000300800 */
[----:B------:R-:W-:Y:S01]  /*17baa0*/  STL [R1+0x56bc], R62 ;  /* 0x0056bc3e01007387 */ /* 0x000fe20000100800 */
[----:B------:R-:W-:-:S03]  /*17bab0*/  IADD3.X R57, R57, UR9, RZ, P5, !PT ;  /* 0x0000000939397c10 */ /* 0x000fc6000affe4ff */
        /* <DEDUP_REMOVED lines=14> */
[----:B------:R-:W-:Y:S01]  /*17bba0*/  IADD3.X R19, R19, UR9, RZ, P1, !PT ;  /* 0x0000000913137c10 */ /* 0x000fe20008ffe4ff */
[----:B------:R-:W-:-:S04]  /*17bbb0*/  IMAD.MOV.U32 R4, RZ, RZ, R11 ;  /* 0x000000ffff047224 */ /* 0x000fc800078e000b */
[----:B------:R1:W-:Y:S04]  /*17bbc0*/  STL [R1+0x56c8], R19 ;  /* 0x0056c81301007387 */ /* 0x0003e80000100800 */
[----:B------:R-:W4:Y:S04]  /*17bbd0*/  LDL.LU R24, [R1+0x575c] ;  /* 0x00575c0001187983 */ /* 0x000f280000300800 */
[----:B------:R1:W-:Y:S02]  /*17bbe0*/  LDGSTS.E [R3+0x14800], desc[UR58][R4.64], P4 ;  /* 0x1480000004037fae */ /* 0x0003e4000a12187a */
[----:B-1----:R-:W-:Y:S01]  /*17bbf0*/  IMAD.MOV.U32 R5, RZ, RZ, R10 ;  /* 0x000000ffff057224 */ /* 0x002fe200078e000a */
[----:B------:R-:W-:-:S05]  /*17bc00*/  MOV R4, R7 ;  /* 0x0000000700047202 */ /* 0x000fca0000000f00 */
        /* <DEDUP_REMOVED lines=40> */
[----:B-1----:R-:W-:-:S02]  /*17be90*/  IMAD.MOV.U32 R5, RZ, RZ, R45 ;  /* 0x000000ffff057224 */ /* 0x002fc400078e002d */
[----:B------:R-:W-:-:S05]  /*17bea0*/  IMAD.MOV.U32 R4, RZ, RZ, R40 ;  /* 0x000000ffff047224 */ /* 0x000fca00078e0028 */
[----:B------:R1:W-:Y:S02]  /*17beb0*/  LDGSTS.E [R3+0x14980], desc[UR58][R4.64], P0 ;  /* 0x1498000004037fae */ /* 0x0003e4000812187a */
[----:B-1----:R-:W-:Y:S02]  /*17bec0*/  MOV R4, R35 ;  /* 0x0000002300047202 */ /* 0x002fe40000000f00 */
        /* <DEDUP_REMOVED lines=43> */
[----:B-1----:R-:W-:Y:S01]  /*17c180*/  IMAD.MOV.U32 R4, RZ, RZ, R59 ;  /* 0x000000ffff047224 */ /* 0x002fe200078e003b */
[----:B------:R-:W-:-:S02]  /*17c190*/  MOV R5, R60 ;  /* 0x0000003c00057202 */ /* 0x000fc40000000f00 */
[----:B------:R-:W-:Y:S04]  /*17c1a0*/  STL [R1+0x579c], R54 ;  /* 0x00579c3601007387 */ /* 0x000fe80000100800 */
[----:B------:R-:W4:Y:S04]  /*17c1b0*/  LDL.LU R200, [R1+0x57c4] ;  /* 0x0057c40001c87983 */ /* 0x000f280000300800 */
[----:B------:R1:W-:Y:S04]  /*17c1c0*/  LDGSTS.E [R3+0x15880], desc[UR58][R4.64], P2 ;  /* 0x1588000004037fae */ /* 0x0003e8000912187a */
[----:B------:R-:W4:Y:S01]  /*17c1d0*/  LDL.LU R198, [R1+0x57cc] ;  /* 0x0057cc0001c67983 */ /* 0x000f220000300800 */
[----:B-1----:R-:W-:-:S02]  /*17c1e0*/  IMAD.MOV.U32 R4, RZ, RZ, R50 ;  /* 0x000000ffff047224 */ /* 0x002fc400078e0032 */
[----:B------:R-:W-:-:S05]  /*17c1f0*/  IMAD.MOV.U32 R5, RZ, RZ, R53 ;  /* 0x000000ffff057224 */ /* 0x000fca00078e0035 */
[----:B------:R1:W-:Y:S02]  /*17c200*/  LDGSTS.E [R3+0x15900], desc[UR58][R4.64], P3 ;  /* 0x1590000004037fae */ /* 0x0003e4000992187a */
[----:B-1----:R-:W-:Y:S01]  /*17c210*/  IMAD.MOV.U32 R5, RZ, RZ, R39 ;  /* 0x000000ffff057224 */ /* 0x002fe200078e0027 */
[----:B------:R-:W-:-:S05]  /*17c220*/  MOV R4, R38 ;  /* 0x0000002600047202 */ /* 0x000fca0000000f00 */
        /* <DEDUP_REMOVED lines=18> */
[----:B------:R-:W-:Y:S01]  /*17c350*/  STL [R1+0x57a0], R36 ;  /* 0x0057a02401007387 */ /* 0x000fe20000100800 */
[----:B------:R-:W-:-:S03]  /*17c360*/  IADD3.X R35, R35, UR9, RZ, P1, !PT ;  /* 0x0000000923237c10 */ /* 0x000fc60008ffe4ff */
[----:B------:R-:W4:Y:S04]  /*17c370*/  LDL.LU R39, [R1+0x5834] ;  /* 0x0058340001277983 */ /* 0x000f280000300800 */
[----:B------:R1:W-:Y:S01]  /*17c380*/  STL [R1+0x57a8], R35 ;  /* 0x0057a82301007387 */ /* 0x0003e20000100800 */
[----:B------:R-:W-:-:S03]  /*17c390*/  IADD3 R204, P5, R204, UR15, RZ ;  /* 0x0000000fcccc7c10 */ /* 0x000fc6000ffbe0ff */
[----:B-1----:R-:W4:Y:S01]  /*17c3a0*/  LDL.LU R35, [R1+0x583c] ;  /* 0x00583c0001237983 */ /* 0x002f220000300800 */
        /* <DEDUP_REMOVED lines=13> */
[----:B------:R-:W-:-:S02]  /*17c480*/  IADD3 R200, P5, R200, UR15, RZ ;  /* 0x0000000fc8c87c10 */ /* 0x000fc4000ffbe0ff */
[----:B------:R-:W-:Y:S02]  /*17c490*/  IADD3.X R203, R203, UR9, RZ, P1, !PT ;  /* 0x00000009cbcb7c10 */ /* 0x000fe40008ffe4ff */
[----:B------:R-:W-:Y:S01]  /*17c4a0*/  IADD3 R198, P1, R198, UR15, RZ ;  /* 0x0000000fc6c67c10 */ /* 0x000fe2000ff3e0ff */
[----:B------:R-:W-:Y:S01]  /*17c4b0*/  STL [R1+0x57c4], R200 ;  /* 0x0057c4c801007387 */ /* 0x000fe20000100800 */
[----:B------:R-:W-:-:S03]  /*17c4c0*/  MOV R4, R17 ;  /* 0x0000001100047202 */ /* 0x000fc60000000f00 */
[----:B------:R-:W-:Y:S04]  /*17c4d0*/  STL [R1+0x57b8], R203 ;  /* 0x0057b8cb01007387 */ /* 0x000fe80000100800 */
[----:B------:R-:W-:Y:S01]  /*17c4e0*/  STL [R1+0x57cc], R198 ;  /* 0x0057ccc601007387 */ /* 0x000fe20000100800 */
[----:B------:R-:W-:-:S05]  /*17c4f0*/  IMAD.MOV.U32 R5, RZ, RZ, R37 ;  /* 0x000000ffff057224 */ /* 0x000fca00078e0025 */
[----:B------:R1:W-:Y:S02]  /*17c500*/  LDGSTS.E [R3+0x16900], desc[UR58][R4.64], P3 ;  /* 0x1690000004037fae */ /* 0x0003e4000992187a */
[----:B-1----:R-:W-:Y:S01]  /*17c510*/  MOV R5, R23 ;  /* 0x0000001700057202 */ /* 0x002fe20000000f00 */
[----:B------:R-:W-:-:S05]  /*17c520*/  IMAD.MOV.U32 R4, RZ, RZ, R8 ;  /* 0x000000ffff047224 */ /* 0x000fca00078e0008 */
[----:B------:R1:W-:Y:S02]  /*17c530*/  LDGSTS.E [R3+0x16980], desc[UR58][R4.64], P0 ;  /* 0x1698000004037fae */ /* 0x0003e4000812187a */
[----:B-1----:R-:W-:Y:S01]  /*17c540*/  IMAD.MOV.U32 R4, RZ, RZ, R20 ;  /* 0x000000ffff047224 */ /* 0x002fe200078e0014 */
[----:B--2---:R-:W-:-:S05]  /*17c550*/  IADD3.X R201, R201, UR9, RZ, P5, !PT ;  /* 0x00000009c9c97c10 */ /* 0x004fca000affe4ff */
[----:B------:R-:W-:Y:S01]  /*17c560*/  STL [R1+0x57c0], R201 ;  /* 0x0057c0c901007387 */ /* 0x000fe20000100800 */
[----:B---3--:R-:W-:Y:S02]  /*17c570*/  IADD3.X R199, R199, UR9, RZ, P1, !PT ;  /* 0x00000009c7c77c10 */ /* 0x008fe40008ffe4ff */
[----:B----4-:R-:W-:-:S05]  /*17c580*/  IADD3 R39, P5, R39, UR15, RZ ;  /* 0x0000000f27277c10 */ /* 0x010fca000ffbe0ff */
[----:B------:R-:W-:Y:S04]  /*17c590*/  STL [R1+0x5834], R39 ;  /* 0x0058342701007387 */ /* 0x000fe80000100800 */
[----:B------:R-:W2:Y:S04]  /*17c5a0*/  LDL.LU R17, [R1+0x5850] ;  /* 0x0058500001117983 */ /* 0x000ea80000300800 */
[----:B------:R-:W3:Y:S01]  /*17c5b0*/  LDL.LU R55, [R1+0x5864] ;  /* 0x0058640001377983 */ /* 0x000ee20000300800 */
[----:B------:R-:W-:-:S03]  /*17c5c0*/  IADD3 R35, P1, R35, UR15, RZ ;  /* 0x0000000f23237c10 */ /* 0x000fc6000ff3e0ff */
        /* <DEDUP_REMOVED lines=8> */
[----:B------:R-:W-:-:S05]  /*17c650*/  IADD3.X R40, R40, UR9, RZ, P5, !PT ;  /* 0x0000000928287c10 */ /* 0x000fca000affe4ff */
[----:B------:R-:W-:Y:S04]  /*17c660*/  STL [R1+0x5830], R40 ;  /* 0x0058302801007387 */ /* 0x000fe80000100800 */
[----:B------:R-:W4:Y:S04]  /*17c670*/  LDL.LU R38, [R1+0x5870] ;  /* 0x0058700001267983 */ /* 0x000f280000300800 */
[----:B------:R-:W4:Y:S04]  /*17c680*/  LDL.LU R37, [R1+0x5884] ;  /* 0x0058840001257983 */ /* 0x000f280000300800 */
[----:B------:R-:W4:Y:S04]  /*17c690*/  LDL.LU R23, [R1+0x5878] ;  /* 0x0058780001177983 */ /* 0x000f280000300800 */
[----:B------:R-:W4:Y:S01]  /*17c6a0*/  LDL.LU R8, [R1+0x588c] ;  /* 0x00588c0001087983 */ /* 0x000f220000300800 */
[----:B------:R-:W-:-:S02]  /*17c6b0*/  IADD3 R26, P5, R26, UR15, RZ ;  /* 0x0000000f1a1a7c10 */ /* 0x000fc4000ffbe0ff */
[----:B------:R-:W-:Y:S02]  /*17c6c0*/  IADD3.X R36, R36, UR9, RZ, P1, !PT ;  /* 0x0000000924247c10 */ /* 0x000fe40008ffe4ff */
        /* <DEDUP_REMOVED lines=8> */
[----:B------:R-:W4:Y:S01]  /*17c750*/  LDL.LU R20, [R1+0x5880] ;  /* 0x0058800001147983 */ /* 0x000f220000300800 */
[----:B------:R-:W-:-:S02]  /*17c760*/  IADD3.X R9, R9, UR9, RZ, P1, !PT ;  /* 0x0000000909097c10 */ /* 0x000fc40008ffe4ff */
[----:B------:R-:W-:Y:S01]  /*17c770*/  IADD3 R57, P1, R57, UR15, RZ ;  /* 0x0000000f39397c10 */ /* 0x000fe2000ff3e0ff */
[----:B------:R-:W-:-:S04]  /*17c780*/  IMAD.MOV.U32 R5, RZ, RZ, R56 ;  /* 0x000000ffff057224 */ /* 0x000fc800078e0038 */
[----:B------:R-:W-:Y:S04]  /*17c790*/  STL [R1+0x585c], R57 ;  /* 0x00585c3901007387 */ /* 0x000fe80000100800 */
[----:B------:R-:W-:Y:S04]  /*17c7a0*/  STL [R1+0x5848], R9 ;  /* 0x0058480901007387 */ /* 0x000fe80000100800 */
        /* <DEDUP_REMOVED lines=12> */
[----:B------:R2:W-:Y:S01]  /*17c870*/  STL [R1+0x5850], R17 ;  /* 0x0058501101007387 */ /* 0x0005e20000100800 */
[----:B----4-:R-:W-:Y:S02]  /*17c880*/  IADD3.X R54, R54, UR9, RZ, P1, !PT ;  /* 0x0000000936367c10 */ /* 0x010fe40008ffe4ff */
[----:B------:R-:W-:Y:S01]  /*17c890*/  IADD3 R53, P1, R53, UR15, RZ ;  /* 0x0000000f35357c10 */ /* 0x000fe2000ff3e0ff */
[----:B--2---:R-:W2:Y:S01]  /*17c8a0*/  LDL.LU R17, [R1+0x5888] ;  /* 0x0058880001117983 */ /* 0x004ea20000300800 */
[----:B------:R-:W-:-:S03]  /*17c8b0*/  IADD3.X R50, R50, UR9, RZ, P5, !PT ;  /* 0x0000000932327c10 */ /* 0x000fc6000affe4ff */
[----:B------:R-:W-:Y:S01]  /*17c8c0*/  STL [R1+0x5864], R55 ;  /* 0x0058643701007387 */ /* 0x000fe20000100800 */
[----:B------:R-:W-:-:S03]  /*17c8d0*/  IADD3 R49, P5, R49, UR15, RZ ;  /* 0x0000000f31317c10 */ /* 0x000fc6000ffbe0ff */
[----:B------:R-:W3:Y:S01]  /*17c8e0*/  LDL.LU R196, [R1+0x5894] ;  /* 0x0058940001c47983 */ /* 0x000ee20000300800 */
[----:B------:R-:W-:-:S03]  /*17c8f0*/  IADD3.X R46, R46, UR9, RZ, P1, !PT ;  /* 0x000000092e2e7c10 */ /* 0x000fc60008ffe4ff */
[----:B------:R-:W-:Y:S01]  /*17c900*/  STL [R1+0x5858], R54 ;  /* 0x0058583601007387 */ /* 0x000fe20000100800 */
[----:B------:R-:W-:-:S03]  /*17c910*/  IADD3 R45, P1, R45, UR15, RZ ;  /* 0x0000000f2d2d7c10 */ /* 0x000fc6000ff3e0ff */
[----:B------:R-:W4:Y:S04]  /*17c920*/  LDL.LU R194, [R1+0x589c] ;  /* 0x00589c0001c27983 */ /* 0x000f280000300800 */
[----:B------:R-:W-:Y:S04]  /*17c930*/  STL [R1+0x586c], R53 ;  /* 0x00586c3501007387 */ /* 0x000fe80000100800 */
[----:B------:R-:W-:Y:S04]  /*17c940*/  STL [R1+0x5860], R50 ;  /* 0x0058603201007387 */ /* 0x000fe80000100800 */
[----:B------:R-:W-:Y:S04]  /*17c950*/  STL [R1+0x5874], R49 ;  /* 0x0058743101007387 */ /* 0x000fe80000100800 */
[----:B------:R-:W4:Y:S04]  /*17c960*/  LDL.LU R197, [R1+0x5890] ;  /* 0x0058900001c57983 */ /* 0x000f280000300800 */
[----:B------:R-:W-:Y:S01]  /*17c970*/  STL [R1+0x5868], R46 ;  /* 0x0058682e01007387 */ /* 0x000fe20000100800 */
[----:B------:R-:W-:-:S03]  /*17c980*/  IADD3.X R38, R38, UR9, RZ, P5, !PT ;  /* 0x0000000926267c10 */ /* 0x000fc6000affe4ff */
[----:B------:R-:W4:Y:S01]  /*17c990*/  LDL.LU R195, [R1+0x5898] ;  /* 0x0058980001c37983 */ /* 0x000f220000300800 */
[----:B------:R-:W-:Y:S02]  /*17c9a0*/  IADD3 R37, P5, R37, UR15, RZ ;  /* 0x0000000f25257c10 */ /* 0x000fe4000ffbe0ff */
[----:B------:R-:W-:Y:S01]  /*17c9b0*/  IADD3.X R23, R23, UR9, RZ, P1, !PT ;  /* 0x0000000917177c10 */ /* 0x000fe20008ffe4ff */
[----:B------:R-:W-:Y:S01]  /*17c9c0*/  STL [R1+0x587c], R45 ;  /* 0x00587c2d01007387 */ /* 0x000fe20000100800 */
[----:B------:R-:W-:-:S03]  /*17c9d0*/  IADD3 R8, P1, R8, UR15, RZ ;  /* 0x0000000f08087c10 */ /* 0x000fc6000ff3e0ff */
[----:B------:R-:W4:Y:S04]  /*17c9e0*/  LDL.LU R192, [R1+0x58a4] ;  /* 0x0058a40001c07983 */ /* 0x000f280000300800 */
[----:B------:R-:W4:Y:S04]  /*17c9f0*/  LDL.LU R190, [R1+0x58ac] ;  /* 0x0058ac0001be7983 */ /* 0x000f280000300800 */
[----:B------:R-:W-:Y:S04]  /*17ca00*/  STL [R1+0x5870], R38 ;  /* 0x0058702601007387 */ /* 0x000fe80000100800 */
[----:B------:R1:W-:Y:S04]  /*17ca10*/  STL [R1+0x588c], R8 ;  /* 0x00588c0801007387 */ /* 0x0003e80000100800 */
[----:B------:R-:W-:Y:S04]  /*17ca20*/  STL [R1+0x5884], R37 ;  /* 0x0058842501007387 */ /* 0x000fe80000100800 */
[----:B-1----:R-:W4:Y:S04]  /*17ca30*/  LDL.LU R8, [R1+0x5914] ;  /* 0x0059140001087983 */ /* 0x002f280000300800 */
[----:B------:R-:W-:Y:S04]  /*17ca40*/  STL [R1+0x5878], R23 ;  /* 0x0058781701007387 */ /* 0x000fe80000100800 */
[----:B------:R-:W4:Y:S04]  /*17ca50*/  LDL.LU R18, [R1+0x591c] ;  /* 0x00591c0001127983 */ /* 0x000f280000300800 */
[----:B------:R-:W4:Y:S04]  /*17ca60*/  LDL.LU R12, [R1+0x5924] ;  /* 0x00592400010c7983 */ /* 0x000f280000300800 */
[----:B------:R-:W4:Y:S01]  /*17ca70*/  LDL.LU R193, [R1+0x58a0] ;  /* 0x0058a00001c17983 */ /* 0x000f220000300800 */
[----:B------:R-:W-:-:S03]  /*17ca80*/  IADD3.X R20, R20, UR9, RZ, P5, !PT ;  /* 0x0000000914147c10 */ /* 0x000fc6000affe4ff */
[----:B------:R-:W4:Y:S04]  /*17ca90*/  LDL.LU R191, [R1+0x58a8] ;  /* 0x0058a80001bf7983 */ /* 0x000f280000300800 */
[----:B------:R1:W-:Y:S04]  /*17caa0*/  STL [R1+0x5880], R20 ;  /* 0x0058801401007387 */ /* 0x0003e80000100800 */
[----:B-1----:R-:W4:Y:S01]  /*17cab0*/  LDL.LU R20, [R1+0x5910] ;  /* 0x0059100001147983 */ /* 0x002f220000300800 */
[----:B------:R-:W-:Y:S01]  /*17cac0*/  MOV R4, R15 ;  /* 0x0000000f00047202 */ /* 0x000fe20000000f00 */
[----:B------:R-:W-:-:S02]  /*17cad0*/  IMAD.MOV.U32 R5, RZ, RZ, R16 ;  /* 0x000000ffff057224 */ /* 0x000fc400078e0010 */
        /* <DEDUP_REMOVED lines=14> */
[----:B--2---:R-:W2:Y:S01]  /*17cbc0*/  LDL.LU R17, [R1+0x5920] ;  /* 0x0059200001117983 */ /* 0x004ea20000300800 */
[----:B----4-:R-:W-:-:S03]  /*17cbd0*/  IADD3 R194, P1, R194, UR15, RZ ;  /* 0x0000000fc2c27c10 */ /* 0x010fc6000ff3e0ff */
[----:B------:R-:W3:Y:S04]  /*17cbe0*/  LDL.LU R16, [R1+0x5928] ;  /* 0x0059280001107983 */ /* 0x000ee80000300800 */
[----:B------:R-:W4:Y:S04]  /*17cbf0*/  LDL.LU R15, [R1+0x592c] ;  /* 0x00592c00010f7983 */ /* 0x000f280000300800 */
[----:B------:R-:W-:Y:S01]  /*17cc00*/  STL [R1+0x5894], R196 ;  /* 0x005894c401007387 */ /* 0x000fe20000100800 */
[----:B------:R-:W-:-:S03]  /*17cc10*/  IADD3.X R197, R197, UR9, RZ, P5, !PT ;  /* 0x00000009c5c57c10 */ /* 0x000fc6000affe4ff */
[----:B------:R-:W-:Y:S04]  /*17cc20*/  STL [R1+0x589c], R194 ;  /* 0x00589cc201007387 */ /* 0x000fe80000100800 */
[----:B------:R-:W-:Y:S01]  /*17cc30*/  STL [R1+0x5890], R197 ;  /* 0x005890c501007387 */ /* 0x000fe20000100800 */
[----:B------:R-:W-:-:S03]  /*17cc40*/  IADD3.X R195, R195, UR9, RZ, P1, !PT ;  /* 0x00000009c3c37c10 */ /* 0x000fc60008ffe4ff */
[----:B------:R-:W3:Y:S04]  /*17cc50*/  LDL.LU R50, [R1+0x5934] ;  /* 0x0059340001327983 */ /* 0x000ee80000300800 */
[----:B------:R-:W3:Y:S01]  /*17cc60*/  LDL.LU R49, [R1+0x593c] ;  /* 0x00593c0001317983 */ /* 0x000ee20000300800 */
[----:B------:R-:W-:Y:S02]  /*17cc70*/  IADD3 R192, P5, R192, UR15, RZ ;  /* 0x0000000fc0c07c10 */ /* 0x000fe4000ffbe0ff */
[----:B------:R-:W-:-:S03]  /*17cc80*/  IADD3 R190, P1, R190, UR15, RZ ;  /* 0x0000000fbebe7c10 */ /* 0x000fc6000ff3e0ff */
[----:B------:R-:W-:Y:S04]  /*17cc90*/  STL [R1+0x58a4], R192 ;  /* 0x0058a4c001007387 */ /* 0x000fe80000100800 */
[----:B------:R-:W-:Y:S04]  /*17cca0*/  STL [R1+0x5898], R195 ;  /* 0x005898c301007387 */ /* 0x000fe80000100800 */
[----:B------:R-:W-:Y:S01]  /*17ccb0*/  STL [R1+0x58ac], R190 ;  /* 0x0058acbe01007387 */ /* 0x000fe20000100800 */
[----:B------:R-:W-:Y:S02]  /*17ccc0*/  IADD3.X R193, R193, UR9, RZ, P5, !PT ;  /* 0x00000009c1c17c10 */ /* 0x000fe4000affe4ff */
[----:B------:R-:W-:-:S03]  /*17ccd0*/  IADD3 R8, P5, R8, UR15, RZ ;  /* 0x0000000f08087c10 */ /* 0x000fc6000ffbe0ff */
[----:B------:R-:W-:Y:S04]  /*17cce0*/  STL [R1+0x58a0], R193 ;  /* 0x0058a0c101007387 */ /* 0x000fe80000100800 */
[----:B------:R-:W-:Y:S04]  /*17ccf0*/  STL [R1+0x5914], R8 ;  /* 0x0059140801007387 */ /* 0x000fe80000100800 */
[----:B------:R-:W3:Y:S04]  /*17cd00*/  LDL.LU R28, [R1+0x5930] ;  /* 0x00593000011c7983 */ /* 0x000ee80000300800 */
[----:B------:R-:W3:Y:S04]  /*17cd10*/  LDL.LU R46, [R1+0x59a4] ;  /* 0x0059a400012e7983 */ /* 0x000ee80000300800 */
[----:B------:R-:W3:Y:S04]  /*17cd20*/  LDL.LU R45, [R1+0x5938] ;  /* 0x00593800012d7983 */ /* 0x000ee80000300800 */
[----:B------:R-:W3:Y:S01]  /*17cd30*/  LDL.LU R30, [R1+0x59ac] ;  /* 0x0059ac00011e7983 */ /* 0x000ee20000300800 */
[----:B------:R-:W-:-:S02]  /*17cd40*/  IADD3.X R191, R191, UR9, RZ, P1, !PT ;  /* 0x00000009bfbf7c10 */ /* 0x000fc40008ffe4ff */
[----:B------:R-:W-:Y:S01]  /*17cd50*/  IADD3 R18, P1, R18, UR15, RZ ;  /* 0x0000000f12127c10 */ /* 0x000fe2000ff3e0ff */
        /* <DEDUP_REMOVED lines=8> */
[----:B------:R-:W3:Y:S04]  /*17cde0*/  LDL.LU R32, [R1+0x59b0] ;  /* 0x0059b00001207983 */ /* 0x000ee80000300800 */
[----:B------:R-:W3:Y:S04]  /*17cdf0*/  LDL.LU R31, [R1+0x59c4] ;  /* 0x0059c400011f7983 */ /* 0x000ee80000300800 */
[----:B------:R-:W3:Y:S04]  /*17ce00*/  LDL.LU R27, [R1+0x59b8] ;  /* 0x0059b800011b7983 */ /* 0x000ee80000300800 */
[----:B------:R-:W3:Y:S01]  /*17ce10*/  LDL.LU R6, [R1+0x59cc] ;  /* 0x0059cc0001067983 */ /* 0x000ee20000300800 */
[----:B------:R-:W-:-:S02]  /*17ce20*/  IADD3 R12, P5, R12, UR15, RZ ;  /* 0x0000000f0c0c7c10 */ /* 0x000fc4000ffbe0ff */
[----:B------:R-:W-:-:S03]  /*17ce30*/  IADD3.X R23, R23, UR9, RZ, P1, !PT ;  /* 0x0000000917177c10 */ /* 0x000fc60008ffe4ff */
        /* <DEDUP_REMOVED lines=15> */
[----:B----4-:R-:W-:-:S04]  /*17cf30*/  IADD3 R15, P1, R15, UR15, RZ ;  /* 0x0000000f0f0f7c10 */ /* 0x010fc8000ff3e0ff */
[----:B---3--:R-:W-:Y:S01]  /*17cf40*/  IADD3.X R16, R16, UR9, RZ, P1, !PT ;  /* 0x0000000910107c10 */ /* 0x008fe20008ffe4ff */
[----:B------:R-:W-:Y:S04]  /*17cf50*/  STL [R1+0x592c], R15 ;  /* 0x00592c0f01007387 */ /* 0x000fe80000100800 */
[----:B------:R-:W-:Y:S01]  /*17cf60*/  STL [R1+0x5920], R17 ;  /* 0x0059201101007387 */ /* 0x000fe20000100800 */
[----:B------:R-:W-:Y:S02]  /*17cf70*/  IADD3 R50, P5, R50, UR15, RZ ;  /* 0x0000000f32327c10 */ /* 0x000fe4000ffbe0ff */
[----:B------:R-:W-:-:S03]  /*17cf80*/  IADD3 R49, P1, R49, UR15, RZ ;  /* 0x0000000f31317c10 */ /* 0x000fc6000ff3e0ff */
[----:B------:R-:W-:Y:S04]  /*17cf90*/  STL [R1+0x5934], R50 ;  /* 0x0059343201007387 */ /* 0x000fe80000100800 */
[----:B------:R-:W-:Y:S04]  /*17cfa0*/  STL [R1+0x5928], R16 ;  /* 0x0059281001007387 */ /* 0x000fe80000100800 */
[----:B------:R-:W-:Y:S01]  /*17cfb0*/  STL [R1+0x593c], R49 ;  /* 0x00593c3101007387 */ /* 0x000fe20000100800 */
[----:B------:R-:W-:Y:S02]  /*17cfc0*/  IADD3.X R28, R28, UR9, RZ, P5, !PT ;  /* 0x000000091c1c7c10 */ /* 0x000fe4000affe4ff */
[----:B------:R-:W-:-:S02]  /*17cfd0*/  IADD3 R46, P5, R46, UR15, RZ ;  /* 0x0000000f2e2e7c10 */ /* 0x000fc4000ffbe0ff */
[----:B------:R-:W-:Y:S01]  /*17cfe0*/  IADD3.X R45, R45, UR9, RZ, P1, !PT ;  /* 0x000000092d2d7c10 */ /* 0x000fe20008ffe4ff */
[----:B------:R2:W-:Y:S01]  /*17cff0*/  STL [R1+0x5930], R28 ;  /* 0x0059301c01007387 */ /* 0x0005e20000100800 */
[----:B------:R-:W-:Y:S02]  /*17d000*/  IADD3 R30, P1, R30, UR15, RZ ;  /* 0x0000000f1e1e7c10 */ /* 0x000fe4000ff3e0ff */
[----:B------:R-:W-:Y:S01]  /*17d010*/  IADD3.X R42, R42, UR9, RZ, P5, !PT ;  /* 0x000000092a2a7c10 */ /* 0x000fe2000affe4ff */
[----:B--2---:R-:W2:Y:S01]  /*17d020*/  LDL.LU R28, [R1+0x59c0] ;  /* 0x0059c000011c7983 */ /* 0x004ea20000300800 */
[----:B------:R-:W-:-:S03]  /*17d030*/  IADD3 R41, P5, R41, UR15, RZ ;  /* 0x0000000f29297c10 */ /* 0x000fc6000ffbe0ff */
[----:B------:R3:W-:Y:S01]  /*17d040*/  STL [R1+0x59ac], R30 ;  /* 0x0059ac1e01007387 */ /* 0x0007e20000100800 */
[----:B------:R-:W-:-:S03]  /*17d050*/  IADD3.X R38, R38, UR9, RZ, P1, !PT ;  /* 0x0000000926267c10 */ /* 0x000fc60008ffe4ff */
[----:B------:R-:W-:Y:S01]  /*17d060*/  STL [R1+0x59a4], R46 ;  /* 0x0059a42e01007387 */ /* 0x000fe20000100800 */
[----:B------:R-:W-:-:S03]  /*17d070*/  IADD3 R37, P1, R37, UR15, RZ ;  /* 0x0000000f25257c10 */ /* 0x000fc6000ff3e0ff */
[----:B---3--:R-:W3:Y:S04]  /*17d080*/  LDL.LU R30, [R1+0x59c8] ;  /* 0x0059c800011e7983 */ /* 0x008ee80000300800 */
[----:B------:R-:W-:Y:S04]  /*17d090*/  STL [R1+0x5938], R45 ;  /* 0x0059382d01007387 */ /* 0x000fe80000100800 */
[----:B------:R-:W4:Y:S04]  /*17d0a0*/  LDL.LU R188, [R1+0x59d4] ;  /* 0x0059d40001bc7983 */ /* 0x000f280000300800 */
[----:B------:R-:W4:Y:S01]  /*17d0b0*/  LDL.LU R186, [R1+0x59dc] ;  /* 0x0059dc0001ba7983 */ /* 0x000f220000300800 */
[----:B------:R-:W-:-:S03]  /*17d0c0*/  IADD3.X R32, R32, UR9, RZ, P5, !PT ;  /* 0x0000000920207c10 */ /* 0x000fc6000affe4ff */
[----:B------:R-:W-:Y:S04]  /*17d0d0*/  STL [R1+0x59a0], R42 ;  /* 0x0059a02a01007387 */ /* 0x000fe80000100800 */
[----:B------:R-:W-:Y:S01]  /*17d0e0*/  STL [R1+0x59b4], R41 ;  /* 0x0059b42901007387 */ /* 0x000fe20000100800 */
[----:B------:R-:W-:-:S03]  /*17d0f0*/  IADD3.X R27, R27, UR9, RZ, P1, !PT ;  /* 0x000000091b1b7c10 */ /* 0x000fc60008ffe4ff */
[----:B------:R-:W4:Y:S01]  /*17d100*/  LDL.LU R189, [R1+0x59d0] ;  /* 0x0059d00001bd7983 */ /* 0x000f220000300800 */
[----:B------:R-:W-:-:S03]  /*17d110*/  IADD3 R6, P1, R6, UR15, RZ ;  /* 0x0000000f06067c10 */ /* 0x000fc6000ff3e0ff */
[----:B------:R-:W-:Y:S01]  /*17d120*/  STL [R1+0x59a8], R38 ;  /* 0x0059a82601007387 */ /* 0x000fe20000100800 */
[----:B------:R-:W-:-:S03]  /*17d130*/  IADD3 R31, P5, R31, UR15, RZ ;  /* 0x0000000f1f1f7c10 */ /* 0x000fc6000ffbe0ff */
[----:B------:R-:W4:Y:S04]  /*17d140*/  LDL.LU R187, [R1+0x59d8] ;  /* 0x0059d80001bb7983 */ /* 0x000f280000300800 */
[----:B------:R-:W-:Y:S04]  /*17d150*/  STL [R1+0x59bc], R37 ;  /* 0x0059bc2501007387 */ /* 0x000fe80000100800 */
[----:B------:R-:W4:Y:S04]  /*17d160*/  LDL.LU R184, [R1+0x59e4] ;  /* 0x0059e40001b87983 */ /* 0x000f280000300800 */
[----:B------:R-:W4:Y:S04]  /*17d170*/  LDL.LU R182, [R1+0x59ec] ;  /* 0x0059ec0001b67983 */ /* 0x000f280000300800 */
[----:B------:R-:W-:Y:S04]  /*17d180*/  STL [R1+0x59b0], R32 ;  /* 0x0059b02001007387 */ /* 0x000fe80000100800 */
[----:B------:R1:W-:Y:S04]  /*17d190*/  STL [R1+0x59cc], R6 ;  /* 0x0059cc0601007387 */ /* 0x0003e80000100800 */
[----:B------:R-:W-:Y:S04]  /*17d1a0*/  STL [R1+0x59c4], R31 ;  /* 0x0059c41f01007387 */ /* 0x000fe80000100800 */
[----:B-1----:R-:W4:Y:S04]  /*17d1b0*/  LDL.LU R6, [R1+0x5a34] ;  /* 0x005a340001067983 */ /* 0x002f280000300800 */
[----:B------:R1:W-:Y:S04]  /*17d1c0*/  STL [R1+0x59b8], R27 ;  /* 0x0059b81b01007387 */ /* 0x0003e80000100800 */
[----:B-1----:R-:W4:Y:S04]  /*17d1d0*/  LDL.LU R27, [R1+0x5a3c] ;  /* 0x005a3c00011b7983 */ /* 0x002f280000300800 */
[----:B------:R-:W4:Y:S04]  /*17d1e0*/  LDL.LU R21, [R1+0x5a44] ;  /* 0x005a440001157983 */ /* 0x000f280000300800 */
[----:B------:R-:W4:Y:S04]  /*17d1f0*/  LDL.LU R13, [R1+0x5a4c] ;  /* 0x005a4c00010d7983 */ /* 0x000f280000300800 */
[----:B------:R-:W4:Y:S04]  /*17d200*/  LDL.LU R185, [R1+0x59e0] ;  /* 0x0059e00001b97983 */ /* 0x000f280000300800 */
[----:B------:R-:W4:Y:S04]  /*17d210*/  LDL.LU R183, [R1+0x59e8] ;  /* 0x0059e80001b77983 */ /* 0x000f280000300800 */
        /* <DEDUP_REMOVED lines=13> */
[----:B--2---:R-:W-:-:S05]  /*17d2f0*/  IADD3.X R28, R28, UR9, RZ, P5, !PT ;  /* 0x000000091c1c7c10 */ /* 0x004fca000affe4ff */
[----:B------:R2:W-:Y:S01]  /*17d300*/  STL [R1+0x59c0], R28 ;  /* 0x0059c01c01007387 */ /* 0x0005e20000100800 */
[----:B---3--:R-:W-:-:S03]  /*17d310*/  IADD3.X R30, R30, UR9, RZ, P1, !PT ;  /* 0x000000091e1e7c10 */ /* 0x008fc60008ffe4ff */
[----:B--2---:R-:W2:Y:S04]  /*17d320*/  LDL.LU R28, [R1+0x5a38] ;  /* 0x005a3800011c7983 */ /* 0x004ea80000300800 */
[----:B------:R-:W3:Y:S01]  /*17d330*/  LDL.LU R22, [R1+0x5a40] ;  /* 0x005a400001167983 */ /* 0x000ee20000300800 */
[----:B----4-:R-:W-:-:S03]  /*17d340*/  IADD3 R188, P5, R188, UR15, RZ ;  /* 0x0000000fbcbc7c10 */ /* 0x010fc6000ffbe0ff */
[----:B------:R4:W-:Y:S01]  /*17d350*/  STL [R1+0x59c8], R30 ;  /* 0x0059c81e01007387 */ /* 0x0009e20000100800 */
[----:B------:R-:W-:-:S03]  /*17d360*/  IADD3 R186, P1, R186, UR15, RZ ;  /* 0x0000000fbaba7c10 */ /* 0x000fc6000ff3e0ff */
[----:B------:R-:W3:Y:S04]  /*17d370*/  LDL.LU R14, [R1+0x5a48] ;  /* 0x005a4800010e7983 */ /* 0x000ee80000300800 */
        /* <DEDUP_REMOVED lines=26> */
[----:B----4-:R-:W4:Y:S04]  /*17d520*/  LDL.LU R30, [R1+0x5a7c] ;  /* 0x005a7c00011e7983 */ /* 0x010f280000300800 */
[----:B------:R-:W-:Y:S04]  /*17d530*/  STL [R1+0x59e8], R183 ;  /* 0x0059e8b701007387 */ /* 0x000fe80000100800 */
[----:B------:R-:W-:Y:S04]  /*17d540*/  STL [R1+0x5a3c], R27 ;  /* 0x005a3c1b01007387 */ /* 0x000fe80000100800 */
[----:B------:R-:W-:Y:S04]  /*17d550*/  STL [R1+0x5a30], R32 ;  /* 0x005a302001007387 */ /* 0x000fe80000100800 */
[----:B------:R-:W4:Y:S04]  /*17d560*/  LDL.LU R25, [R1+0x5a70] ;  /* 0x005a700001197983 */ /* 0x000f280000300800 */
[----:B------:R-:W4:Y:S04]  /*17d570*/  LDL.LU R19, [R1+0x5a84] ;  /* 0x005a840001137983 */ /* 0x000f280000300800 */
[----:B------:R-:W4:Y:S04]  /*17d580*/  LDL.LU R11, [R1+0x5a78] ;  /* 0x005a7800010b7983 */ /* 0x000f280000300800 */
[----:B------:R-:W4:Y:S01]  /*17d590*/  LDL.LU R7, [R1+0x5a8c] ;  /* 0x005a8c0001077983 */ /* 0x000f220000300800 */
[----:B------:R-:W-:-:S05]  /*17d5a0*/  IADD3 R21, P5, R21, UR15, RZ ;  /* 0x0000000f15157c10 */ /* 0x000fca000ffbe0ff */
[----:B------:R-:W-:Y:S01]  /*17d5b0*/  STL [R1+0x5a44], R21 ;  /* 0x005a441501007387 */ /* 0x000fe20000100800 */
        /* <DEDUP_REMOVED lines=13> */
[----:B------:R-:W-:Y:S02]  /*17d690*/  IADD3 R13, P1, R13, UR15, RZ ;  /* 0x0000000f0d0d7c10 */ /* 0x000fe4000ff3e0ff */
[----:B---3--:R-:W-:Y:S01]  /*17d6a0*/  IADD3.X R22, R22, UR9, RZ, P5, !PT ;  /* 0x0000000916167c10 */ /* 0x008fe2000affe4ff */
[----:B------:R-:W-:Y:S01]  /*17d6b0*/  STL [R1+0x5a38], R28 ;  /* 0x005a381c01007387 */ /* 0x000fe20000100800 */
[----:B------:R-:W-:-:S03]  /*17d6c0*/  IADD3.X R14, R14, UR9, RZ, P1, !PT ;  /* 0x000000090e0e7c10 */ /* 0x000fc60008ffe4ff */
        /* <DEDUP_REMOVED lines=18> */
[----:B----4-:R-:W-:-:S03]  /*17d7f0*/  IADD3 R30, P1, R30, UR15, RZ ;  /* 0x0000000f1e1e7c10 */ /* 0x010fc6000ff3e0ff */
        /* <DEDUP_REMOVED lines=18> */
[----:B------:R1:W-:Y:S04]  /*17d920*/  STL [R1+0x5a84], R19 ;  /* 0x005a841301007387 */ /* 0x0003e80000100800 */
[----:B-1----:R-:W4:Y:S04]  /*17d930*/  LDL.LU R7, [R1+0x5af4] ;  /* 0x005af40001077983 */ /* 0x002f280000300800 */
[----:B------:R1:W-:Y:S04]  /*17d940*/  STL [R1+0x5a78], R11 ;  /* 0x005a780b01007387 */ /* 0x0003e80000100800 */
[----:B------:R-:W4:Y:S04]  /*17d950*/  LDL.LU R9, [R1+0x5afc] ;  /* 0x005afc0001097983 */ /* 0x000f280000300800 */
[----:B------:R-:W4:Y:S04]  /*17d960*/  LDL.LU R2, [R1+0x5b04] ;  /* 0x005b040001027983 */ /* 0x000f280000300800 */
[----:B------:R-:W4:Y:S04]  /*17d970*/  LDL.LU R19, [R1+0x5b0c] ;  /* 0x005b0c0001137983 */ /* 0x000f280000300800 */
[----:B------:R-:W4:Y:S04]  /*17d980*/  LDL.LU R177, [R1+0x5aa0] ;  /* 0x005aa00001b17983 */ /* 0x000f280000300800 */
[----:B------:R-:W4:Y:S04]  /*17d990*/  LDL.LU R175, [R1+0x5aa8] ;  /* 0x005aa80001af7983 */ /* 0x000f280000300800 */
[----:B-1----:R-:W4:Y:S01]  /*17d9a0*/  LDL.LU R11, [R1+0x5af0] ;  /* 0x005af000010b7983 */ /* 0x002f220000300800 */
[----:B------:R-:W-:Y:S01]  /*17d9b0*/  IMAD.MOV.U32 R4, RZ, RZ, R8 ;  /* 0x000000ffff047224 */ /* 0x000fe200078e0008 */
        /* <DEDUP_REMOVED lines=45> */
[----:B----4-:R-:W4:Y:S04]  /*17dc90*/  LDL.LU R24, [R1+0x5b28] ;  /* 0x005b280001187983 */ /* 0x010f280000300800 */
[----:B------:R-:W4:Y:S04]  /*17dca0*/  LDL.LU R23, [R1+0x5b3c] ;  /* 0x005b3c0001177983 */ /* 0x000f280000300800 */
[----:B------:R-:W-:Y:S04]  /*17dcb0*/  STL [R1+0x5aa8], R175 ;  /* 0x005aa8af01007387 */ /* 0x000fe80000100800 */
[----:B------:R-:W-:Y:S04]  /*17dcc0*/  STL [R1+0x5afc], R9 ;  /* 0x005afc0901007387 */ /* 0x000fe80000100800 */
[----:B------:R-:W-:Y:S04]  /*17dcd0*/  STL [R1+0x5af0], R11 ;  /* 0x005af00b01007387 */ /* 0x000fe80000100800 */
[----:B------:R-:W4:Y:S04]  /*17dce0*/  LDL.LU R18, [R1+0x5b30] ;  /* 0x005b300001127983 */ /* 0x000f280000300800 */
[----:B------:R-:W4:Y:S04]  /*17dcf0*/  LDL.LU R17, [R1+0x5b44] ;  /* 0x005b440001117983 */ /* 0x000f280000300800 */
[----:B------:R-:W4:Y:S04]  /*17dd00*/  LDL.LU R16, [R1+0x5b38] ;  /* 0x005b380001107983 */ /* 0x000f280000300800 */
[----:B------:R-:W4:Y:S01]  /*17dd10*/  LDL.LU R15, [R1+0x5b4c] ;  /* 0x005b4c00010f7983 */ /* 0x000f220000300800 */
[----:B------:R-:W-:Y:S01]  /*17dd20*/  IADD3 R2, P5, R2, UR15, RZ ;  /* 0x0000000f02027c10 */ /* 0x000fe2000ffbe0ff */
[----:B-1----:R-:W-:-:S04]  /*17dd30*/  IMAD.MOV.U32 R4, RZ, RZ, R6 ;  /* 0x000000ffff047224 */ /* 0x002fc800078e0006 */
[----:B------:R-:W-:Y:S01]  /*17dd40*/  STL [R1+0x5b04], R2 ;  /* 0x005b040201007387 */ /* 0x000fe20000100800 */
        /* <DEDUP_REMOVED lines=10> */
[----:B------:R-:W-:Y:S02]  /*17ddf0*/  IADD3 R19, P1, R19, UR15, RZ ;  /* 0x0000000f13137c10 */ /* 0x000fe4000ff3e0ff */
[----:B---3--:R-:W-:Y:S01]  /*17de00*/  IADD3.X R8, R8, UR9, RZ, P5, !PT ;  /* 0x0000000908087c10 */ /* 0x008fe2000affe4ff */
[----:B------:R-:W-:Y:S04]  /*17de10*/  STL [R1+0x5af8], R10 ;  /* 0x005af80a01007387 */ /* 0x000fe80000100800 */
[----:B------:R-:W-:Y:S01]  /*17de20*/  STL [R1+0x5b0c], R19 ;  /* 0x005b0c1301007387 */ /* 0x000fe20000100800 */
[----:B------:R-:W-:-:S03]  /*17de30*/  IADD3.X R20, R20, UR9, RZ, P1, !PT ;  /* 0x0000000914147c10 */ /* 0x000fc60008ffe4ff */
[----:B------:R-:W-:Y:S01]  /*17de40*/  STL [R1+0x5b00], R8 ;  /* 0x005b000801007387 */ /* 0x000fe20000100800 */
[----:B------:R-:W-:Y:S02]  /*17de50*/  IADD3 R34, P5, R34, UR15, RZ ;  /* 0x0000000f22227c10 */ /* 0x000fe4000ffbe0ff */
[----:B------:R-:W-:-:S03]  /*17de60*/  IADD3 R33, P1, R33, UR15, RZ ;  /* 0x0000000f21217c10 */ /* 0x000fc6000ff3e0ff */
[----:B------:R-:W-:Y:S04]  /*17de70*/  STL [R1+0x5b14], R34 ;  /* 0x005b142201007387 */ /* 0x000fe80000100800 */
[----:B------:R-:W2:Y:S04]  /*17de80*/  LDL.LU R6, [R1+0x5b40] ;  /* 0x005b400001067983 */ /* 0x000ea80000300800 */
[----:B------:R-:W-:Y:S04]  /*17de90*/  STL [R1+0x5b1c], R33 ;  /* 0x005b1c2101007387 */ /* 0x000fe80000100800 */
[----:B------:R-:W-:Y:S01]  /*17dea0*/  STL [R1+0x5b08], R20 ;  /* 0x005b081401007387 */ /* 0x000fe20000100800 */
[----:B------:R-:W-:-:S02]  /*17deb0*/  IADD3.X R31, R31, UR9, RZ, P5, !PT ;  /* 0x000000091f1f7c10 */ /* 0x000fc4000affe4ff */
[----:B------:R-:W-:Y:S02]  /*17dec0*/  IADD3 R12, P5, R12, UR15, RZ ;  /* 0x0000000f0c0c7c10 */ /* 0x000fe4000ffbe0ff */
[----:B------:R-:W-:-:S03]  /*17ded0*/  IADD3.X R30, R30, UR9, RZ, P1, !PT ;  /* 0x000000091e1e7c10 */ /* 0x000fc60008ffe4ff */
[----:B------:R1:W-:Y:S01]  /*17dee0*/  STL [R1+0x5b24], R12 ;  /* 0x005b240c01007387 */ /* 0x0003e20000100800 */
[----:B------:R-:W-:Y:S02]  /*17def0*/  IADD3 R29, P1, R29, UR15, RZ ;  /* 0x0000000f1d1d7c10 */ /* 0x000fe4000ff3e0ff */
[----:B------:R-:W-:Y:S01]  /*17df00*/  IADD3.X R26, R26, UR9, RZ, P5, !PT ;  /* 0x000000091a1a7c10 */ /* 0x000fe2000affe4ff */
[----:B-1----:R-:W3:Y:S01]  /*17df10*/  LDL.LU R12, [R1+0x5b48] ;  /* 0x005b4800010c7983 */ /* 0x002ee20000300800 */
[----:B------:R-:W-:-:S03]  /*17df20*/  IADD3 R25, P5, R25, UR15, RZ ;  /* 0x0000000f19197c10 */ /* 0x000fc6000ffbe0ff */
[----:B------:R-:W-:Y:S01]  /*17df30*/  STL [R1+0x5b10], R31 ;  /* 0x005b101f01007387 */ /* 0x000fe20000100800 */
[----:B----4-:R-:W-:-:S03]  /*17df40*/  IADD3.X R24, R24, UR9, RZ, P1, !PT ;  /* 0x0000000918187c10 */ /* 0x010fc60008ffe4ff */
[----:B------:R-:W4:Y:S04]  /*17df50*/  LDL.LU R172, [R1+0x5b54] ;  /* 0x005b540001ac7983 */ /* 0x000f280000300800 */
[----:B------:R-:W-:Y:S01]  /*17df60*/  STL [R1+0x5b18], R30 ;  /* 0x005b181e01007387 */ /* 0x000fe20000100800 */
[----:B------:R-:W-:-:S03]  /*17df70*/  IADD3 R23, P1, R23, UR15, RZ ;  /* 0x0000000f17177c10 */ /* 0x000fc6000ff3e0ff */
        /* <DEDUP_REMOVED lines=8> */
[----:B------:R-:W-:Y:S04]  /*17e000*/  STL [R1+0x5b28], R24 ;  /* 0x005b281801007387 */ /* 0x000fe80000100800 */
[----:B------:R-:W4:Y:S01]  /*17e010*/  LDL.LU R171, [R1+0x5b58] ;  /* 0x005b580001ab7983 */ /* 0x000f220000300800 */
[----:B------:R-:W-:-:S03]  /*17e020*/  IADD3 R15, P1, R15, UR15, RZ ;  /* 0x0000000f0f0f7c10 */ /* 0x000fc6000ff3e0ff */
[----:B------:R-:W-:Y:S04]  /*17e030*/  STL [R1+0x5b3c], R23 ;  /* 0x005b3c1701007387 */ /* 0x000fe80000100800 */
[----:B------:R-:W4:Y:S04]  /*17e040*/  LDL.LU R168, [R1+0x5b64] ;  /* 0x005b640001a87983 */ /* 0x000f280000300800 */
[----:B------:R-:W4:Y:S04]  /*17e050*/  LDL.LU R166, [R1+0x5b6c] ;  /* 0x005b6c0001a67983 */ /* 0x000f280000300800 */
[----:B------:R-:W-:Y:S04]  /*17e060*/  STL [R1+0x5b30], R18 ;  /* 0x005b301201007387 */ /* 0x000fe80000100800 */
[----:B------:R-:W-:Y:S04]  /*17e070*/  STL [R1+0x5b44], R17 ;  /* 0x005b441101007387 */ /* 0x000fe80000100800 */
[----:B------:R-:W4:Y:S04]  /*17e080*/  LDL.LU R13, [R1+0x5bb4] ;  /* 0x005bb400010d7983 */ /* 0x000f280000300800 */
[----:B------:R-:W-:Y:S04]  /*17e090*/  STL [R1+0x5b38], R16 ;  /* 0x005b381001007387 */ /* 0x000fe80000100800 */
[----:B------:R-:W4:Y:S04]  /*17e0a0*/  LDL.LU R21, [R1+0x5bbc] ;  /* 0x005bbc0001157983 */ /* 0x000f280000300800 */
[----:B------:R1:W-:Y:S04]  /*17e0b0*/  STL [R1+0x5b4c], R15 ;  /* 0x005b4c0f01007387 */ /* 0x0003e80000100800 */
[----:B------:R-:W4:Y:S01]  /*17e0c0*/  LDL.LU R169, [R1+0x5b60] ;  /* 0x005b600001a97983 */ /* 0x000f220000300800 */
[----:B------:R-:W-:-:S03]  /*17e0d0*/  IMAD.MOV.U32 R5, RZ, RZ, R14 ;  /* 0x000000ffff057224 */ /* 0x000fc600078e000e */
[----:B------:R-:W4:Y:S04]  /*17e0e0*/  LDL.LU R167, [R1+0x5b68] ;  /* 0x005b680001a77983 */ /* 0x000f280000300800 */
[----:B-1----:R-:W4:Y:S04]  /*17e0f0*/  LDL.LU R15, [R1+0x5bc4] ;  /* 0x005bc400010f7983 */ /* 0x002f280000300800 */
        /* <DEDUP_REMOVED lines=8> */
[----:B--2---:R-:W-:-:S05]  /*17e180*/  IADD3.X R6, R6, UR9, RZ, P5, !PT ;  /* 0x0000000906067c10 */ /* 0x004fca000affe4ff */
[----:B------:R1:W-:Y:S04]  /*17e190*/  STL [R1+0x5b40], R6 ;  /* 0x005b400601007387 */ /* 0x0003e80000100800 */
[----:B-1----:R-:W2:Y:S04]  /*17e1a0*/  LDL.LU R6, [R1+0x5bcc] ;  /* 0x005bcc0001067983 */ /* 0x002ea80000300800 */
[----:B------:R-:W2:Y:S01]  /*17e1b0*/  LDL.LU R22, [R1+0x5bb8] ;  /* 0x005bb80001167983 */ /* 0x000ea20000300800 */
[----:B---3--:R-:W-:-:S05]  /*17e1c0*/  IADD3.X R12, R12, UR9, RZ, P1, !PT ;  /* 0x000000090c0c7c10 */ /* 0x008fca0008ffe4ff */
[----:B------:R1:W-:Y:S01]  /*17e1d0*/  STL [R1+0x5b48], R12 ;  /* 0x005b480c01007387 */ /* 0x0003e20000100800 */
[----:B----4-:R-:W-:-:S03]  /*17e1e0*/  IADD3 R172, P5, R172, UR15, RZ ;  /* 0x0000000facac7c10 */ /* 0x010fc6000ffbe0ff */
[----:B------:R-:W3:Y:S04]  /*17e1f0*/  LDL.LU R14, [R1+0x5bb0] ;  /* 0x005bb000010e7983 */ /* 0x000ee80000300800 */
[----:B------:R-:W4:Y:S01]  /*17e200*/  LDL.LU R16, [R1+0x5bc0] ;  /* 0x005bc00001107983 */ /* 0x000f220000300800 */
[----:B------:R-:W-:-:S03]  /*17e210*/  IADD3 R170, P1, R170, UR15, RZ ;  /* 0x0000000faaaa7c10 */ /* 0x000fc6000ff3e0ff */
[----:B------:R-:W4:Y:S04]  /*17e220*/  LDL.LU R7, [R1+0x5bc8] ;  /* 0x005bc80001077983 */ /* 0x000f280000300800 */
[----:B------:R-:W-:Y:S04]  /*17e230*/  STL [R1+0x5b54], R172 ;  /* 0x005b54ac01007387 */ /* 0x000fe80000100800 */
[----:B------:R-:W-:Y:S01]  /*17e240*/  STL [R1+0x5b5c], R170 ;  /* 0x005b5caa01007387 */ /* 0x000fe20000100800 */
[----:B------:R-:W-:-:S05]  /*17e250*/  IADD3.X R173, R173, UR9, RZ, P5, !PT ;  /* 0x00000009adad7c10 */ /* 0x000fca000affe4ff */
[----:B------:R-:W-:Y:S04]  /*17e260*/  STL [R1+0x5b50], R173 ;  /* 0x005b50ad01007387 */ /* 0x000fe80000100800 */
[----:B------:R-:W4:Y:S01]  /*17e270*/  LDL.LU R18, [R1+0x5bd4] ;  /* 0x005bd40001127983 */ /* 0x000f220000300800 */
[----:B------:R-:W-:-:S03]  /*17e280*/  IADD3.X R171, R171, UR9, RZ, P1, !PT ;  /* 0x00000009abab7c10 */ /* 0x000fc60008ffe4ff */
[----:B------:R-:W4:Y:S01]  /*17e290*/  LDL.LU R17, [R1+0x5bdc] ;  /* 0x005bdc0001117983 */ /* 0x000f220000300800 */
[----:B------:R-:W-:-:S03]  /*17e2a0*/  IADD3 R168, P5, R168, UR15, RZ ;  /* 0x0000000fa8a87c10 */ /* 0x000fc6000ffbe0ff */
[----:B-1----:R-:W4:Y:S01]  /*17e2b0*/  LDL.LU R12, [R1+0x5bd0] ;  /* 0x005bd000010c7983 */ /* 0x002f220000300800 */
[----:B------:R-:W-:-:S03]  /*17e2c0*/  IADD3 R166, P1, R166, UR15, RZ ;  /* 0x0000000fa6a67c10 */ /* 0x000fc6000ff3e0ff */
[----:B------:R-:W4:Y:S04]  /*17e2d0*/  LDL.LU R11, [R1+0x5be4] ;  /* 0x005be400010b7983 */ /* 0x000f280000300800 */
[----:B------:R-:W4:Y:S04]  /*17e2e0*/  LDL.LU R10, [R1+0x5bd8] ;  /* 0x005bd800010a7983 */ /* 0x000f280000300800 */
[----:B------:R-:W-:Y:S04]  /*17e2f0*/  STL [R1+0x5b64], R168 ;  /* 0x005b64a801007387 */ /* 0x000fe80000100800 */
[----:B------:R-:W-:Y:S04]  /*17e300*/  STL [R1+0x5b58], R171 ;  /* 0x005b58ab01007387 */ /* 0x000fe80000100800 */
[----:B------:R-:W-:Y:S01]  /*17e310*/  STL [R1+0x5b6c], R166 ;  /* 0x005b6ca601007387 */ /* 0x000fe20000100800 */
[----:B------:R-:W-:-:S02]  /*17e320*/  IADD3.X R169, R169, UR9, RZ, P5, !PT ;  /* 0x00000009a9a97c10 */ /* 0x000fc4000affe4ff */
[----:B------:R-:W-:-:S03]  /*17e330*/  IADD3 R13, P5, R13, UR15, RZ ;  /* 0x0000000f0d0d7c10 */ /* 0x000fc6000ffbe0ff */
[----:B------:R-:W-:Y:S04]  /*17e340*/  STL [R1+0x5b60], R169 ;  /* 0x005b60a901007387 */ /* 0x000fe80000100800 */
[----:B------:R-:W-:Y:S04]  /*17e350*/  STL [R1+0x5bb4], R13 ;  /* 0x005bb40d01007387 */ /* 0x000fe80000100800 */
[----:B------:R-:W4:Y:S01]  /*17e360*/  LDL.LU R2, [R1+0x5bec] ;  /* 0x005bec0001027983 */ /* 0x000f220000300800 */
[----:B------:R-:W-:Y:S02]  /*17e370*/  IADD3.X R167, R167, UR9, RZ, P1, !PT ;  /* 0x00000009a7a77c10 */ /* 0x000fe40008ffe4ff */
[----:B------:R-:W-:Y:S01]  /*17e380*/  IADD3 R21, P1, R21, UR15, RZ ;  /* 0x0000000f15157c10 */ /* 0x000fe2000ff3e0ff */
[----:B------:R-:W-:-:S02]  /*17e390*/  IMAD.MOV.U32 R5, RZ, RZ, R8 ;  /* 0x000000ffff057224 */ /* 0x000fc400078e0008 */
[----:B------:R-:W4:Y:S04]  /*17e3a0*/  LDL.LU.64 R8, [R1+0x3f80] ;  /* 0x003f800001087983 */ /* 0x000f280000300a00 */
        /* <DEDUP_REMOVED lines=8> */
[----:B------:R-:W-:Y:S02]  /*17e430*/  IADD3 R6, P1, R6, UR15, RZ ;  /* 0x0000000f06067c10 */ /* 0x000fe4000ff3e0ff */
[----:B---3--:R-:W-:Y:S02]  /*17e440*/  IADD3.X R14, R14, UR9, RZ, P5, !PT ;  /* 0x000000090e0e7c10 */ /* 0x008fe4000affe4ff */
[----:B------:R-:W-:-:S03]  /*17e450*/  IADD3 R15, P5, R15, UR15, RZ ;  /* 0x0000000f0f0f7c10 */ /* 0x000fc6000ffbe0ff */
[----:B------:R-:W-:Y:S01]  /*17e460*/  STL [R1+0x5bb0], R14 ;  /* 0x005bb00e01007387 */ /* 0x000fe20000100800 */
[----:B----4-:R-:W-:Y:S02]  /*17e470*/  IADD3.X R16, R16, UR9, RZ, P5, !PT ;  /* 0x0000000910107c10 */ /* 0x010fe4000affe4ff */
[----:B------:R-:W-:Y:S01]  /*17e480*/  IADD3.X R7, R7, UR9, RZ, P1, !PT ;  /* 0x0000000907077c10 */ /* 0x000fe20008ffe4ff */
[----:B------:R-:W-:Y:S04]  /*17e490*/  STL [R1+0x5bc4], R15 ;  /* 0x005bc40f01007387 */ /* 0x000fe80000100800 */
[----:B------:R-:W-:Y:S04]  /*17e4a0*/  STL [R1+0x5bb8], R22 ;  /* 0x005bb81601007387 */ /* 0x000fe80000100800 */
[----:B------:R-:W-:Y:S04]  /*17e4b0*/  STL [R1+0x5bcc], R6 ;  /* 0x005bcc0601007387 */ /* 0x000fe80000100800 */
[----:B------:R-:W-:Y:S01]  /*17e4c0*/  STL [R1+0x5bc0], R16 ;  /* 0x005bc01001007387 */ /* 0x000fe20000100800 */
[----:B------:R-:W-:-:S02]  /*17e4d0*/  IADD3 R18, P5, R18, UR15, RZ ;  /* 0x0000000f12127c10 */ /* 0x000fc4000ffbe0ff */
[----:B------:R-:W-:-:S03]  /*17e4e0*/  IADD3 R17, P1, R17, UR15, RZ ;  /* 0x0000000f11117c10 */ /* 0x000fc6000ff3e0ff */
[----:B------:R1:W-:Y:S01]  /*17e4f0*/  STL [R1+0x5bd4], R18 ;  /* 0x005bd41201007387 */ /* 0x0003e20000100800 */
[----:B------:R-:W-:-:S03]  /*17e500*/  IADD3.X R12, R12, UR9, RZ, P5, !PT ;  /* 0x000000090c0c7c10 */ /* 0x000fc6000affe4ff */
[----:B------:R-:W-:Y:S04]  /*17e510*/  STL [R1+0x5bc8], R7 ;  /* 0x005bc80701007387 */ /* 0x000fe80000100800 */
[----:B------:R2:W-:Y:S01]  /*17e520*/  STL [R1+0x5bdc], R17 ;  /* 0x005bdc1101007387 */ /* 0x0005e20000100800 */
[----:B------:R-:W-:-:S03]  /*17e530*/  IADD3 R11, P5, R11, UR15, RZ ;  /* 0x0000000f0b0b7c10 */ /* 0x000fc6000ffbe0ff */
[----:B------:R-:W3:Y:S01]  /*17e540*/  LDL.LU R20, [R1+0x5be0] ;  /* 0x005be00001147983 */ /* 0x000ee20000300800 */
[----:B------:R-:W-:-:S03]  /*17e550*/  MOV R5, R14 ;  /* 0x0000000e00057202 */ /* 0x000fc60000000f00 */
[----:B------:R-:W4:Y:S01]  /*17e560*/  LDL.LU R19, [R1+0x5bf4] ;  /* 0x005bf40001137983 */ /* 0x000f220000300800 */
[----:B------:R-:W-:-:S03]  /*17e570*/  IADD3.X R10, R10, UR9, RZ, P1, !PT ;  /* 0x000000090a0a7c10 */ /* 0x000fc60008ffe4ff */
[----:B-1----:R-:W4:Y:S04]  /*17e580*/  LDL.LU R18, [R1+0x5be8] ;  /* 0x005be80001127983 */ /* 0x002f280000300800 */
[----:B------:R1:W-:Y:S04]  /*17e590*/  STL [R1+0x5bd0], R12 ;  /* 0x005bd00c01007387 */ /* 0x0003e80000100800 */
[----:B--2---:R-:W2:Y:S04]  /*17e5a0*/  LDL.LU R17, [R1+0x5bfc] ;  /* 0x005bfc0001117983 */ /* 0x004ea80000300800 */
[----:B------:R-:W2:Y:S04]  /*17e5b0*/  LDL.LU R14, [R1+0x5bf0] ;  /* 0x005bf000010e7983 */ /* 0x000ea80000300800 */
[----:B------:R-:W2:Y:S04]  /*17e5c0*/  LDL.LU R13, [R1+0x5c04] ;  /* 0x005c0400010d7983 */ /* 0x000ea80000300800 */
[----:B------:R1:W-:Y:S04]  /*17e5d0*/  STL [R1+0x5be4], R11 ;  /* 0x005be40b01007387 */ /* 0x0003e80000100800 */
[----:B-1----:R-:W2:Y:S01]  /*17e5e0*/  LDL.LU R12, [R1+0x5bf8] ;  /* 0x005bf800010c7983 */ /* 0x002ea20000300800 */
[----:B------:R-:W-:-:S03]  /*17e5f0*/  IADD3 R2, P1, R2, UR15, RZ ;  /* 0x0000000f02027c10 */ /* 0x000fc6000ff3e0ff */
[----:B------:R-:W-:Y:S04]  /*17e600*/  STL [R1+0x5bd8], R10 ;  /* 0x005bd80a01007387 */ /* 0x000fe80000100800 */
[----:B------:R-:W2:Y:S04]  /*17e610*/  LDL.LU R11, [R1+0x5c0c] ;  /* 0x005c0c00010b7983 */ /* 0x000ea80000300800 */
[----:B------:R1:W-:Y:S04]  /*17e620*/  STL [R1+0x5bec], R2 ;  /* 0x005bec0201007387 */ /* 0x0003e80000100800 */
[----:B------:R1:W-:Y:S04]  /*17e630*/  LDGSTS.E [R3+0x1f800], desc[UR58][R4.64], P4 ;  /* 0x1f80000004037fae */ /* 0x0003e8000a12187a */
        /* <DEDUP_REMOVED lines=26> */
[----:B------:R1:W-:Y:S01]  /*17e7e0*/  LDGSTS.E [R3+0x1f980], desc[UR58][R4.64], P0 ;  /* 0x1f98000004037fae */ /* 0x0003e2000812187a */
[----:B---3--:R-:W-:Y:S02]  /*17e7f0*/  IADD3.X R20, R20, UR9, RZ, P5, !PT ;  /* 0x0000000914147c10 */ /* 0x008fe4000affe4ff */
[----:B----4-:R-:W-:Y:S02]  /*17e800*/  IADD3 R19, P5, R19, UR15, RZ ;  /* 0x0000000f13137c10 */ /* 0x010fe4000ffbe0ff */
[----:B------:R-:W-:Y:S01]  /*17e810*/  IADD3.X R18, R18, UR9, RZ, P1, !PT ;  /* 0x0000000912127c10 */ /* 0x000fe20008ffe4ff */
[----:B------:R3:W-:Y:S01]  /*17e820*/  STL [R1+0x5be0], R20 ;  /* 0x005be01401007387 */ /* 0x0007e20000100800 */
[----:B--2---:R-:W-:-:S03]  /*17e830*/  IADD3 R17, P1, R17, UR15, RZ ;  /* 0x0000000f11117c10 */ /* 0x004fc6000ff3e0ff */
[----:B------:R2:W-:Y:S01]  /*17e840*/  STL [R1+0x5bf4], R19 ;  /* 0x005bf41301007387 */ /* 0x0005e20000100800 */
[----:B------:R-:W-:-:S03]  /*17e850*/  IADD3.X R14, R14, UR9, RZ, P5, !PT ;  /* 0x000000090e0e7c10 */ /* 0x000fc6000affe4ff */
[----:B------:R4:W-:Y:S01]  /*17e860*/  STL [R1+0x5be8], R18 ;  /* 0x005be81201007387 */ /* 0x0009e20000100800 */
[----:B------:R-:W-:-:S03]  /*17e870*/  IADD3 R13, P5, R13, UR15, RZ ;  /* 0x0000000f0d0d7c10 */ /* 0x000fc6000ffbe0ff */
[----:B------:R1:W-:Y:S04]  /*17e880*/  STL [R1+0x5bfc], R17 ;  /* 0x005bfc1101007387 */ /* 0x0003e80000100800 */
[----:B------:R1:W-:Y:S01]  /*17e890*/  STL [R1+0x5bf0], R14 ;  /* 0x005bf00e01007387 */ /* 0x0003e20000100800 */
[----:B------:R-:W-:-:S03]  /*17e8a0*/  IADD3.X R12, R12, UR9, RZ, P1, !PT ;  /* 0x000000090c0c7c10 */ /* 0x000fc60008ffe4ff */
[----:B------:R1:W-:Y:S04]  /*17e8b0*/  STL [R1+0x5c04], R13 ;  /* 0x005c040d01007387 */ /* 0x0003e80000100800 */
[----:B------:R-:W4:Y:S01]  /*17e8c0*/  LDL.LU.64 R6, [R1+0x3628] ;  /* 0x0036280001067983 */ /* 0x000f220000300a00 */
[----:B------:R-:W-:-:S03]  /*17e8d0*/  IADD3 R11, P1, R11, UR15, RZ ;  /* 0x0000000f0b0b7c10 */ /* 0x000fc6000ff3e0ff */
[----:B------:R1:W-:Y:S04]  /*17e8e0*/  STL [R1+0x5bf8], R12 ;  /* 0x005bf80c01007387 */ /* 0x0003e80000100800 */
[----:B------:R1:W-:Y:S01]  /*17e8f0*/  STL [R1+0x5c0c], R11 ;  /* 0x005c0c0b01007387 */ /* 0x0003e20000100800 */
[----:B------:R-:W-:Y:S02]  /*17e900*/  IADD3.X R2, R2, UR9, RZ, P5, !PT ;  /* 0x0000000902027c10 */ /* 0x000fe4000affe4ff */
[----:B------:R-:W-:-:S03]  /*17e910*/  IADD3.X R10, R10, UR9, RZ, P1, !PT ;  /* 0x000000090a0a7c10 */ /* 0x000fc60008ffe4ff */
[----:B------:R1:W-:Y:S01]  /*17e920*/  STL [R1+0x5c00], R2 ;  /* 0x005c000201007387 */ /* 0x0003e20000100800 */
[----:B------:R-:W-:-:S03]  /*17e930*/  IMAD.MOV.U32 R25, RZ, RZ, R62 ;  /* 0x000000ffff197224 */ /* 0x000fc600078e003e */
[----:B------:R-:W4:Y:S01]  /*17e940*/  LDL.LU.64 R4, [R1+0x3620] ;  /* 0x0036200001047983 */ /* 0x000f220000300a00 */
[----:B------:R-:W-:-:S03]  /*17e950*/  IMAD.MOV.U32 R24, RZ, RZ, R63 ;  /* 0x000000ffff187224 */ /* 0x000fc600078e003f */
[----:B------:R1:W-:Y:S01]  /*17e960*/  STL [R1+0x5c08], R10 ;  /* 0x005c080a01007387 */ /* 0x0003e20000100800 */
[----:B------:R-:W-:Y:S01]  /*17e970*/  IMAD.MOV.U32 R23, RZ, RZ, R58 ;  /* 0x000000ffff177224 */ /* 0x000fe200078e003a */
[----:B------:R-:W-:Y:S02]  /*17e980*/  MOV R22, R59 ;  /* 0x0000003b00167202 */ /* 0x000fe40000000f00 */
[----:B------:R-:W-:Y:S01]  /*17e990*/  STL.64 [R1+0x2628], R24 ;  /* 0x0026281801007387 */ /* 0x000fe20000100a00 */
[----:B------:R-:W-:Y:S01]  /*17e9a0*/  MOV R21, R54 ;  /* 0x0000003600157202 */ /* 0x000fe20000000f00 */
[----:B---3--:R-:W-:Y:S02]  /*17e9b0*/  IMAD.MOV.U32 R20, RZ, RZ, R55 ;  /* 0x000000ffff147224 */ /* 0x008fe400078e0037 */
[----:B------:R-:W-:Y:S01]  /*17e9c0*/  STL.64 [R1+0x2620], R22 ;  /* 0x0026201601007387 */ /* 0x000fe20000100a00 */
[----:B--2---:R-:W-:Y:S02]  /*17e9d0*/  IMAD.MOV.U32 R19, RZ, RZ, R50 ;  /* 0x000000ffff137224 */ /* 0x004fe400078e0032 */
[----:B----4-:R-:W-:Y:S01]  /*17e9e0*/  IMAD.MOV.U32 R18, RZ, RZ, R51 ;  /* 0x000000ffff127224 */ /* 0x010fe200078e0033 */
[----:B------:R-:W-:Y:S01]  /*17e9f0*/  STL.64 [R1+0x2618], R20 ;  /* 0x0026181401007387 */ /* 0x000fe20000100a00 */
[----:B-1----:R-:W-:Y:S01]  /*17ea00*/  IMAD.MOV.U32 R17, RZ, RZ, R46 ;  /* 0x000000ffff117224 */ /* 0x002fe200078e002e */
[----:B------:R-:W-:-:S02]  /*17ea10*/  MOV R16, R47 ;  /* 0x0000002f00107202 */ /* 0x000fc40000000f00 */
[----:B------:R-:W-:Y:S01]  /*17ea20*/  STL.64 [R1+0x2610], R18 ;  /* 0x0026101201007387 */ /* 0x000fe20000100a00 */
[----:B------:R-:W-:-:S03]  /*17ea30*/  MOV R15, R42 ;  /* 0x0000002a000f7202 */ /* 0x000fc60000000f00 */
[----:B------:R-:W-:Y:S01]  /*17ea40*/  STL.64 [R1+0x2608], R16 ;  /* 0x0026081001007387 */ /* 0x000fe20000100a00 */
[----:B------:R-:W-:-:S03]  /*17ea50*/  IMAD.MOV.U32 R14, RZ, RZ, R43 ;  /* 0x000000ffff0e7224 */ /* 0x000fc600078e002b */
[----:B------:R-:W2:Y:S01]  /*17ea60*/  LDL.LU R164, [R1+0x5c14] ;  /* 0x005c140001a47983 */ /* 0x000ea20000300800 */
[----:B------:R-:W-:-:S03]  /*17ea70*/  IMAD.MOV.U32 R13, RZ, RZ, R38 ;  /* 0x000000ffff0d7224 */ /* 0x000fc600078e0026 */
[----:B------:R-:W-:Y:S01]  /*17ea80*/  STL.64 [R1+0x2600], R14 ;  /* 0x0026000e01007387 */ /* 0x000fe20000100a00 */
[----:B------:R-:W-:-:S03]  /*17ea90*/  IMAD.MOV.U32 R12, RZ, RZ, R39 ;  /* 0x000000ffff0c7224 */ /* 0x000fc600078e0027 */
[----:B------:R-:W3:Y:S01]  /*17eaa0*/  LDL.LU R162, [R1+0x5c1c] ;  /* 0x005c1c0001a27983 */ /* 0x000ee20000300800 */
[----:B------:R-:W-:Y:S01]  /*17eab0*/  IMAD.MOV.U32 R11, RZ, RZ, R34 ;  /* 0x000000ffff0b7224 */ /* 0x000fe200078e0022 */
[----:B------:R-:W-:Y:S02]  /*17eac0*/  IADD3 R2, P6, R8, UR15, RZ ;  /* 0x0000000f08027c10 */ /* 0x000fe4000ffde0ff */
[----:B------:R-:W-:Y:S01]  /*17ead0*/  LDGSTS.E [R3+0x20800], desc[UR58][R24.64], P4 ;  /* 0x2080000018037fae */ /* 0x000fe2000a12187a */
[----:B------:R-:W-:-:S03]  /*17eae0*/  MOV R10, R35 ;  /* 0x00000023000a7202 */ /* 0x000fc60000000f00 */
[----:B------:R-:W-:Y:S04]  /*17eaf0*/  STL.64 [R1+0x25f8], R12 ;  /* 0x0025f80c01007387 */ /* 0x000fe80000100a00 */
[----:B------:R1:W-:Y:S04]  /*17eb00*/  STL.64 [R1+0x25f0], R10 ;  /* 0x0025f00a01007387 */ /* 0x0003e80000100a00 */
[----:B------:R-:W4:Y:S04]  /*17eb10*/  LDL.LU R165, [R1+0x5c10] ;  /* 0x005c100001a57983 */ /* 0x000f280000300800 */
[----:B------:R-:W4:Y:S04]  /*17eb20*/  LDL.LU R160, [R1+0x5c24] ;  /* 0x005c240001a07983 */ /* 0x000f280000300800 */
[----:B------:R-:W4:Y:S04]  /*17eb30*/  LDL.LU R158, [R1+0x5c2c] ;  /* 0x005c2c00019e7983 */ /* 0x000f280000300800 */
[----:B------:R-:W4:Y:S04]  /*17eb40*/  LDL.LU R163, [R1+0x5c18] ;  /* 0x005c180001a37983 */ /* 0x000f280000300800 */
[----:B------:R-:W4:Y:S04]  /*17eb50*/  LDL.LU R161, [R1+0x5c20] ;  /* 0x005c200001a17983 */ /* 0x000f280000300800 */
[----:B------:R-:W4:Y:S01]  /*17eb60*/  LDL.LU R159, [R1+0x5c28] ;  /* 0x005c2800019f7983 */ /* 0x000f220000300800 */
[----:B------:R-:W-:-:S03]  /*17eb70*/  IADD3.X R148, R9, UR9, RZ, P6, !PT ;  /* 0x0000000909947c10 */ /* 0x000fc6000b7fe4ff */
[----:B------:R-:W-:Y:S04]  /*17eb80*/  LDGSTS.E [R3+0x20880], desc[UR58][R22.64], P2 ;  /* 0x2088000016037fae */ /* 0x000fe8000912187a */
[----:B------:R-:W-:Y:S04]  /*17eb90*/  LDGSTS.E [R3+0x20900], desc[UR58][R20.64], P3 ;  /* 0x2090000014037fae */ /* 0x000fe8000992187a */
[----:B------:R-:W-:Y:S04]  /*17eba0*/  LDGSTS.E [R3+0x20980], desc[UR58][R18.64], P0 ;  /* 0x2098000012037fae */ /* 0x000fe8000812187a */
[----:B------:R-:W-:Y:S04]  /*17ebb0*/  LDGSTS.E [R3+0x21800], desc[UR58][R16.64], P4 ;  /* 0x2180000010037fae */ /* 0x000fe8000a12187a */
[----:B------:R-:W-:Y:S04]  /*17ebc0*/  LDGSTS.E [R3+0x21880], desc[UR58][R14.64], P2 ;  /* 0x218800000e037fae */ /* 0x000fe8000912187a */
[----:B------:R-:W-:Y:S04]  /*17ebd0*/  LDGSTS.E [R3+0x21900], desc[UR58][R12.64], P3 ;  /* 0x219000000c037fae */ /* 0x000fe8000992187a */
[----:B------:R1:W-:Y:S01]  /*17ebe0*/  LDGSTS.E [R3+0x21980], desc[UR58][R10.64], P0 ;  /* 0x219800000a037fae */ /* 0x0003e2000812187a */
[----:B------:R-:W-:-:S02]  /*17ebf0*/  LOP3.LUT R149, R152, 0x50, RZ, 0x3c, !PT ;  /* 0x0000005098957812 */ /* 0x000fc400078e3cff */
[C---:B------:R-:W-:Y:S02]  /*17ec00*/  LOP3.LUT R157, R152.reuse, 0x70, RZ, 0x3c, !PT ;  /* 0x00000070989d7812 */ /* 0x040fe400078e3cff */
[----:B------:R-:W-:Y:S02]  /*17ec10*/  LOP3.LUT R152, R152, 0x60, RZ, 0x3c, !PT ;  /* 0x0000006098987812 */ /* 0x000fe400078e3cff */
[----:B------:R-:W-:-:S04]  /*17ec20*/  IADD3 R154, P1, R6, UR15, RZ ;  /* 0x0000000f069a7c10 */ /* 0x000fc8000ff3e0ff */
[----:B------:R-:W-:Y:S02]  /*17ec30*/  IADD3.X R153, R7, UR9, RZ, P1, !PT ;  /* 0x0000000907997c10 */ /* 0x000fe40008ffe4ff */
[----:B------:R-:W-:-:S04]  /*17ec40*/  IADD3 R156, P1, R4, UR15, RZ ;  /* 0x0000000f049c7c10 */ /* 0x000fc8000ff3e0ff */
[----:B------:R-:W-:Y:S02]  /*17ec50*/  IADD3.X R155, R5, UR9, RZ, P1, !PT ;  /* 0x00000009059b7c10 */ /* 0x000fe40008ffe4ff */
[----:B--2---:R-:W-:Y:S02]  /*17ec60*/  IADD3 R164, P5, R164, UR15, RZ ;  /* 0x0000000fa4a47c10 */ /* 0x004fe4000ffbe0ff */
[----:B---3--:R-:W-:-:S03]  /*17ec70*/  IADD3 R162, P6, R162, UR15, RZ ;  /* 0x0000000fa2a27c10 */ /* 0x008fc6000ffde0ff */
[----:B------:R-:W-:Y:S04]  /*17ec80*/  STL [R1+0x5c14], R164 ;  /* 0x005c14a401007387 */ /* 0x000fe80000100800 */
[----:B------:R-:W-:Y:S01]  /*17ec90*/  STL [R1+0x5c1c], R162 ;  /* 0x005c1ca201007387 */ /* 0x000fe20000100800 */
[----:B----4-:R-:W-:Y:S02]  /*17eca0*/  IADD3.X R165, R165, UR9, RZ, P5, !PT ;  /* 0x00000009a5a57c10 */ /* 0x010fe4000affe4ff */
[----:B------:R-:W-:-:S03]  /*17ecb0*/  IADD3 R160, P5, R160, UR15, RZ ;  /* 0x0000000fa0a07c10 */ /* 0x000fc6000ffbe0ff */
[----:B------:R-:W-:Y:S01]  /*17ecc0*/  STL [R1+0x5c10], R165 ;  /* 0x005c10a501007387 */ /* 0x000fe20000100800 */
[----:B------:R-:W-:Y:S02]  /*17ecd0*/  IADD3.X R163, R163, UR9, RZ, P6, !PT ;  /* 0x00000009a3a37c10 */ /* 0x000fe4000b7fe4ff */
[----:B------:R-:W-:Y:S02]  /*17ece0*/  IADD3 R158, P6, R158, UR15, RZ ;  /* 0x0000000f9e9e7c10 */ /* 0x000fe4000ffde0ff */
[----:B------:R-:W-:Y:S01]  /*17ecf0*/  IADD3.X R161, R161, UR9, RZ, P5, !PT ;  /* 0x00000009a1a17c10 */ /* 0x000fe2000affe4ff */
[----:B------:R-:W-:Y:S01]  /*17ed00*/  STL [R1+0x5c18], R163 ;  /* 0x005c18a301007387 */ /* 0x000fe20000100800 */
[----:B------:R-:W-:-:S03]  /*17ed10*/  IADD3.X R159, R159, UR9, RZ, P6, !PT ;  /* 0x000000099f9f7c10 */ /* 0x000fc6000b7fe4ff */
[----:B------:R-:W-:Y:S04]  /*17ed20*/  STL [R1+0x5c24], R160 ;  /* 0x005c24a001007387 */ /* 0x000fe80000100800 */
[----:B------:R-:W-:Y:S04]  /*17ed30*/  STL [R1+0x5c2c], R158 ;  /* 0x005c2c9e01007387 */ /* 0x000fe80000100800 */
[----:B------:R-:W-:Y:S04]  /*17ed40*/  STL [R1+0x5c20], R161 ;  /* 0x005c20a101007387 */ /* 0x000fe80000100800 */
[----:B------:R-:W-:Y:S04]  /*17ed50*/  STL [R1+0x5c28], R159 ;  /* 0x005c289f01007387 */ /* 0x000fe80000100800 */
[----:B------:R-:W2:Y:S04]  /*17ed60*/  LDL.LU.64 R6, [R1+0x3f78] ;  /* 0x003f780001067983 */ /* 0x000ea80000300a00 */
[----:B------:R-:W3:Y:S04]  /*17ed70*/  LDL.LU.64 R8, [R1+0x3f70] ;  /* 0x003f700001087983 */ /* 0x000ee80000300a00 */
        /* <DEDUP_REMOVED lines=74> */
[----:B--2---:R-:W-:-:S03]  /*17f220*/  IADD3 R4, P1, R6, UR15, RZ ;  /* 0x0000000f06047c10 */ /* 0x004fc6000ff3e0ff */
[----:B------:R-:W2:Y:S01]  /*17f230*/  LDL.LU.64 R64, [R1+0x3e90] ;  /* 0x003e900001407983 */ /* 0x000ea20000300a00 */
[----:B------:R-:W-:-:S03]  /*17f240*/  IADD3.X R5, R7, UR9, RZ, P1, !PT ;  /* 0x0000000907057c10 */ /* 0x000fc60008ffe4ff */
        /* <DEDUP_REMOVED lines=42> */
[----:B------:R-:W3:Y:S04]  /*17f4f0*/  LDL.LU R250, [R1+0x2014] ;  /* 0x0020140001fa7983 */ /* 0x000ee80000300800 */
[----:B------:R-:W3:Y:S04]  /*17f500*/  LDL.LU R251, [R1+0x2018] ;  /* 0x0020180001fb7983 */ /* 0x000ee80000300800 */
        /* <DEDUP_REMOVED lines=26> */
[----:B---3--:R-:W-:-:S04]  /*17f6b0*/  LOP3.LUT R251, R251, R250, RZ, 0x3c, !PT ;  /* 0x000000fafbfb7212 */ /* 0x008fc800078e3cff */
[----:B------:R-:W-:Y:S02]  /*17f6c0*/  LOP3.LUT R250, R251, R250, RZ, 0x3c, !PT ;  /* 0x000000fafbfa7212 */ /* 0x000fe400078e3cff */
[----:B----4-:R-:W-:-:S04]  /*17f6d0*/  LOP3.LUT R249, R249, R248, RZ, 0x3c, !PT ;  /* 0x000000f8f9f97212 */ /* 0x010fc800078e3cff */
[----:B------:R-:W-:Y:S02]  /*17f6e0*/  LOP3.LUT R248, R249, R248, RZ, 0x3c, !PT ;  /* 0x000000f8f9f87212 */ /* 0x000fe400078e3cff */
[----:B--2---:R-:W-:Y:S02]  /*17f6f0*/  LOP3.LUT R247, R247, R246, RZ, 0x3c, !PT ;  /* 0x000000f6f7f77212 */ /* 0x004fe400078e3cff */
[----:B------:R-:W-:Y:S02]  /*17f700*/  LOP3.LUT R251, R251, R250, RZ, 0x3c, !PT ;  /* 0x000000fafbfb7212 */ /* 0x000fe400078e3cff */
[----:B------:R-:W-:Y:S02]  /*17f710*/  LOP3.LUT R246, R247, R246, RZ, 0x3c, !PT ;  /* 0x000000f6f7f67212 */ /* 0x000fe400078e3cff */
[----:B------:R-:W-:Y:S01]  /*17f720*/  LOP3.LUT R245, R245, R244, RZ, 0x3c, !PT ;  /* 0x000000f4f5f57212 */ /* 0x000fe200078e3cff */
[----:B------:R-:W-:Y:S01]  /*17f730*/  LDGSTS.E [R3+0x22800], desc[UR58][R250.64], P4 ;  /* 0x22800000fa037fae */ /* 0x000fe2000a12187a */
[----:B------:R-:W-:-:S02]  /*17f740*/  LOP3.LUT R249, R249, R248, RZ, 0x3c, !PT ;  /* 0x000000f8f9f97212 */ /* 0x000fc400078e3cff */
[----:B------:R-:W-:Y:S02]  /*17f750*/  LOP3.LUT R244, R245, R244, RZ, 0x3c, !PT ;  /* 0x000000f4f5f47212 */ /* 0x000fe400078e3cff */
[----:B------:R-:W-:Y:S02]  /*17f760*/  LOP3.LUT R243, R243, R242, RZ, 0x3c, !PT ;  /* 0x000000f2f3f37212 */ /* 0x000fe400078e3cff */
[----:B------:R-:W-:Y:S01]  /*17f770*/  LOP3.LUT R241, R241, R240, RZ, 0x3c, !PT ;  /* 0x000000f0f1f17212 */ /* 0x000fe200078e3cff */
[----:B------:R-:W-:Y:S01]  /*17f780*/  STL.64 [R1+0x25e8], R250 ;  /* 0x0025e8fa01007387 */ /* 0x000fe20000100a00 */
[----:B------:R-:W-:Y:S02]  /*17f790*/  LOP3.LUT R242, R243, R242, RZ, 0x3c, !PT ;  /* 0x000000f2f3f27212 */ /* 0x000fe400078e3cff */
[----:B------:R-:W-:Y:S01]  /*17f7a0*/  LOP3.LUT R240, R241, R240, RZ, 0x3c, !PT ;  /* 0x000000f0f1f07212 */ /* 0x000fe200078e3cff */
[----:B------:R-:W-:Y:S01]  /*17f7b0*/  LDGSTS.E [R3+0x22880], desc[UR58][R248.64], P2 ;  /* 0x22880000f8037fae */ /* 0x000fe2000912187a */
[----:B------:R-:W-:-:S02]  /*17f7c0*/  LOP3.LUT R239, R239, R238, RZ, 0x3c, !PT ;  /* 0x000000eeefef7212 */ /* 0x000fc400078e3cff */
[----:B------:R-:W-:Y:S02]  /*17f7d0*/  LOP3.LUT R247, R247, R246, RZ, 0x3c, !PT ;  /* 0x000000f6f7f77212 */ /* 0x000fe400078e3cff */
[----:B------:R-:W-:Y:S02]  /*17f7e0*/  LOP3.LUT R238, R239, R238, RZ, 0x3c, !PT ;  /* 0x000000eeefee7212 */ /* 0x000fe400078e3cff */
[----:B------:R-:W-:Y:S02]  /*17f7f0*/  LOP3.LUT R237, R237, R236, RZ, 0x3c, !PT ;  /* 0x000000eceded7212 */ /* 0x000fe400078e3cff */
[----:B------:R-:W-:Y:S02]  /*17f800*/  LOP3.LUT R245, R245, R244, RZ, 0x3c, !PT ;  /* 0x000000f4f5f57212 */ /* 0x000fe400078e3cff */
[----:B------:R-:W-:Y:S01]  /*17f810*/  LOP3.LUT R235, R235, R234, RZ, 0x3c, !PT ;  /* 0x000000eaebeb7212 */ /* 0x000fe200078e3cff */
[----:B------:R-:W-:Y:S01]  /*17f820*/  STL.64 [R1+0x25e0], R248 ;  /* 0x0025e0f801007387 */ /* 0x000fe20000100a00 */
[----:B------:R-:W-:-:S02]  /*17f830*/  LOP3.LUT R236, R237, R236, RZ, 0x3c, !PT ;  /* 0x000000ecedec7212 */ /* 0x000fc400078e3cff */
[----:B------:R-:W-:Y:S01]  /*17f840*/  LOP3.LUT R243, R243, R242, RZ, 0x3c, !PT ;  /* 0x000000f2f3f37212 */ /* 0x000fe200078e3cff */
[----:B------:R-:W-:Y:S01]  /*17f850*/  LDGSTS.E [R3+0x22900], desc[UR58][R246.64], P3 ;  /* 0x22900000f6037fae */ /* 0x000fe2000992187a */
[----:B------:R-:W-:Y:S02]  /*17f860*/  LOP3.LUT R233, R233, R232, RZ, 0x3c, !PT ;  /* 0x000000e8e9e97212 */ /* 0x000fe400078e3cff */
[----:B------:R-:W-:Y:S02]  /*17f870*/  LOP3.LUT R234, R235, R234, RZ, 0x3c, !PT ;  /* 0x000000eaebea7212 */ /* 0x000fe400078e3cff */
[----:B------:R-:W-:Y:S01]  /*17f880*/  LOP3.LUT R241, R241, R240, RZ, 0x3c, !PT ;  /* 0x000000f0f1f17212 */ /* 0x000fe200078e3cff */
[----:B------:R-:W-:Y:S01]  /*17f890*/  STL.64 [R1+0x25d8], R246 ;  /* 0x0025d8f601007387 */ /* 0x000fe20000100a00 */
[----:B------:R-:W-:Y:S02]  /*17f8a0*/  LOP3.LUT R232, R233, R232, RZ, 0x3c, !PT ;  /* 0x000000e8e9e87212 */ /* 0x000fe400078e3cff */
[----:B------:R-:W-:Y:S01]  /*17f8b0*/  LOP3.LUT R239, R239, R238, RZ, 0x3c, !PT ;  /* 0x000000eeefef7212 */ /* 0x000fe200078e3cff */
[----:B------:R1:W-:Y:S01]  /*17f8c0*/  STL.64 [R1+0x25d0], R244 ;  /* 0x0025d0f401007387 */ /* 0x0003e20000100a00 */
[----:B------:R-:W-:-:S02]  /*17f8d0*/  LOP3.LUT R237, R237, R236, RZ, 0x3c, !PT ;  /* 0x000000eceded7212 */ /* 0x000fc400078e3cff */
[----:B------:R-:W-:Y:S01]  /*17f8e0*/  LOP3.LUT R235, R235, R234, RZ, 0x3c, !PT ;  /* 0x000000eaebeb7212 */ /* 0x000fe200078e3cff */
[----:B------:R-:W-:Y:S01]  /*17f8f0*/  STL.64 [R1+0x25c8], R242 ;  /* 0x0025c8f201007387 */ /* 0x000fe20000100a00 */
[----:B------:R-:W-:-:S03]  /*17f900*/  LOP3.LUT R233, R233, R232, RZ, 0x3c, !PT ;  /* 0x000000e8e9e97212 */ /* 0x000fc600078e3cff */
[----:B------:R2:W-:Y:S04]  /*17f910*/  STL.64 [R1+0x25c0], R240 ;  /* 0x0025c0f001007387 */ /* 0x0005e80000100a00 */
[----:B------:R-:W-:Y:S04]  /*17f920*/  STL.64 [R1+0x25b8], R238 ;  /* 0x0025b8ee01007387 */ /* 0x000fe80000100a00 */
[----:B------:R-:W-:Y:S04]  /*17f930*/  STL.64 [R1+0x25b0], R236 ;  /* 0x0025b0ec01007387 */ /* 0x000fe80000100a00 */
[----:B------:R-:W-:Y:S04]  /*17f940*/  STL.64 [R1+0x25a8], R234 ;  /* 0x0025a8ea01007387 */ /* 0x000fe80000100a00 */
[----:B------:R-:W-:Y:S04]  /*17f950*/  STL.64 [R1+0x25a0], R232 ;  /* 0x0025a0e801007387 */ /* 0x000fe80000100a00 */
        /* <DEDUP_REMOVED lines=24> */
[----:B------:R-:W-:-:S02]  /*17fae0*/  LOP3.LUT R231, R231, R230, RZ, 0x3c, !PT ;  /* 0x000000e6e7e77212 */ /* 0x000fc400078e3cff */
[----:B------:R-:W-:Y:S01]  /*17faf0*/  LOP3.LUT R229, R229, R228, RZ, 0x3c, !PT ;  /* 0x000000e4e5e57212 */ /* 0x000fe200078e3cff */
[----:B------:R-:W2:Y:S01]  /*17fb00*/  LDL.LU R198, [R1+0x20e4] ;  /* 0x0020e40001c67983 */ /* 0x000ea20000300800 */
[----:B------:R-:W-:Y:S02]  /*17fb10*/  LOP3.LUT R227, R227, R226, RZ, 0x3c, !PT ;  /* 0x000000e2e3e37212 */ /* 0x000fe400078e3cff */
[----:B------:R-:W-:Y:S01]  /*17fb20*/  LOP3.LUT R225, R225, R224, RZ, 0x3c, !PT ;  /* 0x000000e0e1e17212 */ /* 0x000fe200078e3cff */
[----:B------:R-:W2:Y:S01]  /*17fb30*/  LDL.LU R199, [R1+0x20e8] ;  /* 0x0020e80001c77983 */ /* 0x000ea20000300800 */
[----:B------:R-:W-:Y:S02]  /*17fb40*/  LOP3.LUT R230, R231, R230, RZ, 0x3c, !PT ;  /* 0x000000e6e7e67212 */ /* 0x000fe400078e3cff */
[----:B------:R-:W-:Y:S01]  /*17fb50*/  LOP3.LUT R228, R229, R228, RZ, 0x3c, !PT ;  /* 0x000000e4e5e47212 */ /* 0x000fe200078e3cff */
        /* <DEDUP_REMOVED lines=9> */
[----:B------:R-:W2:Y:S04]  /*17fbf0*/  LDL.LU R195, [R1+0x20f8] ;  /* 0x0020f80001c37983 */ /* 0x000ea80000300800 */
[----:B------:R-:W2:Y:S01]  /*17fc00*/  LDL.LU R192, [R1+0x20fc] ;  /* 0x0020fc0001c07983 */ /* 0x000ea20000300800 */
[----:B------:R-:W-:-:S03]  /*17fc10*/  IADD3 R6, P1, R8, UR15, RZ ;  /* 0x0000000f08067c10 */ /* 0x000fc6000ff3e0ff */
[----:B------:R-:W2:Y:S04]  /*17fc20*/  LDL.LU R193, [R1+0x2100] ;  /* 0x0021000001c17983 */ /* 0x000ea80000300800 */
[----:B------:R1:W-:Y:S04]  /*17fc30*/  STL.64 [R1+0x2598], R230 ;  /* 0x002598e601007387 */ /* 0x0003e80000100a00 */
[----:B------:R-:W-:Y:S04]  /*17fc40*/  STL.64 [R1+0x2590], R228 ;  /* 0x002590e401007387 */ /* 0x000fe80000100a00 */
[----:B------:R-:W-:Y:S01]  /*17fc50*/  STL.64 [R1+0x2588], R226 ;  /* 0x002588e201007387 */ /* 0x000fe20000100a00 */
[----:B------:R-:W-:-:S03]  /*17fc60*/  IADD3.X R7, R9, UR9, RZ, P1, !PT ;  /* 0x0000000909077c10 */ /* 0x000fc60008ffe4ff */
[----:B------:R-:W-:Y:S01]  /*17fc70*/  STL.64 [R1+0x2580], R224 ;  /* 0x002580e001007387 */ /* 0x000fe20000100a00 */
[----:B------:R-:W-:Y:S02]  /*17fc80*/  IADD3 R8, P1, R10, UR15, RZ ;  /* 0x0000000f0a087c10 */ /* 0x000fe4000ff3e0ff */
[----:B------:R-:W-:Y:S01]  /*17fc90*/  LOP3.LUT R151, R151, R150, RZ, 0x3c, !PT ;  /* 0x0000009697977212 */ /* 0x000fe200078e3cff */
[----:B------:R-:W-:Y:S01]  /*17fca0*/  LDGSTS.E [R3+0x22980], desc[UR58][R244.64], P0 ;  /* 0x22980000f4037fae */ /* 0x000fe2000812187a */
[----:B------:R-:W-:Y:S02]  /*17fcb0*/  IADD3.X R9, R11, UR9, RZ, P1, !PT ;  /* 0x000000090b097c10 */ /* 0x000fe40008ffe4ff */
[----:B------:R-:W-:Y:S01]  /*17fcc0*/  IADD3 R10, P1, R12, UR15, RZ ;  /* 0x0000000f0c0a7c10 */ /* 0x000fe2000ff3e0ff */
[----:B------:R-:W-:Y:S03]  /*17fcd0*/  LDGSTS.E [R3+0x23800], desc[UR58][R242.64], P4 ;  /* 0x23800000f2037fae */ /* 0x000fe6000a12187a */
[----:B------:R-:W-:Y:S01]  /*17fce0*/  IADD3.X R11, R13, UR9, RZ, P1, !PT ;  /* 0x000000090d0b7c10 */ /* 0x000fe20008ffe4ff */
[----:B------:R-:W-:Y:S01]  /*17fcf0*/  LDGSTS.E [R3+0x23880], desc[UR58][R240.64], P2 ;  /* 0x23880000f0037fae */ /* 0x000fe2000912187a */
[----:B------:R-:W-:-:S02]  /*17fd00*/  IADD3 R12, P1, R14, UR15, RZ ;  /* 0x0000000f0e0c7c10 */ /* 0x000fc4000ff3e0ff */
[-C--:B---3--:R-:W-:Y:S01]  /*17fd10*/  LOP3.LUT R223, R223, R222.reuse, RZ, 0x3c, !PT ;  /* 0x000000dedfdf7212 */ /* 0x088fe200078e3cff */
[----:B------:R-:W-:Y:S03]  /*17fd20*/  LDGSTS.E [R3+0x23900], desc[UR58][R238.64], P3 ;  /* 0x23900000ee037fae */ /* 0x000fe6000992187a */
[----:B------:R-:W-:Y:S01]  /*17fd30*/  LOP3.LUT R222, R223, R222, RZ, 0x3c, !PT ;  /* 0x000000dedfde7212 */ /* 0x000fe200078e3cff */
[----:B------:R-:W-:Y:S01]  /*17fd40*/  LDGSTS.E [R3+0x23980], desc[UR58][R236.64], P0 ;  /* 0x23980000ec037fae */ /* 0x000fe2000812187a */
[----:B----4-:R-:W-:-:S03]  /*17fd50*/  LOP3.LUT R221, R221, R220, RZ, 0x3c, !PT ;  /* 0x000000dcdddd7212 */ /* 0x010fc600078e3cff */
[----:B------:R-:W-:Y:S01]  /*17fd60*/  LDGSTS.E [R3+0x24800], desc[UR58][R234.64], P4 ;  /* 0x24800000ea037fae */ /* 0x000fe2000a12187a */
[----:B------:R-:W-:-:S03]  /*17fd70*/  LOP3.LUT R220, R221, R220, RZ, 0x3c, !PT ;  /* 0x000000dcdddc7212 */ /* 0x000fc600078e3cff */
[----:B------:R-:W-:Y:S01]  /*17fd80*/  LDGSTS.E [R3+0x24880], desc[UR58][R232.64], P2 ;  /* 0x24880000e8037fae */ /* 0x000fe2000912187a */
[----:B--2---:R-:W-:-:S03]  /*17fd90*/  LOP3.LUT R219, R219, R218, RZ, 0x3c, !PT ;  /* 0x000000dadbdb7212 */ /* 0x004fc600078e3cff */
[----:B------:R-:W-:Y:S01]  /*17fda0*/  LDGSTS.E [R3+0x24900], desc[UR58][R230.64], P3 ;  /* 0x24900000e6037fae */ /* 0x000fe2000992187a */
[----:B------:R-:W-:Y:S02]  /*17fdb0*/  LOP3.LUT R223, R223, R222, RZ, 0x3c, !PT ;  /* 0x000000dedfdf7212 */ /* 0x000fe400078e3cff */
[----:B------:R-:W-:Y:S01]  /*17fdc0*/  LOP3.LUT R218, R219, R218, RZ, 0x3c, !PT ;  /* 0x000000dadbda7212 */ /* 0x000fe200078e3cff */
[----:B------:R-:W-:Y:S01]  /*17fdd0*/  LDGSTS.E [R3+0x24980], desc[UR58][R228.64], P0 ;  /* 0x24980000e4037fae */ /* 0x000fe2000812187a */
        /* <DEDUP_REMOVED lines=33> */
[----:B------:R-:W-:Y:S01]  /*17fff0*/  LOP3.LUT R207, R207, R206, RZ, 0x3c, !PT ;  /* 0x000000cecfcf7212 */ /* 0x000fe200078e3cff */
[----:B------:R-:W-:Y:S01]  /*180000*/  STL.64 [R1+0x2558], R214 ;  /* 0x002558d601007387 */ /* 0x000fe20000100a00 */
[----:B------:R-:W-:Y:S02]  /*180010*/  LOP3.LUT R205, R205, R204, RZ, 0x3c, !PT ;  /* 0x000000cccdcd7212 */ /* 0x000fe400078e3cff */
[----:B------:R-:W-:Y:S01]  /*180020*/  LOP3.LUT R203, R203, R202, RZ, 0x3c, !PT ;  /* 0x000000cacbcb7212 */ /* 0x000fe200078e3cff */
[----:B------:R-:W-:Y:S01]  /*180030*/  STL.64 [R1+0x2550], R212 ;  /* 0x002550d401007387 */ /* 0x000fe20000100a00 */
[----:B------:R-:W-:-:S03]  /*180040*/  LOP3.LUT R201, R201, R200, RZ, 0x3c, !PT ;  /* 0x000000c8c9c97212 */ /* 0x000fc600078e3cff */
[----:B------:R-:W-:Y:S04]  /*180050*/  STL.64 [R1+0x2548], R210 ;  /* 0x002548d201007387 */ /* 0x000fe80000100a00 */
[----:B------:R-:W-:Y:S04]  /*180060*/  STL.64 [R1+0x2540], R208 ;  /* 0x002540d001007387 */ /* 0x000fe80000100a00 */
[----:B------:R-:W-:Y:S04]  /*180070*/  STL.64 [R1+0x2538], R206 ;  /* 0x002538ce01007387 */ /* 0x000fe80000100a00 */
[----:B------:R-:W-:Y:S04]  /*180080*/  STL.64 [R1+0x2530], R204 ;  /* 0x002530cc01007387 */ /* 0x000fe80000100a00 */
[----:B------:R-:W-:Y:S04]  /*180090*/  STL.64 [R1+0x2528], R202 ;  /* 0x002528ca01007387 */ /* 0x000fe80000100a00 */
[----:B------:R-:W-:Y:S04]  /*1800a0*/  STL.64 [R1+0x2520], R200 ;  /* 0x002520c801007387 */ /* 0x000fe80000100a00 */
[----:B------:R-:W2:Y:S04]  /*1800b0*/  LDL.LU R190, [R1+0x2104] ;  /* 0x0021040001be7983 */ /* 0x000ea80000300800 */
[----:B------:R-:W2:Y:S01]  /*1800c0*/  LDL.LU R191, [R1+0x2108] ;  /* 0x0021080001bf7983 */ /* 0x000ea20000300800 */
[----:B------:R-:W-:-:S03]  /*1800d0*/  IADD3.X R13, R15, UR9, RZ, P1, !PT ;  /* 0x000000090f0d7c10 */ /* 0x000fc60008ffe4ff */
[----:B------:R-:W3:Y:S01]  /*1800e0*/  LDL.LU R188, [R1+0x210c] ;  /* 0x00210c0001bc7983 */ /* 0x000ee20000300800 */
[----:B------:R-:W-:-:S03]  /*1800f0*/  IADD3 R14, P1, R16, UR15, RZ ;  /* 0x0000000f100e7c10 */ /* 0x000fc6000ff3e0ff */
[----:B------:R-:W3:Y:S04]  /*180100*/  LDL.LU R189, [R1+0x2110] ;  /* 0x0021100001bd7983 */ /* 0x000ee80000300800 */
[----:B------:R-:W4:Y:S04]  /*180110*/  LDL.LU R186, [R1+0x2114] ;  /* 0x0021140001ba7983 */ /* 0x000f280000300800 */
[----:B------:R-:W4:Y:S04]  /*180120*/  LDL.LU R187, [R1+0x2118] ;  /* 0x0021180001bb7983 */ /* 0x000f280000300800 */
[----:B------:R-:W4:Y:S01]  /*180130*/  LDL.LU R184, [R1+0x211c] ;  /* 0x00211c0001b87983 */ /* 0x000f220000300800 */
[----:B------:R-:W-:-:S03]  /*180140*/  IADD3.X R15, R17, UR9, RZ, P1, !PT ;  /* 0x00000009110f7c10 */ /* 0x000fc60008ffe4ff */
[----:B------:R-:W4:Y:S01]  /*180150*/  LDL.LU R185, [R1+0x2120] ;  /* 0x0021200001b97983 */ /* 0x000f220000300800 */
[----:B------:R-:W-:-:S03]  /*180160*/  IADD3 R16, P1, R18, UR15, RZ ;  /* 0x0000000f12107c10 */ /* 0x000fc6000ff3e0ff */
[----:B------:R-:W4:Y:S04]  /*180170*/  LDL.LU R182, [R1+0x2124] ;  /* 0x0021240001b67983 */ /* 0x000f280000300800 */
        /* <DEDUP_REMOVED lines=31> */
[----:B------:R-:W-:-:S02]  /*180370*/  IADD3.X R25, R27, UR9, RZ, P1, !PT ;  /* 0x000000091b197c10 */ /* 0x000fc40008ffe4ff */
[----:B------:R-:W-:Y:S01]  /*180380*/  IADD3 R26, P1, R28, UR15, RZ ;  /* 0x0000000f1c1a7c10 */ /* 0x000fe2000ff3e0ff */
[----:B------:R-:W-:Y:S03]  /*180390*/  LDGSTS.E [R3+0x26800], desc[UR58][R218.64], P4 ;  /* 0x26800000da037fae */ /* 0x000fe6000a12187a */
[----:B------:R-:W-:Y:S01]  /*1803a0*/  IADD3.X R27, R29, UR9, RZ, P1, !PT ;  /* 0x000000091d1b7c10 */ /* 0x000fe20008ffe4ff */
[----:B------:R-:W-:Y:S01]  /*1803b0*/  LDGSTS.E [R3+0x26880], desc[UR58][R216.64], P2 ;  /* 0x26880000d8037fae */ /* 0x000fe2000912187a */
[----:B------:R-:W-:Y:S02]  /*1803c0*/  IADD3 R28, P1, R30, UR15, RZ ;  /* 0x0000000f1e1c7c10 */ /* 0x000fe4000ff3e0ff */
[----:B------:R-:W-:Y:S01]  /*1803d0*/  LOP3.LUT R199, R199, R198, RZ, 0x3c, !PT ;  /* 0x000000c6c7c77212 */ /* 0x000fe200078e3cff */
[----:B------:R-:W-:Y:S01]  /*1803e0*/  LDGSTS.E [R3+0x26900], desc[UR58][R214.64], P3 ;  /* 0x26900000d6037fae */ /* 0x000fe2000992187a */
        /* <DEDUP_REMOVED lines=19> */
[----:B------:R-:W-:Y:S02]  /*180520*/  IADD3.X R39, R41, UR9, RZ, P1, !PT ;  /* 0x0000000929277c10 */ /* 0x000fe40008ffe4ff */
[----:B------:R-:W-:-:S04]  /*180530*/  IADD3 R40, P1, R42, UR15, RZ ;  /* 0x0000000f2a287c10 */ /* 0x000fc8000ff3e0ff */
        /* <DEDUP_REMOVED lines=95> */
[----:B------:R-:W-:Y:S02]  /*180b30*/  IADD3 R136, P1, R138, UR15, RZ ;  /* 0x0000000f8a887c10 */ /* 0x000fe4000ff3e0ff */
[----:B------:R-:W-:Y:S02]  /*180b40*/  LOP3.LUT R193, R193, R192, RZ, 0x3c, !PT ;  /* 0x000000c0c1c17212 */ /* 0x000fe400078e3cff */
[----:B------:R-:W-:Y:S02]  /*180b50*/  IADD3.X R137, R139, UR9, RZ, P1, !PT ;  /* 0x000000098b897c10 */ /* 0x000fe40008ffe4ff */
[----:B------:R-:W-:Y:S02]  /*180b60*/  IADD3 R138, P1, R140, UR15, RZ ;  /* 0x0000000f8c8a7c10 */ /* 0x000fe4000ff3e0ff */
[----:B------:R-:W-:-:S02]  /*180b70*/  LOP3.LUT R198, R199, R198, RZ, 0x3c, !PT ;  /* 0x000000c6c7c67212 */ /* 0x000fc400078e3cff */
[----:B--2---:R-:W-:Y:S02]  /*180b80*/  LOP3.LUT R191, R191, R190, RZ, 0x3c, !PT ;  /* 0x000000bebfbf7212 */ /* 0x004fe400078e3cff */
[----:B------:R-:W-:Y:S02]  /*180b90*/  LOP3.LUT R196, R197, R196, RZ, 0x3c, !PT ;  /* 0x000000c4c5c47212 */ /* 0x000fe400078e3cff */
[----:B---3--:R-:W-:Y:S02]  /*180ba0*/  LOP3.LUT R189, R189, R188, RZ, 0x3c, !PT ;  /* 0x000000bcbdbd7212 */ /* 0x008fe400078e3cff */
[----:B------:R-:W-:Y:S02]  /*180bb0*/  LOP3.LUT R194, R195, R194, RZ, 0x3c, !PT ;  /* 0x000000c2c3c27212 */ /* 0x000fe400078e3cff */
[----:B----4-:R-:W-:Y:S02]  /*180bc0*/  LOP3.LUT R187, R187, R186, RZ, 0x3c, !PT ;  /* 0x000000babbbb7212 */ /* 0x010fe400078e3cff */
[----:B------:R-:W-:-:S02]  /*180bd0*/  LOP3.LUT R192, R193, R192, RZ, 0x3c, !PT ;  /* 0x000000c0c1c07212 */ /* 0x000fc400078e3cff */
[----:B------:R-:W-:Y:S02]  /*180be0*/  LOP3.LUT R185, R185, R184, RZ, 0x3c, !PT ;  /* 0x000000b8b9b97212 */ /* 0x000fe400078e3cff */
[----:B------:R-:W-:Y:S02]  /*180bf0*/  IADD3.X R139, R141, UR9, RZ, P1, !PT ;  /* 0x000000098d8b7c10 */ /* 0x000fe40008ffe4ff */
[----:B------:R-:W-:Y:S02]  /*180c00*/  LOP3.LUT R199, R199, R198, RZ, 0x3c, !PT ;  /* 0x000000c6c7c77212 */ /* 0x000fe400078e3cff */
[----:B------:R-:W-:Y:S02]  /*180c10*/  LOP3.LUT R190, R191, R190, RZ, 0x3c, !PT ;  /* 0x000000bebfbe7212 */ /* 0x000fe400078e3cff */
[----:B------:R-:W-:Y:S02]  /*180c20*/  LOP3.LUT R183, R183, R182, RZ, 0x3c, !PT ;  /* 0x000000b6b7b77212 */ /* 0x000fe400078e3cff */
[----:B------:R-:W-:-:S02]  /*180c30*/  IADD3 R140, P1, R142, UR15, RZ ;  /* 0x0000000f8e8c7c10 */ /* 0x000fc4000ff3e0ff */
[----:B------:R-:W-:Y:S02]  /*180c40*/  LOP3.LUT R197, R197, R196, RZ, 0x3c, !PT ;  /* 0x000000c4c5c57212 */ /* 0x000fe400078e3cff */
[----:B------:R-:W-:Y:S02]  /*180c50*/  LOP3.LUT R188, R189, R188, RZ, 0x3c, !PT ;  /* 0x000000bcbdbc7212 */ /* 0x000fe400078e3cff */
[----:B------:R-:W-:Y:S02]  /*180c60*/  LOP3.LUT R181, R181, R180, RZ, 0x3c, !PT ;  /* 0x000000b4b5b57212 */ /* 0x000fe400078e3cff */
[----:B------:R-:W-:Y:S02]  /*180c70*/  LOP3.LUT R195, R195, R194, RZ, 0x3c, !PT ;  /* 0x000000c2c3c37212 */ /* 0x000fe400078e3cff */
[----:B------:R-:W-:Y:S02]  /*180c80*/  LOP3.LUT R186, R187, R186, RZ, 0x3c, !PT ;  /* 0x000000babbba7212 */ /* 0x000fe400078e3cff */
[----:B------:R-:W-:-:S02]  /*180c90*/  LOP3.LUT R179, R179, R178, RZ, 0x3c, !PT ;  /* 0x000000b2b3b37212 */ /* 0x000fc400078e3cff */
[----:B------:R-:W-:Y:S02]  /*180ca0*/  LOP3.LUT R193, R193, R192, RZ, 0x3c, !PT ;  /* 0x000000c0c1c17212 */ /* 0x000fe400078e3cff */
[----:B------:R-:W-:Y:S02]  /*180cb0*/  LOP3.LUT R184, R185, R184, RZ, 0x3c, !PT ;  /* 0x000000b8b9b87212 */ /* 0x000fe400078e3cff */
[----:B------:R-:W-:Y:S01]  /*180cc0*/  LOP3.LUT R177, R177, R176, RZ, 0x3c, !PT ;  /* 0x000000b0b1b17212 */ /* 0x000fe200078e3cff */
[----:B------:R-:W-:Y:S01]  /*180cd0*/  STL.64 [R1+0x2518], R198 ;  /* 0x002518c601007387 */ /* 0x000fe20000100a00 */
[----:B------:R-:W-:Y:S02]  /*180ce0*/  LOP3.LUT R191, R191, R190, RZ, 0x3c, !PT ;  /* 0x000000bebfbf7212 */ /* 0x000fe400078e3cff */
[----:B------:R-:W-:Y:S02]  /*180cf0*/  LOP3.LUT R182, R183, R182, RZ, 0x3c, !PT ;  /* 0x000000b6b7b67212 */ /* 0x000fe400078e3cff */
[----:B------:R-:W-:Y:S01]  /*180d00*/  LOP3.LUT R175, R175, R174, RZ, 0x3c, !PT ;  /* 0x000000aeafaf7212 */ /* 0x000fe200078e3cff */
[----:B------:R-:W-:Y:S01]  /*180d10*/  STL.64 [R1+0x2510], R196 ;  /* 0x002510c401007387 */ /* 0x000fe20000100a00 */
[----:B------:R-:W-:-:S02]  /*180d20*/  IADD3.X R141, R143, UR9, RZ, P1, !PT ;  /* 0x000000098f8d7c10 */ /* 0x000fc40008ffe4ff */
[----:B------:R-:W-:Y:S01]  /*180d30*/  LOP3.LUT R189, R189, R188, RZ, 0x3c, !PT ;  /* 0x000000bcbdbd7212 */ /* 0x000fe200078e3cff */
[----:B------:R-:W-:Y:S01]  /*180d40*/  LDGSTS.E [R3+0x28900], desc[UR58][R198.64], P3 ;  /* 0x28900000c6037fae */ /* 0x000fe2000992187a */
[----:B------:R-:W-:Y:S02]  /*180d50*/  LOP3.LUT R180, R181, R180, RZ, 0x3c, !PT ;  /* 0x000000b4b5b47212 */ /* 0x000fe400078e3cff */
[----:B------:R-:W-:Y:S01]  /*180d60*/  LOP3.LUT R173, R173, R172, RZ, 0x3c, !PT ;  /* 0x000000acadad7212 */ /* 0x000fe200078e3cff */
[----:B------:R-:W-:Y:S01]  /*180d70*/  STL.64 [R1+0x2508], R194 ;  /* 0x002508c201007387 */ /* 0x000fe20000100a00 */
[----:B------:R-:W-:Y:S02]  /*180d80*/  IADD3 R142, P1, R144, UR15, RZ ;  /* 0x0000000f908e7c10 */ /* 0x000fe4000ff3e0ff */
        /* <DEDUP_REMOVED lines=16> */
[----:B------:R-:W-:Y:S02]  /*180e90*/  IADD3.X R143, R145, UR9, RZ, P1, !PT ;  /* 0x00000009918f7c10 */ /* 0x000fe40008ffe4ff */
[----:B------:R-:W-:Y:S01]  /*180ea0*/  LOP3.LUT R179, R179, R178, RZ, 0x3c, !PT ;  /* 0x000000b2b3b37212 */ /* 0x000fe200078e3cff */
[----:B------:R-:W-:Y:S01]  /*180eb0*/  LDGSTS.E [R3+0x28980], desc[UR58][R196.64], P0 ;  /* 0x28980000c4037fae */ /* 0x000fe2000812187a */
[----:B------:R-:W-:-:S02]  /*180ec0*/  LOP3.LUT R170, R171, R170, RZ, 0x3c, !PT ;  /* 0x000000aaabaa7212 */ /* 0x000fc400078e3cff */
[----:B------:R-:W-:Y:S01]  /*180ed0*/  LOP3.LUT R163, R163, R162, RZ, 0x3c, !PT ;  /* 0x000000a2a3a37212 */ /* 0x000fe200078e3cff */
[----:B------:R-:W-:Y:S01]  /*180ee0*/  STL.64 [R1+0x24e0], R184 ;  /* 0x0024e0b801007387 */ /* 0x000fe20000100a00 */
[----:B------:R-:W-:Y:S02]  /*180ef0*/  IADD3 R144, P1, R146, UR15, RZ ;  /* 0x0000000f92907c10 */ /* 0x000fe4000ff3e0ff */
[----:B------:R-:W-:Y:S02]  /*180f00*/  LOP3.LUT R177, R177, R176, RZ, 0x3c, !PT ;  /* 0x000000b0b1b17212 */ /* 0x000fe400078e3cff */
        /* <DEDUP_REMOVED lines=12> */
[----:B------:R-:W-:-:S02]  /*180fd0*/  IADD3.X R145, R147, UR9, RZ, P1, !PT ;  /* 0x0000000993917c10 */ /* 0x000fc40008ffe4ff */
[----:B------:R-:W-:Y:S01]  /*180fe0*/  LOP3.LUT R169, R169, R168, RZ, 0x3c, !PT ;  /* 0x000000a8a9a97212 */ /* 0x000fe200078e3cff */
[----:B------:R-:W-:Y:S01]  /*180ff0*/  LDGSTS.E [R3+0x29800], desc[UR58][R194.64], P4 ;  /* 0x29800000c2037fae */ /* 0x000fe2000a12187a */
[----:B------:R-:W-:Y:S02]  /*181000*/  LOP3.LUT R160, R161, R160, RZ, 0x3c, !PT ;  /* 0x000000a0a1a07212 */ /* 0x000fe400078e3cff */
[----:B------:R-:W-:Y:S01]  /*181010*/  IADD3 R146, P1, R158, UR15, RZ ;  /* 0x0000000f9e927c10 */ /* 0x000fe2000ff3e0ff */
        /* <DEDUP_REMOVED lines=9> */
[----:B------:R-:W-:Y:S01]  /*1810b0*/  IADD3.X R147, R159, UR9, RZ, P1, !PT ;  /* 0x000000099f937c10 */ /* 0x000fe20008ffe4ff */
[----:B------:R-:W-:Y:S01]  /*1810c0*/  STL.64 [R1+0x24a0], R168 ;  /* 0x0024a0a801007387 */ /* 0x000fe20000100a00 */
[----:B------:R-:W-:Y:S02]  /*1810d0*/  LOP3.LUT R151, R151, R150, RZ, 0x3c, !PT ;  /* 0x0000009697977212 */ /* 0x000fe400078e3cff */
[----:B------:R-:W-:Y:S01]  /*1810e0*/  MOV R159, R148 ;  /* 0x00000094009f7202 */ /* 0x000fe20000000f00 */
        /* <DEDUP_REMOVED lines=78> */
[----:B-1----:R-:W3:Y:S04]  /*1815d0*/  LDL R244, [R1+0x61d0] ;  /* 0x0061d00001f47983 */ /* 0x002ee80000100800 */
[----:B------:R-:W2:Y:S04]  /*1815e0*/  LDL R245, [R1+0x61dc] ;  /* 0x0061dc0001f57983 */ /* 0x000ea80000100800 */
[----:B------:R-:W4:Y:S04]  /*1815f0*/  LDL R246, [R1+0x61c8] ;  /* 0x0061c80001f67983 */ /* 0x000f280000100800 */
[----:B------:R-:W4:Y:S04]  /*181600*/  LDL R247, [R1+0x61d4] ;  /* 0x0061d40001f77983 */ /* 0x000f280000100800 */
[----:B------:R-:W4:Y:S04]  /*181610*/  LDL R248, [R1+0x61c0] ;  /* 0x0061c00001f87983 */ /* 0x000f280000100800 */
[----:B------:R-:W4:Y:S04]  /*181620*/  LDL R249, [R1+0x61cc] ;  /* 0x0061cc0001f97983 */ /* 0x000f280000100800 */
[----:B------:R-:W4:Y:S04]  /*181630*/  LDL R250, [R1+0x61b8] ;  /* 0x0061b80001fa7983 */ /* 0x000f280000100800 */
[----:B------:R-:W4:Y:S04]  /*181640*/  LDL R251, [R1+0x61c4] ;  /* 0x0061c40001fb7983 */ /* 0x000f280000100800 */
        /* <DEDUP_REMOVED lines=19> */
[----:B------:R2:W-:Y:S04]  /*181780*/  LDGSTS.E [R3+0x2e800], desc[UR58][R4.64], P4 ;  /* 0x2e80000004037fae */ /* 0x0005e8000a12187a */
        /* <DEDUP_REMOVED lines=64> */
[----:B------:R-:W-:Y:S01]  /*181b90*/  LDGSTS.E [R3+0x3c880], desc[UR58][R118.64], P2 ;  /* 0x3c88000076037fae */ /* 0x000fe2000912187a */
[----:B--2---:R-:W-:-:S03]  /*181ba0*/  IMAD.MOV.U32 R4, RZ, RZ, R245 ;  /* 0x000000ffff047224 */ /* 0x004fc600078e00f5 */
[----:B------:R-:W-:Y:S01]  /*181bb0*/  LDGSTS.E [R3+0x3c900], desc[UR58][R120.64], P3 ;  /* 0x3c90000078037fae */ /* 0x000fe2000992187a */
[----:B---3--:R-:W-:-:S03]  /*181bc0*/  MOV R5, R244 ;  /* 0x000000f400057202 */ /* 0x008fc60000000f00 */
[----:B------:R-:W-:Y:S04]  /*181bd0*/  LDGSTS.E [R3+0x3c980], desc[UR58][R122.64], P0 ;  /* 0x3c9800007a037fae */ /* 0x000fe8000812187a */
[----:B------:R-:W-:Y:S04]  /*181be0*/  LDGSTS.E [R3+0x3d800], desc[UR58][R124.64], P4 ;  /* 0x3d8000007c037fae */ /* 0x000fe8000a12187a */
[----:B------:R-:W-:Y:S04]  /*181bf0*/  LDGSTS.E [R3+0x3d880], desc[UR58][R126.64], P2 ;  /* 0x3d8800007e037fae */ /* 0x000fe8000912187a */
[----:B------:R-:W-:Y:S04]  /*181c00*/  LDGSTS.E [R3+0x3d900], desc[UR58][R128.64], P3 ;  /* 0x3d90000080037fae */ /* 0x000fe8000992187a */
[----:B------:R-:W2:Y:S04]  /*181c10*/  LDL R244, [R1+0x5fd0] ;  /* 0x005fd00001f47983 */ /* 0x000ea80000100800 */
[----:B------:R-:W3:Y:S04]  /*181c20*/  LDL R245, [R1+0x5fdc] ;  /* 0x005fdc0001f57983 */ /* 0x000ee80000100800 */
[----:B------:R-:W-:Y:S01]  /*181c30*/  LDGSTS.E [R3+0x3d980], desc[UR58][R130.64], P0 ;  /* 0x3d98000082037fae */ /* 0x000fe2000812187a */
[----:B------:R-:W-:-:S03]  /*181c40*/  VIADD R2, R149, UR12 ;  /* 0x0000000c95027c36 */ /* 0x000fc60008000000 */
[----:B------:R-:W-:Y:S04]  /*181c50*/  LDGSTS.E [R3+0x3e800], desc[UR58][R132.64], P4 ;  /* 0x3e80000084037fae */ /* 0x000fe8000a12187a */
[----:B------:R-:W-:Y:S04]  /*181c60*/  LDGSTS.E [R3+0x3e880], desc[UR58][R134.64], P2 ;  /* 0x3e88000086037fae */ /* 0x000fe8000912187a */
[----:B------:R-:W-:Y:S04]  /*181c70*/  LDGSTS.E [R3+0x3e900], desc[UR58][R136.64], P3 ;  /* 0x3e90000088037fae */ /* 0x000fe8000992187a */
[----:B------:R-:W-:Y:S04]  /*181c80*/  LDGSTS.E [R3+0x3e980], desc[UR58][R138.64], P0 ;  /* 0x3e9800008a037fae */ /* 0x000fe8000812187a */
[----:B------:R-:W-:Y:S04]  /*181c90*/  LDGSTS.E [R3+0x3f800], desc[UR58][R140.64], P4 ;  /* 0x3f8000008c037fae */ /* 0x000fe8000a12187a */
[----:B------:R-:W3:Y:S04]  /*181ca0*/  LDL R234, [R1+0x5fc8] ;  /* 0x005fc80001ea7983 */ /* 0x000ee80000100800 */
[----:B------:R-:W3:Y:S04]  /*181cb0*/  LDL R235, [R1+0x5fd4] ;  /* 0x005fd40001eb7983 */ /* 0x000ee80000100800 */
[----:B------:R-:W-:Y:S04]  /*181cc0*/  LDGSTS.E [R3+0x3f880], desc[UR58][R142.64], P2 ;  /* 0x3f8800008e037fae */ /* 0x000fe8000912187a */
[----:B------:R-:W-:Y:S04]  /*181cd0*/  LDGSTS.E [R3+0x3f900], desc[UR58][R144.64], P3 ;  /* 0x3f90000090037fae */ /* 0x000fe8000992187a */
[----:B------:R-:W-:Y:S04]  /*181ce0*/  LDGSTS.E [R3+0x3f980], desc[UR58][R146.64], P0 ;  /* 0x3f98000092037fae */ /* 0x000fe8000812187a */
[----:B------:R4:W-:Y:S04]  /*181cf0*/  LDGSTS.E [R2+0xa00], desc[UR58][R4.64], P4 ;  /* 0x00a0000004027fae */ /* 0x0009e8000a12187a */
[----:B------:R-:W3:Y:S04]  /*181d00*/  LDL R236, [R1+0x5fb8] ;  /* 0x005fb80001ec7983 */ /* 0x000ee80000100800 */
[----:B------:R-:W3:Y:S01]  /*181d10*/  LDL R237, [R1+0x5fc4] ;  /* 0x005fc40001ed7983 */ /* 0x000ee20000100800 */
[----:B----4-:R-:W-:-:S03]  /*181d20*/  IMAD.MOV.U32 R4, RZ, RZ, R247 ;  /* 0x000000ffff047224 */ /* 0x010fc600078e00f7 */
[----:B------:R-:W4:Y:S01]  /*181d30*/  LDL R238, [R1+0x5ec8] ;  /* 0x005ec80001ee7983 */ /* 0x000f220000100800 */
[----:B------:R-:W-:-:S03]  /*181d40*/  IMAD.MOV.U32 R5, RZ, RZ, R246 ;  /* 0x000000ffff057224 */ /* 0x000fc600078e00f6 */
[----:B------:R-:W4:Y:S04]  /*181d50*/  LDL R246, [R1+0x5fc0] ;  /* 0x005fc00001f67983 */ /* 0x000f280000100800 */
[----:B------:R-:W4:Y:S04]  /*181d60*/  LDL R247, [R1+0x5fcc] ;  /* 0x005fcc0001f77983 */ /* 0x000f280000100800 */
[----:B------:R1:W-:Y:S04]  /*181d70*/  LDGSTS.E [R2+0xa80], desc[UR58][R4.64], P2 ;  /* 0x00a8000004027fae */ /* 0x0003e8000912187a */
[----:B------:R-:W4:Y:S01]  /*181d80*/  LDL R239, [R1+0x5ed4] ;  /* 0x005ed40001ef7983 */ /* 0x000f220000100800 */
[----:B-1----:R-:W-:Y:S01]  /*181d90*/  MOV R4, R249 ;  /* 0x000000f900047202 */ /* 0x002fe20000000f00 */
[----:B------:R-:W-:-:S02]  /*181da0*/  IMAD.MOV.U32 R5, RZ, RZ, R248 ;  /* 0x000000ffff057224 */ /* 0x000fc400078e00f8 */
[----:B------:R-:W4:Y:S04]  /*181db0*/  LDL R249, [R1+0x5edc] ;  /* 0x005edc0001f97983 */ /* 0x000f280000100800 */
[----:B------:R-:W4:Y:S04]  /*181dc0*/  LDL R248, [R1+0x5ed0] ;  /* 0x005ed00001f87983 */ /* 0x000f280000100800 */
[----:B------:R1:W-:Y:S02]  /*181dd0*/  LDGSTS.E [R2+0xb00], desc[UR58][R4.64], P3 ;  /* 0x00b0000004027fae */ /* 0x0003e4000992187a */
[----:B-1----:R-:W-:Y:S01]  /*181de0*/  IMAD.MOV.U32 R4, RZ, RZ, R251 ;  /* 0x000000ffff047224 */ /* 0x002fe200078e00fb */
[----:B------:R-:W-:Y:S01]  /*181df0*/  MOV R5, R250 ;  /* 0x000000fa00057202 */ /* 0x000fe20000000f00 */
[----:B------:R-:W4:Y:S04]  /*181e00*/  LDL R251, [R1+0x5ecc] ;  /* 0x005ecc0001fb7983 */ /* 0x000f280000100800 */
[----:B------:R-:W4:Y:S04]  /*181e10*/  LDL R250, [R1+0x5ec0] ;  /* 0x005ec00001fa7983 */ /* 0x000f280000100800 */
[----:B------:R1:W-:Y:S02]  /*181e20*/  LDGSTS.E [R2+0xb80], desc[UR58][R4.64], P0 ;  /* 0x00b8000004027fae */ /* 0x0003e4000812187a */
[----:B-1----:R-:W-:-:S02]  /*181e30*/  IMAD.MOV.U32 R5, RZ, RZ, R240 ;  /* 0x000000ffff057224 */ /* 0x002fc400078e00f0 */
[----:B------:R-:W4:Y:S01]  /*181e40*/  LDL R240, [R1+0x5eb8] ;  /* 0x005eb80001f07983 */ /* 0x000f220000100800 */
[----:B------:R-:W-:-:S03]  /*181e50*/  IMAD.MOV.U32 R4, RZ, RZ, R241 ;  /* 0x000000ffff047224 */ /* 0x000fc600078e00f1 */
[----:B------:R-:W4:Y:S04]  /*181e60*/  LDL R241, [R1+0x5ec4] ;  /* 0x005ec40001f17983 */ /* 0x000f280000100800 */
[----:B------:R1:W-:Y:S02]  /*181e70*/  LDGSTS.E [R2+0x1a00], desc[UR58][R4.64], P4 ;  /* 0x01a0000004027fae */ /* 0x0003e4000a12187a */
[----:B-1----:R-:W-:Y:S02]  /*181e80*/  IMAD.MOV.U32 R5, RZ, RZ, R230 ;  /* 0x000000ffff057224 */ /* 0x002fe400078e00e6 */
[----:B------:R-:W4:Y:S01]  /*181e90*/  LDL R230, [R1+0x5cc8] ;  /* 0x005cc80001e67983 */ /* 0x000f220000100800 */
[----:B------:R-:W-:-:S03]  /*181ea0*/  MOV R4, R231 ;  /* 0x000000e700047202 */ /* 0x000fc60000000f00 */
[----:B------:R-:W4:Y:S04]  /*181eb0*/  LDL R231, [R1+0x5cd4] ;  /* 0x005cd40001e77983 */ /* 0x000f280000100800 */
[----:B------:R1:W-:Y:S02]  /*181ec0*/  LDGSTS.E [R2+0x1a80], desc[UR58][R4.64], P2 ;  /* 0x01a8000004027fae */ /* 0x0003e4000912187a */
[----:B-1----:R-:W-:Y:S02]  /*181ed0*/  MOV R5, R242 ;  /* 0x000000f200057202 */ /* 0x002fe40000000f00 */
[----:B------:R-:W4:Y:S01]  /*181ee0*/  LDL R242, [R1+0x5dd0] ;  /* 0x005dd00001f27983 */ /* 0x000f220000100800 */
[----:B------:R-:W-:-:S03]  /*181ef0*/  IMAD.MOV.U32 R4, RZ, RZ, R243 ;  /* 0x000000ffff047224 */ /* 0x000fc600078e00f3 */
[----:B------:R-:W4:Y:S04]  /*181f00*/  LDL R243, [R1+0x5ddc] ;  /* 0x005ddc0001f37983 */ /* 0x000f280000100800 */
[----:B------:R1:W-:Y:S02]  /*181f10*/  LDGSTS.E [R2+0x1b00], desc[UR58][R4.64], P3 ;  /* 0x01b0000004027fae */ /* 0x0003e4000992187a */
[----:B-1----:R-:W-:Y:S02]  /*181f20*/  IMAD.MOV.U32 R5, RZ, RZ, R232 ;  /* 0x000000ffff057224 */ /* 0x002fe400078e00e8 */
[----:B------:R-:W4:Y:S01]  /*181f30*/  LDL R232, [R1+0x5cb8] ;  /* 0x005cb80001e87983 */ /* 0x000f220000100800 */
[----:B------:R-:W-:-:S03]  /*181f40*/  IMAD.MOV.U32 R4, RZ, RZ, R233 ;  /* 0x000000ffff047224 */ /* 0x000fc600078e00e9 */
[----:B------:R-:W4:Y:S04]  /*181f50*/  LDL R233, [R1+0x5cc4] ;  /* 0x005cc40001e97983 */ /* 0x000f280000100800 */
[----:B------:R2:W-:Y:S02]  /*181f60*/  LDGSTS.E [R2+0x1b80], desc[UR58][R4.64], P0 ;  /* 0x01b8000004027fae */ /* 0x0005e4000812187a */
[----:B--2---:R-:W-:Y:S02]  /*181f70*/  IMAD.MOV.U32 R5, RZ, RZ, R244 ;  /* 0x000000ffff057224 */ /* 0x004fe400078e00f4 */
[----:B------:R-:W2:Y:S01]  /*181f80*/  LDL R244, [R1+0x5dc8] ;  /* 0x005dc80001f47983 */ /* 0x000ea20000100800 */
[----:B---3--:R-:W-:-:S03]  /*181f90*/  MOV R4, R245 ;  /* 0x000000f500047202 */ /* 0x008fc60000000f00 */
[----:B------:R-:W3:Y:S04]  /*181fa0*/  LDL R245, [R1+0x5dd4] ;  /* 0x005dd40001f57983 */ /* 0x000ee80000100800 */
[----:B------:R1:W-:Y:S02]  /*181fb0*/  LDGSTS.E [R2+0x2a00], desc[UR58][R4.64], P4 ;  /* 0x02a0000004027fae */ /* 0x0003e4000a12187a */
[----:B-1----:R-:W-:Y:S02]  /*181fc0*/  MOV R5, R234 ;  /* 0x000000ea00057202 */ /* 0x002fe40000000f00 */
[----:B------:R-:W3:Y:S01]  /*181fd0*/  LDL R234, [R1+0x42a8] ;  /* 0x0042a80001ea7983 */ /* 0x000ee20000100800 */
[----:B------:R-:W-:-:S03]  /*181fe0*/  IMAD.MOV.U32 R4, RZ, RZ, R235 ;  /* 0x000000ffff047224 */ /* 0x000fc600078e00eb */
[----:B------:R-:W3:Y:S04]  /*181ff0*/  LDL R235, [R1+0x42ac] ;  /* 0x0042ac0001eb7983 */ /* 0x000ee80000100800 */
[----:B------:R4:W-:Y:S02]  /*182000*/  LDGSTS.E [R2+0x2a80], desc[UR58][R4.64], P2 ;  /* 0x02a8000004027fae */ /* 0x0009e4000912187a */
[----:B----4-:R-:W-:Y:S02]  /*182010*/  IMAD.MOV.U32 R5, RZ, RZ, R246 ;  /* 0x000000ffff057224 */ /* 0x010fe400078e00f6 */
[----:B------:R-:W4:Y:S01]  /*182020*/  LDL R246, [R1+0x5dc0] ;  /* 0x005dc00001f67983 */ /* 0x000f220000100800 */
[----:B------:R-:W-:-:S03]  /*182030*/  IMAD.MOV.U32 R4, RZ, RZ, R247 ;  /* 0x000000ffff047224 */ /* 0x000fc600078e00f7 */
[----:B------:R-:W4:Y:S04]  /*182040*/  LDL R247, [R1+0x5dcc] ;  /* 0x005dcc0001f77983 */ /* 0x000f280000100800 */
[----:B------:R1:W-:Y:S02]  /*182050*/  LDGSTS.E [R2+0x2b00], desc[UR58][R4.64], P3 ;  /* 0x02b0000004027fae */ /* 0x0003e4000992187a */
[----:B-1----:R-:W-:Y:S01]  /*182060*/  MOV R4, R237 ;  /* 0x000000ed00047202 */ /* 0x002fe20000000f00 */
[----:B------:R-:W-:Y:S01]  /*182070*/  IMAD.MOV.U32 R5, RZ, RZ, R236 ;  /* 0x000000ffff057224 */ /* 0x000fe200078e00ec */
[----:B------:R-:W4:Y:S04]  /*182080*/  LDL R237, [R1+0x42bc] ;  /* 0x0042bc0001ed7983 */ /* 0x000f280000100800 */
[----:B------:R1:W-:Y:S04]  /*182090*/  LDGSTS.E [R2+0x2b80], desc[UR58][R4.64], P0 ;  /* 0x02b8000004027fae */ /* 0x0003e8000812187a */
[----:B------:R-:W4:Y:S01]  /*1820a0*/  LDL R236, [R1+0x42b8] ;  /* 0x0042b80001ec7983 */ /* 0x000f220000100800 */
[----:B-1----:R-:W-:Y:S01]  /*1820b0*/  IMAD.MOV.U32 R4, RZ, RZ, R249 ;  /* 0x000000ffff047224 */ /* 0x002fe200078e00f9 */
[----:B------:R-:W-:-:S02]  /*1820c0*/  MOV R5, R248 ;  /* 0x000000f800057202 */ /* 0x000fc40000000f00 */
[----:B------:R-:W4:Y:S04]  /*1820d0*/  LDL R249, [R1+0x5dc4] ;  /* 0x005dc40001f97983 */ /* 0x000f280000100800 */
[----:B------:R-:W4:Y:S04]  /*1820e0*/  LDL R248, [R1+0x5db8] ;  /* 0x005db80001f87983 */ /* 0x000f280000100800 */
[----:B------:R1:W-:Y:S02]  /*1820f0*/  LDGSTS.E [R2+0x3a00], desc[UR58][R4.64], P4 ;  /* 0x03a0000004027fae */ /* 0x0003e4000a12187a */
[----:B-1----:R-:W-:-:S02]  /*182100*/  IMAD.MOV.U32 R4, RZ, RZ, R239 ;  /* 0x000000ffff047224 */ /* 0x002fc400078e00ef */
[----:B------:R-:W-:Y:S01]  /*182110*/  IMAD.MOV.U32 R5, RZ, RZ, R238 ;  /* 0x000000ffff057224 */ /* 0x000fe200078e00ee */
        /* <DEDUP_REMOVED lines=8> */
[----:B-1----:R-:W-:-:S02]  /*1821a0*/  MOV R5, R240 ;  /* 0x000000f000057202 */ /* 0x002fc40000000f00 */
        /* <DEDUP_REMOVED lines=14> */
[----:B----4-:R-:W-:Y:S02]  /*182290*/  MOV R5, R246 ;  /* 0x000000f600057202 */ /* 0x010fe40000000f00 */
        /* <DEDUP_REMOVED lines=9> */
[----:B-1----:R-:W-:Y:S02]  /*182330*/  MOV R4, R251 ;  /* 0x000000fb00047202 */ /* 0x002fe40000000f00 */
[----:B------:R-:W4:Y:S01]  /*182340*/  LDL R251, [R1+0x43bc] ;  /* 0x0043bc0001fb7983 */ /* 0x000f220000100800 */
[----:B------:R-:W-:-:S03]  /*182350*/  IMAD.MOV.U32 R5, RZ, RZ, R250 ;  /* 0x000000ffff057224 */ /* 0x000fc600078e00fa */
[----:B------:R-:W4:Y:S04]  /*182360*/  LDL R250, [R1+0x43b8] ;  /* 0x0043b80001fa7983 */ /* 0x000f280000100800 */
[----:B------:R1:W-:Y:S02]  /*182370*/  LDGSTS.E [R2+0x5a00], desc[UR58][R4.64], P4 ;  /* 0x05a0000004027fae */ /* 0x0003e4000a12187a */
[----:B-1----:R-:W-:Y:S01]  /*182380*/  IMAD.MOV.U32 R4, RZ, RZ, R231 ;  /* 0x000000ffff047224 */ /* 0x002fe200078e00e7 */
[----:B------:R-:W-:Y:S01]  /*182390*/  MOV R5, R230 ;  /* 0x000000e600057202 */ /* 0x000fe20000000f00 */
[----:B------:R-:W4:Y:S04]  /*1823a0*/  LDL R231, [R1+0x45ac] ;  /* 0x0045ac0001e77983 */ /* 0x000f280000100800 */
[----:B------:R1:W-:Y:S04]  /*1823b0*/  LDGSTS.E [R2+0x5a80], desc[UR58][R4.64], P2 ;  /* 0x05a8000004027fae */ /* 0x0003e8000912187a */
[----:B------:R-:W4:Y:S01]  /*1823c0*/  LDL R230, [R1+0x45a8] ;  /* 0x0045a80001e67983 */ /* 0x000f220000100800 */
[----:B-1----:R-:W-:-:S02]  /*1823d0*/  IMAD.MOV.U32 R4, RZ, RZ, R241 ;  /* 0x000000ffff047224 */ /* 0x002fc400078e00f1 */
[----:B------:R-:W-:Y:S01]  /*1823e0*/  IMAD.MOV.U32 R5, RZ, RZ, R240 ;  /* 0x000000ffff057224 */ /* 0x000fe200078e00f0 */
[----:B------:R-:W4:Y:S04]  /*1823f0*/  LDL R241, [R1+0x44a4] ;  /* 0x0044a40001f17983 */ /* 0x000f280000100800 */
[----:B------:R-:W4:Y:S04]  /*182400*/  LDL R240, [R1+0x44a0] ;  /* 0x0044a00001f07983 */ /* 0x000f280000100800 */
[----:B------:R1:W-:Y:S02]  /*182410*/  LDGSTS.E [R2+0x5b00], desc[UR58][R4.64], P3 ;  /* 0x05b0000004027fae */ /* 0x0003e4000992187a */
[----:B-1----:R-:W-:Y:S01]  /*182420*/  MOV R4, R233 ;  /* 0x000000e900047202 */ /* 0x002fe20000000f00 */
[----:B------:R-:W-:Y:S01]  /*182430*/  IMAD.MOV.U32 R5, RZ, RZ, R232 ;  /* 0x000000ffff057224 */ /* 0x000fe200078e00e8 */
[----:B------:R-:W4:Y:S04]  /*182440*/  LDL R233, [R1+0x45bc] ;  /* 0x0045bc0001e97983 */ /* 0x000f280000100800 */
[----:B------:R1:W-:Y:S04]  /*182450*/  LDGSTS.E [R2+0x5b80], desc[UR58][R4.64], P0 ;  /* 0x05b8000004027fae */ /* 0x0003e8000812187a */
[----:B------:R-:W4:Y:S01]  /*182460*/  LDL R232, [R1+0x45b8] ;  /* 0x0045b80001e87983 */ /* 0x000f220000100800 */
[----:B-1----:R-:W-:-:S03]  /*182470*/  MOV R5, R242 ;  /* 0x000000f200057202 */ /* 0x002fc60000000f00 */
[----:B------:R-:W4:Y:S01]  /*182480*/  LDL R242, [R1+0x44a8] ;  /* 0x0044a80001f27983 */ /* 0x000f220000100800 */
[----:B------:R-:W-:-:S03]  /*182490*/  IMAD.MOV.U32 R4, RZ, RZ, R243 ;  /* 0x000000ffff047224 */ /* 0x000fc600078e00f3 */
[----:B------:R-:W4:Y:S04]  /*1824a0*/  LDL R243, [R1+0x44ac] ;  /* 0x0044ac0001f37983 */ /* 0x000f280000100800 */
[----:B------:R1:W-:Y:S02]  /*1824b0*/  LDGSTS.E [R2+0x6a00], desc[UR58][R4.64], P4 ;  /* 0x06a0000004027fae */ /* 0x0003e4000a12187a */
[----:B-1----:R-:W-:Y:S02]  /*1824c0*/  IMAD.MOV.U32 R4, RZ, RZ, R235 ;  /* 0x000000ffff047224 */ /* 0x002fe400078e00eb */
[----:B------:R-:W-:Y:S01]  /*1824d0*/  IMAD.MOV.U32 R5, RZ, RZ, R234 ;  /* 0x000000ffff057224 */ /* 0x000fe200078e00ea */
[----:B------:R-:W4:Y:S04]  /*1824e0*/  LDL R235, [R1+0x46ac] ;  /* 0x0046ac0001eb7983 */ /* 0x000f280000100800 */
[----:B------:R2:W-:Y:S04]  /*1824f0*/  LDGSTS.E [R2+0x6a80], desc[UR58][R4.64], P2 ;  /* 0x06a8000004027fae */ /* 0x0005e8000912187a */
[----:B------:R-:W4:Y:S01]  /*182500*/  LDL R234, [R1+0x46a8] ;  /* 0x0046a80001ea7983 */ /* 0x000f220000100800 */
[----:B--2---:R-:W-:-:S03]  /*182510*/  IMAD.MOV.U32 R5, RZ, RZ, R244 ;  /* 0x000000ffff057224 */ /* 0x004fc600078e00f4 */
[----:B------:R-:W2:Y:S01]  /*182520*/  LDL R244, [R1+0x44b0] ;  /* 0x0044b00001f47983 */ /* 0x000ea20000100800 */
[----:B---3--:R-:W-:-:S03]  /*182530*/  MOV R4, R245 ;  /* 0x000000f500047202 */ /* 0x008fc60000000f00 */
[----:B------:R-:W3:Y:S04]  /*182540*/  LDL R245, [R1+0x44b4] ;  /* 0x0044b40001f57983 */ /* 0x000ee80000100800 */
[----:B------:R1:W-:Y:S02]  /*182550*/  LDGSTS.E [R2+0x6b00], desc[UR58][R4.64], P3 ;  /* 0x06b0000004027fae */ /* 0x0003e4000992187a */
[----:B-1----:R-:W-:Y:S01]  /*182560*/  IMAD.MOV.U32 R4, RZ, RZ, R237 ;  /* 0x000000ffff047224 */ /* 0x002fe200078e00ed */
[----:B------:R-:W-:Y:S01]  /*182570*/  MOV R5, R236 ;  /* 0x000000ec00057202 */ /* 0x000fe20000000f00 */
[----:B------:R-:W3:Y:S04]  /*182580*/  LDL R237, [R1+0x46bc] ;  /* 0x0046bc0001ed7983 */ /* 0x000ee80000100800 */
[----:B------:R4:W-:Y:S04]  /*182590*/  LDGSTS.E [R2+0x6b80], desc[UR58][R4.64], P0 ;  /* 0x06b8000004027fae */ /* 0x0009e8000812187a */
[----:B------:R-:W3:Y:S01]  /*1825a0*/  LDL R236, [R1+0x46b8] ;  /* 0x0046b80001ec7983 */ /* 0x000ee20000100800 */
[----:B----4-:R-:W-:-:S03]  /*1825b0*/  IMAD.MOV.U32 R5, RZ, RZ, R246 ;  /* 0x000000ffff057224 */ /* 0x010fc600078e00f6 */
        /* <DEDUP_REMOVED lines=9> */
[----:B-1----:R-:W-:-:S03]  /*182650*/  IMAD.MOV.U32 R4, RZ, RZ, R249 ;  /* 0x000000ffff047224 */ /* 0x002fc600078e00f9 */
[----:B------:R-:W4:Y:S01]  /*182660*/  LDL R249, [R1+0x45a4] ;  /* 0x0045a40001f97983 */ /* 0x000f220000100800 */
[----:B------:R-:W-:-:S03]  /*182670*/  MOV R5, R248 ;  /* 0x000000f800057202 */ /* 0x000fc60000000f00 */
        /* <DEDUP_REMOVED lines=17> */
[----:B--2---:R-:W-:Y:S02]  /*182790*/  IMAD.MOV.U32 R5, RZ, RZ, R244 ;  /* 0x000000ffff057224 */ /* 0x004fe400078e00f4 */
[----:B------:R-:W2:Y:S01]  /*1827a0*/  LDL R244, [R1+0x47a0] ;  /* 0x0047a00001f47983 */ /* 0x000ea20000100800 */
[----:B---3--:R-:W-:-:S03]  /*1827b0*/  IMAD.MOV.U32 R4, RZ, RZ, R245 ;  /* 0x000000ffff047224 */ /* 0x008fc600078e00f5 */
[----:B------:R-:W3:Y:S04]  /*1827c0*/  LDL R245, [R1+0x47a4] ;  /* 0x0047a40001f57983 */ /* 0x000ee80000100800 */
[----:B------:R4:W-:Y:S02]  /*1827d0*/  LDGSTS.E [R2+0x8b00], desc[UR58][R4.64], P3 ;  /* 0x08b0000004027fae */ /* 0x0009e4000992187a */
[----:B----4-:R-:W-:Y:S02]  /*1827e0*/  IMAD.MOV.U32 R5, RZ, RZ, R246 ;  /* 0x000000ffff057224 */ /* 0x010fe400078e00f6 */
[----:B------:R-:W4:Y:S01]  /*1827f0*/  LDL R246, [R1+0x47b0] ;  /* 0x0047b00001f67983 */ /* 0x000f220000100800 */
[----:B------:R-:W-:-:S03]  /*182800*/  MOV R4, R247 ;  /* 0x000000f700047202 */ /* 0x000fc60000000f00 */
[----:B------:R-:W4:Y:S04]  /*182810*/  LDL R247, [R1+0x47b4] ;  /* 0x0047b40001f77983 */ /* 0x000f280000100800 */
[----:B------:R1:W-:Y:S02]  /*182820*/  LDGSTS.E [R2+0x8b80], desc[UR58][R4.64], P0 ;  /* 0x08b8000004027fae */ /* 0x0003e4000812187a */
[----:B-1----:R-:W-:Y:S02]  /*182830*/  IMAD.MOV.U32 R4, RZ, RZ, R249 ;  /* 0x000000ffff047224 */ /* 0x002fe400078e00f9 */
[----:B------:R-:W4:Y:S01]  /*182840*/  LDL R249, [R1+0x47bc] ;  /* 0x0047bc0001f97983 */ /* 0x000f220000100800 */
[----:B------:R-:W-:-:S03]  /*182850*/  MOV R5, R248 ;  /* 0x000000f800057202 */ /* 0x000fc60000000f00 */
[----:B------:R-:W4:Y:S04]  /*182860*/  LDL R248, [R1+0x47b8] ;  /* 0x0047b80001f87983 */ /* 0x000f280000100800 */
[----:B------:R1:W-:Y:S02]  /*182870*/  LDGSTS.E [R2+0x9a00], desc[UR58][R4.64], P4 ;  /* 0x09a0000004027fae */ /* 0x0003e4000a12187a */
[----:B-1----:R-:W-:Y:S02]  /*182880*/  IMAD.MOV.U32 R4, RZ, RZ, R231 ;  /* 0x000000ffff047224 */ /* 0x002fe400078e00e7 */
        /* <DEDUP_REMOVED lines=14> */
[----:B-1----:R-:W-:-:S03]  /*182970*/  IMAD.MOV.U32 R4, RZ, RZ, R241 ;  /* 0x000000ffff047224 */ /* 0x002fc600078e00f1 */
        /* <DEDUP_REMOVED lines=54> */
[----:B--2---:R-:W-:Y:S02]  /*182ce0*/  MOV R5, R244 ;  /* 0x000000f400057202 */ /* 0x004fe40000000f00 */
[----:B------:R-:W2:Y:S01]  /*182cf0*/  LDL R244, [R1+0x4bb0] ;  /* 0x004bb00001f47983 */ /* 0x000ea20000100800 */
[----:B---3--:R-:W-:-:S03]  /*182d00*/  IMAD.MOV.U32 R4, RZ, RZ, R245 ;  /* 0x000000ffff047224 */ /* 0x008fc600078e00f5 */
        /* <DEDUP_REMOVED lines=373> */
[----:B------:R1:W-:Y:S04]  /*184460*/  LDGSTS.E [R2+0x1da00], desc[UR58][R4.64], P4 ;  /* 0x1da0000004027fae */ /* 0x0003e8000a12187a */
[----:B------:R-:W4:Y:S04]  /*184470*/  LDL.LU.64 R100, [R1+0x3ab8] ;  /* 0x003ab80001647983 */ /* 0x000f280000300a00 */
[----:B------:R-:W4:Y:S01]  /*184480*/  LDL.LU.64 R102, [R1+0x3ab0] ;  /* 0x003ab00001667983 */ /* 0x000f220000300a00 */
[----:B-1----:R-:W-:Y:S01]  /*184490*/  IMAD.MOV.U32 R4, RZ, RZ, R231 ;  /* 0x000000ffff047224 */ /* 0x002fe200078e00e7 */
[----:B------:R-:W-:-:S02]  /*1844a0*/  MOV R5, R230 ;  /* 0x000000e600057202 */ /* 0x000fc40000000f00 */
[----:B------:R-:W4:Y:S04]  /*1844b0*/  LDL.LU.64 R104, [R1+0x3aa8] ;  /* 0x003aa80001687983 */ /* 0x000f280000300a00 */
[----:B------:R1:W-:Y:S04]  /*1844c0*/  LDGSTS.E [R2+0x1da80], desc[UR58][R4.64], P2 ;  /* 0x1da8000004027fae */ /* 0x0003e8000912187a */
[----:B------:R-:W4:Y:S04]  /*1844d0*/  LDL.LU.64 R106, [R1+0x3aa0] ;  /* 0x003aa000016a7983 */ /* 0x000f280000300a00 */
[----:B------:R-:W4:Y:S01]  /*1844e0*/  LDL.LU.64 R108, [R1+0x3a98] ;  /* 0x003a9800016c7983 */ /* 0x000f220000300a00 */
[----:B-1----:R-:W-:-:S03]  /*1844f0*/  IMAD.MOV.U32 R4, RZ, RZ, R233 ;  /* 0x000000ffff047224 */ /* 0x002fc600078e00e9 */
[----:B------:R-:W4:Y:S01]  /*184500*/  LDL.LU.64 R110, [R1+0x3a90] ;  /* 0x003a9000016e7983 */ /* 0x000f220000300a00 */
[----:B------:R-:W-:-:S03]  /*184510*/  IMAD.MOV.U32 R5, RZ, RZ, R232 ;  /* 0x000000ffff057224 */ /* 0x000fc600078e00e8 */
[----:B------:R-:W4:Y:S04]  /*184520*/  LDL.LU.64 R112, [R1+0x3a88] ;  /* 0x003a880001707983 */ /* 0x000f280000300a00 */
[----:B------:R1:W-:Y:S04]  /*184530*/  LDGSTS.E [R2+0x1db00], desc[UR58][R4.64], P3 ;  /* 0x1db0000004027fae */ /* 0x0003e8000992187a */
[----:B------:R-:W4:Y:S04]  /*184540*/  LDL.LU.64 R114, [R1+0x3a80] ;  /* 0x003a800001727983 */ /* 0x000f280000300a00 */
[----:B------:R-:W4:Y:S01]  /*184550*/  LDL.LU.64 R116, [R1+0x3a78] ;  /* 0x003a780001747983 */ /* 0x000f220000300a00 */
[----:B-1----:R-:W-:Y:S01]  /*184560*/  MOV R4, R235 ;  /* 0x000000eb00047202 */ /* 0x002fe20000000f00 */
[----:B------:R-:W-:-:S02]  /*184570*/  IMAD.MOV.U32 R5, RZ, RZ, R234 ;  /* 0x000000ffff057224 */ /* 0x000fc400078e00ea */
        /* <DEDUP_REMOVED lines=29> */
[----:B---3--:R-:W-:-:S03]  /*184750*/  IMAD.MOV.U32 R4, RZ, RZ, R245 ;  /* 0x000000ffff047224 */ /* 0x008fc600078e00f5 */
[----:B------:R-:W3:Y:S01]  /*184760*/  LDL.LU.64 R150, [R1+0x39f0] ;  /* 0x0039f00001967983 */ /* 0x000ee20000300a00 */
[----:B--2---:R-:W-:-:S03]  /*184770*/  IMAD.MOV.U32 R5, RZ, RZ, R244 ;  /* 0x000000ffff057224 */ /* 0x004fc600078e00f4 */
[----:B------:R-:W2:Y:S04]  /*184780*/  LDL.LU.64 R158, [R1+0x3d38] ;  /* 0x003d3800019e7983 */ /* 0x000ea80000300a00 */
[----:B------:R4:W-:Y:S04]  /*184790*/  LDGSTS.E [R2+0x1fa00], desc[UR58][R4.64], P4 ;  /* 0x1fa0000004027fae */ /* 0x0009e8000a12187a */
[----:B------:R-:W2:Y:S04]  /*1847a0*/  LDL.LU R238, [R1+0x22f8] ;  /* 0x0022f80001ee7983 */ /* 0x000ea80000300800 */
[----:B------:R-:W2:Y:S01]  /*1847b0*/  LDL.LU R239, [R1+0x2300] ;  /* 0x0023000001ef7983 */ /* 0x000ea20000300800 */
[----:B----4-:R-:W-:Y:S01]  /*1847c0*/  MOV R4, R247 ;  /* 0x000000f700047202 */ /* 0x010fe20000000f00 */
[----:B------:R-:W-:-:S02]  /*1847d0*/  IMAD.MOV.U32 R5, RZ, RZ, R246 ;  /* 0x000000ffff057224 */ /* 0x000fc400078e00f6 */
[----:B------:R-:W4:Y:S04]  /*1847e0*/  LDL.LU R236, [R1+0x22fc] ;  /* 0x0022fc0001ec7983 */ /* 0x000f280000300800 */
[----:B------:R1:W-:Y:S04]  /*1847f0*/  LDGSTS.E [R2+0x1fa80], desc[UR58][R4.64], P2 ;  /* 0x1fa8000004027fae */ /* 0x0003e8000912187a */
[----:B------:R-:W4:Y:S04]  /*184800*/  LDL.LU R237, [R1+0x3fb8] ;  /* 0x003fb80001ed7983 */ /* 0x000f280000300800 */
[----:B------:R-:W4:Y:S01]  /*184810*/  LDL.LU R234, [R1+0x22e8] ;  /* 0x0022e80001ea7983 */ /* 0x000f220000300800 */
[----:B-1----:R-:W-:Y:S01]  /*184820*/  IMAD.MOV.U32 R4, RZ, RZ, R249 ;  /* 0x000000ffff047224 */ /* 0x002fe200078e00f9 */
[----:B------:R-:W-:-:S02]  /*184830*/  MOV R5, R248 ;  /* 0x000000f800057202 */ /* 0x000fc40000000f00 */
[----:B------:R-:W4:Y:S04]  /*184840*/  LDL.LU R235, [R1+0x22f0] ;  /* 0x0022f00001eb7983 */ /* 0x000f280000300800 */
[----:B------:R1:W-:Y:S04]  /*184850*/  LDGSTS.E [R2+0x1fb00], desc[UR58][R4.64], P3 ;  /* 0x1fb0000004027fae */ /* 0x0003e8000992187a */
[----:B------:R-:W4:Y:S04]  /*184860*/  LDL.LU R218, [R1+0x22ec] ;  /* 0x0022ec0001da7983 */ /* 0x000f280000300800 */
[----:B------:R-:W4:Y:S01]  /*184870*/  LDL.LU R219, [R1+0x3fbc] ;  /* 0x003fbc0001db7983 */ /* 0x000f220000300800 */
[----:B-1----:R-:W-:-:S03]  /*184880*/  IMAD.MOV.U32 R4, RZ, RZ, R251 ;  /* 0x000000ffff047224 */ /* 0x002fc600078e00fb */
[----:B------:R-:W4:Y:S01]  /*184890*/  LDL.LU R220, [R1+0x2318] ;  /* 0x0023180001dc7983 */ /* 0x000f220000300800 */
[----:B------:R-:W-:-:S03]  /*1848a0*/  IMAD.MOV.U32 R5, RZ, RZ, R250 ;  /* 0x000000ffff057224 */ /* 0x000fc600078e00fa */
[----:B------:R-:W4:Y:S04]  /*1848b0*/  LDL.LU R221, [R1+0x2320] ;  /* 0x0023200001dd7983 */ /* 0x000f280000300800 */
[----:B------:R1:W-:Y:S04]  /*1848c0*/  LDGSTS.E [R2+0x1fb80], desc[UR58][R4.64], P0 ;  /* 0x1fb8000004027fae */ /* 0x0003e8000812187a */
[----:B------:R-:W4:Y:S04]  /*1848d0*/  LDL.LU R222, [R1+0x231c] ;  /* 0x00231c0001de7983 */ /* 0x000f280000300800 */
[----:B------:R-:W4:Y:S01]  /*1848e0*/  LDL.LU R223, [R1+0x3fb0] ;  /* 0x003fb00001df7983 */ /* 0x000f220000300800 */
[----:B-1----:R-:W-:-:S03]  /*1848f0*/  IADD3 R4, P1, R6, UR15, RZ ;  /* 0x0000000f06047c10 */ /* 0x002fc6000ff3e0ff */
[----:B------:R-:W4:Y:S01]  /*184900*/  LDL.LU R224, [R1+0x2308] ;  /* 0x0023080001e07983 */ /* 0x000f220000300800 */
[----:B------:R-:W-:-:S03]  /*184910*/  IADD3.X R5, R7, UR9, RZ, P1, !PT ;  /* 0x0000000907057c10 */ /* 0x000fc60008ffe4ff */
[----:B------:R-:W4:Y:S01]  /*184920*/  LDL.LU R225, [R1+0x2310] ;  /* 0x0023100001e17983 */ /* 0x000f220000300800 */
[----:B------:R-:W-:-:S03]  /*184930*/  IADD3 R6, P1, R8, UR15, RZ ;  /* 0x0000000f08067c10 */ /* 0x000fc6000ff3e0ff */
[----:B------:R-:W4:Y:S01]  /*184940*/  LDL.LU R250, [R1+0x230c] ;  /* 0x00230c0001fa7983 */ /* 0x000f220000300800 */
[----:B------:R-:W-:Y:S02]  /*184950*/  IADD3.X R7, R9, UR9, RZ, P1, !PT ;  /* 0x0000000909077c10 */ /* 0x000fe40008ffe4ff */
[----:B------:R-:W-:Y:S01]  /*184960*/  IADD3 R8, P1, R10, UR15, RZ ;  /* 0x0000000f0a087c10 */ /* 0x000fe2000ff3e0ff */
[----:B------:R-:W4:Y:S03]  /*184970*/  LDL.LU R251, [R1+0x3fb4] ;  /* 0x003fb40001fb7983 */ /* 0x000f260000300800 */
[----:B------:R-:W-:Y:S01]  /*184980*/  IADD3.X R9, R11, UR9, RZ, P1, !PT ;  /* 0x000000090b097c10 */ /* 0x000fe20008ffe4ff */
        /* <DEDUP_REMOVED lines=148> */
[----:B---3--:R-:W-:-:S04]  /*1852d0*/  IADD3 R148, P1, R150, UR15, RZ ;  /* 0x0000000f96947c10 */ /* 0x008fc8000ff3e0ff */
[----:B------:R-:W-:Y:S02]  /*1852e0*/  IADD3.X R149, R151, UR9, RZ, P1, !PT ;  /* 0x0000000997957c10 */ /* 0x000fe40008ffe4ff */
[----:B--2---:R-:W-:Y:S02]  /*1852f0*/  IADD3 R150, P1, R158, UR15, RZ ;  /* 0x0000000f9e967c10 */ /* 0x004fe4000ff3e0ff */
[----:B------:R-:W-:Y:S02]  /*185300*/  MOV R158, R239 ;  /* 0x000000ef009e7202 */ /* 0x000fe40000000f00 */
[----:B------:R-:W-:Y:S01]  /*185310*/  IADD3.X R151, R159, UR9, RZ, P1, !PT ;  /* 0x000000099f977c10 */ /* 0x000fe20008ffe4ff */
[----:B------:R-:W-:Y:S02]  /*185320*/  IMAD.MOV.U32 R159, RZ, RZ, R238 ;  /* 0x000000ffff9f7224 */ /* 0x000fe400078e00ee */
[----:B------:R-:W2:Y:S04]  /*185330*/  LDL.LU R238, [R1+0x235c] ;  /* 0x00235c0001ee7983 */ /* 0x000ea80000300800 */
[----:B------:R-:W2:Y:S04]  /*185340*/  LDL.LU R239, [R1+0x3fa0] ;  /* 0x003fa00001ef7983 */ /* 0x000ea80000300800 */
[----:B------:R4:W-:Y:S02]  /*185350*/  STL.64 [R1+0x2300], R158 ;  /* 0x0023009e01007387 */ /* 0x0009e40000100a00 */
[----:B----4-:R-:W-:Y:S01]  /*185360*/  IMAD.MOV.U32 R158, RZ, RZ, R237 ;  /* 0x000000ffff9e7224 */ /* 0x010fe200078e00ed */
[----:B------:R-:W-:-:S02]  /*185370*/  MOV R159, R236 ;  /* 0x000000ec009f7202 */ /* 0x000fc40000000f00 */
[----:B------:R-:W3:Y:S04]  /*185380*/  LDL.LU R236, [R1+0x2348] ;  /* 0x0023480001ec7983 */ /* 0x000ee80000300800 */
[----:B------:R-:W3:Y:S04]  /*185390*/  LDL.LU R237, [R1+0x2350] ;  /* 0x0023500001ed7983 */ /* 0x000ee80000300800 */
[----:B------:R1:W-:Y:S02]  /*1853a0*/  STL.64 [R1+0x22f8], R158 ;  /* 0x0022f89e01007387 */ /* 0x0003e40000100a00 */
[----:B-1----:R-:W-:-:S02]  /*1853b0*/  IMAD.MOV.U32 R159, RZ, RZ, R234 ;  /* 0x000000ffff9f7224 */ /* 0x002fc400078e00ea */
[----:B------:R-:W-:Y:S01]  /*1853c0*/  IMAD.MOV.U32 R158, RZ, RZ, R235 ;  /* 0x000000ffff9e7224 */ /* 0x000fe200078e00eb */
[----:B------:R-:W4:Y:S04]  /*1853d0*/  LDL.LU R234, [R1+0x234c] ;  /* 0x00234c0001ea7983 */ /* 0x000f280000300800 */
[----:B------:R-:W4:Y:S01]  /*1853e0*/  LDL.LU R235, [R1+0x3fa4] ;  /* 0x003fa40001eb7983 */ /* 0x000f220000300800 */
[----:B------:R-:W-:-:S03]  /*1853f0*/  LOP3.LUT R251, R251, R250, RZ, 0x3c, !PT ;  /* 0x000000fafbfb7212 */ /* 0x000fc600078e3cff */
[----:B------:R1:W-:Y:S04]  /*185400*/  STL.64 [R1+0x22f0], R158 ;  /* 0x0022f09e01007387 */ /* 0x0003e80000100a00 */
[----:B------:R-:W4:Y:S01]  /*185410*/  LDL.LU R232, [R1+0x2378] ;  /* 0x0023780001e87983 */ /* 0x000f220000300800 */
[----:B------:R-:W-:-:S03]  /*185420*/  LOP3.LUT R249, R249, R248, RZ, 0x3c, !PT ;  /* 0x000000f8f9f97212 */ /* 0x000fc600078e3cff */
[----:B------:R-:W4:Y:S04]  /*185430*/  LDL.LU R233, [R1+0x2380] ;  /* 0x0023800001e97983 */ /* 0x000f280000300800 */
[----:B------:R-:W4:Y:S01]  /*185440*/  LDL.LU R230, [R1+0x237c] ;  /* 0x00237c0001e67983 */ /* 0x000f220000300800 */
[----:B-1----:R-:W-:Y:S01]  /*185450*/  MOV R158, R219 ;  /* 0x000000db009e7202 */ /* 0x002fe20000000f00 */
[----:B------:R-:W-:Y:S02]  /*185460*/  IMAD.MOV.U32 R159, RZ, RZ, R218 ;  /* 0x000000ffff9f7224 */ /* 0x000fe400078e00da */
[----:B------:R-:W4:Y:S01]  /*185470*/  LDL.LU R231, [R1+0x3f98] ;  /* 0x003f980001e77983 */ /* 0x000f220000300800 */
[----:B------:R-:W-:-:S03]  /*185480*/  LOP3.LUT R250, R251, R250, RZ, 0x3c, !PT ;  /* 0x000000fafbfa7212 */ /* 0x000fc600078e3cff */
[----:B------:R-:W4:Y:S01]  /*185490*/  LDL.LU R228, [R1+0x2368] ;  /* 0x0023680001e47983 */ /* 0x000f220000300800 */
[----:B------:R-:W-:Y:S01]  /*1854a0*/  LOP3.LUT R247, R247, R246, RZ, 0x3c, !PT ;  /* 0x000000f6f7f77212 */ /* 0x000fe200078e3cff */
[----:B------:R-:W-:Y:S02]  /*1854b0*/  IMAD.MOV.U32 R162, RZ, RZ, R221 ;  /* 0x000000ffffa27224 */ /* 0x000fe400078e00dd */
[----:B------:R-:W4:Y:S01]  /*1854c0*/  LDL.LU R229, [R1+0x2370] ;  /* 0x0023700001e57983 */ /* 0x000f220000300800 */
[----:B------:R-:W-:Y:S01]  /*1854d0*/  MOV R163, R220 ;  /* 0x000000dc00a37202 */ /* 0x000fe20000000f00 */
[----:B------:R-:W-:Y:S02]  /*1854e0*/  IMAD.MOV.U32 R160, RZ, RZ, R223 ;  /* 0x000000ffffa07224 */ /* 0x000fe400078e00df */
[----:B------:R-:W4:Y:S01]  /*1854f0*/  LDL.LU R226, [R1+0x236c] ;  /* 0x00236c0001e27983 */ /* 0x000f220000300800 */
[----:B------:R-:W-:Y:S01]  /*185500*/  IMAD.MOV.U32 R161, RZ, RZ, R222 ;  /* 0x000000ffffa17224 */ /* 0x000fe200078e00de */
[----:B------:R-:W-:-:S02]  /*185510*/  LOP3.LUT R248, R249, R248, RZ, 0x3c, !PT ;  /* 0x000000f8f9f87212 */ /* 0x000fc400078e3cff */
[----:B------:R-:W4:Y:S01]  /*185520*/  LDL.LU R227, [R1+0x3f9c] ;  /* 0x003f9c0001e37983 */ /* 0x000f220000300800 */
[----:B------:R-:W-:-:S03]  /*185530*/  LOP3.LUT R245, R245, R244, RZ, 0x3c, !PT ;  /* 0x000000f4f5f57212 */ /* 0x000fc600078e3cff */
[----:B------:R1:W-:Y:S01]  /*185540*/  STL.64 [R1+0x22e8], R158 ;  /* 0x0022e89e01007387 */ /* 0x0003e20000100a00 */
[----:B------:R-:W-:Y:S02]  /*185550*/  LOP3.LUT R251, R251, R250, RZ, 0x3c, !PT ;  /* 0x000000fafbfb7212 */ /* 0x000fe400078e3cff */
[----:B------:R-:W-:Y:S02]  /*185560*/  LOP3.LUT R246, R247, R246, RZ, 0x3c, !PT ;  /* 0x000000f6f7f67212 */ /* 0x000fe400078e3cff */
[----:B------:R-:W-:Y:S01]  /*185570*/  LOP3.LUT R243, R243, R242, RZ, 0x3c, !PT ;  /* 0x000000f2f3f37212 */ /* 0x000fe200078e3cff */
[----:B------:R4:W-:Y:S01]  /*185580*/  STL.64 [R1+0x2320], R162 ;  /* 0x002320a201007387 */ /* 0x0009e20000100a00 */
[----:B------:R-:W-:Y:S02]  /*185590*/  LOP3.LUT R249, R249, R248, RZ, 0x3c, !PT ;  /* 0x000000f8f9f97212 */ /* 0x000fe400078e3cff */
[----:B------:R-:W-:Y:S02]  /*1855a0*/  LOP3.LUT R244, R245, R244, RZ, 0x3c, !PT ;  /* 0x000000f4f5f47212 */ /* 0x000fe400078e3cff */
[----:B-1----:R-:W-:Y:S01]  /*1855b0*/  MOV R158, R225 ;  /* 0x000000e1009e7202 */ /* 0x002fe20000000f00 */
[----:B------:R-:W-:Y:S01]  /*1855c0*/  IMAD.MOV.U32 R159, RZ, RZ, R224 ;  /* 0x000000ffff9f7224 */ /* 0x000fe200078e00e0 */
        /* <DEDUP_REMOVED lines=8> */
[----:B------:R-:W-:-:S03]  /*185650*/  LOP3.LUT R243, R243, R242, RZ, 0x3c, !PT ;  /* 0x000000f2f3f37212 */ /* 0x000fc600078e3cff */
        /* <DEDUP_REMOVED lines=10> */
[----:B------:R1:W-:Y:S01]  /*185700*/  STL.64 [R1+0x2360], R240 ;  /* 0x002360f001007387 */ /* 0x0003e20000100a00 */
[----:B--2---:R-:W-:-:S04]  /*185710*/  LOP3.LUT R239, R239, R238, RZ, 0x3c, !PT ;  /* 0x000000eeefef7212 */ /* 0x004fc800078e3cff */
[----:B------:R-:W-:-:S04]  /*185720*/  LOP3.LUT R238, R239, R238, RZ, 0x3c, !PT ;  /* 0x000000eeefee7212 */ /* 0x000fc800078e3cff */
[----:B------:R-:W-:Y:S02]  /*185730*/  LOP3.LUT R239, R239, R238, RZ, 0x3c, !PT ;  /* 0x000000eeefef7212 */ /* 0x000fe400078e3cff */
[----:B---3--:R-:W-:-:S04]  /*185740*/  LOP3.LUT R237, R237, R236, RZ, 0x3c, !PT ;  /* 0x000000eceded7212 */ /* 0x008fc800078e3cff */
[----:B------:R-:W-:-:S04]  /*185750*/  LOP3.LUT R236, R237, R236, RZ, 0x3c, !PT ;  /* 0x000000ecedec7212 */ /* 0x000fc800078e3cff */
[----:B------:R-:W-:Y:S01]  /*185760*/  LOP3.LUT R237, R237, R236, RZ, 0x3c, !PT ;  /* 0x000000eceded7212 */ /* 0x000fe200078e3cff */
[----:B------:R-:W-:Y:S01]  /*185770*/  STL.64 [R1+0x2358], R238 ;  /* 0x002358ee01007387 */ /* 0x000fe20000100a00 */
[----:B----4-:R-:W-:-:S04]  /*185780*/  LOP3.LUT R235, R235, R234, RZ, 0x3c, !PT ;  /* 0x000000eaebeb7212 */ /* 0x010fc800078e3cff */
[----:B------:R-:W-:-:S04]  /*185790*/  LOP3.LUT R234, R235, R234, RZ, 0x3c, !PT ;  /* 0x000000eaebea7212 */ /* 0x000fc800078e3cff */
[----:B------:R-:W-:Y:S01]  /*1857a0*/  LOP3.LUT R235, R235, R234, RZ, 0x3c, !PT ;  /* 0x000000eaebeb7212 */ /* 0x000fe200078e3cff */
[----:B------:R-:W-:Y:S04]  /*1857b0*/  STL.64 [R1+0x2350], R236 ;  /* 0x002350ec01007387 */ /* 0x000fe80000100a00 */
[----:B------:R-:W-:Y:S04]  /*1857c0*/  STL.64 [R1+0x2348], R234 ;  /* 0x002348ea01007387 */ /* 0x000fe80000100a00 */
[----:B------:R-:W2:Y:S04]  /*1857d0*/  LDL.LU R224, [R1+0x2398] ;  /* 0x0023980001e07983 */ /* 0x000ea80000300800 */
[----:B------:R-:W2:Y:S04]  /*1857e0*/  LDL.LU R225, [R1+0x23a0] ;  /* 0x0023a00001e17983 */ /* 0x000ea80000300800 */
        /* <DEDUP_REMOVED lines=22> */
[----:B------:R-:W-:-:S02]  /*185950*/  LOP3.LUT R233, R233, R232, RZ, 0x3c, !PT ;  /* 0x000000e8e9e97212 */ /* 0x000fc400078e3cff */
[----:B------:R-:W-:Y:S01]  /*185960*/  LOP3.LUT R231, R231, R230, RZ, 0x3c, !PT ;  /* 0x000000e6e7e77212 */ /* 0x000fe200078e3cff */
[----:B------:R-:W4:Y:S01]  /*185970*/  LDL.LU R200, [R1+0x21f4] ;  /* 0x0021f40001c87983 */ /* 0x000f220000300800 */
[----:B------:R-:W-:Y:S02]  /*185980*/  LOP3.LUT R229, R229, R228, RZ, 0x3c, !PT ;  /* 0x000000e4e5e57212 */ /* 0x000fe400078e3cff */
[----:B------:R-:W-:Y:S01]  /*185990*/  LOP3.LUT R227, R227, R226, RZ, 0x3c, !PT ;  /* 0x000000e2e3e37212 */ /* 0x000fe200078e3cff */
[----:B------:R-:W4:Y:S01]  /*1859a0*/  LDL.LU R201, [R1+0x2204] ;  /* 0x0022040001c97983 */ /* 0x000f220000300800 */
[----:B------:R-:W-:Y:S02]  /*1859b0*/  LOP3.LUT R232, R233, R232, RZ, 0x3c, !PT ;  /* 0x000000e8e9e87212 */ /* 0x000fe400078e3cff */
[----:B------:R-:W-:Y:S01]  /*1859c0*/  LOP3.LUT R230, R231, R230, RZ, 0x3c, !PT ;  /* 0x000000e6e7e67212 */ /* 0x000fe200078e3cff */
        /* <DEDUP_REMOVED lines=9> */
[----:B------:R-:W4:Y:S04]  /*185a60*/  LDL.LU R197, [R1+0x220c] ;  /* 0x00220c0001c57983 */ /* 0x000f280000300800 */
[----:B------:R-:W4:Y:S04]  /*185a70*/  LDL.LU R194, [R1+0x2200] ;  /* 0x0022000001c27983 */ /* 0x000f280000300800 */
[----:B------:R-:W4:Y:S04]  /*185a80*/  LDL.LU R195, [R1+0x2210] ;  /* 0x0022100001c37983 */ /* 0x000f280000300800 */
[----:B------:R-:W-:Y:S04]  /*185a90*/  STL.64 [R1+0x2380], R232 ;  /* 0x002380e801007387 */ /* 0x000fe80000100a00 */
[----:B------:R1:W-:Y:S04]  /*185aa0*/  STL.64 [R1+0x2378], R230 ;  /* 0x002378e601007387 */ /* 0x0003e80000100a00 */
[----:B------:R-:W-:Y:S04]  /*185ab0*/  STL.64 [R1+0x2370], R228 ;  /* 0x002370e401007387 */ /* 0x000fe80000100a00 */
[----:B------:R-:W-:Y:S01]  /*185ac0*/  STL.64 [R1+0x2368], R226 ;  /* 0x002368e201007387 */ /* 0x000fe20000100a00 */
[----:B--2---:R-:W-:-:S04]  /*185ad0*/  LOP3.LUT R225, R225, R224, RZ, 0x3c, !PT ;  /* 0x000000e0e1e17212 */ /* 0x004fc800078e3cff */
[----:B------:R-:W-:Y:S02]  /*185ae0*/  LOP3.LUT R224, R225, R224, RZ, 0x3c, !PT ;  /* 0x000000e0e1e07212 */ /* 0x000fe400078e3cff */
[----:B---3--:R-:W-:-:S04]  /*185af0*/  LOP3.LUT R223, R223, R222, RZ, 0x3c, !PT ;  /* 0x000000dedfdf7212 */ /* 0x008fc800078e3cff */
[----:B------:R-:W-:Y:S02]  /*185b00*/  LOP3.LUT R222, R223, R222, RZ, 0x3c, !PT ;  /* 0x000000dedfde7212 */ /* 0x000fe400078e3cff */
[----:B----4-:R-:W-:Y:S02]  /*185b10*/  LOP3.LUT R221, R221, R220, RZ, 0x3c, !PT ;  /* 0x000000dcdddd7212 */ /* 0x010fe400078e3cff */
[----:B------:R-:W-:Y:S02]  /*185b20*/  LOP3.LUT R225, R225, R224, RZ, 0x3c, !PT ;  /* 0x000000e0e1e17212 */ /* 0x000fe400078e3cff */
[----:B------:R-:W-:Y:S02]  /*185b30*/  LOP3.LUT R220, R221, R220, RZ, 0x3c, !PT ;  /* 0x000000dcdddc7212 */ /* 0x000fe400078e3cff */
[----:B------:R-:W-:Y:S02]  /*185b40*/  LOP3.LUT R219, R219, R218, RZ, 0x3c, !PT ;  /* 0x000000dadbdb7212 */ /* 0x000fe400078e3cff */
[----:B------:R-:W-:-:S02]  /*185b50*/  LOP3.LUT R223, R223, R222, RZ, 0x3c, !PT ;  /* 0x000000dedfdf7212 */ /* 0x000fc400078e3cff */
[----:B------:R-:W-:Y:S02]  /*185b60*/  LOP3.LUT R218, R219, R218, RZ, 0x3c, !PT ;  /* 0x000000dadbda7212 */ /* 0x000fe400078e3cff */
[----:B------:R-:W-:Y:S02]  /*185b70*/  LOP3.LUT R217, R217, R216, RZ, 0x3c, !PT ;  /* 0x000000d8d9d97212 */ /* 0x000fe400078e3cff */
[----:B------:R-:W-:Y:S02]  /*185b80*/  LOP3.LUT R221, R221, R220, RZ, 0x3c, !PT ;  /* 0x000000dcdddd7212 */ /* 0x000fe400078e3cff */
[----:B------:R-:W-:Y:S02]  /*185b90*/  LOP3.LUT R216, R217, R216, RZ, 0x3c, !PT ;  /* 0x000000d8d9d87212 */ /* 0x000fe400078e3cff */
[----:B------:R-:W-:Y:S02]  /*185ba0*/  LOP3.LUT R215, R215, R214, RZ, 0x3c, !PT ;  /* 0x000000d6d7d77212 */ /* 0x000fe400078e3cff */
[----:B------:R-:W-:-:S02]  /*185bb0*/  LOP3.LUT R219, R219, R218, RZ, 0x3c, !PT ;  /* 0x000000dadbdb7212 */ /* 0x000fc400078e3cff */
[----:B------:R-:W-:Y:S02]  /*185bc0*/  LOP3.LUT R214, R215, R214, RZ, 0x3c, !PT ;  /* 0x000000d6d7d67212 */ /* 0x000fe400078e3cff */
[----:B------:R-:W-:Y:S01]  /*185bd0*/  LOP3.LUT R213, R213, R212, RZ, 0x3c, !PT ;  /* 0x000000d4d5d57212 */ /* 0x000fe200078e3cff */
[----:B------:R-:W-:Y:S01]  /*185be0*/  STL.64 [R1+0x23a0], R224 ;  /* 0x0023a0e001007387 */ /* 0x000fe20000100a00 */
[----:B------:R-:W-:Y:S02]  /*185bf0*/  LOP3.LUT R217, R217, R216, RZ, 0x3c, !PT ;  /* 0x000000d8d9d97212 */ /* 0x000fe400078e3cff */
[----:B------:R-:W-:Y:S02]  /*185c00*/  LOP3.LUT R212, R213, R212, RZ, 0x3c, !PT ;  /* 0x000000d4d5d47212 */ /* 0x000fe400078e3cff */
[----:B------:R-:W-:Y:S01]  /*185c10*/  LOP3.LUT R211, R211, R210, RZ, 0x3c, !PT ;  /* 0x000000d2d3d37212 */ /* 0x000fe200078e3cff */
[----:B------:R-:W-:Y:S01]  /*185c20*/  STL.64 [R1+0x2398], R222 ;  /* 0x002398de01007387 */ /* 0x000fe20000100a00 */
        /* <DEDUP_REMOVED lines=21> */
[----:B------:R-:W-:Y:S04]  /*185d80*/  STL.64 [R1+0x23a8], R210 ;  /* 0x0023a8d201007387 */ /* 0x000fe80000100a00 */
[----:B------:R-:W-:Y:S04]  /*185d90*/  STL.64 [R1+0x23e0], R208 ;  /* 0x0023e0d001007387 */ /* 0x000fe80000100a00 */
[----:B------:R-:W-:Y:S04]  /*185da0*/  STL.64 [R1+0x23d8], R206 ;  /* 0x0023d8ce01007387 */ /* 0x000fe80000100a00 */
        /* <DEDUP_REMOVED lines=45> */
[----:B------:R-:W-:Y:S01]  /*186080*/  LOP3.LUT R195, R195, R194, RZ, 0x3c, !PT ;  /* 0x000000c2c3c37212 */ /* 0x000fe200078e3cff */
[----:B------:R-:W-:Y:S04]  /*186090*/  STL.64 [R1+0x2400], R200 ;  /* 0x002400c801007387 */ /* 0x000fe80000100a00 */
[----:B------:R-:W-:Y:S04]  /*1860a0*/  STL.64 [R1+0x23f8], R198 ;  /* 0x0023f8c601007387 */ /* 0x000fe80000100a00 */
        /* <DEDUP_REMOVED lines=50> */
[----:B-1----:R-:W2:Y:S04]  /*1863d0*/  LDL.64 R242, [R1+0x2300] ;  /* 0x0023000001f27983 */ /* 0x002ea80000100a00 */
[----:B------:R-:W3:Y:S04]  /*1863e0*/  LDL.64 R244, [R1+0x22f8] ;  /* 0x0022f80001f47983 */ /* 0x000ee80000100a00 */
[----:B------:R-:W4:Y:S04]  /*1863f0*/  LDL.64 R246, [R1+0x22f0] ;  /* 0x0022f00001f67983 */ /* 0x000f280000100a00 */
[----:B------:R-:W4:Y:S04]  /*186400*/  LDL.64 R248, [R1+0x22e8] ;  /* 0x0022e80001f87983 */ /* 0x000f280000100a00 */
[----:B------:R-:W4:Y:S01]  /*186410*/  LDL.64 R250, [R1+0x2320] ;  /* 0x0023200001fa7983 */ /* 0x000f220000100a00 */
        /* <DEDUP_REMOVED lines=10> */
[----:B------:R-:W-:Y:S01]  /*1864c0*/  LOP3.LUT R165, R165, R164, RZ, 0x3c, !PT ;  /* 0x000000a4a5a57212 */ /* 0x000fe200078e3cff */
[----:B------:R-:W-:Y:S01]  /*1864d0*/  STL.64 [R1+0x2480], R168 ;  /* 0x002480a801007387 */ /* 0x000fe20000100a00 */
[----:B------:R-:W-:Y:S01]  /*1864e0*/  LOP3.LUT R163, R163, R162, RZ, 0x3c, !PT ;  /* 0x000000a2a3a37212 */ /* 0x000fe200078e3cff */
[----:B------:R-:W-:Y:S01]  /*1864f0*/  IMAD.MOV.U32 R160, RZ, RZ, R154 ;  /* 0x000000ffffa07224 */ /* 0x000fe200078e009a */
[----:B------:R-:W-:Y:S01]  /*186500*/  MOV R161, R153 ;  /* 0x0000009900a17202 */ /* 0x000fe20000000f00 */
[----:B------:R-:W-:Y:S01]  /*186510*/  STL.64 [R1+0x2478], R166 ;  /* 0x002478a601007387 */ /* 0x000fe20000100a00 */
[----:B------:R-:W-:Y:S01]  /*186520*/  IMAD.MOV.U32 R159, RZ, RZ, R155 ;  /* 0x000000ffff9f7224 */ /* 0x000fe200078e009b */
[----:B------:R-:W-:Y:S01]  /*186530*/  IADD3 R3, R152, UR12, RZ ;  /* 0x0000000c98037c10 */ /* 0x000fe2000fffe0ff */
[----:B------:R-:W-:Y:S01]  /*186540*/  IMAD.MOV.U32 R158, RZ, RZ, R156 ;  /* 0x000000ffff9e7224 */ /* 0x000fe200078e009c */
[----:B------:R-:W4:Y:S04]  /*186550*/  LDL.64 R154, [R1+0x2310] ;  /* 0x00231000019a7983 */ /* 0x000f280000100a00 */
[----:B------:R-:W-:Y:S04]  /*186560*/  STL.64 [R1+0x2470], R164 ;  /* 0x002470a401007387 */ /* 0x000fe80000100a00 */
[----:B------:R-:W4:Y:S04]  /*186570*/  LDL.64 R152, [R1+0x2318] ;  /* 0x0023180001987983 */ /* 0x000f280000100a00 */
        /* <DEDUP_REMOVED lines=74> */
[----:B--2---:R-:W-:Y:S04]  /*186a20*/  LDGSTS.E [R2+0x20a00], desc[UR58][R242.64], P4 ;  /* 0x20a00000f2027fae */ /* 0x004fe8000a12187a */
[----:B---3--:R-:W-:Y:S04]  /*186a30*/  LDGSTS.E [R2+0x20a80], desc[UR58][R244.64], P2 ;  /* 0x20a80000f4027fae */ /* 0x008fe8000912187a */
[----:B----4-:R-:W-:Y:S04]  /*186a40*/  LDGSTS.E [R2+0x20b00], desc[UR58][R246.64], P3 ;  /* 0x20b00000f6027fae */ /* 0x010fe8000992187a */
[----:B------:R-:W2:Y:S04]  /*186a50*/  LDL.LU.64 R242, [R1+0x8238] ;  /* 0x0082380001f27983 */ /* 0x000ea80000300a00 */
[----:B------:R3:W-:Y:S04]  /*186a60*/  STL.64 [R1+0x39f8], R146 ;  /* 0x0039f89201007387 */ /* 0x0007e80000100a00 */
[----:B------:R-:W-:Y:S04]  /*186a70*/  STL.64 [R1+0x3d38], R150 ;  /* 0x003d389601007387 */ /* 0x000fe80000100a00 */
[----:B------:R-:W4:Y:S04]  /*186a80*/  LDL.LU.64 R244, [R1+0x8230] ;  /* 0x0082300001f47983 */ /* 0x000f280000300a00 */
[----:B------:R3:W-:Y:S04]  /*186a90*/  STL.64 [R1+0x39f0], R148 ;  /* 0x0039f09401007387 */ /* 0x0007e80000100a00 */
[----:B------:R-:W3:Y:S04]  /*186aa0*/  LDL.LU.64 R246, [R1+0x8228] ;  /* 0x0082280001f67983 */ /* 0x000ee80000300a00 */
[----:B------:R-:W-:Y:S04]  /*186ab0*/  LDGSTS.E [R2+0x20b80], desc[UR58][R248.64], P0 ;  /* 0x20b80000f8027fae */ /* 0x000fe8000812187a */
[----:B------:R-:W-:Y:S04]  /*186ac0*/  LDGSTS.E [R2+0x21a00], desc[UR58][R250.64], P4 ;  /* 0x21a00000fa027fae */ /* 0x000fe8000a12187a */
[----:B------:R-:W-:Y:S04]  /*186ad0*/  LDGSTS.E [R2+0x21a80], desc[UR58][R152.64], P2 ;  /* 0x21a8000098027fae */ /* 0x000fe8000912187a */
[----:B------:R-:W2:Y:S04]  /*186ae0*/  LDL.LU.64 R248, [R1+0x8220] ;  /* 0x0082200001f87983 */ /* 0x000ea80000300a00 */
[----:B------:R-:W4:Y:S04]  /*186af0*/  LDL.LU.64 R250, [R1+0x8218] ;  /* 0x0082180001fa7983 */ /* 0x000f280000300a00 */
[----:B------:R-:W-:Y:S04]  /*186b00*/  LDGSTS.E [R2+0x21b00], desc[UR58][R154.64], P3 ;  /* 0x21b000009a027fae */ /* 0x000fe8000992187a */
[----:B----4-:R-:W-:Y:S04]  /*186b10*/  LDGSTS.E [R2+0x21b80], desc[UR58][R250.64], P0 ;  /* 0x21b80000fa027fae */ /* 0x010fe8000812187a */
[----:B--2---:R-:W-:Y:S04]  /*186b20*/  LDGSTS.E [R2+0x22a00], desc[UR58][R248.64], P4 ;  /* 0x22a00000f8027fae */ /* 0x004fe8000a12187a */
[----:B---3--:R-:W-:Y:S04]  /*186b30*/  LDGSTS.E [R2+0x22a80], desc[UR58][R246.64], P2 ;  /* 0x22a80000f6027fae */ /* 0x008fe8000912187a */
[----:B------:R-:W-:Y:S04]  /*186b40*/  LDGSTS.E [R2+0x22b00], desc[UR58][R244.64], P3 ;  /* 0x22b00000f4027fae */ /* 0x000fe8000992187a */
[----:B------:R-:W2:Y:S04]  /*186b50*/  LDL R248, [R1+0x61a0] ;  /* 0x0061a00001f87983 */ /* 0x000ea80000100800 */
[----:B------:R-:W3:Y:S04]  /*186b60*/  LDL R246, [R1+0x61a8] ;  /* 0x0061a80001f67983 */ /* 0x000ee80000100800 */
[----:B------:R-:W4:Y:S04]  /*186b70*/  LDL R244, [R1+0x61b0] ;  /* 0x0061b00001f47983 */ /* 0x000f280000100800 */
[----:B------:R-:W1:Y:S04]  /*186b80*/  LDL R245, [R1+0x61bc] ;  /* 0x0061bc0001f57983 */ /* 0x000e680000100800 */
[----:B------:R-:W2:Y:S04]  /*186b90*/  LDL R247, [R1+0x61b4] ;  /* 0x0061b40001f77983 */ /* 0x000ea80000100800 */
[----:B------:R-:W3:Y:S04]  /*186ba0*/  LDL R249, [R1+0x61ac] ;  /* 0x0061ac0001f97983 */ /* 0x000ee80000100800 */
[----:B------:R-:W3:Y:S04]  /*186bb0*/  LDL R250, [R1+0x6198] ;  /* 0x0061980001fa7983 */ /* 0x000ee80000100800 */
[----:B------:R-:W3:Y:S04]  /*186bc0*/  LDL R251, [R1+0x61a4] ;  /* 0x0061a40001fb7983 */ /* 0x000ee80000100800 */
        /* <DEDUP_REMOVED lines=110> */
[----:B------:R-:W-:Y:S01]  /*1872b0*/  LDGSTS.E [R2+0x3ca80], desc[UR58][R120.64], P2 ;  /* 0x3ca8000078027fae */ /* 0x000fe2000912187a */
[----:B-1----:R-:W-:-:S03]  /*1872c0*/  IMAD.MOV.U32 R4, RZ, RZ, R245 ;  /* 0x000000ffff047224 */ /* 0x002fc600078e00f5 */
[----:B------:R-:W-:Y:S01]  /*1872d0*/  LDGSTS.E [R2+0x3cb00], desc[UR58][R122.64], P3 ;  /* 0x3cb000007a027fae */ /* 0x000fe2000992187a */
[----:B----4-:R-:W-:-:S03]  /*1872e0*/  IMAD.MOV.U32 R5, RZ, RZ, R244 ;  /* 0x000000ffff057224 */ /* 0x010fc600078e00f4 */
        /* <DEDUP_REMOVED lines=17> */
[----:B------:R2:W-:Y:S04]  /*187400*/  LDGSTS.E [R3+0xc00], desc[UR58][R4.64], P4 ;  /* 0x00c0000004037fae */ /* 0x0005e8000a12187a */
[----:B------:R-:W4:Y:S04]  /*187410*/  LDL R236, [R1+0x5f98] ;  /* 0x005f980001ec7983 */ /* 0x000f280000100800 */
[----:B------:R-:W4:Y:S01]  /*187420*/  LDL R237, [R1+0x5fa4] ;  /* 0x005fa40001ed7983 */ /* 0x000f220000100800 */
[----:B--2---:R-:W-:Y:S01]  /*187430*/  MOV R4, R247 ;  /* 0x000000f700047202 */ /* 0x004fe20000000f00 */
[----:B---3--:R-:W-:-:S02]  /*187440*/  IMAD.MOV.U32 R5, RZ, RZ, R246 ;  /* 0x000000ffff057224 */ /* 0x008fc400078e00f6 */
[----:B------:R-:W2:Y:S04]  /*187450*/  LDL R247, [R1+0x5fac] ;  /* 0x005fac0001f77983 */ /* 0x000ea80000100800 */
[----:B------:R-:W3:Y:S04]  /*187460*/  LDL R246, [R1+0x5fa0] ;  /* 0x005fa00001f67983 */ /* 0x000ee80000100800 */
[----:B------:R1:W-:Y:S04]  /*187470*/  LDGSTS.E [R3+0xc80], desc[UR58][R4.64], P2 ;  /* 0x00c8000004037fae */ /* 0x0003e8000912187a */
[----:B------:R-:W3:Y:S04]  /*187480*/  LDL R238, [R1+0x5ea8] ;  /* 0x005ea80001ee7983 */ /* 0x000ee80000100800 */
[----:B------:R-:W3:Y:S01]  /*187490*/  LDL R239, [R1+0x5eb4] ;  /* 0x005eb40001ef7983 */ /* 0x000ee20000100800 */
[----:B-1----:R-:W-:Y:S01]  /*1874a0*/  IMAD.MOV.U32 R4, RZ, RZ, R249 ;  /* 0x000000ffff047224 */ /* 0x002fe200078e00f9 */
[----:B------:R-:W-:-:S02]  /*1874b0*/  MOV R5, R248 ;  /* 0x000000f800057202 */ /* 0x000fc40000000f00 */
[----:B------:R-:W3:Y:S04]  /*1874c0*/  LDL R249, [R1+0x5ebc] ;  /* 0x005ebc0001f97983 */ /* 0x000ee80000100800 */
[----:B------:R-:W3:Y:S04]  /*1874d0*/  LDL R248, [R1+0x5eb0] ;  /* 0x005eb00001f87983 */ /* 0x000ee80000100800 */
[----:B------:R1:W-:Y:S02]  /*1874e0*/  LDGSTS.E [R3+0xd00], desc[UR58][R4.64], P3 ;  /* 0x00d0000004037fae */ /* 0x0003e4000992187a */
[----:B-1----:R-:W-:-:S02]  /*1874f0*/  IMAD.MOV.U32 R4, RZ, RZ, R251 ;  /* 0x000000ffff047224 */ /* 0x002fc400078e00fb */
[----:B------:R-:W-:Y:S01]  /*187500*/  IMAD.MOV.U32 R5, RZ, RZ, R250 ;  /* 0x000000ffff057224 */ /* 0x000fe200078e00fa */
[----:B------:R-:W3:Y:S04]  /*187510*/  LDL R251, [R1+0x5eac] ;  /* 0x005eac0001fb7983 */ /* 0x000ee80000100800 */
[----:B------:R-:W3:Y:S04]  /*187520*/  LDL R250, [R1+0x5ea0] ;  /* 0x005ea00001fa7983 */ /* 0x000ee80000100800 */
[----:B------:R1:W-:Y:S02]  /*187530*/  LDGSTS.E [R3+0xd80], desc[UR58][R4.64], P0 ;  /* 0x00d8000004037fae */ /* 0x0003e4000812187a */
[----:B-1----:R-:W-:-:S02]  /*187540*/  IMAD.MOV.U32 R5, RZ, RZ, R240 ;  /* 0x000000ffff057224 */ /* 0x002fc400078e00f0 */
[----:B------:R-:W3:Y:S01]  /*187550*/  LDL R240, [R1+0x5e98] ;  /* 0x005e980001f07983 */ /* 0x000ee20000100800 */
[----:B------:R-:W-:-:S03]  /*187560*/  MOV R4, R241 ;  /* 0x000000f100047202 */ /* 0x000fc60000000f00 */
[----:B------:R-:W3:Y:S04]  /*187570*/  LDL R241, [R1+0x5ea4] ;  /* 0x005ea40001f17983 */ /* 0x000ee80000100800 */
[----:B------:R1:W-:Y:S02]  /*187580*/  LDGSTS.E [R3+0x1c00], desc[UR58][R4.64], P4 ;  /* 0x01c0000004037fae */ /* 0x0003e4000a12187a */
[----:B-1----:R-:W-:Y:S02]  /*187590*/  MOV R5, R230 ;  /* 0x000000e600057202 */ /* 0x002fe40000000f00 */
[----:B------:R-:W3:Y:S01]  /*1875a0*/  LDL R230, [R1+0x5ca8] ;  /* 0x005ca80001e67983 */ /* 0x000ee20000100800 */
[----:B------:R-:W-:-:S03]  /*1875b0*/  IMAD.MOV.U32 R4, RZ, RZ, R231 ;  /* 0x000000ffff047224 */ /* 0x000fc600078e00e7 */
[----:B------:R-:W3:Y:S04]  /*1875c0*/  LDL R231, [R1+0x5cb4] ;  /* 0x005cb40001e77983 */ /* 0x000ee80000100800 */
[----:B------:R1:W-:Y:S02]  /*1875d0*/  LDGSTS.E [R3+0x1c80], desc[UR58][R4.64], P2 ;  /* 0x01c8000004037fae */ /* 0x0003e4000912187a */
[----:B-1----:R-:W-:Y:S02]  /*1875e0*/  IMAD.MOV.U32 R5, RZ, RZ, R242 ;  /* 0x000000ffff057224 */ /* 0x002fe400078e00f2 */
[----:B------:R-:W3:Y:S01]  /*1875f0*/  LDL R242, [R1+0x5db0] ;  /* 0x005db00001f27983 */ /* 0x000ee20000100800 */
[----:B------:R-:W-:-:S03]  /*187600*/  IMAD.MOV.U32 R4, RZ, RZ, R243 ;  /* 0x000000ffff047224 */ /* 0x000fc600078e00f3 */
[----:B------:R-:W3:Y:S04]  /*187610*/  LDL R243, [R1+0x5dbc] ;  /* 0x005dbc0001f37983 */ /* 0x000ee80000100800 */
[----:B------:R1:W-:Y:S02]  /*187620*/  LDGSTS.E [R3+0x1d00], desc[UR58][R4.64], P3 ;  /* 0x01d0000004037fae */ /* 0x0003e4000992187a */
[----:B-1----:R-:W-:Y:S02]  /*187630*/  IMAD.MOV.U32 R5, RZ, RZ, R232 ;  /* 0x000000ffff057224 */ /* 0x002fe400078e00e8 */
[----:B------:R-:W3:Y:S01]  /*187640*/  LDL R232, [R1+0x5c98] ;  /* 0x005c980001e87983 */ /* 0x000ee20000100800 */
[----:B------:R-:W-:-:S03]  /*187650*/  MOV R4, R233 ;  /* 0x000000e900047202 */ /* 0x000fc60000000f00 */
        /* <DEDUP_REMOVED lines=12> */
[----:B--2---:R-:W-:Y:S02]  /*187720*/  MOV R4, R247 ;  /* 0x000000f700047202 */ /* 0x004fe40000000f00 */
[----:B------:R-:W2:Y:S01]  /*187730*/  LDL R247, [R1+0x5dac] ;  /* 0x005dac0001f77983 */ /* 0x000ea20000100800 */
[----:B---3--:R-:W-:-:S03]  /*187740*/  IMAD.MOV.U32 R5, RZ, RZ, R246 ;  /* 0x000000ffff057224 */ /* 0x008fc600078e00f6 */
[----:B------:R-:W3:Y:S04]  /*187750*/  LDL R246, [R1+0x5da0] ;  /* 0x005da00001f67983 */ /* 0x000ee80000100800 */
[----:B------:R1:W-:Y:S02]  /*187760*/  LDGSTS.E [R3+0x2d00], desc[UR58][R4.64], P3 ;  /* 0x02d0000004037fae */ /* 0x0003e4000992187a */
[----:B-1----:R-:W-:Y:S01]  /*187770*/  IMAD.MOV.U32 R4, RZ, RZ, R237 ;  /* 0x000000ffff047224 */ /* 0x002fe200078e00ed */
[----:B------:R-:W-:Y:S01]  /*187780*/  MOV R5, R236 ;  /* 0x000000ec00057202 */ /* 0x000fe20000000f00 */
[----:B------:R-:W3:Y:S04]  /*187790*/  LDL R237, [R1+0x42dc] ;  /* 0x0042dc0001ed7983 */ /* 0x000ee80000100800 */
[----:B------:R1:W-:Y:S04]  /*1877a0*/  LDGSTS.E [R3+0x2d80], desc[UR58][R4.64], P0 ;  /* 0x02d8000004037fae */ /* 0x0003e8000812187a */
[----:B------:R-:W3:Y:S01]  /*1877b0*/  LDL R236, [R1+0x42d8] ;  /* 0x0042d80001ec7983 */ /* 0x000ee20000100800 */
[----:B-1----:R-:W-:-:S02]  /*1877c0*/  IMAD.MOV.U32 R4, RZ, RZ, R249 ;  /* 0x000000ffff047224 */ /* 0x002fc400078e00f9 */
[----:B------:R-:W-:Y:S01]  /*1877d0*/  IMAD.MOV.U32 R5, RZ, RZ, R248 ;  /* 0x000000ffff057224 */ /* 0x000fe200078e00f8 */
[----:B------:R-:W3:Y:S04]  /*1877e0*/  LDL R249, [R1+0x5da4] ;  /* 0x005da40001f97983 */ /* 0x000ee80000100800 */
[----:B------:R-:W3:Y:S04]  /*1877f0*/  LDL R248, [R1+0x5d98] ;  /* 0x005d980001f87983 */ /* 0x000ee80000100800 */
[----:B------:R1:W-:Y:S02]  /*187800*/  LDGSTS.E [R3+0x3c00], desc[UR58][R4.64], P4 ;  /* 0x03c0000004037fae */ /* 0x0003e4000a12187a */
[----:B-1----:R-:W-:Y:S01]  /*187810*/  MOV R4, R239 ;  /* 0x000000ef00047202 */ /* 0x002fe20000000f00 */
[----:B------:R-:W-:Y:S01]  /*187820*/  IMAD.MOV.U32 R5, RZ, RZ, R238 ;  /* 0x000000ffff057224 */ /* 0x000fe200078e00ee */
[----:B------:R-:W3:Y:S04]  /*187830*/  LDL R239, [R1+0x43cc] ;  /* 0x0043cc0001ef7983 */ /* 0x000ee80000100800 */
[----:B------:R1:W-:Y:S04]  /*187840*/  LDGSTS.E [R3+0x3c80], desc[UR58][R4.64], P2 ;  /* 0x03c8000004037fae */ /* 0x0003e8000912187a */
[----:B------:R-:W3:Y:S01]  /*187850*/  LDL R238, [R1+0x43c8] ;  /* 0x0043c80001ee7983 */ /* 0x000ee20000100800 */
[----:B-1----:R-:W-:Y:S01]  /*187860*/  IMAD.MOV.U32 R4, RZ, RZ, R251 ;  /* 0x000000ffff047224 */ /* 0x002fe200078e00fb */
[----:B------:R-:W-:-:S02]  /*187870*/  MOV R5, R250 ;  /* 0x000000fa00057202 */ /* 0x000fc40000000f00 */
[----:B------:R-:W3:Y:S04]  /*187880*/  LDL R251, [R1+0x5cbc] ;  /* 0x005cbc0001fb7983 */ /* 0x000ee80000100800 */
[----:B------:R-:W3:Y:S04]  /*187890*/  LDL R250, [R1+0x5cb0] ;  /* 0x005cb00001fa7983 */ /* 0x000ee80000100800 */
[----:B------:R1:W-:Y:S02]  /*1878a0*/  LDGSTS.E [R3+0x3d00], desc[UR58][R4.64], P3 ;  /* 0x03d0000004037fae */ /* 0x0003e4000992187a */
[----:B-1----:R-:W-:-:S02]  /*1878b0*/  IMAD.MOV.U32 R5, RZ, RZ, R240 ;  /* 0x000000ffff057224 */ /* 0x002fc400078e00f0 */
        /* <DEDUP_REMOVED lines=29> */
[----:B-1----:R-:W-:Y:S02]  /*187a90*/  IMAD.MOV.U32 R4, RZ, RZ, R231 ;  /* 0x000000ffff047224 */ /* 0x002fe400078e00e7 */
[----:B------:R-:W-:Y:S01]  /*187aa0*/  IMAD.MOV.U32 R5, RZ, RZ, R230 ;  /* 0x000000ffff057224 */ /* 0x000fe200078e00e6 */
[----:B------:R-:W3:Y:S04]  /*187ab0*/  LDL R231, [R1+0x45cc] ;  /* 0x0045cc0001e77983 */ /* 0x000ee80000100800 */
[----:B------:R1:W-:Y:S04]  /*187ac0*/  LDGSTS.E [R3+0x5c80], desc[UR58][R4.64], P2 ;  /* 0x05c8000004037fae */ /* 0x0003e8000912187a */
[----:B------:R-:W3:Y:S01]  /*187ad0*/  LDL R230, [R1+0x45c8] ;  /* 0x0045c80001e67983 */ /* 0x000ee20000100800 */
[----:B-1----:R-:W-:Y:S01]  /*187ae0*/  MOV R4, R241 ;  /* 0x000000f100047202 */ /* 0x002fe20000000f00 */
[----:B------:R-:W-:-:S02]  /*187af0*/  IMAD.MOV.U32 R5, RZ, RZ, R240 ;  /* 0x000000ffff057224 */ /* 0x000fc400078e00f0 */
[----:B------:R-:W3:Y:S04]  /*187b00*/  LDL R241, [R1+0x44c4] ;  /* 0x0044c40001f17983 */ /* 0x000ee80000100800 */
[----:B------:R-:W3:Y:S04]  /*187b10*/  LDL R240, [R1+0x44c0] ;  /* 0x0044c00001f07983 */ /* 0x000ee80000100800 */
[----:B------:R1:W-:Y:S02]  /*187b20*/  LDGSTS.E [R3+0x5d00], desc[UR58][R4.64], P3 ;  /* 0x05d0000004037fae */ /* 0x0003e4000992187a */
[----:B-1----:R-:W-:Y:S01]  /*187b30*/  IMAD.MOV.U32 R4, RZ, RZ, R233 ;  /* 0x000000ffff047224 */ /* 0x002fe200078e00e9 */
[----:B------:R-:W-:Y:S01]  /*187b40*/  MOV R5, R232 ;  /* 0x000000e800057202 */ /* 0x000fe20000000f00 */
[----:B------:R-:W3:Y:S04]  /*187b50*/  LDL R233, [R1+0x45dc] ;  /* 0x0045dc0001e97983 */ /* 0x000ee80000100800 */
[----:B------:R1:W-:Y:S04]  /*187b60*/  LDGSTS.E [R3+0x5d80], desc[UR58][R4.64], P0 ;  /* 0x05d8000004037fae */ /* 0x0003e8000812187a */
[----:B------:R-:W3:Y:S01]  /*187b70*/  LDL R232, [R1+0x45d8] ;  /* 0x0045d80001e87983 */ /* 0x000ee20000100800 */
[----:B-1----:R-:W-:-:S03]  /*187b80*/  IMAD.MOV.U32 R5, RZ, RZ, R242 ;  /* 0x000000ffff057224 */ /* 0x002fc600078e00f2 */
[----:B------:R-:W3:Y:S01]  /*187b90*/  LDL R242, [R1+0x44c8] ;  /* 0x0044c80001f27983 */ /* 0x000ee20000100800 */
[----:B------:R-:W-:-:S03]  /*187ba0*/  IMAD.MOV.U32 R4, RZ, RZ, R243 ;  /* 0x000000ffff047224 */ /* 0x000fc600078e00f3 */
[----:B------:R-:W3:Y:S04]  /*187bb0*/  LDL R243, [R1+0x44cc] ;  /* 0x0044cc0001f37983 */ /* 0x000ee80000100800 */
[----:B------:R1:W-:Y:S02]  /*187bc0*/  LDGSTS.E [R3+0x6c00], desc[UR58][R4.64], P4 ;  /* 0x06c0000004037fae */ /* 0x0003e4000a12187a */
[----:B-1----:R-:W-:Y:S01]  /*187bd0*/  MOV R4, R235 ;  /* 0x000000eb00047202 */ /* 0x002fe20000000f00 */
[----:B------:R-:W-:Y:S01]  /*187be0*/  IMAD.MOV.U32 R5, RZ, RZ, R234 ;  /* 0x000000ffff057224 */ /* 0x000fe200078e00ea */
[----:B------:R-:W3:Y:S04]  /*187bf0*/  LDL R235, [R1+0x46cc] ;  /* 0x0046cc0001eb7983 */ /* 0x000ee80000100800 */
[----:B------:R4:W-:Y:S04]  /*187c00*/  LDGSTS.E [R3+0x6c80], desc[UR58][R4.64], P2 ;  /* 0x06c8000004037fae */ /* 0x0009e8000912187a */
[----:B------:R-:W3:Y:S01]  /*187c10*/  LDL R234, [R1+0x46c8] ;  /* 0x0046c80001ea7983 */ /* 0x000ee20000100800 */
[----:B----4-:R-:W-:-:S03]  /*187c20*/  MOV R5, R244 ;  /* 0x000000f400057202 */ /* 0x010fc60000000f00 */
        /* <DEDUP_REMOVED lines=9> */
[----:B--2---:R-:W-:-:S03]  /*187cc0*/  MOV R4, R247 ;  /* 0x000000f700047202 */ /* 0x004fc60000000f00 */
        /* <DEDUP_REMOVED lines=25> */
[----:B------:R-:W3:Y:S01]  /*187e60*/  LDL R242, [R1+0x46d0] ;  /* 0x0046d00001f27983 */ /* 0x000ee20000100800 */
[----:B------:R-:W-:-:S03]  /*187e70*/  IMAD.MOV.U32 R4, RZ, RZ, R243 ;  /* 0x000000ffff047224 */ /* 0x000fc600078e00f3 */
[----:B------:R-:W3:Y:S04]  /*187e80*/  LDL R243, [R1+0x46d4] ;  /* 0x0046d40001f37983 */ /* 0x000ee80000100800 */
[----:B------:R4:W-:Y:S02]  /*187e90*/  LDGSTS.E [R3+0x8c80], desc[UR58][R4.64], P2 ;  /* 0x08c8000004037fae */ /* 0x0009e4000912187a */
[----:B----4-:R-:W-:Y:S02]  /*187ea0*/  IMAD.MOV.U32 R5, RZ, RZ, R244 ;  /* 0x000000ffff057224 */ /* 0x010fe400078e00f4 */
[----:B------:R-:W4:Y:S01]  /*187eb0*/  LDL R244, [R1+0x47c0] ;  /* 0x0047c00001f47983 */ /* 0x000f220000100800 */
[----:B------:R-:W-:-:S03]  /*187ec0*/  MOV R4, R245 ;  /* 0x000000f500047202 */ /* 0x000fc60000000f00 */
[----:B------:R-:W4:Y:S04]  /*187ed0*/  LDL R245, [R1+0x47c4] ;  /* 0x0047c40001f57983 */ /* 0x000f280000100800 */
[----:B------:R2:W-:Y:S02]  /*187ee0*/  LDGSTS.E [R3+0x8d00], desc[UR58][R4.64], P3 ;  /* 0x08d0000004037fae */ /* 0x0005e4000992187a */
[----:B--2---:R-:W-:Y:S02]  /*187ef0*/  IMAD.MOV.U32 R4, RZ, RZ, R247 ;  /* 0x000000ffff047224 */ /* 0x004fe400078e00f7 */
[----:B------:R-:W2:Y:S01]  /*187f00*/  LDL R247, [R1+0x47d4] ;  /* 0x0047d40001f77983 */ /* 0x000ea20000100800 */
[----:B---3--:R-:W-:-:S03]  /*187f10*/  MOV R5, R246 ;  /* 0x000000f600057202 */ /* 0x008fc60000000f00 */
[----:B------:R-:W3:Y:S04]  /*187f20*/  LDL R246, [R1+0x47d0] ;  /* 0x0047d00001f67983 */ /* 0x000ee80000100800 */
[----:B------:R1:W-:Y:S02]  /*187f30*/  LDGSTS.E [R3+0x8d80], desc[UR58][R4.64], P0 ;  /* 0x08d8000004037fae */ /* 0x0003e4000812187a */
[----:B-1----:R-:W-:Y:S02]  /*187f40*/  IMAD.MOV.U32 R4, RZ, RZ, R249 ;  /* 0x000000ffff047224 */ /* 0x002fe400078e00f9 */
        /* <DEDUP_REMOVED lines=9> */
[----:B-1----:R-:W-:-:S03]  /*187fe0*/  IMAD.MOV.U32 R4, RZ, RZ, R251 ;  /* 0x000000ffff047224 */ /* 0x002fc600078e00fb */
        /* <DEDUP_REMOVED lines=9> */
[----:B-1----:R-:W-:-:S03]  /*188080*/  MOV R4, R241 ;  /* 0x000000f100047202 */ /* 0x002fc60000000f00 */
[----:B------:R-:W3:Y:S01]  /*188090*/  LDL R241, [R1+0x48cc] ;  /* 0x0048cc0001f17983 */ /* 0x000ee20000100800 */
[----:B------:R-:W-:-:S03]  /*1880a0*/  IMAD.MOV.U32 R5, RZ, RZ, R240 ;  /* 0x000000ffff057224 */ /* 0x000fc600078e00f0 */
        /* <DEDUP_REMOVED lines=428> */
[----:B------:R1:W-:Y:S04]  /*189b70*/  LDGSTS.E [R3+0x1dc00], desc[UR58][R4.64], P4 ;  /* 0x1dc0000004037fae */ /* 0x0003e8000a12187a */
[----:B------:R-:W3:Y:S04]  /*189b80*/  LDL.LU.64 R100, [R1+0x3810] ;  /* 0x0038100001647983 */ /* 0x000ee80000300a00 */
[----:B------:R-:W3:Y:S01]  /*189b90*/  LDL.LU.64 R102, [R1+0x3808] ;  /* 0x0038080001667983 */ /* 0x000ee20000300a00 */
[----:B-1----:R-:W-:-:S03]  /*189ba0*/  IMAD.MOV.U32 R4, RZ, RZ, R231 ;  /* 0x000000ffff047224 */ /* 0x002fc600078e00e7 */
[----:B------:R-:W3:Y:S01]  /*189bb0*/  LDL.LU.64 R104, [R1+0x3800] ;  /* 0x0038000001687983 */ /* 0x000ee20000300a00 */
[----:B------:R-:W-:-:S03]  /*189bc0*/  IMAD.MOV.U32 R5, RZ, RZ, R230 ;  /* 0x000000ffff057224 */ /* 0x000fc600078e00e6 */
[----:B------:R-:W3:Y:S04]  /*189bd0*/  LDL.LU.64 R106, [R1+0x37f8] ;  /* 0x0037f800016a7983 */ /* 0x000ee80000300a00 */
[----:B------:R1:W-:Y:S04]  /*189be0*/  LDGSTS.E [R3+0x1dc80], desc[UR58][R4.64], P2 ;  /* 0x1dc8000004037fae */ /* 0x0003e8000912187a */
[----:B------:R-:W3:Y:S04]  /*189bf0*/  LDL.LU.64 R108, [R1+0x37f0] ;  /* 0x0037f000016c7983 */ /* 0x000ee80000300a00 */
[----:B------:R-:W3:Y:S01]  /*189c00*/  LDL.LU.64 R110, [R1+0x37e8] ;  /* 0x0037e800016e7983 */ /* 0x000ee20000300a00 */
[----:B-1----:R-:W-:Y:S01]  /*189c10*/  MOV R4, R233 ;  /* 0x000000e900047202 */ /* 0x002fe20000000f00 */
[----:B------:R-:W-:-:S02]  /*189c20*/  IMAD.MOV.U32 R5, RZ, RZ, R232 ;  /* 0x000000ffff057224 */ /* 0x000fc400078e00e8 */
[----:B------:R-:W3:Y:S04]  /*189c30*/  LDL.LU.64 R112, [R1+0x37e0] ;  /* 0x0037e00001707983 */ /* 0x000ee80000300a00 */
[----:B------:R1:W-:Y:S04]  /*189c40*/  LDGSTS.E [R3+0x1dd00], desc[UR58][R4.64], P3 ;  /* 0x1dd0000004037fae */ /* 0x0003e8000992187a */
[----:B------:R-:W3:Y:S04]  /*189c50*/  LDL.LU.64 R114, [R1+0x37d8] ;  /* 0x0037d80001727983 */ /* 0x000ee80000300a00 */
[----:B------:R-:W3:Y:S01]  /*189c60*/  LDL.LU.64 R116, [R1+0x37d0] ;  /* 0x0037d00001747983 */ /* 0x000ee20000300a00 */
[----:B-1----:R-:W-:Y:S01]  /*189c70*/  IMAD.MOV.U32 R4, RZ, RZ, R235 ;  /* 0x000000ffff047224 */ /* 0x002fe200078e00eb */
[----:B------:R-:W-:-:S02]  /*189c80*/  MOV R5, R234 ;  /* 0x000000ea00057202 */ /* 0x000fc40000000f00 */
        /* <DEDUP_REMOVED lines=30> */
[----:B----4-:R-:W-:Y:S01]  /*189e70*/  MOV R4, R245 ;  /* 0x000000f500047202 */ /* 0x010fe20000000f00 */
[----:B------:R-:W-:-:S02]  /*189e80*/  IMAD.MOV.U32 R5, RZ, RZ, R244 ;  /* 0x000000ffff057224 */ /* 0x000fc400078e00f4 */
[----:B------:R-:W4:Y:S04]  /*189e90*/  LDL.LU.64 R152, [R1+0x3740] ;  /* 0x0037400001987983 */ /* 0x000f280000300a00 */
[----:B------:R2:W-:Y:S04]  /*189ea0*/  LDGSTS.E [R3+0x1fc00], desc[UR58][R4.64], P4 ;  /* 0x1fc0000004037fae */ /* 0x0005e8000a12187a */
[----:B------:R-:W4:Y:S04]  /*189eb0*/  LDL.LU.64 R154, [R1+0x3738] ;  /* 0x00373800019a7983 */ /* 0x000f280000300a00 */
[----:B------:R-:W4:Y:S01]  /*189ec0*/  LDL.LU.64 R158, [R1+0x3730] ;  /* 0x00373000019e7983 */ /* 0x000f220000300a00 */
[----:B--2---:R-:W-:Y:S01]  /*189ed0*/  IMAD.MOV.U32 R4, RZ, RZ, R247 ;  /* 0x000000ffff047224 */ /* 0x004fe200078e00f7 */
[----:B---3--:R-:W-:-:S02]  /*189ee0*/  MOV R5, R246 ;  /* 0x000000f600057202 */ /* 0x008fc40000000f00 */
[----:B------:R-:W2:Y:S04]  /*189ef0*/  LDL.LU R242, [R1+0x40ac] ;  /* 0x0040ac0001f27983 */ /* 0x000ea80000300800 */
[----:B------:R1:W-:Y:S04]  /*189f00*/  LDGSTS.E [R3+0x1fc80], desc[UR58][R4.64], P2 ;  /* 0x1fc8000004037fae */ /* 0x0003e8000912187a */
[----:B------:R-:W3:Y:S04]  /*189f10*/  LDL.LU R243, [R1+0x40bc] ;  /* 0x0040bc0001f37983 */ /* 0x000ee80000300800 */
[----:B------:R-:W2:Y:S01]  /*189f20*/  LDL.LU R240, [R1+0x40b0] ;  /* 0x0040b00001f07983 */ /* 0x000ea20000300800 */
[----:B-1----:R-:W-:-:S03]  /*189f30*/  IMAD.MOV.U32 R4, RZ, RZ, R249 ;  /* 0x000000ffff047224 */ /* 0x002fc600078e00f9 */
[----:B------:R-:W2:Y:S01]  /*189f40*/  LDL.LU R241, [R1+0x40c0] ;  /* 0x0040c00001f17983 */ /* 0x000ea20000300800 */
[----:B------:R-:W-:-:S03]  /*189f50*/  IMAD.MOV.U32 R5, RZ, RZ, R248 ;  /* 0x000000ffff057224 */ /* 0x000fc600078e00f8 */
[----:B------:R-:W2:Y:S04]  /*189f60*/  LDL.LU R238, [R1+0x40b4] ;  /* 0x0040b40001ee7983 */ /* 0x000ea80000300800 */
[----:B------:R1:W-:Y:S04]  /*189f70*/  LDGSTS.E [R3+0x1fd00], desc[UR58][R4.64], P3 ;  /* 0x1fd0000004037fae */ /* 0x0003e8000992187a */
[----:B------:R-:W2:Y:S04]  /*189f80*/  LDL.LU R239, [R1+0x40c4] ;  /* 0x0040c40001ef7983 */ /* 0x000ea80000300800 */
[----:B------:R-:W2:Y:S01]  /*189f90*/  LDL.LU R236, [R1+0x40b8] ;  /* 0x0040b80001ec7983 */ /* 0x000ea20000300800 */
[----:B-1----:R-:W-:Y:S01]  /*189fa0*/  MOV R4, R251 ;  /* 0x000000fb00047202 */ /* 0x002fe20000000f00 */
[----:B------:R-:W-:-:S02]  /*189fb0*/  IMAD.MOV.U32 R5, RZ, RZ, R250 ;  /* 0x000000ffff057224 */ /* 0x000fc400078e00fa */
[----:B------:R-:W2:Y:S04]  /*189fc0*/  LDL.LU R237, [R1+0x40c8] ;  /* 0x0040c80001ed7983 */ /* 0x000ea80000300800 */
[----:B------:R1:W-:Y:S04]  /*189fd0*/  LDGSTS.E [R3+0x1fd80], desc[UR58][R4.64], P0 ;  /* 0x1fd8000004037fae */ /* 0x0003e8000812187a */
[----:B------:R-:W2:Y:S04]  /*189fe0*/  LDL.LU R220, [R1+0x408c] ;  /* 0x00408c0001dc7983 */ /* 0x000ea80000300800 */
[----:B------:R-:W2:Y:S01]  /*189ff0*/  LDL.LU R221, [R1+0x409c] ;  /* 0x00409c0001dd7983 */ /* 0x000ea20000300800 */
[----:B-1----:R-:W-:-:S03]  /*18a000*/  IADD3 R4, P1, R6, UR15, RZ ;  /* 0x0000000f06047c10 */ /* 0x002fc6000ff3e0ff */
[----:B------:R-:W2:Y:S01]  /*18a010*/  LDL.LU R250, [R1+0x4090] ;  /* 0x0040900001fa7983 */ /* 0x000ea20000300800 */
[----:B------:R-:W-:-:S03]  /*18a020*/  IADD3.X R5, R7, UR9, RZ, P1, !PT ;  /* 0x0000000907057c10 */ /* 0x000fc60008ffe4ff */
[----:B------:R-:W2:Y:S01]  /*18a030*/  LDL.LU R251, [R1+0x40a0] ;  /* 0x0040a00001fb7983 */ /* 0x000ea20000300800 */
[----:B------:R-:W-:-:S03]  /*18a040*/  IADD3 R6, P1, R8, UR15, RZ ;  /* 0x0000000f08067c10 */ /* 0x000fc6000ff3e0ff */
[----:B------:R-:W2:Y:S01]  /*18a050*/  LDL.LU R248, [R1+0x4094] ;  /* 0x0040940001f87983 */ /* 0x000ea20000300800 */
[----:B------:R-:W-:Y:S02]  /*18a060*/  IADD3.X R7, R9, UR9, RZ, P1, !PT ;  /* 0x0000000909077c10 */ /* 0x000fe40008ffe4ff */
[----:B------:R-:W-:Y:S01]  /*18a070*/  IADD3 R8, P1, R10, UR15, RZ ;  /* 0x0000000f0a087c10 */ /* 0x000fe2000ff3e0ff */
[----:B------:R-:W2:Y:S03]  /*18a080*/  LDL.LU R249, [R1+0x40a4] ;  /* 0x0040a40001f97983 */ /* 0x000ea60000300800 */
[----:B------:R-:W-:Y:S01]  /*18a090*/  IADD3.X R9, R11, UR9, RZ, P1, !PT ;  /* 0x000000090b097c10 */ /* 0x000fe20008ffe4ff */
        /* <DEDUP_REMOVED lines=144> */
[----:B----4-:R-:W-:-:S04]  /*18a9a0*/  IADD3 R150, P1, R152, UR15, RZ ;  /* 0x0000000f98967c10 */ /* 0x010fc8000ff3e0ff */
[----:B------:R-:W-:Y:S02]  /*18a9b0*/  IADD3.X R151, R153, UR9, RZ, P1, !PT ;  /* 0x0000000999977c10 */ /* 0x000fe40008ffe4ff */
[----:B------:R-:W-:-:S04]  /*18a9c0*/  IADD3 R152, P1, R154, UR15, RZ ;  /* 0x0000000f9a987c10 */ /* 0x000fc8000ff3e0ff */
[----:B------:R-:W-:Y:S02]  /*18a9d0*/  IADD3.X R153, R155, UR9, RZ, P1, !PT ;  /* 0x000000099b997c10 */ /* 0x000fe40008ffe4ff */
[----:B------:R-:W-:Y:S01]  /*18a9e0*/  IADD3 R154, P1, R158, UR15, RZ ;  /* 0x0000000f9e9a7c10 */ /* 0x000fe2000ff3e0ff */
[----:B---3--:R-:W-:-:S03]  /*18a9f0*/  IMAD.MOV.U32 R158, RZ, RZ, R243 ;  /* 0x000000ffff9e7224 */ /* 0x008fc600078e00f3 */
[----:B------:R-:W-:Y:S02]  /*18aa00*/  IADD3.X R155, R159, UR9, RZ, P1, !PT ;  /* 0x000000099f9b7c10 */ /* 0x000fe40008ffe4ff */
[----:B--2---:R-:W-:Y:S02]  /*18aa10*/  MOV R159, R242 ;  /* 0x000000f2009f7202 */ /* 0x004fe40000000f00 */
[----:B------:R-:W2:Y:S04]  /*18aa20*/  LDL.LU R242, [R1+0x4070] ;  /* 0x0040700001f27983 */ /* 0x000ea80000300800 */
[----:B------:R-:W2:Y:S04]  /*18aa30*/  LDL.LU R243, [R1+0x4080] ;  /* 0x0040800001f37983 */ /* 0x000ea80000300800 */
[----:B------:R1:W-:Y:S02]  /*18aa40*/  STL.64 [R1+0x2028], R158 ;  /* 0x0020289e01007387 */ /* 0x0003e40000100a00 */
[----:B-1----:R-:W-:-:S02]  /*18aa50*/  IMAD.MOV.U32 R158, RZ, RZ, R241 ;  /* 0x000000ffff9e7224 */ /* 0x002fc400078e00f1 */
[----:B------:R-:W-:Y:S02]  /*18aa60*/  IMAD.MOV.U32 R159, RZ, RZ, R240 ;  /* 0x000000ffff9f7224 */ /* 0x000fe400078e00f0 */
[----:B------:R-:W3:Y:S04]  /*18aa70*/  LDL.LU R240, [R1+0x4074] ;  /* 0x0040740001f07983 */ /* 0x000ee80000300800 */
[----:B------:R-:W3:Y:S04]  /*18aa80*/  LDL.LU R241, [R1+0x4084] ;  /* 0x0040840001f17983 */ /* 0x000ee80000300800 */
[----:B------:R1:W-:Y:S02]  /*18aa90*/  STL.64 [R1+0x2020], R158 ;  /* 0x0020209e01007387 */ /* 0x0003e40000100a00 */
[----:B-1----:R-:W-:Y:S01]  /*18aaa0*/  MOV R158, R239 ;  /* 0x000000ef009e7202 */ /* 0x002fe20000000f00 */
[----:B------:R-:W-:-:S02]  /*18aab0*/  IMAD.MOV.U32 R159, RZ, RZ, R238 ;  /* 0x000000ffff9f7224 */ /* 0x000fc400078e00ee */
[----:B------:R-:W4:Y:S04]  /*18aac0*/  LDL.LU R238, [R1+0x4078] ;  /* 0x0040780001ee7983 */ /* 0x000f280000300800 */
[----:B------:R-:W4:Y:S04]  /*18aad0*/  LDL.LU R239, [R1+0x4088] ;  /* 0x0040880001ef7983 */ /* 0x000f280000300800 */
[----:B------:R1:W-:Y:S02]  /*18aae0*/  STL.64 [R1+0x2018], R158 ;  /* 0x0020189e01007387 */ /* 0x0003e40000100a00 */
[----:B-1----:R-:W-:Y:S01]  /*18aaf0*/  IMAD.MOV.U32 R158, RZ, RZ, R237 ;  /* 0x000000ffff9e7224 */ /* 0x002fe200078e00ed */
[----:B------:R-:W-:-:S02]  /*18ab00*/  MOV R159, R236 ;  /* 0x000000ec009f7202 */ /* 0x000fc40000000f00 */
[----:B------:R-:W4:Y:S04]  /*18ab10*/  LDL.LU R236, [R1+0x404c] ;  /* 0x00404c0001ec7983 */ /* 0x000f280000300800 */
[----:B------:R-:W4:Y:S04]  /*18ab20*/  LDL.LU R237, [R1+0x405c] ;  /* 0x00405c0001ed7983 */ /* 0x000f280000300800 */
[----:B------:R1:W-:Y:S04]  /*18ab30*/  STL.64 [R1+0x2010], R158 ;  /* 0x0020109e01007387 */ /* 0x0003e80000100a00 */
        /* <DEDUP_REMOVED lines=12> */
[----:B------:R-:W-:Y:S01]  /*18ac00*/  LOP3.LUT R248, R249, R248, RZ, 0x3c, !PT ;  /* 0x000000f8f9f87212 */ /* 0x000fe200078e3cff */
[----:B-1----:R-:W-:Y:S01]  /*18ac10*/  IMAD.MOV.U32 R158, RZ, RZ, R221 ;  /* 0x000000ffff9e7224 */ /* 0x002fe200078e00dd */
[----:B------:R-:W-:Y:S01]  /*18ac20*/  LOP3.LUT R245, R245, R244, RZ, 0x3c, !PT ;  /* 0x000000f4f5f57212 */ /* 0x000fe200078e3cff */
[----:B------:R-:W4:Y:S01]  /*18ac30*/  LDL.LU R226, [R1+0x4030] ;  /* 0x0040300001e27983 */ /* 0x000f220000300800 */
[----:B------:R-:W-:Y:S01]  /*18ac40*/  IMAD.MOV.U32 R159, RZ, RZ, R220 ;  /* 0x000000ffff9f7224 */ /* 0x000fe200078e00dc */
[----:B------:R-:W-:-:S02]  /*18ac50*/  LOP3.LUT R251, R251, R250, RZ, 0x3c, !PT ;  /* 0x000000fafbfb7212 */ /* 0x000fc400078e3cff */
[----:B------:R-:W4:Y:S01]  /*18ac60*/  LDL.LU R227, [R1+0x4040] ;  /* 0x0040400001e37983 */ /* 0x000f220000300800 */
[----:B------:R-:W-:-:S03]  /*18ac70*/  LOP3.LUT R246, R247, R246, RZ, 0x3c, !PT ;  /* 0x000000f6f7f67212 */ /* 0x000fc600078e3cff */
[----:B------:R-:W4:Y:S01]  /*18ac80*/  LDL.LU R224, [R1+0x4034] ;  /* 0x0040340001e07983 */ /* 0x000f220000300800 */
[----:B------:R-:W-:Y:S02]  /*18ac90*/  LOP3.LUT R249, R249, R248, RZ, 0x3c, !PT ;  /* 0x000000f8f9f97212 */ /* 0x000fe400078e3cff */
[----:B------:R-:W-:Y:S01]  /*18aca0*/  LOP3.LUT R244, R245, R244, RZ, 0x3c, !PT ;  /* 0x000000f4f5f47212 */ /* 0x000fe200078e3cff */
[----:B------:R-:W4:Y:S01]  /*18acb0*/  LDL.LU R225, [R1+0x4044] ;  /* 0x0040440001e17983 */ /* 0x000f220000300800 */
[----:B------:R-:W-:-:S03]  /*18acc0*/  LOP3.LUT R247, R247, R246, RZ, 0x3c, !PT ;  /* 0x000000f6f7f77212 */ /* 0x000fc600078e3cff */
[----:B------:R-:W4:Y:S01]  /*18acd0*/  LDL.LU R222, [R1+0x4038] ;  /* 0x0040380001de7983 */ /* 0x000f220000300800 */
[----:B------:R-:W-:-:S03]  /*18ace0*/  LOP3.LUT R245, R245, R244, RZ, 0x3c, !PT ;  /* 0x000000f4f5f57212 */ /* 0x000fc600078e3cff */
[----:B------:R-:W4:Y:S04]  /*18acf0*/  LDL.LU R223, [R1+0x4048] ;  /* 0x0040480001df7983 */ /* 0x000f280000300800 */
        /* <DEDUP_REMOVED lines=9> */
[----:B--2---:R-:W-:-:S04]  /*18ad90*/  LOP3.LUT R243, R243, R242, RZ, 0x3c, !PT ;  /* 0x000000f2f3f37212 */ /* 0x004fc800078e3cff */
[----:B------:R-:W-:-:S04]  /*18ada0*/  LOP3.LUT R242, R243, R242, RZ, 0x3c, !PT ;  /* 0x000000f2f3f27212 */ /* 0x000fc800078e3cff */
[----:B------:R-:W-:Y:S02]  /*18adb0*/  LOP3.LUT R243, R243, R242, RZ, 0x3c, !PT ;  /* 0x000000f2f3f37212 */ /* 0x000fe400078e3cff */
[----:B---3--:R-:W-:-:S04]  /*18adc0*/  LOP3.LUT R241, R241, R240, RZ, 0x3c, !PT ;  /* 0x000000f0f1f17212 */ /* 0x008fc800078e3cff */
[----:B------:R-:W-:-:S04]  /*18add0*/  LOP3.LUT R240, R241, R240, RZ, 0x3c, !PT ;  /* 0x000000f0f1f07212 */ /* 0x000fc800078e3cff */
[----:B------:R-:W-:Y:S01]  /*18ade0*/  LOP3.LUT R241, R241, R240, RZ, 0x3c, !PT ;  /* 0x000000f0f1f17212 */ /* 0x000fe200078e3cff */
[----:B------:R2:W-:Y:S01]  /*18adf0*/  STL.64 [R1+0x2198], R242 ;  /* 0x002198f201007387 */ /* 0x0005e20000100a00 */
[----:B----4-:R-:W-:-:S04]  /*18ae00*/  LOP3.LUT R239, R239, R238, RZ, 0x3c, !PT ;  /* 0x000000eeefef7212 */ /* 0x010fc800078e3cff */
[----:B------:R-:W-:-:S04]  /*18ae10*/  LOP3.LUT R238, R239, R238, RZ, 0x3c, !PT ;  /* 0x000000eeefee7212 */ /* 0x000fc800078e3cff */
[----:B------:R-:W-:Y:S01]  /*18ae20*/  LOP3.LUT R239, R239, R238, RZ, 0x3c, !PT ;  /* 0x000000eeefef7212 */ /* 0x000fe200078e3cff */
[----:B------:R3:W-:Y:S01]  /*18ae30*/  STL.64 [R1+0x2070], R240 ;  /* 0x002070f001007387 */ /* 0x0007e20000100a00 */
[----:B------:R-:W-:-:S04]  /*18ae40*/  LOP3.LUT R237, R237, R236, RZ, 0x3c, !PT ;  /* 0x000000eceded7212 */ /* 0x000fc800078e3cff */
[----:B------:R-:W-:Y:S02]  /*18ae50*/  LOP3.LUT R236, R237, R236, RZ, 0x3c, !PT ;  /* 0x000000ecedec7212 */ /* 0x000fe400078e3cff */
[----:B------:R-:W-:-:S04]  /*18ae60*/  LOP3.LUT R235, R235, R234, RZ, 0x3c, !PT ;  /* 0x000000eaebeb7212 */ /* 0x000fc800078e3cff */
        /* <DEDUP_REMOVED lines=8> */
[----:B------:R4:W-:Y:S01]  /*18aef0*/  STL.64 [R1+0x2050], R238 ;  /* 0x002050ee01007387 */ /* 0x0009e20000100a00 */
[----:B------:R-:W-:-:S03]  /*18af00*/  LOP3.LUT R231, R231, R230, RZ, 0x3c, !PT ;  /* 0x000000e6e7e77212 */ /* 0x000fc600078e3cff */
[----:B------:R4:W-:Y:S04]  /*18af10*/  STL.64 [R1+0x21c0], R236 ;  /* 0x0021c0ec01007387 */ /* 0x0009e80000100a00 */
[----:B------:R4:W-:Y:S04]  /*18af20*/  STL.64 [R1+0x21b8], R234 ;  /* 0x0021b8ea01007387 */ /* 0x0009e80000100a00 */
[----:B------:R4:W-:Y:S04]  /*18af30*/  STL.64 [R1+0x21b0], R232 ;  /* 0x0021b0e801007387 */ /* 0x0009e80000100a00 */
[----:B------:R4:W-:Y:S04]  /*18af40*/  STL.64 [R1+0x21a8], R230 ;  /* 0x0021a8e601007387 */ /* 0x0009e80000100a00 */
        /* <DEDUP_REMOVED lines=44> */
[----:B------:R1:W-:Y:S04]  /*18b210*/  STL.64 [R1+0x21e0], R228 ;  /* 0x0021e0e401007387 */ /* 0x0003e80000100a00 */
[----:B------:R1:W-:Y:S04]  /*18b220*/  STL.64 [R1+0x21d8], R226 ;  /* 0x0021d8e201007387 */ /* 0x0003e80000100a00 */
[----:B------:R1:W-:Y:S04]  /*18b230*/  STL.64 [R1+0x21d0], R224 ;  /* 0x0021d0e001007387 */ /* 0x0003e80000100a00 */
[----:B------:R1:W-:Y:S01]  /*18b240*/  STL.64 [R1+0x21c8], R222 ;  /* 0x0021c8de01007387 */ /* 0x0003e20000100a00 */
        /* <DEDUP_REMOVED lines=18> */
[----:B------:R-:W-:Y:S02]  /*18b370*/  LOP3.LUT R213, R213, R212, RZ, 0x3c, !PT ;  /* 0x000000d4d5d57212 */ /* 0x000fe400078e3cff */
[----:B------:R-:W-:Y:S02]  /*18b380*/  LOP3.LUT R208, R209, R208, RZ, 0x3c, !PT ;  /* 0x000000d0d1d07212 */ /* 0x000fe400078e3cff */
[----:B------:R-:W-:Y:S01]  /*18b390*/  LOP3.LUT R207, R207, R206, RZ, 0x3c, !PT ;  /* 0x000000cecfcf7212 */ /* 0x000fe200078e3cff */
[----:B------:R3:W-:Y:S01]  /*18b3a0*/  STL.64 [R1+0x21f8], R218 ;  /* 0x0021f8da01007387 */ /* 0x0007e20000100a00 */
        /* <DEDUP_REMOVED lines=17> */
[----:B------:R-:W-:Y:S01]  /*18b4c0*/  LOP3.LUT R198, R199, R198, RZ, 0x3c, !PT ;  /* 0x000000c6c7c67212 */ /* 0x000fe200078e3cff */
[----:B------:R4:W-:Y:S01]  /*18b4d0*/  STL.64 [R1+0x2210], R208 ;  /* 0x002210d001007387 */ /* 0x0009e20000100a00 */
[----:B------:R-:W-:Y:S02]  /*18b4e0*/  LOP3.LUT R201, R201, R200, RZ, 0x3c, !PT ;  /* 0x000000c8c9c97212 */ /* 0x000fe400078e3cff */
[----:B------:R-:W-:Y:S01]  /*18b4f0*/  LOP3.LUT R199, R199, R198, RZ, 0x3c, !PT ;  /* 0x000000c6c7c77212 */ /* 0x000fe200078e3cff */
[----:B------:R4:W-:Y:S04]  /*18b500*/  STL.64 [R1+0x2208], R206 ;  /* 0x002208ce01007387 */ /* 0x0009e80000100a00 */
        /* <DEDUP_REMOVED lines=100> */
[----:B------:R-:W2:Y:S04]  /*18bb50*/  LDL.64 R244, [R1+0x2028] ;  /* 0x0020280001f47983 */ /* 0x000ea80000100a00 */
[----:B------:R-:W3:Y:S04]  /*18bb60*/  LDL.64 R246, [R1+0x2020] ;  /* 0x0020200001f67983 */ /* 0x000ee80000100a00 */
        /* <DEDUP_REMOVED lines=13> */
[----:B------:R1:W-:Y:S01]  /*18bc40*/  STL.64 [R1+0x22e0], R164 ;  /* 0x0022e0a401007387 */ /* 0x0003e20000100a00 */
[----:B------:R-:W-:Y:S02]  /*18bc50*/  LOP3.LUT R159, R159, R158, RZ, 0x3c, !PT ;  /* 0x0000009e9f9f7212 */ /* 0x000fe400078e3cff */
[----:B------:R-:W-:-:S02]  /*18bc60*/  IADD3 R2, R157, UR12, RZ ;  /* 0x0000000c9d027c10 */ /* 0x000fc4000fffe0ff */
[----:B------:R-:W4:Y:S04]  /*18bc70*/  LDL.64 R156, [R1+0x2048] ;  /* 0x00204800019c7983 */ /* 0x000f280000100a00 */
        /* <DEDUP_REMOVED lines=81> */
[----:B------:R-:W4:Y:S04]  /*18c190*/  LDL.LU.64 R246, [R1+0x8208] ;  /* 0x0082080001f67983 */ /* 0x000f280000300a00 */
[----:B------:R3:W-:Y:S04]  /*18c1a0*/  STL.64 [R1+0x3738], R152 ;  /* 0x0037389801007387 */ /* 0x0007e80000100a00 */
[----:B------:R-:W3:Y:S04]  /*18c1b0*/  LDL.LU.64 R248, [R1+0x8200] ;  /* 0x0082000001f87983 */ /* 0x000ee80000300a00 */
[----:B------:R1:W-:Y:S04]  /*18c1c0*/  STL.64 [R1+0x3730], R154 ;  /* 0x0037309a01007387 */ /* 0x0003e80000100a00 */
[----:B------:R-:W-:Y:S04]  /*18c1d0*/  LDGSTS.E [R3+0x20d80], desc[UR58][R250.64], P0 ;  /* 0x20d80000fa037fae */ /* 0x000fe8000812187a */
[----:B------:R-:W-:Y:S04]  /*18c1e0*/  LDGSTS.E [R3+0x21c00], desc[UR58][R156.64], P4 ;  /* 0x21c000009c037fae */ /* 0x000fe8000a12187a */
[----:B------:R-:W2:Y:S04]  /*18c1f0*/  LDL.LU.64 R250, [R1+0x81f8] ;  /* 0x0081f80001fa7983 */ /* 0x000ea80000300a00 */
[----:B--2---:R-:W-:Y:S04]  /*18c200*/  LDGSTS.E [R3+0x21c80], desc[UR58][R250.64], P2 ;  /* 0x21c80000fa037fae */ /* 0x004fe8000912187a */
[----:B---3--:R-:W-:Y:S04]  /*18c210*/  LDGSTS.E [R3+0x21d00], desc[UR58][R248.64], P3 ;  /* 0x21d00000f8037fae */ /* 0x008fe8000992187a */
[----:B----4-:R-:W-:Y:S04]  /*18c220*/  LDGSTS.E [R3+0x21d80], desc[UR58][R246.64], P0 ;  /* 0x21d80000f6037fae */ /* 0x010fe8000812187a */
[----:B------:R-:W2:Y:S04]  /*18c230*/  LDL.LU.64 R250, [R1+0x81f0] ;  /* 0x0081f00001fa7983 */ /* 0x000ea80000300a00 */
[----:B------:R-:W3:Y:S04]  /*18c240*/  LDL.LU.64 R248, [R1+0x81e8] ;  /* 0x0081e80001f87983 */ /* 0x000ee80000300a00 */
[----:B------:R-:W4:Y:S04]  /*18c250*/  LDL.LU.64 R246, [R1+0x81e0] ;  /* 0x0081e00001f67983 */ /* 0x000f280000300a00 */
[----:B------:R-:W-:Y:S04]  /*18c260*/  LDGSTS.E [R3+0x22c00], desc[UR58][R244.64], P4 ;  /* 0x22c00000f4037fae */ /* 0x000fe8000a12187a */
[----:B------:R-:W-:Y:S04]  /*18c270*/  LDGSTS.E [R3+0x22c80], desc[UR58][R242.64], P2 ;  /* 0x22c80000f2037fae */ /* 0x000fe8000912187a */
[----:B------:R-:W-:Y:S04]  /*18c280*/  LDGSTS.E [R3+0x22d00], desc[UR58][R240.64], P3 ;  /* 0x22d00000f0037fae */ /* 0x000fe8000992187a */
[----:B------:R-:W4:Y:S04]  /*18c290*/  LDL.LU.64 R244, [R1+0x81d8] ;  /* 0x0081d80001f47983 */ /* 0x000f280000300a00 */
[----:B------:R-:W4:Y:S04]  /*18c2a0*/  LDL.LU.64 R242, [R1+0x81d0] ;  /* 0x0081d00001f27983 */ /* 0x000f280000300a00 */
        /* <DEDUP_REMOVED lines=46> */
[----:B-1----:R-:W4:Y:S04]  /*18c590*/  LDL.LU.64 R196, [R1+0x8118] ;  /* 0x0081180001c47983 */ /* 0x002f280000300a00 */
        /* <DEDUP_REMOVED lines=34> */
[----:B------:R1:W-:Y:S04]  /*18c7c0*/  LDGSTS.E [R3+0x2dc00], desc[UR58][R4.64], P4 ;  /* 0x2dc0000004037fae */ /* 0x0003e8000a12187a */
[----:B------:R-:W4:Y:S04]  /*18c7d0*/  LDL.LU.64 R160, [R1+0x8088] ;  /* 0x0080880001a07983 */ /* 0x000f280000300a00 */
[----:B------:R-:W4:Y:S04]  /*18c7e0*/  LDL.LU.64 R158, [R1+0x8080] ;  /* 0x00808000019e7983 */ /* 0x000f280000300a00 */
[----:B------:R-:W1:Y:S04]  /*18c7f0*/  LDL R157, [R1+0x6190] ;  /* 0x00619000019d7983 */ /* 0x000e680000100800 */
[----:B------:R-:W2:Y:S04]  /*18c800*/  LDL R156, [R1+0x619c] ;  /* 0x00619c00019c7983 */ /* 0x000ea80000100800 */
        /* <DEDUP_REMOVED lines=16> */
[----:B------:R-:W4:Y:S04]  /*18c910*/  LDL R32, [R1+0x6180] ;  /* 0x0061800001207983 */ /* 0x000f280000100800 */
[----:B------:R-:W3:Y:S04]  /*18c920*/  LDL R34, [R1+0x6188] ;  /* 0x0061880001227983 */ /* 0x000ee80000100800 */
[----:B------:R-:W4:Y:S04]  /*18c930*/  LDL R35, [R1+0x6194] ;  /* 0x0061940001237983 */ /* 0x000f280000100800 */
[----:B------:R-:W3:Y:S04]  /*18c940*/  LDL R33, [R1+0x618c] ;  /* 0x00618c0001217983 */ /* 0x000ee80000100800 */
        /* <DEDUP_REMOVED lines=53> */
[----:B-1----:R-:W-:-:S03]  /*18cca0*/  IMAD.MOV.U32 R5, RZ, RZ, R157 ;  /* 0x000000ffff057224 */ /* 0x002fc600078e009d */
[----:B------:R-:W-:Y:S01]  /*18ccb0*/  LDGSTS.E [R3+0x38c00], desc[UR58][R92.64], P4 ;  /* 0x38c000005c037fae */ /* 0x000fe2000a12187a */
[----:B--2---:R-:W-:-:S03]  /*18ccc0*/  IMAD.MOV.U32 R4, RZ, RZ, R156 ;  /* 0x000000ffff047224 */ /* 0x004fc600078e009c */
[----:B------:R-:W2:Y:S04]  /*18ccd0*/  LDL R157, [R1+0x5d90] ;  /* 0x005d9000019d7983 */ /* 0x000ea80000100800 */
        /* <DEDUP_REMOVED lines=32> */
[----:B------:R4:W-:Y:S02]  /*18cee0*/  LDGSTS.E [R2+0xe00], desc[UR58][R4.64], P4 ;  /* 0x00e0000004027fae */ /* 0x0009e4000a12187a */
[----:B----4-:R-:W-:Y:S01]  /*18cef0*/  MOV R4, R35 ;  /* 0x0000002300047202 */ /* 0x010fe20000000f00 */
[----:B---3--:R-:W-:Y:S01]  /*18cf00*/  IMAD.MOV.U32 R5, RZ, RZ, R34 ;  /* 0x000000ffff057224 */ /* 0x008fe200078e0022 */
[----:B------:R-:W3:Y:S04]  /*18cf10*/  LDL R35, [R1+0x5d94] ;  /* 0x005d940001237983 */ /* 0x000ee80000100800 */
        /* <DEDUP_REMOVED lines=72> */
[----:B--2---:R-:W-:Y:S01]  /*18d3a0*/  MOV R4, R156 ;  /* 0x0000009c00047202 */ /* 0x004fe20000000f00 */
[----:B------:R-:W-:Y:S01]  /*18d3b0*/  IMAD.MOV.U32 R5, RZ, RZ, R157 ;  /* 0x000000ffff057224 */ /* 0x000fe200078e009d */
[----:B------:R-:W2:Y:S04]  /*18d3c0*/  LDL R156, [R1+0x44e4] ;  /* 0x0044e400019c7983 */ /* 0x000ea80000100800 */
[----:B------:R-:W2:Y:S04]  /*18d3d0*/  LDL R157, [R1+0x44e0] ;  /* 0x0044e000019d7983 */ /* 0x000ea80000100800 */
[----:B------:R3:W-:Y:S02]  /*18d3e0*/  LDGSTS.E [R2+0x4e00], desc[UR58][R4.64], P4 ;  /* 0x04e0000004027fae */ /* 0x0007e4000a12187a */
[----:B---3--:R-:W-:Y:S01]  /*18d3f0*/  IMAD.MOV.U32 R4, RZ, RZ, R35 ;  /* 0x000000ffff047224 */ /* 0x008fe200078e0023 */
[----:B----4-:R-:W-:Y:S01]  /*18d400*/  MOV R5, R34 ;  /* 0x0000002200057202 */ /* 0x010fe20000000f00 */
[----:B------:R-:W3:Y:S04]  /*18d410*/  LDL R35, [R1+0x44ec] ;  /* 0x0044ec0001237983 */ /* 0x000ee80000100800 */
        /* <DEDUP_REMOVED lines=72> */
[----:B--2---:R-:W-:Y:S01]  /*18d8a0*/  IMAD.MOV.U32 R4, RZ, RZ, R156 ;  /* 0x000000ffff047224 */ /* 0x004fe200078e009c */
[----:B------:R-:W-:Y:S01]  /*18d8b0*/  MOV R5, R157 ;  /* 0x0000009d00057202 */ /* 0x000fe20000000f00 */
[----:B------:R-:W2:Y:S04]  /*18d8c0*/  LDL R156, [R1+0x48e4] ;  /* 0x0048e400019c7983 */ /* 0x000ea80000100800 */
[----:B------:R-:W2:Y:S04]  /*18d8d0*/  LDL R157, [R1+0x48e0] ;  /* 0x0048e000019d7983 */ /* 0x000ea80000100800 */
[----:B------:R3:W-:Y:S02]  /*18d8e0*/  LDGSTS.E [R2+0x8e00], desc[UR58][R4.64], P4 ;  /* 0x08e0000004027fae */ /* 0x0007e4000a12187a */
[----:B---3--:R-:W-:-:S02]  /*18d8f0*/  IMAD.MOV.U32 R4, RZ, RZ, R35 ;  /* 0x000000ffff047224 */ /* 0x008fc400078e0023 */
[----:B----4-:R-:W-:Y:S01]  /*18d900*/  IMAD.MOV.U32 R5, RZ, RZ, R34 ;  /* 0x000000ffff057224 */ /* 0x010fe200078e0022 */
[----:B------:R-:W3:Y:S04]  /*18d910*/  LDL R35, [R1+0x48ec] ;  /* 0x0048ec0001237983 */ /* 0x000ee80000100800 */
        /* <DEDUP_REMOVED lines=72> */
[----:B--2---:R-:W-:-:S02]  /*18dda0*/  IMAD.MOV.U32 R4, RZ, RZ, R156 ;  /* 0x000000ffff047224 */ /* 0x004fc400078e009c */
[----:B------:R-:W-:Y:S01]  /*18ddb0*/  IMAD.MOV.U32 R5, RZ, RZ, R157 ;  /* 0x000000ffff057224 */ /* 0x000fe200078e009d */
[----:B------:R-:W2:Y:S04]  /*18ddc0*/  LDL R156, [R1+0x4ce4] ;  /* 0x004ce400019c7983 */ /* 0x000ea80000100800 */
[----:B------:R-:W2:Y:S04]  /*18ddd0*/  LDL R157, [R1+0x4ce0] ;  /* 0x004ce000019d7983 */ /* 0x000ea80000100800 */
[----:B------:R3:W-:Y:S02]  /*18dde0*/  LDGSTS.E [R2+0xce00], desc[UR58][R4.64], P4 ;  /* 0x0ce0000004027fae */ /* 0x0007e4000a12187a */
[----:B---3--:R-:W-:Y:S01]  /*18ddf0*/  MOV R4, R35 ;  /* 0x0000002300047202 */ /* 0x008fe20000000f00 */
[----:B----4-:R-:W-:Y:S01]  /*18de00*/  IMAD.MOV.U32 R5, RZ, RZ, R34 ;  /* 0x000000ffff057224 */ /* 0x010fe200078e0022 */
        /* <DEDUP_REMOVED lines=79> */
[----:B----4-:R-:W-:-:S05]  /*18e300*/  MOV R5, R34 ;  /* 0x0000002200057202 */ /* 0x010fca0000000f00 */
        /* <DEDUP_REMOVED lines=11> */
[----:B------:R-:W-:Y:S02]  /*18e3c0*/  IMAD.MOV.U32 R5, RZ, RZ, R26 ;  /* 0x000000ffff057224 */ /* 0x000fe400078e001a */
[----:B------:R-:W3:Y:S04]  /*18e3d0*/  LDL.LU.64 R26, [R1+0x3d08] ;  /* 0x003d0800011a7983 */ /* 0x000ee80000300a00 */
        /* <DEDUP_REMOVED lines=29> */
[----:B------:R-:W-:Y:S02]  /*18e5b0*/  IMAD.MOV.U32 R5, RZ, RZ, R6 ;  /* 0x000000ffff057224 */ /* 0x000fe400078e0006 */
[----:B------:R-:W4:Y:S04]  /*18e5c0*/  LDL.LU.64 R6, [R1+0x3d00] ;  /* 0x003d000001067983 */ /* 0x000f280000300a00 */
[----:B------:R2:W-:Y:S04]  /*18e5d0*/  LDGSTS.E [R2+0x13f80], desc[UR58][R4.64], P0 ;  /* 0x13f8000004027fae */ /* 0x0005e8000812187a */
[----:B------:R-:W4:Y:S04]  /*18e5e0*/  LDL.LU.64 R8, [R1+0x3cf8] ;  /* 0x003cf80001087983 */ /* 0x000f280000300a00 */
[----:B------:R-:W4:Y:S01]  /*18e5f0*/  LDL.LU.64 R10, [R1+0x3cf0] ;  /* 0x003cf000010a7983 */ /* 0x000f220000300a00 */
[----:B--2---:R-:W-:-:S03]  /*18e600*/  IMAD.MOV.U32 R4, RZ, RZ, R156 ;  /* 0x000000ffff047224 */ /* 0x004fc600078e009c */
[----:B------:R-:W2:Y:S01]  /*18e610*/  LDL.LU.64 R12, [R1+0x3ca8] ;  /* 0x003ca800010c7983 */ /* 0x000ea20000300a00 */
[----:B------:R-:W-:-:S03]  /*18e620*/  MOV R5, R157 ;  /* 0x0000009d00057202 */ /* 0x000fc60000000f00 */
[----:B------:R-:W2:Y:S04]  /*18e630*/  LDL.LU.64 R14, [R1+0x3ca0] ;  /* 0x003ca000010e7983 */ /* 0x000ea80000300a00 */
[----:B------:R1:W-:Y:S04]  /*18e640*/  LDGSTS.E [R2+0x14e00], desc[UR58][R4.64], P4 ;  /* 0x14e0000004027fae */ /* 0x0003e8000a12187a */
[----:B------:R-:W2:Y:S04]  /*18e650*/  LDL.LU.64 R16, [R1+0x3c98] ;  /* 0x003c980001107983 */ /* 0x000ea80000300a00 */
[----:B------:R-:W2:Y:S01]  /*18e660*/  LDL.LU.64 R18, [R1+0x3c90] ;  /* 0x003c900001127983 */ /* 0x000ea20000300a00 */
[----:B-1----:R-:W-:-:S03]  /*18e670*/  IMAD.MOV.U32 R4, RZ, RZ, R250 ;  /* 0x000000ffff047224 */ /* 0x002fc600078e00fa */
[----:B------:R-:W2:Y:S01]  /*18e680*/  LDL.LU.64 R20, [R1+0x3c48] ;  /* 0x003c480001147983 */ /* 0x000ea20000300a00 */
[----:B------:R-:W-:-:S03]  /*18e690*/  IMAD.MOV.U32 R5, RZ, RZ, R251 ;  /* 0x000000ffff057224 */ /* 0x000fc600078e00fb */
[----:B------:R-:W2:Y:S04]  /*18e6a0*/  LDL.LU.64 R22, [R1+0x3c40] ;  /* 0x003c400001167983 */ /* 0x000ea80000300a00 */
[----:B------:R1:W-:Y:S04]  /*18e6b0*/  LDGSTS.E [R2+0x14e80], desc[UR58][R4.64], P2 ;  /* 0x14e8000004027fae */ /* 0x0003e8000912187a */
[----:B------:R-:W2:Y:S01]  /*18e6c0*/  LDL.LU.64 R24, [R1+0x3c38] ;  /* 0x003c380001187983 */ /* 0x000ea20000300a00 */
        /* <DEDUP_REMOVED lines=132> */
[----:B---3--:R-:W-:Y:S01]  /*18ef10*/  IADD3 R3, P1, R26, UR15, RZ ;  /* 0x0000000f1a037c10 */ /* 0x008fe2000ff3e0ff */
[----:B-1----:R-:W-:Y:S02]  /*18ef20*/  IMAD.MOV.U32 R4, RZ, RZ, R160 ;  /* 0x000000ffff047224 */ /* 0x002fe400078e00a0 */
[----:B------:R-:W-:-:S05]  /*18ef30*/  IMAD.MOV.U32 R5, RZ, RZ, R161 ;  /* 0x000000ffff057224 */ /* 0x000fca00078e00a1 */
[----:B------:R1:W-:Y:S02]  /*18ef40*/  LDGSTS.E [R2+0x1ff00], desc[UR58][R4.64], P3 ;  /* 0x1ff0000004027fae */ /* 0x0003e4000992187a */
[----:B-1----:R-:W-:Y:S01]  /*18ef50*/  MOV R4, R158 ;  /* 0x0000009e00047202 */ /* 0x002fe20000000f00 */
[----:B------:R-:W-:-:S05]  /*18ef60*/  IMAD.MOV.U32 R5, RZ, RZ, R159 ;  /* 0x000000ffff057224 */ /* 0x000fca00078e009f */
[----:B------:R1:W-:Y:S02]  /*18ef70*/  LDGSTS.E [R2+0x1ff80], desc[UR58][R4.64], P0 ;  /* 0x1ff8000004027fae */ /* 0x0003e4000812187a */
[----:B-1----:R-:W-:Y:S02]  /*18ef80*/  IADD3.X R4, R27, UR9, RZ, P1, !PT ;  /* 0x000000091b047c10 */ /* 0x002fe40008ffe4ff */
        /* <DEDUP_REMOVED lines=109> */
[----:B---3--:R-:W-:-:S03]  /*18f660*/  IMAD.MOV.U32 R161, RZ, RZ, R234 ;  /* 0x000000ffffa17224 */ /* 0x008fc600078e00ea */
[----:B------:R1:W-:Y:S01]  /*18f670*/  STL.64 [R1+0x1fc0], R164 ;  /* 0x001fc0a401007387 */ /* 0x0003e20000100a00 */
[----:B------:R-:W-:Y:S02]  /*18f680*/  IMAD.MOV.U32 R160, RZ, RZ, R235 ;  /* 0x000000ffffa07224 */ /* 0x000fe400078e00eb */
[----:B------:R-:W-:-:S03]  /*18f690*/  IMAD.MOV.U32 R157, RZ, RZ, R230 ;  /* 0x000000ffff9d7224 */ /* 0x000fc600078e00e6 */
[----:B------:R2:W-:Y:S01]  /*18f6a0*/  STL.64 [R1+0x1fb8], R160 ;  /* 0x001fb8a001007387 */ /* 0x0005e20000100a00 */
[----:B------:R-:W-:Y:S02]  /*18f6b0*/  MOV R156, R231 ;  /* 0x000000e7009c7202 */ /* 0x000fe40000000f00 */
[----:B-1----:R-:W-:-:S03]  /*18f6c0*/  MOV R165, R226 ;  /* 0x000000e200a57202 */ /* 0x002fc60000000f00 */
[----:B------:R1:W-:Y:S01]  /*18f6d0*/  STL.64 [R1+0x1fb0], R156 ;  /* 0x001fb09c01007387 */ /* 0x0003e20000100a00 */
[----:B------:R-:W-:Y:S02]  /*18f6e0*/  IMAD.MOV.U32 R164, RZ, RZ, R227 ;  /* 0x000000ffffa47224 */ /* 0x000fe400078e00e3 */
[----:B--2---:R-:W-:-:S03]  /*18f6f0*/  IMAD.MOV.U32 R161, RZ, RZ, R222 ;  /* 0x000000ffffa17224 */ /* 0x004fc600078e00de */
[----:B------:R2:W-:Y:S01]  /*18f700*/  STL.64 [R1+0x1fa8], R164 ;  /* 0x001fa8a401007387 */ /* 0x0005e20000100a00 */
[----:B------:R-:W-:Y:S02]  /*18f710*/  IMAD.MOV.U32 R160, RZ, RZ, R223 ;  /* 0x000000ffffa07224 */ /* 0x000fe400078e00df */
[----:B-1----:R-:W-:-:S03]  /*18f720*/  IMAD.MOV.U32 R157, RZ, RZ, R218 ;  /* 0x000000ffff9d7224 */ /* 0x002fc600078e00da */
[----:B------:R1:W-:Y:S01]  /*18f730*/  STL.64 [R1+0x1fe0], R160 ;  /* 0x001fe0a001007387 */ /* 0x0003e20000100a00 */
[----:B------:R-:W-:Y:S02]  /*18f740*/  MOV R156, R219 ;  /* 0x000000db009c7202 */ /* 0x000fe40000000f00 */
[----:B--2---:R-:W-:-:S03]  /*18f750*/  MOV R165, R214 ;  /* 0x000000d600a57202 */ /* 0x004fc60000000f00 */
[----:B------:R2:W-:Y:S01]  /*18f760*/  STL.64 [R1+0x1fd8], R156 ;  /* 0x001fd89c01007387 */ /* 0x0005e20000100a00 */
[----:B------:R-:W-:Y:S02]  /*18f770*/  IMAD.MOV.U32 R164, RZ, RZ, R215 ;  /* 0x000000ffffa47224 */ /* 0x000fe400078e00d7 */
[----:B-1----:R-:W-:-:S03]  /*18f780*/  IMAD.MOV.U32 R161, RZ, RZ, R210 ;  /* 0x000000ffffa17224 */ /* 0x002fc600078e00d2 */
[----:B------:R1:W-:Y:S01]  /*18f790*/  STL.64 [R1+0x1fd0], R164 ;  /* 0x001fd0a401007387 */ /* 0x0003e20000100a00 */
[----:B------:R-:W-:Y:S02]  /*18f7a0*/  IMAD.MOV.U32 R160, RZ, RZ, R211 ;  /* 0x000000ffffa07224 */ /* 0x000fe400078e00d3 */
[----:B--2---:R-:W-:-:S03]  /*18f7b0*/  IMAD.MOV.U32 R157, RZ, RZ, R206 ;  /* 0x000000ffff9d7224 */ /* 0x004fc600078e00ce */
        /* <DEDUP_REMOVED lines=34> */
[----:B------:R-:W-:-:S03]  /*18f9e0*/  IMAD.MOV.U32 R160, RZ, RZ, R163 ;  /* 0x000000ffffa07224 */ /* 0x000fc600078e00a3 */
[----:B------:R-:W3:Y:S01]  /*18f9f0*/  LDL.LU R189, [R1+0x414c] ;  /* 0x00414c0001bd7983 */ /* 0x000ee20000300800 */
[----:B--2---:R-:W-:-:S03]  /*18fa00*/  IMAD.MOV.U32 R157, RZ, RZ, R158 ;  /* 0x000000ffff9d7224 */ /* 0x004fc600078e009e */
[----:B------:R2:W-:Y:S01]  /*18fa10*/  STL.64 [R1+0x2078], R160 ;  /* 0x002078a001007387 */ /* 0x0005e20000100a00 */
[----:B------:R-:W-:-:S03]  /*18fa20*/  MOV R156, R159 ;  /* 0x0000009f009c7202 */ /* 0x000fc60000000f00 */
[----:B------:R-:W3:Y:S04]  /*18fa30*/  LDL.LU R188, [R1+0x41fc] ;  /* 0x0041fc0001bc7983 */ /* 0x000ee80000300800 */
        /* <DEDUP_REMOVED lines=74> */
[----:B------:R-:W-:Y:S01]  /*18fee0*/  IADD3.X R18, R19, UR9, RZ, P1, !PT ;  /* 0x0000000913127c10 */ /* 0x000fe20008ffe4ff */
[----:B---3--:R-:W-:Y:S04]  /*18fef0*/  STL.64 [R1+0x20a8], R188 ;  /* 0x0020a8bc01007387 */ /* 0x008fe80000100a00 */
[----:B----4-:R-:W-:Y:S01]  /*18ff00*/  STL.64 [R1+0x20a0], R184 ;  /* 0x0020a0b801007387 */ /* 0x010fe20000100a00 */
[----:B------:R-:W-:Y:S01]  /*18ff10*/  MOV R157, R181 ;  /* 0x000000b5009d7202 */ /* 0x000fe20000000f00 */
[----:B------:R-:W-:-:S05]  /*18ff20*/  IMAD.MOV.U32 R156, RZ, RZ, R180 ;  /* 0x000000ffff9c7224 */ /* 0x000fca00078e00b4 */
[----:B------:R1:W-:Y:S04]  /*18ff30*/  STL.64 [R1+0x2098], R156 ;  /* 0x0020989c01007387 */ /* 0x0003e80000100a00 */
[----:B------:R-:W-:Y:S04]  /*18ff40*/  STL.64 [R1+0x20d0], R176 ;  /* 0x0020d0b001007387 */ /* 0x000fe80000100a00 */
[----:B------:R-:W-:Y:S01]  /*18ff50*/  STL.64 [R1+0x20c8], R172 ;  /* 0x0020c8ac01007387 */ /* 0x000fe20000100a00 */
[----:B-1----:R-:W-:Y:S02]  /*18ff60*/  IMAD.MOV.U32 R157, RZ, RZ, R169 ;  /* 0x000000ffff9d7224 */ /* 0x002fe400078e00a9 */
[----:B------:R-:W-:-:S02]  /*18ff70*/  IMAD.MOV.U32 R156, RZ, RZ, R168 ;  /* 0x000000ffff9c7224 */ /* 0x000fc400078e00a8 */
[----:B------:R-:W-:-:S03]  /*18ff80*/  IMAD.MOV.U32 R169, RZ, RZ, R165 ;  /* 0x000000ffffa97224 */ /* 0x000fc600078e00a5 */
[----:B------:R1:W-:Y:S01]  /*18ff90*/  STL.64 [R1+0x20c0], R156 ;  /* 0x0020c09c01007387 */ /* 0x0003e20000100a00 */
[----:B------:R-:W-:Y:S02]  /*18ffa0*/  MOV R168, R164 ;  /* 0x000000a400a87202 */ /* 0x000fe40000000f00 */
[----:B--2---:R-:W-:Y:S01]  /*18ffb0*/  MOV R165, R161 ;  /* 0x000000a100a57202 */ /* 0x004fe20000000f00 */
[----:B------:R-:W-:Y:S02]  /*18ffc0*/  IMAD.MOV.U32 R164, RZ, RZ, R160 ;  /* 0x000000ffffa47224 */ /* 0x000fe400078e00a0 */
[----:B------:R-:W-:Y:S01]  /*18ffd0*/  STL.64 [R1+0x20b8], R168 ;  /* 0x0020b8a801007387 */ /* 0x000fe20000100a00 */
[----:B-1----:R-:W-:Y:S02]  /*18ffe0*/  IMAD.MOV.U32 R157, RZ, RZ, R240 ;  /* 0x000000ffff9d7224 */ /* 0x002fe400078e00f0 */
[----:B------:R-:W-:Y:S01]  /*18fff0*/  IMAD.MOV.U32 R156, RZ, RZ, R241 ;  /* 0x000000ffff9c7224 */ /* 0x000fe200078e00f1 */
[----:B------:R1:W-:Y:S01]  /*190000*/  STL.64 [R1+0x20f0], R164 ;  /* 0x0020f0a401007387 */ /* 0x0003e20000100a00 */
[----:B------:R-:W-:Y:S01]  /*190010*/  IADD3 R19, P1, R20, UR15, RZ ;  /* 0x0000000f14137c10 */ /* 0x000fe2000ff3e0ff */
[----:B------:R-:W-:-:S02]  /*190020*/  IMAD.MOV.U32 R161, RZ, RZ, R242 ;  /* 0x000000ffffa17224 */ /* 0x000fc400078e00f2 */
[----:B------:R2:W-:Y:S01]  /*190030*/  STL.64 [R1+0x20e8], R156 ;  /* 0x0020e89c01007387 */ /* 0x0005e20000100a00 */
[----:B------:R-:W-:Y:S02]  /*190040*/  MOV R160, R243 ;  /* 0x000000f300a07202 */ /* 0x000fe40000000f00 */
[----:B-1----:R-:W-:Y:S01]  /*190050*/  MOV R165, R238 ;  /* 0x000000ee00a57202 */ /* 0x002fe20000000f00 */
[----:B------:R-:W-:Y:S01]  /*190060*/  IMAD.MOV.U32 R164, RZ, RZ, R239 ;  /* 0x000000ffffa47224 */ /* 0x000fe200078e00ef */
[----:B------:R-:W-:Y:S01]  /*190070*/  IADD3.X R20, R21, UR9, RZ, P1, !PT ;  /* 0x0000000915147c10 */ /* 0x000fe20008ffe4ff */
[----:B--2---:R-:W-:Y:S01]  /*190080*/  IMAD.MOV.U32 R157, RZ, RZ, R234 ;  /* 0x000000ffff9d7224 */ /* 0x004fe200078e00ea */
[----:B------:R1:W-:Y:S01]  /*190090*/  STL.64 [R1+0x20e0], R160 ;  /* 0x0020e0a001007387 */ /* 0x0003e20000100a00 */
[----:B------:R-:W-:Y:S01]  /*1900a0*/  IMAD.MOV.U32 R156, RZ, RZ, R235 ;  /* 0x000000ffff9c7224 */ /* 0x000fe200078e00eb */
[----:B------:R-:W-:Y:S02]  /*1900b0*/  IADD3 R21, P1, R22, UR15, RZ ;  /* 0x0000000f16157c10 */ /* 0x000fe4000ff3e0ff */
[----:B------:R2:W-:Y:S04]  /*1900c0*/  STL.64 [R1+0x20d8], R164 ;  /* 0x0020d8a401007387 */ /* 0x0005e80000100a00 */
[----:B------:R3:W-:Y:S01]  /*1900d0*/  STL.64 [R1+0x2110], R156 ;  /* 0x0021109c01007387 */ /* 0x0007e20000100a00 */
[----:B-1----:R-:W-:Y:S01]  /*1900e0*/  MOV R160, R231 ;  /* 0x000000e700a07202 */ /* 0x002fe20000000f00 */
[----:B------:R-:W-:Y:S01]  /*1900f0*/  IMAD.MOV.U32 R161, RZ, RZ, R230 ;  /* 0x000000ffffa17224 */ /* 0x000fe200078e00e6 */
[----:B------:R-:W-:-:S02]  /*190100*/  IADD3.X R22, R23, UR9, RZ, P1, !PT ;  /* 0x0000000917167c10 */ /* 0x000fc40008ffe4ff */
[----:B--2---:R-:W-:Y:S01]  /*190110*/  MOV R165, R226 ;  /* 0x000000e200a57202 */ /* 0x004fe20000000f00 */
[----:B------:R-:W-:Y:S01]  /*190120*/  IMAD.MOV.U32 R164, RZ, RZ, R227 ;  /* 0x000000ffffa47224 */ /* 0x000fe200078e00e3 */
[----:B------:R-:W-:Y:S01]  /*190130*/  IADD3 R23, P1, R24, UR15, RZ ;  /* 0x0000000f18177c10 */ /* 0x000fe2000ff3e0ff */
[----:B---3--:R-:W-:Y:S01]  /*190140*/  IMAD.MOV.U32 R157, RZ, RZ, R222 ;  /* 0x000000ffff9d7224 */ /* 0x008fe200078e00de */
[----:B------:R1:W-:Y:S01]  /*190150*/  STL.64 [R1+0x2108], R160 ;  /* 0x002108a001007387 */ /* 0x0003e20000100a00 */
[----:B------:R-:W-:-:S03]  /*190160*/  IMAD.MOV.U32 R156, RZ, RZ, R223 ;  /* 0x000000ffff9c7224 */ /* 0x000fc600078e00df */
[----:B------:R2:W-:Y:S01]  /*190170*/  STL.64 [R1+0x2100], R164 ;  /* 0x002100a401007387 */ /* 0x0005e20000100a00 */
[----:B------:R-:W-:-:S03]  /*190180*/  IADD3.X R24, R25, UR9, RZ, P1, !PT ;  /* 0x0000000919187c10 */ /* 0x000fc60008ffe4ff */
[----:B------:R3:W-:Y:S01]  /*190190*/  STL.64 [R1+0x20f8], R156 ;  /* 0x0020f89c01007387 */ /* 0x0007e20000100a00 */
[----:B-1----:R-:W-:Y:S01]  /*1901a0*/  MOV R160, R219 ;  /* 0x000000db00a07202 */ /* 0x002fe20000000f00 */
[----:B------:R-:W-:Y:S01]  /*1901b0*/  IMAD.MOV.U32 R161, RZ, RZ, R218 ;  /* 0x000000ffffa17224 */ /* 0x000fe200078e00da */
        /* <DEDUP_REMOVED lines=9> */
[----:B------:R-:W-:Y:S02]  /*190250*/  IADD3 R27, P1, R28, UR15, RZ ;  /* 0x0000000f1c1b7c10 */ /* 0x000fe4000ff3e0ff */
[----:B-1----:R-:W-:Y:S01]  /*190260*/  MOV R160, R207 ;  /* 0x000000cf00a07202 */ /* 0x002fe20000000f00 */
[----:B------:R-:W-:Y:S01]  /*190270*/  IMAD.MOV.U32 R161, RZ, RZ, R206 ;  /* 0x000000ffffa17224 */ /* 0x000fe200078e00ce */
[----:B--2---:R-:W-:Y:S01]  /*190280*/  MOV R165, R202 ;  /* 0x000000ca00a57202 */ /* 0x004fe20000000f00 */
[----:B------:R-:W-:-:S03]  /*190290*/  IMAD.MOV.U32 R164, RZ, RZ, R203 ;  /* 0x000000ffffa47224 */ /* 0x000fc600078e00cb */
[----:B------:R1:W-:Y:S01]  /*1902a0*/  STL.64 [R1+0x2118], R160 ;  /* 0x002118a001007387 */ /* 0x0003e20000100a00 */
[----:B---3--:R-:W-:Y:S02]  /*1902b0*/  IMAD.MOV.U32 R157, RZ, RZ, R198 ;  /* 0x000000ffff9d7224 */ /* 0x008fe400078e00c6 */
[----:B------:R-:W-:Y:S01]  /*1902c0*/  IMAD.MOV.U32 R156, RZ, RZ, R199 ;  /* 0x000000ffff9c7224 */ /* 0x000fe200078e00c7 */
[----:B------:R2:W-:Y:S01]  /*1902d0*/  STL.64 [R1+0x2150], R164 ;  /* 0x002150a401007387 */ /* 0x0005e20000100a00 */
[----:B------:R-:W-:Y:S01]  /*1902e0*/  IADD3.X R28, R29, UR9, RZ, P1, !PT ;  /* 0x000000091d1c7c10 */ /* 0x000fe20008ffe4ff */
[----:B-1----:R-:W-:Y:S02]  /*1902f0*/  IMAD.MOV.U32 R161, RZ, RZ, R194 ;  /* 0x000000ffffa17224 */ /* 0x002fe400078e00c2 */
[----:B------:R1:W-:Y:S01]  /*190300*/  STL.64 [R1+0x2148], R156 ;  /* 0x0021489c01007387 */ /* 0x0003e20000100a00 */
[----:B------:R-:W-:Y:S02]  /*190310*/  MOV R160, R195 ;  /* 0x000000c300a07202 */ /* 0x000fe40000000f00 */
[----:B------:R-:W-:-:S02]  /*190320*/  IADD3 R29, P1, R30, UR15, RZ ;  /* 0x0000000f1e1d7c10 */ /* 0x000fc4000ff3e0ff */
[----:B--2---:R-:W-:Y:S01]  /*190330*/  MOV R165, R190 ;  /* 0x000000be00a57202 */ /* 0x004fe20000000f00 */
[----:B------:R-:W-:Y:S01]  /*190340*/  IMAD.MOV.U32 R164, RZ, RZ, R191 ;  /* 0x000000ffffa47224 */ /* 0x000fe200078e00bf */
[----:B------:R2:W-:Y:S01]  /*190350*/  STL.64 [R1+0x2140], R160 ;  /* 0x002140a001007387 */ /* 0x0005e20000100a00 */
[----:B-1----:R-:W-:Y:S02]  /*190360*/  IMAD.MOV.U32 R157, RZ, RZ, R186 ;  /* 0x000000ffff9d7224 */ /* 0x002fe400078e00ba */
[----:B------:R-:W-:Y:S01]  /*190370*/  IMAD.MOV.U32 R156, RZ, RZ, R187 ;  /* 0x000000ffff9c7224 */ /* 0x000fe200078e00bb */
[----:B------:R-:W-:Y:S01]  /*190380*/  IADD3.X R30, R31, UR9, RZ, P1, !PT ;  /* 0x000000091f1e7c10 */ /* 0x000fe20008ffe4ff */
[----:B------:R1:W-:Y:S01]  /*190390*/  STL.64 [R1+0x2138], R164 ;  /* 0x002138a401007387 */ /* 0x0003e20000100a00 */
[----:B------:R-:W-:Y:S01]  /*1903a0*/  IADD3 R31, P1, R32, UR15, RZ ;  /* 0x0000000f201f7c10 */ /* 0x000fe2000ff3e0ff */
[----:B--2---:R-:W-:Y:S02]  /*1903b0*/  IMAD.MOV.U32 R161, RZ, RZ, R182 ;  /* 0x000000ffffa17224 */ /* 0x004fe400078e00b6 */
[----:B------:R2:W-:Y:S01]  /*1903c0*/  STL.64 [R1+0x2168], R156 ;  /* 0x0021689c01007387 */ /* 0x0005e20000100a00 */
[----:B------:R-:W-:-:S02]  /*1903d0*/  MOV R160, R183 ;  /* 0x000000b700a07202 */ /* 0x000fc40000000f00 */
[----:B------:R-:W-:Y:S02]  /*1903e0*/  IADD3.X R32, R33, UR9, RZ, P1, !PT ;  /* 0x0000000921207c10 */ /* 0x000fe40008ffe4ff */
[----:B-1----:R-:W-:Y:S01]  /*1903f0*/  MOV R165, R178 ;  /* 0x000000b200a57202 */ /* 0x002fe20000000f00 */
[----:B------:R-:W-:Y:S01]  /*190400*/  IMAD.MOV.U32 R164, RZ, RZ, R179 ;  /* 0x000000ffffa47224 */ /* 0x000fe200078e00b3 */
[----:B------:R1:W-:Y:S01]  /*190410*/  STL.64 [R1+0x2160], R160 ;  /* 0x002160a001007387 */ /* 0x0003e20000100a00 */
[----:B--2---:R-:W-:Y:S02]  /*190420*/  IMAD.MOV.U32 R157, RZ, RZ, R174 ;  /* 0x000000ffff9d7224 */ /* 0x004fe400078e00ae */
[----:B------:R-:W-:Y:S01]  /*190430*/  IMAD.MOV.U32 R156, RZ, RZ, R175 ;  /* 0x000000ffff9c7224 */ /* 0x000fe200078e00af */
[----:B------:R-:W-:Y:S01]  /*190440*/  IADD3 R33, P1, R34, UR15, RZ ;  /* 0x0000000f22217c10 */ /* 0x000fe2000ff3e0ff */
[----:B------:R2:W-:Y:S01]  /*190450*/  STL.64 [R1+0x2158], R164 ;  /* 0x002158a401007387 */ /* 0x0005e20000100a00 */
[----:B-1----:R-:W-:-:S03]  /*190460*/  IMAD.MOV.U32 R161, RZ, RZ, R170 ;  /* 0x000000ffffa17224 */ /* 0x002fc600078e00aa */
[----:B------:R1:W-:Y:S01]  /*190470*/  STL.64 [R1+0x2170], R156 ;  /* 0x0021709c01007387 */ /* 0x0003e20000100a00 */
[----:B------:R-:W-:Y:S02]  /*190480*/  MOV R160, R171 ;  /* 0x000000ab00a07202 */ /* 0x000fe40000000f00 */
[----:B------:R-:W-:Y:S02]  /*190490*/  IADD3.X R34, R35, UR9, RZ, P1, !PT ;  /* 0x0000000923227c10 */ /* 0x000fe40008ffe4ff */
[----:B--2---:R-:W-:Y:S01]  /*1904a0*/  MOV R165, R166 ;  /* 0x000000a600a57202 */ /* 0x004fe20000000f00 */
[----:B------:R-:W-:Y:S01]  /*1904b0*/  IMAD.MOV.U32 R164, RZ, RZ, R167 ;  /* 0x000000ffffa47224 */ /* 0x000fe200078e00a7 */
[----:B------:R-:W-:Y:S01]  /*1904c0*/  IADD3 R35, P1, R36, UR15, RZ ;  /* 0x0000000f24237c10 */ /* 0x000fe2000ff3e0ff */
[----:B-1----:R-:W-:Y:S01]  /*1904d0*/  IMAD.MOV.U32 R157, RZ, RZ, R162 ;  /* 0x000000ffff9d7224 */ /* 0x002fe200078e00a2 */
[----:B------:R1:W-:Y:S01]  /*1904e0*/  STL.64 [R1+0x2188], R160 ;  /* 0x002188a001007387 */ /* 0x0003e20000100a00 */
[----:B------:R-:W-:-:S03]  /*1904f0*/  IMAD.MOV.U32 R156, RZ, RZ, R163 ;  /* 0x000000ffff9c7224 */ /* 0x000fc600078e00a3 */
[----:B------:R-:W-:Y:S01]  /*190500*/  STL.64 [R1+0x2180], R164 ;  /* 0x002180a401007387 */ /* 0x000fe20000100a00 */
[----:B------:R-:W-:-:S03]  /*190510*/  IADD3.X R36, R37, UR9, RZ, P1, !PT ;  /* 0x0000000925247c10 */ /* 0x000fc60008ffe4ff */
[----:B------:R2:W-:Y:S01]  /*190520*/  STL.64 [R1+0x2178], R156 ;  /* 0x0021789c01007387 */ /* 0x0005e20000100a00 */
[----:B------:R-:W-:Y:S02]  /*190530*/  IADD3 R37, P1, R38, UR15, RZ ;  /* 0x0000000f26257c10 */ /* 0x000fe4000ff3e0ff */
[----:B-1----:R-:W-:Y:S01]  /*190540*/  MOV R160, R159 ;  /* 0x0000009f00a07202 */ /* 0x002fe20000000f00 */
[----:B------:R-:W-:Y:S01]  /*190550*/  IMAD.MOV.U32 R161, RZ, RZ, R158 ;  /* 0x000000ffffa17224 */ /* 0x000fe200078e009e */
[----:B------:R-:W-:Y:S01]  /*190560*/  MOV R159, R4 ;  /* 0x00000004009f7202 */ /* 0x000fe20000000f00 */
[----:B------:R-:W-:Y:S02]  /*190570*/  IMAD.MOV.U32 R158, RZ, RZ, R3 ;  /* 0x000000ffff9e7224 */ /* 0x000fe400078e0003 */
[----:B------:R-:W-:Y:S02]  /*190580*/  IMAD.MOV.U32 R4, RZ, RZ, R9 ;  /* 0x000000ffff047224 */ /* 0x000fe400078e0009 */
[----:B--2---:R-:W-:Y:S01]  /*190590*/  IMAD.MOV.U32 R157, RZ, RZ, R6 ;  /* 0x000000ffff9d7224 */ /* 0x004fe200078e0006 */
[----:B------:R-:W-:Y:S01]  /*1905a0*/  MOV R6, R7 ;  /* 0x0000000700067202 */ /* 0x000fe20000000f00 */
[----:B------:R-:W-:Y:S01]  /*1905b0*/  IMAD.MOV.U32 R156, RZ, RZ, R5 ;  /* 0x000000ffff9c7224 */ /* 0x000fe200078e0005 */
[----:B------:R-:W-:Y:S01]  /*1905c0*/  MOV R5, R10 ;  /* 0x0000000a00057202 */ /* 0x000fe20000000f00 */
[----:B------:R-:W-:Y:S01]  /*1905d0*/  IMAD.MOV.U32 R7, RZ, RZ, R8 ;  /* 0x000000ffff077224 */ /* 0x000fe200078e0008 */
[----:B------:R-:W-:Y:S01]  /*1905e0*/  STL.64 [R1+0x2190], R160 ;  /* 0x002190a001007387 */ /* 0x000fe20000100a00 */
[----:B------:R-:W-:Y:S01]  /*1905f0*/  IADD3.X R38, R39, UR9, RZ, P1, !PT ;  /* 0x0000000927267c10 */ /* 0x000fe20008ffe4ff */
[----:B------:R-:W-:-:S02]  /*190600*/  IMAD.MOV.U32 R8, RZ, RZ, R11 ;  /* 0x000000ffff087224 */ /* 0x000fc400078e000b */
[----:B------:R-:W-:Y:S01]  /*190610*/  STL.64 [R1+0x3d08], R158 ;  /* 0x003d089e01007387 */ /* 0x000fe20000100a00 */
[----:B------:R-:W-:Y:S01]  /*190620*/  IADD3 R39, P1, R40, UR15, RZ ;  /* 0x0000000f28277c10 */ /* 0x000fe2000ff3e0ff */
[----:B------:R-:W-:Y:S02]  /*190630*/  IMAD.MOV.U32 R9, RZ, RZ, R12 ;  /* 0x000000ffff097224 */ /* 0x000fe400078e000c */
[----:B------:R-:W-:Y:S04]  /*190640*/  STL.64 [R1+0x3d00], R156 ;  /* 0x003d009c01007387 */ /* 0x000fe80000100a00 */
[----:B------:R1:W-:Y:S01]  /*190650*/  STL.64 [R1+0x3cf8], R6 ;  /* 0x003cf80601007387 */ /* 0x0003e20000100a00 */
[----:B------:R-:W-:-:S03]  /*190660*/  IADD3.X R40, R41, UR9, RZ, P1, !PT ;  /* 0x0000000929287c10 */ /* 0x000fc60008ffe4ff */
[----:B------:R2:W-:Y:S01]  /*190670*/  STL.64 [R1+0x3cf0], R4 ;  /* 0x003cf00401007387 */ /* 0x0005e20000100a00 */
[----:B------:R-:W-:-:S03]  /*190680*/  IADD3 R41, P1, R42, UR15, RZ ;  /* 0x0000000f2a297c10 */ /* 0x000fc6000ff3e0ff */
[----:B------:R3:W-:Y:S01]  /*190690*/  STL.64 [R1+0x3ca8], R8 ;  /* 0x003ca80801007387 */ /* 0x0007e20000100a00 */
[----:B-1----:R-:W-:Y:S01]  /*1906a0*/  MOV R6, R13 ;  /* 0x0000000d00067202 */ /* 0x002fe20000000f00 */
[----:B------:R-:W-:Y:S02]  /*1906b0*/  IMAD.MOV.U32 R7, RZ, RZ, R14 ;  /* 0x000000ffff077224 */ /* 0x000fe400078e000e */
[----:B--2---:R-:W-:Y:S01]  /*1906c0*/  IMAD.MOV.U32 R4, RZ, RZ, R15 ;  /* 0x000000ffff047224 */ /* 0x004fe200078e000f */
[----:B------:R-:W-:Y:S02]  /*1906d0*/  MOV R5, R16 ;  /* 0x0000001000057202 */ /* 0x000fe40000000f00 */
[----:B------:R1:W-:Y:S01]  /*1906e0*/  STL.64 [R1+0x3ca0], R6 ;  /* 0x003ca00601007387 */ /* 0x0003e20000100a00 */
[----:B---3--:R-:W-:Y:S02]  /*1906f0*/  IMAD.MOV.U32 R8, RZ, RZ, R17 ;  /* 0x000000ffff087224 */ /* 0x008fe400078e0011 */
[----:B------:R-:W-:Y:S01]  /*190700*/  IMAD.MOV.U32 R9, RZ, RZ, R18 ;  /* 0x000000ffff097224 */ /* 0x000fe200078e0012 */
[----:B------:R2:W-:Y:S01]  /*190710*/  STL.64 [R1+0x3c98], R4 ;  /* 0x003c980401007387 */ /* 0x0005e20000100a00 */
[----:B------:R-:W-:-:S02]  /*190720*/  IADD3.X R42, R43, UR9, RZ, P1, !PT ;  /* 0x000000092b2a7c10 */ /* 0x000fc40008ffe4ff */
[----:B------:R-:W-:Y:S02]  /*190730*/  IADD3 R43, P1, R44, UR15, RZ ;  /* 0x0000000f2c2b7c10 */ /* 0x000fe4000ff3e0ff */
[----:B-1----:R-:W-:Y:S01]  /*190740*/  MOV R6, R19 ;  /* 0x0000001300067202 */ /* 0x002fe20000000f00 */
[----:B------:R-:W-:Y:S01]  /*190750*/  IMAD.MOV.U32 R7, RZ, RZ, R20 ;  /* 0x000000ffff077224 */ /* 0x000fe200078e0014 */
[----:B------:R1:W-:Y:S01]  /*190760*/  STL.64 [R1+0x3c90], R8 ;  /* 0x003c900801007387 */ /* 0x0003e20000100a00 */
[----:B--2---:R-:W-:Y:S01]  /*190770*/  IMAD.MOV.U32 R4, RZ, RZ, R21 ;  /* 0x000000ffff047224 */ /* 0x004fe200078e0015 */
[----:B------:R-:W-:Y:S02]  /*190780*/  MOV R5, R22 ;  /* 0x0000001600057202 */ /* 0x000fe40000000f00 */
[----:B------:R2:W-:Y:S01]  /*190790*/  STL.64 [R1+0x3c48], R6 ;  /* 0x003c480601007387 */ /* 0x0005e20000100a00 */
[----:B------:R-:W-:-:S03]  /*1907a0*/  IADD3.X R44, R45, UR9, RZ, P1, !PT ;  /* 0x000000092d2c7c10 */ /* 0x000fc60008ffe4ff */
[----:B------:R3:W-:Y:S01]  /*1907b0*/  STL.64 [R1+0x3c40], R4 ;  /* 0x003c400401007387 */ /* 0x0007e20000100a00 */
[----:B-1----:R-:W-:Y:S02]  /*1907c0*/  IMAD.MOV.U32 R8, RZ, RZ, R23 ;  /* 0x000000ffff087224 */ /* 0x002fe400078e0017 */
[----:B------:R-:W-:Y:S01]  /*1907d0*/  IMAD.MOV.U32 R9, RZ, RZ, R24 ;  /* 0x000000ffff097224 */ /* 0x000fe200078e0018 */
[----:B------:R-:W-:Y:S02]  /*1907e0*/  IADD3 R45, P1, R46, UR15, RZ ;  /* 0x0000000f2e2d7c10 */ /* 0x000fe4000ff3e0ff */
[----:B--2---:R-:W-:Y:S01]  /*1907f0*/  MOV R6, R25 ;  /* 0x0000001900067202 */ /* 0x004fe20000000f00 */
[----:B------:R-:W-:Y:S02]  /*190800*/  IMAD.MOV.U32 R7, RZ, RZ, R26 ;  /* 0x000000ffff077224 */ /* 0x000fe400078e001a */
[----:B---3--:R-:W-:Y:S01]  /*190810*/  IMAD.MOV.U32 R4, RZ, RZ, R27 ;  /* 0x000000ffff047224 */ /* 0x008fe200078e001b */
[----:B------:R-:W-:Y:S01]  /*190820*/  MOV R5, R28 ;  /* 0x0000001c00057202 */ /* 0x000fe20000000f00 */
[----:B------:R-:W-:Y:S01]  /*190830*/  IMAD.MOV.U32 R28, RZ, RZ, R29 ;  /* 0x000000ffff1c7224 */ /* 0x000fe200078e001d */
[----:B------:R1:W-:Y:S01]  /*190840*/  STL.64 [R1+0x3c38], R8 ;  /* 0x003c380801007387 */ /* 0x0003e20000100a00 */
[----:B------:R-:W-:Y:S01]  /*190850*/  IMAD.MOV.U32 R29, RZ, RZ, R30 ;  /* 0x000000ffff1d7224 */ /* 0x000fe200078e001e */
[----:B------:R-:W-:Y:S01]  /*190860*/  MOV R30, R31 ;  /* 0x0000001f001e7202 */ /* 0x000fe20000000f00 */
[----:B------:R-:W-:Y:S01]  /*190870*/  IMAD.MOV.U32 R31, RZ, RZ, R32 ;  /* 0x000000ffff1f7224 */ /* 0x000fe200078e0020 */
[----:B------:R2:W-:Y:S01]  /*190880*/  STL.64 [R1+0x3c30], R6 ;  /* 0x003c300601007387 */ /* 0x0005e20000100a00 */
[----:B------:R-:W-:Y:S01]  /*190890*/  IADD3.X R46, R47, UR9, RZ, P1, !PT ;  /* 0x000000092f2e7c10 */ /* 0x000fe20008ffe4ff */
[----:B------:R-:W-:Y:S01]  /*1908a0*/  IMAD.MOV.U32 R26, RZ, RZ, R33 ;  /* 0x000000ffff1a7224 */ /* 0x000fe200078e0021 */
[----:B------:R-:W-:Y:S01]  /*1908b0*/  MOV R27, R34 ;  /* 0x00000022001b7202 */ /* 0x000fe20000000f00 */
[----:B------:R3:W-:Y:S01]  /*1908c0*/  STL.64 [R1+0x3be8], R4 ;  /* 0x003be80401007387 */ /* 0x0007e20000100a00 */
[----:B------:R-:W-:Y:S01]  /*1908d0*/  IMAD.MOV.U32 R24, RZ, RZ, R35 ;  /* 0x000000ffff187224 */ /* 0x000fe200078e0023 */
[----:B------:R-:W-:Y:S01]  /*1908e0*/  IADD3 R47, P1, R48, UR15, RZ ;  /* 0x0000000f302f7c10 */ /* 0x000fe2000ff3e0ff */
[----:B------:R-:W-:Y:S01]  /*1908f0*/  IMAD.MOV.U32 R25, RZ, RZ, R36 ;  /* 0x000000ffff197224 */ /* 0x000fe200078e0024 */
[----:B------:R-:W4:Y:S01]  /*190900*/  LDL.64 R32, [R1+0x1fb0] ;  /* 0x001fb00001207983 */ /* 0x000f220000100a00 */
[----:B------:R-:W-:-:S03]  /*190910*/  MOV R22, R37 ;  /* 0x0000002500167202 */ /* 0x000fc60000000f00 */
[----:B------:R-:W4:Y:S01]  /*190920*/  LDL.64 R34, [R1+0x1fb8] ;  /* 0x001fb80001227983 */ /* 0x000f220000100a00 */
[----:B------:R-:W-:-:S03]  /*190930*/  IADD3.X R48, R49, UR9, RZ, P1, !PT ;  /* 0x0000000931307c10 */ /* 0x000fc60008ffe4ff */
[----:B------:R1:W-:Y:S01]  /*190940*/  STL.64 [R1+0x3be0], R28 ;  /* 0x003be01c01007387 */ /* 0x0003e20000100a00 */
[----:B------:R-:W-:-:S03]  /*190950*/  IADD3 R49, P1, R50, UR15, RZ ;  /* 0x0000000f32317c10 */ /* 0x000fc6000ff3e0ff */
[----:B------:R-:W4:Y:S01]  /*190960*/  LDL.64 R36, [R1+0x1fc0] ;  /* 0x001fc00001247983 */ /* 0x000f220000100a00 */
        /* <DEDUP_REMOVED lines=79> */
[----:B------:R-:W-:Y:S01]  /*190e60*/  IADD3 R129, P1, R130, UR15, RZ ;  /* 0x0000000f82817c10 */ /* 0x000fe2000ff3e0ff */
[----:B------:R-:W-:-:S03]  /*190e70*/  IMAD.MOV.U32 R23, RZ, RZ, R38 ;  /* 0x000000ffff177224 */ /* 0x000fc600078e0026 */
[----:B------:R-:W-:Y:S02]  /*190e80*/  IADD3.X R130, R131, UR9, RZ, P1, !PT ;  /* 0x0000000983827c10 */ /* 0x000fe40008ffe4ff */
[----:B------:R-:W-:Y:S01]  /*190e90*/  IADD3 R131, P1, R132, UR15, RZ ;  /* 0x0000000f84837c10 */ /* 0x000fe2000ff3e0ff */
[----:B------:R-:W-:Y:S01]  /*190ea0*/  IMAD.MOV.U32 R20, RZ, RZ, R39 ;  /* 0x000000ffff147224 */ /* 0x000fe200078e0027 */
[----:B------:R-:W-:Y:S01]  /*190eb0*/  MOV R21, R40 ;  /* 0x0000002800157202 */ /* 0x000fe20000000f00 */
[----:B------:R1:W-:Y:S01]  /*190ec0*/  STL.64 [R1+0x3bd8], R30 ;  /* 0x003bd81e01007387 */ /* 0x0003e20000100a00 */
[----:B------:R-:W-:Y:S01]  /*190ed0*/  IADD3.X R132, R133, UR9, RZ, P1, !PT ;  /* 0x0000000985847c10 */ /* 0x000fe20008ffe4ff */
[----:B------:R-:W-:Y:S01]  /*190ee0*/  IMAD.MOV.U32 R18, RZ, RZ, R41 ;  /* 0x000000ffff127224 */ /* 0x000fe200078e0029 */
[----:B------:R-:W-:Y:S01]  /*190ef0*/  IADD3 R133, P1, R134, UR15, RZ ;  /* 0x0000000f86857c10 */ /* 0x000fe2000ff3e0ff */
[----:B------:R-:W-:Y:S01]  /*190f00*/  IMAD.MOV.U32 R19, RZ, RZ, R42 ;  /* 0x000000ffff137224 */ /* 0x000fe200078e002a */
[----:B------:R1:W-:Y:S01]  /*190f10*/  STL.64 [R1+0x3bd0], R26 ;  /* 0x003bd01a01007387 */ /* 0x0003e20000100a00 */
[----:B------:R-:W-:Y:S01]  /*190f20*/  MOV R16, R43 ;  /* 0x0000002b00107202 */ /* 0x000fe20000000f00 */
[----:B------:R-:W-:Y:S01]  /*190f30*/  IMAD.MOV.U32 R17, RZ, RZ, R44 ;  /* 0x000000ffff117224 */ /* 0x000fe200078e002c */
[----:B------:R-:W-:Y:S01]  /*190f40*/  MOV R15, R46 ;  /* 0x0000002e000f7202 */ /* 0x000fe20000000f00 */
[----:B------:R3:W-:Y:S01]  /*190f50*/  STL.64 [R1+0x39c8], R24 ;  /* 0x0039c81801007387 */ /* 0x0007e20000100a00 */
[----:B------:R-:W-:Y:S01]  /*190f60*/  IMAD.MOV.U32 R14, RZ, RZ, R45 ;  /* 0x000000ffff0e7224 */ /* 0x000fe200078e002d */
[----:B------:R-:W-:Y:S01]  /*190f70*/  MOV R10, R49 ;  /* 0x00000031000a7202 */ /* 0x000fe20000000f00 */
[----:B------:R-:W-:Y:S01]  /*190f80*/  IMAD.MOV.U32 R12, RZ, RZ, R47 ;  /* 0x000000ffff0c7224 */ /* 0x000fe200078e002f */
[----:B------:R4:W-:Y:S01]  /*190f90*/  STL.64 [R1+0x39c0], R22 ;  /* 0x0039c01601007387 */ /* 0x0009e20000100a00 */
[----:B------:R-:W-:Y:S01]  /*190fa0*/  IMAD.MOV.U32 R13, RZ, RZ, R48 ;  /* 0x000000ffff0d7224 */ /* 0x000fe200078e0030 */
[----:B------:R-:W-:Y:S01]  /*190fb0*/  IADD3.X R134, R135, UR9, RZ, P1, !PT ;  /* 0x0000000987867c10 */ /* 0x000fe20008ffe4ff */
[----:B------:R-:W-:Y:S01]  /*190fc0*/  IMAD.MOV.U32 R11, RZ, RZ, R50 ;  /* 0x000000ffff0b7224 */ /* 0x000fe200078e0032 */
[----:B------:R4:W-:Y:S01]  /*190fd0*/  STL.64 [R1+0x39b8], R20 ;  /* 0x0039b81401007387 */ /* 0x0009e20000100a00 */
[----:B-1----:R-:W-:Y:S01]  /*190fe0*/  IMAD.MOV.U32 R8, RZ, RZ, R51 ;  /* 0x000000ffff087224 */ /* 0x002fe200078e0033 */
[----:B------:R-:W-:Y:S01]  /*190ff0*/  MOV R9, R52 ;  /* 0x0000003400097202 */ /* 0x000fe20000000f00 */
[----:B--2---:R-:W-:Y:S01]  /*191000*/  IMAD.MOV.U32 R6, RZ, RZ, R53 ;  /* 0x000000ffff067224 */ /* 0x004fe200078e0035 */
[----:B------:R2:W-:Y:S01]  /*191010*/  STL.64 [R1+0x39b0], R18 ;  /* 0x0039b01201007387 */ /* 0x0005e20000100a00 */
[----:B------:R-:W-:Y:S01]  /*191020*/  IADD3 R135, P1, R136, UR15, RZ ;  /* 0x0000000f88877c10 */ /* 0x000fe2000ff3e0ff */
[----:B------:R-:W-:Y:S01]  /*191030*/  IMAD.MOV.U32 R7, RZ, RZ, R54 ;  /* 0x000000ffff077224 */ /* 0x000fe200078e0036 */
[----:B---3--:R-:W-:Y:S01]  /*191040*/  MOV R4, R55 ;  /* 0x0000003700047202 */ /* 0x008fe20000000f00 */
        /* <DEDUP_REMOVED lines=9> */
[----:B------:R-:W-:Y:S01]  /*1910e0*/  MOV R246, R61 ;  /* 0x0000003d00f67202 */ /* 0x000fe20000000f00 */
[----:B------:R-:W-:-:S02]  /*1910f0*/  IMAD.MOV.U32 R247, RZ, RZ, R62 ;  /* 0x000000fffff77224 */ /* 0x000fc400078e003e */
[----:B------:R2:W-:Y:S01]  /*191100*/  STL.64 [R1+0x3970], R10 ;  /* 0x0039700a01007387 */ /* 0x0005e20000100a00 */
[----:B------:R-:W-:Y:S01]  /*191110*/  IADD3 R137, P1, R138, UR15, RZ ;  /* 0x0000000f8a897c10 */ /* 0x000fe2000ff3e0ff */
        /* <DEDUP_REMOVED lines=8> */
[----:B------:R-:W-:-:S02]  /*1911a0*/  MOV R239, R70 ;  /* 0x0000004600ef7202 */ /* 0x000fc40000000f00 */
[----:B------:R2:W-:Y:S01]  /*1911b0*/  STL.64 [R1+0x3938], R4 ;  /* 0x0039380401007387 */ /* 0x0005e20000100a00 */
[----:B------:R-:W-:Y:S01]  /*1911c0*/  IMAD.MOV.U32 R238, RZ, RZ, R69 ;  /* 0x000000ffffee7224 */ /* 0x000fe200078e0045 */
[----:B------:R-:W-:Y:S02]  /*1911d0*/  IADD3.X R138, R139, UR9, RZ, P1, !PT ;  /* 0x000000098b8a7c10 */ /* 0x000fe40008ffe4ff */
[----:B------:R2:W-:Y:S01]  /*1911e0*/  STL.64 [R1+0x3930], R250 ;  /* 0x003930fa01007387 */ /* 0x0005e20000100a00 */
[----:B------:R-:W-:Y:S01]  /*1911f0*/  IMAD.MOV.U32 R236, RZ, RZ, R71 ;  /* 0x000000ffffec7224 */ /* 0x000fe200078e0047 */
[----:B------:R-:W-:Y:S01]  /*191200*/  IADD3 R139, P1, R140, UR15, RZ ;  /* 0x0000000f8c8b7c10 */ /* 0x000fe2000ff3e0ff */
[----:B------:R-:W-:Y:S01]  /*191210*/  IMAD.MOV.U32 R237, RZ, RZ, R72 ;  /* 0x000000ffffed7224 */ /* 0x000fe200078e0048 */
[----:B------:R2:W-:Y:S01]  /*191220*/  STL.64 [R1+0x3908], R248 ;  /* 0x003908f801007387 */ /* 0x0005e20000100a00 */
[----:B------:R-:W-:Y:S01]  /*191230*/  MOV R234, R73 ;  /* 0x0000004900ea7202 */ /* 0x000fe20000000f00 */
[----:B------:R-:W-:-:S02]  /*191240*/  IMAD.MOV.U32 R235, RZ, RZ, R74 ;  /* 0x000000ffffeb7224 */ /* 0x000fc400078e004a */
[----:B------:R2:W-:Y:S01]  /*191250*/  STL.64 [R1+0x3900], R246 ;  /* 0x003900f601007387 */ /* 0x0005e20000100a00 */
[----:B------:R-:W-:Y:S01]  /*191260*/  IMAD.MOV.U32 R232, RZ, RZ, R75 ;  /* 0x000000ffffe87224 */ /* 0x000fe200078e004b */
[----:B------:R-:W-:Y:S02]  /*191270*/  MOV R233, R76 ;  /* 0x0000004c00e97202 */ /* 0x000fe40000000f00 */
[----:B------:R2:W-:Y:S01]  /*191280*/  STL.64 [R1+0x38f8], R244 ;  /* 0x0038f8f401007387 */ /* 0x0005e20000100a00 */
[----:B------:R-:W-:Y:S01]  /*191290*/  IMAD.MOV.U32 R230, RZ, RZ, R77 ;  /* 0x000000ffffe67224 */ /* 0x000fe200078e004d */
[----:B------:R-:W-:Y:S01]  /*1912a0*/  MOV R228, R79 ;  /* 0x0000004f00e47202 */ /* 0x000fe20000000f00 */
[----:B------:R-:W-:Y:S01]  /*1912b0*/  IMAD.MOV.U32 R231, RZ, RZ, R78 ;  /* 0x000000ffffe77224 */ /* 0x000fe200078e004e */
[----:B------:R2:W-:Y:S01]  /*1912c0*/  STL.64 [R1+0x38f0], R242 ;  /* 0x0038f0f201007387 */ /* 0x0005e20000100a00 */
[----:B------:R-:W-:Y:S01]  /*1912d0*/  IMAD.MOV.U32 R229, RZ, RZ, R80 ;  /* 0x000000ffffe57224 */ /* 0x000fe200078e0050 */
[----:B------:R-:W-:-:S02]  /*1912e0*/  IADD3.X R140, R141, UR9, RZ, P1, !PT ;  /* 0x000000098d8c7c10 */ /* 0x000fc40008ffe4ff */
[----:B------:R2:W-:Y:S01]  /*1912f0*/  STL.64 [R1+0x38c8], R240 ;  /* 0x0038c8f001007387 */ /* 0x0005e20000100a00 */
[----:B------:R-:W-:Y:S01]  /*191300*/  IMAD.MOV.U32 R226, RZ, RZ, R81 ;  /* 0x000000ffffe27224 */ /* 0x000fe200078e0051 */
[----:B------:R-:W-:Y:S02]  /*191310*/  MOV R227, R82 ;  /* 0x0000005200e37202 */ /* 0x000fe40000000f00 */
[----:B------:R2:W-:Y:S01]  /*191320*/  STL.64 [R1+0x38c0], R238 ;  /* 0x0038c0ee01007387 */ /* 0x0005e20000100a00 */
[----:B------:R-:W-:Y:S01]  /*191330*/  IADD3 R141, P1, R142, UR15, RZ ;  /* 0x0000000f8e8d7c10 */ /* 0x000fe2000ff3e0ff */
[----:B------:R-:W-:Y:S02]  /*191340*/  IMAD.MOV.U32 R224, RZ, RZ, R83 ;  /* 0x000000ffffe07224 */ /* 0x000fe400078e0053 */
        /* <DEDUP_REMOVED lines=9> */
[----:B------:R-:W-:Y:S01]  /*1913e0*/  IADD3.X R142, R143, UR9, RZ, P1, !PT ;  /* 0x000000098f8e7c10 */ /* 0x000fe20008ffe4ff */
[----:B------:R-:W-:Y:S01]  /*1913f0*/  IMAD.MOV.U32 R219, RZ, RZ, R90 ;  /* 0x000000ffffdb7224 */ /* 0x000fe200078e005a */
[----:B------:R2:W-:Y:S01]  /*191400*/  STL.64 [R1+0x3880], R230 ;  /* 0x003880e601007387 */ /* 0x0005e20000100a00 */
[----:B------:R-:W-:Y:S01]  /*191410*/  MOV R216, R91 ;  /* 0x0000005b00d87202 */ /* 0x000fe20000000f00 */
[----:B------:R-:W-:Y:S02]  /*191420*/  IMAD.MOV.U32 R217, RZ, RZ, R92 ;  /* 0x000000ffffd97224 */ /* 0x000fe400078e005c */
        /* <DEDUP_REMOVED lines=93> */
[----:B------:R-:W-:-:S03]  /*191a00*/  IMAD.MOV.U32 R160, RZ, RZ, R147 ;  /* 0x000000ffffa07224 */ /* 0x000fc600078e0093 */
[----:B------:R2:W-:Y:S01]  /*191a10*/  STL.64 [R1+0x3678], R172 ;  /* 0x003678ac01007387 */ /* 0x0005e20000100a00 */
[----:B------:R-:W-:Y:S01]  /*191a20*/  IMAD.MOV.U32 R158, RZ, RZ, R149 ;  /* 0x000000ffff9e7224 */ /* 0x000fe200078e0095 */
[----:B------:R-:W-:Y:S01]  /*191a30*/  MOV R156, R151 ;  /* 0x00000097009c7202 */ /* 0x000fe20000000f00 */
[----:B------:R-:W-:Y:S01]  /*191a40*/  IMAD.MOV.U32 R159, RZ, RZ, R150 ;  /* 0x000000ffff9f7224 */ /* 0x000fe200078e0096 */
[----:B------:R2:W-:Y:S01]  /*191a50*/  STL.64 [R1+0x3670], R170 ;  /* 0x003670aa01007387 */ /* 0x0005e20000100a00 */
[----:B------:R-:W-:-:S03]  /*191a60*/  IMAD.MOV.U32 R157, RZ, RZ, R152 ;  /* 0x000000ffff9d7224 */ /* 0x000fc600078e0098 */
[----:B------:R2:W-:Y:S04]  /*191a70*/  STL.64 [R1+0x3668], R168 ;  /* 0x003668a801007387 */ /* 0x0005e80000100a00 */
[----:B------:R2:W-:Y:S04]  /*191a80*/  STL.64 [R1+0x3660], R166 ;  /* 0x003660a601007387 */ /* 0x0005e80000100a00 */
[----:B------:R2:W-:Y:S04]  /*191a90*/  STL.64 [R1+0x3658], R164 ;  /* 0x003658a401007387 */ /* 0x0005e80000100a00 */
[----:B------:R2:W-:Y:S04]  /*191aa0*/  STL.64 [R1+0x3650], R162 ;  /* 0x003650a201007387 */ /* 0x0005e80000100a00 */
[----:B------:R2:W-:Y:S04]  /*191ab0*/  STL.64 [R1+0x3648], R160 ;  /* 0x003648a001007387 */ /* 0x0005e80000100a00 */
[----:B------:R2:W-:Y:S04]  /*191ac0*/  STL.64 [R1+0x3640], R158 ;  /* 0x0036409e01007387 */ /* 0x0005e80000100a00 */
[----:B------:R2:W-:Y:S04]  /*191ad0*/  STL.64 [R1+0x3638], R156 ;  /* 0x0036389c01007387 */ /* 0x0005e80000100a00 */
[----:B------:R-:W3:Y:S04]  /*191ae0*/  LDL.64 R92, [R1+0x1fa8] ;  /* 0x001fa800015c7983 */ /* 0x000ee80000100a00 */
        /* <DEDUP_REMOVED lines=28> */
[----:B------:R1:W-:Y:S04]  /*191cb0*/  LDGSTS.E [R2+0x20e80], desc[UR58][R34.64], P2 ;  /* 0x20e8000022027fae */ /* 0x0003e8000912187a */
[----:B------:R-:W4:Y:S04]  /*191cc0*/  LDL.64 R36, [R1+0x20d8] ;  /* 0x0020d80001247983 */ /* 0x000f280000100a00 */
[----:B------:R1:W-:Y:S04]  /*191cd0*/  LDGSTS.E [R2+0x20f00], desc[UR58][R32.64], P3 ;  /* 0x20f0000020027fae */ /* 0x0003e8000992187a */
[----:B------:R-:W4:Y:S04]  /*191ce0*/  LDL.64 R34, [R1+0x2110] ;  /* 0x0021100001227983 */ /* 0x000f280000100a00 */
[----:B------:R-:W4:Y:S01]  /*191cf0*/  LDL.64 R32, [R1+0x2108] ;  /* 0x0021080001207983 */ /* 0x000f220000100a00 */
[----:B------:R-:W-:-:S04]  /*191d00*/  IADD3 R153, P1, R154, UR15, RZ ;  /* 0x0000000f9a997c10 */ /* 0x000fc8000ff3e0ff */
[----:B------:R-:W-:-:S05]  /*191d10*/  IADD3.X R154, R155, UR9, RZ, P1, !PT ;  /* 0x000000099b9a7c10 */ /* 0x000fca0008ffe4ff */
[----:B------:R-:W-:Y:S01]  /*191d20*/  IMAD.MOV.U32 R155, RZ, RZ, R154 ;  /* 0x000000ffff9b7224 */ /* 0x000fe200078e009a */
[----:B------:R-:W-:-:S05]  /*191d30*/  MOV R154, R153 ;  /* 0x00000099009a7202 */ /* 0x000fca0000000f00 */
[----:B------:R1:W-:Y:S04]  /*191d40*/  STL.64 [R1+0x3630], R154 ;  /* 0x0036309a01007387 */ /* 0x0003e80000100a00 */
[----:B---3--:R1:W-:Y:S04]  /*191d50*/  LDGSTS.E [R2+0x20f80], desc[UR58][R92.64], P0 ;  /* 0x20f800005c027fae */ /* 0x0083e8000812187a */
[----:B--2---:R1:W-:Y:S04]  /*191d60*/  LDGSTS.E [R2+0x21e00], desc[UR58][R90.64], P4 ;  /* 0x21e000005a027fae */ /* 0x0043e8000a12187a */
[----:B------:R1:W-:Y:S04]  /*191d70*/  LDGSTS.E [R2+0x21e80], desc[UR58][R88.64], P2 ;  /* 0x21e8000058027fae */ /* 0x0003e8000912187a */
[----:B------:R-:W2:Y:S04]  /*191d80*/  LDL.64 R92, [R1+0x2100] ;  /* 0x00210000015c7983 */ /* 0x000ea80000100a00 */
        /* <DEDUP_REMOVED lines=139> */
[----:B------:R-:W-:-:S03]  /*192640*/  UIADD3 UR5, UR5, 0x1, URZ ;  /* 0x0000000105057890 */ /* 0x000fc6000fffe03f */
[----:B------:R1:W-:Y:S04]  /*192650*/  LDGSTS.E [R2+0x3cf80], desc[UR58][R178.64], P0 ;  /* 0x3cf80000b2027fae */ /* 0x0003e8000812187a */
[----:B------:R1:W-:Y:S04]  /*192660*/  LDGSTS.E [R2+0x3de00], desc[UR58][R176.64], P4 ;  /* 0x3de00000b0027fae */ /* 0x0003e8000a12187a */
[----:B------:R1:W-:Y:S04]  /*192670*/  LDGSTS.E [R2+0x3de80], desc[UR58][R174.64], P2 ;  /* 0x3de80000ae027fae */ /* 0x0003e8000912187a */
[----:B------:R1:W-:Y:S01]  /*192680*/  LDGSTS.E [R2+0x3df00], desc[UR58][R172.64], P3 ;  /* 0x3df00000ac027fae */ /* 0x0003e2000992187a */
[----:B------:R-:W-:-:S03]  /*192690*/  UISETP.NE.U32.AND UP0, UPT, UR5, UR10, UPT ;  /* 0x0000000a0500728c */ /* 0x000fc6000bf05070 */
        /* <DEDUP_REMOVED lines=9> */
[----:B------:R-:W-:-:S03]  /*192730*/  PLOP3.LUT P0, PT, PT, PT, UP0, 0x80, 0x0 ;  /* 0x000000000000781c */ /* 0x000fc60003f0f008 */
[----:B------:R-:W0:Y:S10]  /*192740*/  LDGDEPBAR ;  /* 0x00000000000079af */ /* 0x000e340000000000 */
[----:B-1----:R-:W-:Y:S05]  /*192750*/  @P0 BRA `(.L_x_1) ;  /* 0xfffff0d400340947 */ /* 0x002fea000383ffff */
.L_x_0:
[----:B-1---5:R-:W2:Y:S04]  /*192760*/  LDL R123, [R1+0x1ac0] ;  /* 0x001ac000017b7983 */ /* 0x022ea80000100800 */
[----:B------:R-:W3:Y:S01]  /*192770*/  LDL R15, [R1+0x1ac4] ;  /* 0x001ac400010f7983 */ /* 0x000ee20000100800 */
[----:B------:R-:W-:Y:S01]  /*192780*/  MOV R12, UR59 ;  /* 0x0000003b000c7c02 */ /* 0x000fe20008000f00 */
[----:B------:R-:W-:Y:S01]  /*192790*/  ULDC UR5, c[0x0][0x244] ;  /* 0x0000910000057ab9 */ /* 0x000fe20000000800 */
[----:B------:R-:W-:Y:S01]  /*1927a0*/  MOV R13, UR58 ;  /* 0x0000003a000d7c02 */ /* 0x000fe20008000f00 */
[----:B------:R-:W4:Y:S01]  /*1927b0*/  LDL R30, [R1+0x1ac8] ;  /* 0x001ac800011e7983 */ /* 0x000f220000100800 */
[----:B------:R-:W-:Y:S01]  /*1927c0*/  MOV R14, UR4 ;  /* 0x00000004000e7c02 */ /* 0x000fe20008000f00 */
[----:B------:R-:W-:Y:S01]  /*1927d0*/  ULDC.64 UR6, c[0x0][0x228] ;  /* 0x00008a0000067ab9 */ /* 0x000fe20000000a00 */
[----:B------:R-:W-:Y:S01]  /*1927e0*/  ULDC.64 UR12, c[0x0][0x228] ;  /* 0x00008a00000c7ab9 */ /* 0x000fe20000000a00 */
[----:B------:R-:W-:Y:S01]  /*1927f0*/  STL [R1+0xb4c], R12 ;  /* 0x000b4c0c01007387 */ /* 0x000fe20000100800 */
[----:B------:R-:W-:Y:S01]  /*192800*/  ULDC.64 UR10, c[0x0][0x228] ;  /* 0x00008a00000a7ab9 */ /* 0x000fe20000000a00 */
[----:B------:R-:W-:Y:S01]  /*192810*/  ULDC UR8, c[0x0][0x244] ;  /* 0x0000910000087ab9 */ /* 0x000fe20000000800 */
[----:B------:R-:W-:Y:S01]  /*192820*/  ULDC.64 UR14, c[0x0][0x228] ;  /* 0x00008a00000e7ab9 */ /* 0x000fe20000000a00 */
[----:B------:R-:W-:Y:S01]  /*192830*/  STL [R1+0xb48], R13 ;  /* 0x000b480d01007387 */ /* 0x000fe20000100800 */
[----:B------:R-:W-:Y:S01]  /*192840*/  LOP3.LUT R2, R2, 0xffffefff, RZ, 0xc0, !PT ;  /* 0xffffefff02027812 */ /* 0x000fe200078ec0ff */
[----:B------:R-:W-:Y:S01]  /*192850*/  ULDC.64 UR16, c[0x0][0x228] ;  /* 0x00008a0000107ab9 */ /* 0x000fe20000000a00 */
[----:B------:R-:W-:Y:S01]  /*192860*/  ULDC.64 UR34, c[0x0][0x228] ;  /* 0x00008a0000227ab9 */ /* 0x000fe20000000a00 */
[----:B------:R2:W-:Y:S01]  /*192870*/  STL [R1+0xb44], R14 ;  /* 0x000b440e01007387 */ /* 0x0005e20000100800 */
[----:B------:R-:W-:Y:S01]  /*192880*/  MOV R120, UR6 ;  /* 0x0000000600787c02 */ /* 0x000fe20008000f00 */
[----:B------:R-:W-:Y:S01]  /*192890*/  UMOV UR4, UR7 ;  /* 0x0000000700047c82 */ /* 0x000fe20008000000 */
[----:B------:R-:W-:Y:S01]  /*1928a0*/  ULDC.64 UR6, c[0x0][0x220] ;  /* 0x0000880000067ab9 */ /* 0x000fe20000000a00 */
[----:B------:R-:W-:Y:S01]  /*1928b0*/  ULDC.64 UR24, c[0x0][0x228] ;  /* 0x00008a0000187ab9 */ /* 0x000fe20000000a00 */
[----:B------:R-:W-:Y:S01]  /*1928c0*/  LOP3.LUT R26, R26, 0x7fffffff, RZ, 0xc0, !PT ;  /* 0x7fffffff1a1a7812 */ /* 0x000fe200078ec0ff */
[----:B------:R-:W-:Y:S01]  /*1928d0*/  ULDC.64 UR22, c[0x0][0x228] ;  /* 0x00008a0000167ab9 */ /* 0x000fe20000000a00 */
[----:B------:R-:W-:Y:S01]  /*1928e0*/  ULDC.64 UR32, c[0x0][0x228] ;  /* 0x00008a0000207ab9 */ /* 0x000fe20000000a00 */
[----:B------:R-:W-:Y:S01]  /*1928f0*/  ULDC.64 UR26, c[0x0][0x228] ;  /* 0x00008a00001a7ab9 */ /* 0x000fe20000000a00 */
[----:B------:R-:W-:Y:S01]  /*192900*/  ULDC.64 UR28, c[0x0][0x228] ;  /* 0x00008a00001c7ab9 */ /* 0x000fe20000000a00 */
[----:B------:R-:W-:Y:S01]  /*192910*/  ULDC.64 UR54, c[0x0][0x228] ;  /* 0x00008a0000367ab9 */ /* 0x000fe20000000a00 */
[----:B------:R-:W-:Y:S01]  /*192920*/  ULDC.64 UR20, c[0x0][0x228] ;  /* 0x00008a0000147ab9 */ /* 0x000fe20000000a00 */
[----:B------:R-:W-:Y:S01]  /*192930*/  ULDC.64 UR42, c[0x0][0x228] ;  /* 0x00008a00002a7ab9 */ /* 0x000fe20000000a00 */
[----:B------:R-:W-:Y:S01]  /*192940*/  LOP3.LUT R25, R25, 0xffefffff, RZ, 0xc0, !PT ;  /* 0xffefffff19197812 */ /* 0x000fe200078ec0ff */
        /* <DEDUP_REMOVED lines=11> */
[----:B------:R-:W-:Y:S01]  /*192a00*/  ULDC.64 UR60, c[0x0][0x228] ;  /* 0x00008a00003c7ab9 */ /* 0x000fe20000000a00 */
[----:B------:R-:W-:Y:S01]  /*192a10*/  LOP3.LUT R19, R19, 0x7fffffff, RZ, 0xc0, !PT ;  /* 0x7fffffff13137812 */ /* 0x000fe200078ec0ff */
[----:B------:R-:W-:-:S04]  /*192a20*/  DEPBAR.LE SB0, 0x0 ;  /* 0x000080000000791a */ /* 0x000fc80000000000 */
[----:B--2---:R-:W-:Y:S02]  /*192a30*/  VIADD R14, R123, 0xd0 ;  /* 0x000000d07b0e7836 */ /* 0x004fe40000000000 */
[----:B---3--:R-:W-:-:S03]  /*192a40*/  IMAD R15, R15, UR5, RZ ;  /* 0x000000050f0f7c24 */ /* 0x008fc6000f8e02ff */
[----:B------:R-:W-:Y:S02]  /*192a50*/  ISETP.GE.AND P1, PT, R14, UR13, PT ;  /* 0x0000000d0e007c0c */ /* 0x000fe4000bf26270 */
[----:B------:R-:W-:-:S04]  /*192a60*/  LEA R14, P5, R15, UR6, 0x2 ;  /* 0x000000060f0e7c11 */ /* 0x000fc8000f8a10ff */
[----:B------:R-:W-:Y:S01]  /*192a70*/  LEA.HI.X.SX32 R15, R15, UR7, 0x2, P5 ;  /* 0x000000070f0f7c11 */ /* 0x000fe2000a8f16ff */
[----:B------:R1:W-:Y:S01]  /*192a80*/  STL [R1+0x8084], R14 ;  /* 0x0080840e01007387 */ /* 0x0003e20000100800 */
[C---:B------:R-:W-:Y:S02]  /*192a90*/  VIADD R12, R123.reuse, 0xdc ;  /* 0x000000dc7b0c7836 */ /* 0x040fe40000000000 */
[C---:B------:R-:W-:Y:S01]  /*192aa0*/  VIADD R13, R123.reuse, 0xd6 ;  /* 0x000000d67b0d7836 */ /* 0x040fe20000000000 */
[----:B------:R-:W-:Y:S01]  /*192ab0*/  UMOV UR19, UR16 ;  /* 0x0000001000137c82 */ /* 0x000fe20008000000 */
[----:B------:R-:W-:Y:S01]  /*192ac0*/  IMAD.U32 R119, RZ, RZ, UR17 ;  /* 0x00000011ff777e24 */ /* 0x000fe2000f8e00ff */
[C---:B------:R-:W-:Y:S01]  /*192ad0*/  IADD3 R38, R123.reuse, 0xc4, RZ ;  /* 0x000000c47b267810 */ /* 0x040fe20007ffe0ff */
[----:B------:R-:W-:Y:S01]  /*192ae0*/  ULDC.64 UR16, c[0x0][0x228] ;  /* 0x00008a0000107ab9 */ /* 0x000fe20000000a00 */
[C---:B------:R-:W-:Y:S01]  /*192af0*/  VIADD R41, R123.reuse, 0xbe ;  /* 0x000000be7b297836 */ /* 0x040fe20000000000 */
[C---:B------:R-:W-:Y:S01]  /*192b00*/  IADD3 R47, R123.reuse, 0xb2, RZ ;  /* 0x000000b27b2f7810 */ /* 0x040fe20007ffe0ff */
[----:B-1----:R-:W2:Y:S01]  /*192b10*/  LDL R14, [R1+0x1ac4] ;  /* 0x001ac400010e7983 */ /* 0x002ea20000100800 */
[----:B------:R-:W-:Y:S01]  /*192b20*/  VIADD R44, R123, 0xb8 ;  /* 0x000000b87b2c7836 */ /* 0x000fe20000000000 */
[----:B------:R-:W-:-:S02]  /*192b30*/  ULDC.64 UR6, c[0x0][0x228] ;  /* 0x00008a0000067ab9 */ /* 0x000fc40000000a00 */
[----:B------:R1:W-:Y:S04]  /*192b40*/  STL [R1+0x8080], R15 ;  /* 0x0080800f01007387 */ /* 0x0003e80000100800 */
[----:B-1----:R-:W3:Y:S01]  /*192b50*/  LDL R15, [R1+0x1ac8] ;  /* 0x001ac800010f7983 */ /* 0x002ee20000100800 */
[----:B------:R-:W-:Y:S01]  /*192b60*/  ISETP.GE.AND P3, PT, R12, UR4, PT ;  /* 0x000000040c007c0c */ /* 0x000fe2000bf66270 */
[----:B------:R-:W-:Y:S01]  /*192b70*/  VIADD R12, R123, 0xca ;  /* 0x000000ca7b0c7836 */ /* 0x000fe20000000000 */
[----:B------:R-:W-:Y:S01]  /*192b80*/  ISETP.GE.AND P2, PT, R13, UR11, PT ;  /* 0x0000000b0d007c0c */ /* 0x000fe2000bf46270 */
[----:B------:R-:W-:Y:S01]  /*192b90*/  ULDC.64 UR4, c[0x0][0x228] ;  /* 0x00008a0000047ab9 */ /* 0x000fe20000000a00 */
[C---:B----4-:R-:W-:Y:S01]  /*192ba0*/  ISETP.LT.AND P6, PT, R30.reuse, UR10, !P3 ;  /* 0x0000000a1e007c0c */ /* 0x050fe2000dfc1270 */
[----:B------:R-:W-:Y:S01]  /*192bb0*/  IMAD R13, R30, UR8, RZ ;  /* 0x000000081e0d7c24 */ /* 0x000fe2000f8e02ff */
[----:B------:R-:W-:Y:S01]  /*192bc0*/  ULDC.64 UR8, c[0x0][0x220] ;  /* 0x0000880000087ab9 */ /* 0x000fe20000000a00 */
[----:B------:R-:W-:Y:S01]  /*192bd0*/  ISETP.GE.AND P0, PT, R12, UR15, PT ;  /* 0x0000000f0c007c0c */ /* 0x000fe2000bf06270 */
[----:B------:R-:W-:Y:S01]  /*192be0*/  UMOV UR45, UR6 ;  /* 0x00000006002d7c82 */ /* 0x000fe20008000000 */
[----:B------:R-:W-:Y:S01]  /*192bf0*/  MOV R118, UR5 ;  /* 0x0000000500767c02 */ /* 0x000fe20008000f00 */
[----:B------:R-:W-:Y:S01]  /*192c00*/  VIADD R50, R123, 0xac ;  /* 0x000000ac7b327836 */ /* 0x000fe20000000000 */
[----:B------:R-:W-:Y:S01]  /*192c10*/  LEA R12, P4, R13, UR8, 0x2 ;  /* 0x000000080d0c7c11 */ /* 0x000fe2000f8810ff */
[----:B------:R-:W-:Y:S01]  /*192c20*/  VIADD R53, R123, 0xa6 ;  /* 0x000000a67b357836 */ /* 0x000fe20000000000 */
[----:B------:R-:W-:Y:S01]  /*192c30*/  MOV R106, UR7 ;  /* 0x00000007006a7c02 */ /* 0x000fe20008000f00 */
[----:B------:R-:W-:Y:S01]  /*192c40*/  ULDC.64 UR10, c[0x0][0x228] ;  /* 0x00008a00000a7ab9 */ /* 0x000fe20000000a00 */
[----:B------:R-:W-:-:S02]  /*192c50*/  LEA.HI.X.SX32 R13, R13, UR9, 0x2, P4 ;  /* 0x000000090d0d7c11 */ /* 0x000fc4000a0f16ff */
[----:B------:R-:W-:Y:S01]  /*192c60*/  @P6 LOP3.LUT R2, R2, 0x1000, RZ, 0xfc, !PT ;  /* 0x0000100002026812 */ /* 0x000fe200078efcff */
[----:B------:R-:W-:Y:S01]  /*192c70*/  UMOV UR15, UR4 ;  /* 0x00000004000f7c82 */ /* 0x000fe20008000000 */
[----:B------:R-:W-:Y:S01]  /*192c80*/  ULDC.64 UR4, c[0x0][0x228] ;  /* 0x00008a0000047ab9 */ /* 0x000fe20000000a00 */
[----:B------:R-:W-:Y:S01]  /*192c90*/  ULDC.64 UR6, c[0x0][0x228] ;  /* 0x00008a0000067ab9 */ /* 0x000fe20000000a00 */
[----:B------:R-:W-:Y:S01]  /*192ca0*/  LOP3.LUT R2, R2, 0xfffffbff, RZ, 0xc0, !PT ;  /* 0xfffffbff02027812 */ /* 0x000fe200078ec0ff */
[----:B------:R-:W-:Y:S01]  /*192cb0*/  IMAD.U32 R115, RZ, RZ, UR5 ;  /* 0x00000005ff737e24 */ /* 0x000fe2000f8e00ff */
[----:B------:R-:W-:Y:S01]  /*192cc0*/  UMOV UR44, UR6 ;  /* 0x00000006002c7c82 */ /* 0x000fe20008000000 */
[----:B------:R-:W-:Y:S01]  /*192cd0*/  IMAD.U32 R100, RZ, RZ, UR7 ;  /* 0x00000007ff647e24 */ /* 0x000fe2000f8e00ff */
[----:B------:R-:W-:Y:S01]  /*192ce0*/  ULDC.64 UR6, c[0x0][0x228] ;  /* 0x00008a0000067ab9 */ /* 0x000fe20000000a00 */
[C---:B------:R-:W-:Y:S01]  /*192cf0*/  IADD3 R56, R123.reuse, 0xa0, RZ ;  /* 0x000000a07b387810 */ /* 0x040fe20007ffe0ff */
[----:B------:R-:W-:Y:S01]  /*192d00*/  IMAD.U32 R82, RZ, RZ, UR7 ;  /* 0x00000007ff527e24 */ /* 0x000fe2000f8e00ff */
[----:B------:R-:W-:Y:S01]  /*192d10*/  ULDC.64 UR8, c[0x0][0x228] ;  /* 0x00008a0000087ab9 */ /* 0x000fe20000000a00 */
[----:B------:R-:W-:-:S02]  /*192d20*/  VIADD R59, R123, 0x9a ;  /* 0x0000009a7b3b7836 */ /* 0x000fc40000000000 */
[C---:B------:R-:W-:Y:S01]  /*192d30*/  VIADD R62, R123.reuse, 0x94 ;  /* 0x000000947b3e7836 */ /* 0x040fe20000000000 */
[----:B------:R-:W-:Y:S01]  /*192d40*/  UMOV UR38, UR8 ;  /* 0x0000000800267c82 */ /* 0x000fe20008000000 */
[C---:B------:R-:W-:Y:S01]  /*192d50*/  IADD3 R65, R123.reuse, 0x8e, RZ ;  /* 0x0000008e7b417810 */ /* 0x040fe20007ffe0ff */
[C---:B------:R-:W-:Y:S02]  /*192d60*/  VIADD R68, R123.reuse, 0x88 ;  /* 0x000000887b447836 */ /* 0x040fe40000000000 */
[C---:B------:R-:W-:Y:S01]  /*192d70*/  VIADD R71, R123.reuse, 0x82 ;  /* 0x000000827b477836 */ /* 0x040fe20000000000 */
[C---:B------:R-:W-:Y:S01]  /*192d80*/  IADD3 R73, R123.reuse, 0x7c, RZ ;  /* 0x0000007c7b497810 */ /* 0x040fe20007ffe0ff */
[C---:B------:R-:W-:Y:S02]  /*192d90*/  VIADD R31, R123.reuse, 0xd7 ;  /* 0x000000d77b1f7836 */ /* 0x040fe40000000000 */
[C---:B------:R-:W-:Y:S01]  /*192da0*/  VIADD R33, R123.reuse, 0xd1 ;  /* 0x000000d17b217836 */ /* 0x040fe20000000000 */
[C---:B------:R-:W-:Y:S01]  /*192db0*/  IADD3 R35, R123.reuse, 0xcb, RZ ;  /* 0x000000cb7b237810 */ /* 0x040fe20007ffe0ff */
[----:B------:R-:W-:-:S02]  /*192dc0*/  VIADD R37, R123, 0xc5 ;  /* 0x000000c57b257836 */ /* 0x000fc40000000000 */
[C---:B------:R-:W-:Y:S01]  /*192dd0*/  VIADD R40, R123.reuse, 0xbf ;  /* 0x000000bf7b287836 */ /* 0x040fe20000000000 */
        /* <DEDUP_REMOVED lines=10> */
[C---:B------:R-:W-:Y:S01]  /*192e80*/  VIADD R72, R123.reuse, 0x7d ;  /* 0x0000007d7b487836 */ /* 0x040fe20000000000 */
[C---:B------:R-:W-:Y:S01]  /*192e90*/  IADD3 R32, R123.reuse, 0xd2, RZ ;  /* 0x000000d27b207810 */ /* 0x040fe20007ffe0ff */
[C---:B------:R-:W-:Y:S02]  /*192ea0*/  VIADD R34, R123.reuse, 0xcc ;  /* 0x000000cc7b227836 */ /* 0x040fe40000000000 */
[C---:B------:R-:W-:Y:S01]  /*192eb0*/  VIADD R36, R123.reuse, 0xc6 ;  /* 0x000000c67b247836 */ /* 0x040fe20000000000 */
[C---:B------:R-:W-:Y:S01]  /*192ec0*/  IADD3 R39, R123.reuse, 0xc0, RZ ;  /* 0x000000c07b277810 */ /* 0x040fe20007ffe0ff */
[----:B------:R-:W-:Y:S01]  /*192ed0*/  UMOV UR59, UR46 ;  /* 0x0000002e003b7c82 */ /* 0x000fe20008000000 */
        /* <DEDUP_REMOVED lines=9> */
[----:B------:R-:W-:Y:S01]  /*192f70*/  VIADD R69, R123, 0x84 ;  /* 0x000000847b457836 */ /* 0x000fe20000000000 */
[----:B------:R-:W-:Y:S02]  /*192f80*/  LOP3.LUT R18, R18, 0xbfffffff, RZ, 0xc0, !PT ;  /* 0xbfffffff12127812 */ /* 0x000fe400078ec0ff */
[----:B------:R-:W-:Y:S02]  /*192f90*/  LOP3.LUT R17, R17, 0x7fffffff, RZ, 0xc0, !PT ;  /* 0x7fffffff11117812 */ /* 0x000fe400078ec0ff */
[----:B------:R-:W-:-:S02]  /*192fa0*/  LOP3.LUT R16, R16, 0xbfffffff, RZ, 0xc0, !PT ;  /* 0xbfffffff10107812 */ /* 0x000fc400078ec0ff */
[----:B------:R-:W-:Y:S02]  /*192fb0*/  LOP3.LUT R11, R11, 0x7fffffff, RZ, 0xc0, !PT ;  /* 0x7fffffff0b0b7812 */ /* 0x000fe400078ec0ff */
[----:B------:R-:W-:Y:S02]  /*192fc0*/  LOP3.LUT R10, R10, 0x7fffffff, RZ, 0xc0, !PT ;  /* 0x7fffffff0a0a7812 */ /* 0x000fe400078ec0ff */
[----:B------:R-:W-:Y:S02]  /*192fd0*/  LOP3.LUT R9, R9, 0xdfffffff, RZ, 0xc0, !PT ;  /* 0xdfffffff09097812 */ /* 0x000fe400078ec0ff */
[----:B------:R-:W-:Y:S02]  /*192fe0*/  LOP3.LUT R8, R8, 0x7fffffff, RZ, 0xc0, !PT ;  /* 0x7fffffff08087812 */ /* 0x000fe400078ec0ff */
[----:B------:R-:W-:Y:S02]  /*192ff0*/  LOP3.LUT R6, R6, 0x7fffffff, RZ, 0xc0, !PT ;  /* 0x7fffffff06067812 */ /* 0x000fe400078ec0ff */
[----:B------:R-:W-:-:S02]  /*193000*/  LOP3.LUT R7, R7, 0xdfffffff, RZ, 0xc0, !PT ;  /* 0xdfffffff07077812 */ /* 0x000fc400078ec0ff */
[----:B------:R-:W-:Y:S02]  /*193010*/  LOP3.LUT R5, R5, 0xf7ffffff, RZ, 0xc0, !PT ;  /* 0xf7ffffff05057812 */ /* 0x000fe400078ec0ff */
[----:B------:R-:W-:Y:S02]  /*193020*/  LOP3.LUT R4, R4, 0xbfffffff, RZ, 0xc0, !PT ;  /* 0xbfffffff04047812 */ /* 0x000fe400078ec0ff */
[C---:B---3--:R-:W-:Y:S01]  /*193030*/  ISETP.LT.AND P5, PT, R15.reuse, UR12, !P2 ;  /* 0x0000000c0f007c0c */ /* 0x048fe2000d7a1270 */
[----:B------:R-:W-:Y:S01]  /*193040*/  ULDC.64 UR12, c[0x0][0x228] ;  /* 0x00008a00000c7ab9 */ /* 0x000fe20000000a00 */
[----:B------:R-:W-:Y:S02]  /*193050*/  ISETP.LT.AND P4, PT, R15, UR14, !P1 ;  /* 0x0000000e0f007c0c */ /* 0x000fe4000cf81270 */
[----:B--2---:R-:W-:-:S09]  /*193060*/  ISETP.LT.AND P3, PT, R14, UR19, !P3 ;  /* 0x000000130e007c0c */ /* 0x004fd2000df61270 */
[----:B------:R-:W-:-:S04]  /*193070*/  @P5 LOP3.LUT R2, R2, 0x400, RZ, 0xfc, !PT ;  /* 0x0000040002025812 */ /* 0x000fc800078efcff */
[----:B------:R-:W-:-:S04]  /*193080*/  LOP3.LUT R2, R2, 0xfffffeff, RZ, 0xc0, !PT ;  /* 0xfffffeff02027812 */ /* 0x000fc800078ec0ff */
[----:B------:R-:W-:Y:S02]  /*193090*/  @P4 LOP3.LUT R2, R2, 0x100, RZ, 0xfc, !PT ;  /* 0x0000010002024812 */ /* 0x000fe400078efcff */
[----:B------:R-:W-:Y:S02]  /*1930a0*/  ISETP.LT.AND P2, PT, R14, UR15, !P2 ;  /* 0x0000000f0e007c0c */ /* 0x000fe4000d741270 */
[----:B------:R-:W-:Y:S01]  /*1930b0*/  LOP3.LUT R2, R2, 0xfffff7ff, RZ, 0xc0, !PT ;  /* 0xfffff7ff02027812 */ /* 0x000fe200078ec0ff */
[----:B------:R-:W-:Y:S01]  /*1930c0*/  UMOV UR14, UR4 ;  /* 0x00000004000e7c82 */ /* 0x000fe20008000000 */
[----:B------:R-:W-:Y:S02]  /*1930d0*/  ULDC.64 UR4, c[0x0][0x228] ;  /* 0x00008a0000047ab9 */ /* 0x000fe40000000a00 */
[----:B------:R-:W-:Y:S02]  /*1930e0*/  @P3 LOP3.LUT R2, R2, 0x800, RZ, 0xfc, !PT ;  /* 0x0000080002023812 */ /* 0x000fe400078efcff */
[----:B------:R-:W-:Y:S01]  /*1930f0*/  ISETP.LT.AND P1, PT, R14, UR14, !P1 ;  /* 0x0000000e0e007c0c */ /* 0x000fe2000cf21270 */
[----:B------:R-:W-:Y:S01]  /*193100*/  UMOV UR18, UR4 ;  /* 0x0000000400127c82 */ /* 0x000fe20008000000 */
[----:B------:R-:W-:Y:S01]  /*193110*/  LOP3.LUT R2, R2, 0xfffffdff, RZ, 0xc0, !PT ;  /* 0xfffffdff02027812 */ /* 0x000fe200078ec0ff */
[----:B------:R-:W-:Y:S01]  /*193120*/  IMAD.U32 R114, RZ, RZ, UR5 ;  /* 0x00000005ff727e24 */ /* 0x000fe2000f8e00ff */
[----:B------:R-:W-:Y:S01]  /*193130*/  ULDC.64 UR4, c[0x0][0x228] ;  /* 0x00008a0000047ab9 */ /* 0x000fe20000000a00 */
[----:B------:R-:W-:Y:S01]  /*193140*/  UMOV UR41, UR9 ;  /* 0x0000000900297c82 */ /* 0x000fe20008000000 */
[----:B------:R-:W-:Y:S01]  /*193150*/  @P2 LOP3.LUT R2, R2, 0x200, RZ, 0xfc, !PT ;  /* 0x0000020002022812 */ /* 0x000fe200078efcff */
[----:B------:R-:W-:Y:S01]  /*193160*/  UMOV UR37, UR4 ;  /* 0x0000000400257c82 */ /* 0x000fe20008000000 */
[----:B------:R-:W-:Y:S01]  /*193170*/  ISETP.LT.AND P2, PT, R15, UR16, !P0 ;  /* 0x000000100f007c0c */ /* 0x000fe2000c741270 */
[----:B------:R-:W-:Y:S01]  /*193180*/  ULDC.64 UR8, c[0x0][0x228] ;  /* 0x00008a0000087ab9 */ /* 0x000fe20000000a00 */
[----:B------:R-:W-:Y:S01]  /*193190*/  LOP3.LUT R2, R2, 0xffffff7f, RZ, 0xc0, !PT ;  /* 0xffffff7f02027812 */ /* 0x000fe200078ec0ff */
[----:B------:R-:W-:-:S03]  /*1931a0*/  ULDC.64 UR14, c[0x0][0x228] ;  /* 0x00008a00000e7ab9 */ /* 0x000fc60000000a00 */
[----:B------:R-:W-:Y:S02]  /*1931b0*/  @P1 LOP3.LUT R2, R2, 0x80, RZ, 0xfc, !PT ;  /* 0x0000008002021812 */ /* 0x000fe400078efcff */
[----:B------:R-:W-:Y:S01]  /*1931c0*/  ISETP.LT.AND P1, PT, R14, UR18, !P0 ;  /* 0x000000120e007c0c */ /* 0x000fe2000c721270 */
[----:B------:R-:W-:Y:S01]  /*1931d0*/  ULDC.64 UR18, c[0x0][0x228] ;  /* 0x00008a0000127ab9 */ /* 0x000fe20000000a00 */
[----:B------:R-:W-:-:S04]  /*1931e0*/  LOP3.LUT R2, R2, 0xffffffbf, RZ, 0xc0, !PT ;  /* 0xffffffbf02027812 */ /* 0x000fc800078ec0ff */
[----:B------:R-:W-:Y:S02]  /*1931f0*/  @P2 LOP3.LUT R2, R2, 0x40, RZ, 0xfc, !PT ;  /* 0x0000004002022812 */ /* 0x000fe400078efcff */
[----:B------:R-:W-:Y:S01]  /*193200*/  ISETP.GE.AND P0, PT, R38, UR17, PT ;  /* 0x0000001126007c0c */ /* 0x000fe2000bf06270 */
[----:B------:R-:W-:Y:S01]  /*193210*/  ULDC.64 UR16, c[0x0][0x228] ;  /* 0x00008a0000107ab9 */ /* 0x000fe20000000a00 */
[----:B------:R-:W-:-:S04]  /*193220*/  LOP3.LUT R2, R2, 0xffffffdf, RZ, 0xc0, !PT ;  /* 0xffffffdf02027812 */ /* 0x000fc800078ec0ff */
[----:B------:R-:W-:Y:S02]  /*193230*/  @P1 LOP3.LUT R2, R2, 0x20, RZ, 0xfc, !PT ;  /* 0x0000002002021812 */ /* 0x000fe400078efcff */
[----:B------:R-:W-:Y:S02]  /*193240*/  ISETP.LT.AND P1, PT, R15, UR12, !P0 ;  /* 0x0000000c0f007c0c */ /* 0x000fe4000c721270 */
[----:B------:R-:W-:Y:S02]  /*193250*/  ISETP.LT.AND P0, PT, R14, UR37, !P0 ;  /* 0x000000250e007c0c */ /* 0x000fe4000c701270 */
[----:B------:R-:W-:-:S09]  /*193260*/  LOP3.LUT R2, R2, 0xffffffef, RZ, 0xc0, !PT ;  /* 0xffffffef02027812 */ /* 0x000fd200078ec0ff */
[----:B------:R-:W-:-:S04]  /*193270*/  @P1 LOP3.LUT R2, R2, 0x10, RZ, 0xfc, !PT ;  /* 0x0000001002021812 */ /* 0x000fc800078efcff */
[----:B------:R-:W-:-:S04]  /*193280*/  LOP3.LUT R2, R2, 0xfffffff7, RZ, 0xc0, !PT ;  /* 0xfffffff702027812 */ /* 0x000fc800078ec0ff */
[----:B------:R-:W-:Y:S02]  /*193290*/  @P0 LOP3.LUT R2, R2, 0x8, RZ, 0xfc, !PT ;  /* 0x0000000802020812 */ /* 0x000fe400078efcff */
[----:B------:R-:W-:Y:S02]  /*1932a0*/  ISETP.GE.AND P0, PT, R41, UR13, PT ;  /* 0x0000000d29007c0c */ /* 0x000fe4000bf06270 */
[----:B------:R-:W-:Y:S01]  /*1932b0*/  MOV R111, UR5 ;  /* 0x00000005006f7c02 */ /* 0x000fe20008000f00 */
[----:B------:R-:W-:Y:S01]  /*1932c0*/  ULDC.64 UR4, c[0x0][0x228] ;  /* 0x00008a0000047ab9 */ /* 0x000fe20000000a00 */
[----:B------:R-:W-:Y:S01]  /*1932d0*/  ISETP.LT.AND P1, PT, R15, UR34, !P0 ;  /* 0x000000220f007c0c */ /* 0x000fe2000c721270 */
[----:B------:R-:W-:Y:S01]  /*1932e0*/  UMOV UR36, UR4 ;  /* 0x0000000400247c82 */ /* 0x000fe20008000000 */
[----:B------:R-:W-:Y:S01]  /*1932f0*/  LOP3.LUT R2, R2, 0xfffffffb, RZ, 0xc0, !PT ;  /* 0xfffffffb02027812 */ /* 0x000fe200078ec0ff */
[----:B------:R-:W-:Y:S01]  /*193300*/  UMOV UR37, UR47 ;  /* 0x0000002f00257c82 */ /* 0x000fe20008000000 */
[----:B------:R-:W-:Y:S01]  /*193310*/  ISETP.LT.AND P0, PT, R14, UR36, !P0 ;  /* 0x000000240e007c0c */ /* 0x000fe2000c701270 */
[----:B------:R-:W-:Y:S01]  /*193320*/  IMAD.U32 R109, RZ, RZ, UR5 ;  /* 0x00000005ff6d7e24 */ /* 0x000fe2000f8e00ff */
[----:B------:R-:W-:Y:S01]  /*193330*/  ULDC.64 UR4, c[0x0][0x228] ;  /* 0x00008a0000047ab9 */ /* 0x000fe20000000a00 */
[----:B------:R-:W-:-:S06]  /*193340*/  ULDC.64 UR12, c[0x0][0x228] ;  /* 0x00008a00000c7ab9 */ /* 0x000fcc0000000a00 */
[----:B------:R-:W-:Y:S01]  /*193350*/  @P1 LOP3.LUT R2, R2, 0x4, RZ, 0xfc, !PT ;  /* 0x0000000402021812 */ /* 0x000fe200078efcff */
[----:B------:R-:W-:Y:S01]  /*193360*/  VIADD R30, R123, 0xd8 ;  /* 0x000000d87b1e7836 */ /* 0x000fe20000000000 */
[----:B------:R-:W-:Y:S01]  /*193370*/  MOV R116, UR59 ;  /* 0x0000003b00747c02 */ /* 0x000fe20008000f00 */
[----:B------:R-:W-:Y:S01]  /*193380*/  STL [R1+0x808c], R12 ;  /* 0x00808c0c01007387 */ /* 0x000fe20000100800 */
[----:B------:R-:W-:Y:S01]  /*193390*/  LOP3.LUT R2, R2, 0xfffffffd, RZ, 0xc0, !PT ;  /* 0xfffffffd02027812 */ /* 0x000fe200078ec0ff */
[----:B------:R-:W-:Y:S01]  /*1933a0*/  IMAD.U32 R107, RZ, RZ, UR5 ;  /* 0x00000005ff6b7e24 */ /* 0x000fe2000f8e00ff */
[----:B------:R-:W-:Y:S02]  /*1933b0*/  ULDC.64 UR46, c[0x0][0x228] ;  /* 0x00008a00002e7ab9 */ /* 0x000fe40000000a00 */
[----:B------:R-:W-:Y:S02]  /*1933c0*/  @P0 LOP3.LUT R2, R2, 0x2, RZ, 0xfc, !PT ;  /* 0x0000000202020812 */ /* 0x000fe400078efcff */
[----:B------:R-:W-:Y:S01]  /*1933d0*/  ISETP.GE.AND P0, PT, R44, UR35, PT ;  /* 0x000000232c007c0c */ /* 0x000fe2000bf06270 */
[----:B------:R-:W-:Y:S01]  /*1933e0*/  UMOV UR5, UR4 ;  /* 0x0000000400057c82 */ /* 0x000fe20008000000 */
[----:B------:R-:W-:Y:S01]  /*1933f0*/  LOP3.LUT R2, R2, 0xfffffffe, RZ, 0xc0, !PT ;  /* 0xfffffffe02027812 */ /* 0x000fe200078ec0ff */
[----:B------:R-:W-:Y:S01]  /*193400*/  IMAD.U32 R117, RZ, RZ, UR13 ;  /* 0x0000000dff757e24 */ /* 0x000fe2000f8e00ff */
[----:B------:R-:W-:Y:S01]  /*193410*/  ISETP.LT.AND P1, PT, R15, UR24, !P0 ;  /* 0x000000180f007c0c */ /* 0x000fe2000c721270 */
[----:B------:R-:W-:Y:S01]  /*193420*/  UMOV UR36, UR12 ;  /* 0x0000000c00247c82 */ /* 0x000fe20008000000 */
[----:B------:R-:W-:Y:S01]  /*193430*/  ISETP.LT.AND P0, PT, R14, UR5, !P0 ;  /* 0x000000050e007c0c */ /* 0x000fe2000c701270 */
[----:B------:R-:W-:Y:S01]  /*193440*/  UMOV UR4, UR6 ;  /* 0x0000000600047c82 */ /* 0x000fe20008000000 */
[----:B------:R-:W-:Y:S01]  /*193450*/  ULDC.64 UR6, c[0x0][0x228] ;  /* 0x00008a0000067ab9 */ /* 0x000fe20000000a00 */
[----:B------:R-:W-:Y:S01]  /*193460*/  ULDC.64 UR12, c[0x0][0x228] ;  /* 0x00008a00000c7ab9 */ /* 0x000fe20000000a00 */
[----:B------:R-:W-:-:S09]  /*193470*/  ULDC.64 UR34, c[0x0][0x228] ;  /* 0x00008a0000227ab9 */ /* 0x000fd20000000a00 */
[----:B------:R-:W-:Y:S02]  /*193480*/  @P0 LOP3.LUT R26, R26, 0x80000000, RZ, 0xfc, !PT ;  /* 0x800000001a1a0812 */ /* 0x000fe400078efcff */
[----:B------:R-:W-:Y:S02]  /*193490*/  ISETP.GE.AND P0, PT, R47, UR25, PT ;  /* 0x000000192f007c0c */ /* 0x000fe4000bf06270 */
[----:B------:R-:W-:Y:S01]  /*1934a0*/  @P1 LOP3.LUT R2, R2, 0x1, RZ, 0xfc, !PT ;  /* 0x0000000102021812 */ /* 0x000fe200078efcff */
[----:B------:R-:W-:Y:S01]  /*1934b0*/  UMOV UR40, UR6 ;  /* 0x0000000600287c82 */ /* 0x000fe20008000000 */
[----:B------:R-:W-:Y:S01]  /*1934c0*/  ISETP.LT.AND P2, PT, R15, UR22, !P0 ;  /* 0x000000160f007c0c */ /* 0x000fe2000c741270 */
[----:B------:R-:W-:Y:S01]  /*1934d0*/  ULDC.64 UR24, c[0x0][0x228] ;  /* 0x00008a0000187ab9 */ /* 0x000fe20000000a00 */
[----:B------:R-:W-:Y:S02]  /*1934e0*/  ISETP.LT.AND P1, PT, R14, UR45, !P0 ;  /* 0x0000002d0e007c0c */ /* 0x000fe4000c721270 */
[----:B------:R-:W-:-:S02]  /*1934f0*/  LOP3.LUT R26, R26, 0xbfffffff, RZ, 0xc0, !PT ;  /* 0xbfffffff1a1a7812 */ /* 0x000fc400078ec0ff */
[----:B------:R-:W-:Y:S02]  /*193500*/  ISETP.GE.AND P0, PT, R50, UR23, PT ;  /* 0x0000001732007c0c */ /* 0x000fe4000bf06270 */
[----:B------:R-:W-:Y:S01]  /*193510*/  MOV R75, UR7 ;  /* 0x00000007004b7c02 */ /* 0x000fe20008000f00 */
[----:B------:R-:W-:Y:S01]  /*193520*/  ULDC.64 UR6, c[0x0][0x228] ;  /* 0x00008a0000067ab9 */ /* 0x000fe20000000a00 */
[----:B------:R-:W-:-:S03]  /*193530*/  UMOV UR5, UR34 ;  /* 0x0000002200057c82 */ /* 0x000fc60008000000 */
[----:B------:R-:W-:Y:S01]  /*193540*/  @P2 LOP3.LUT R26, R26, 0x40000000, RZ, 0xfc, !PT ;  /* 0x400000001a1a2812 */ /* 0x000fe200078efcff */
[----:B------:R-:W-:-:S03]  /*193550*/  ULDC.64 UR22, c[0x0][0x228] ;  /* 0x00008a0000167ab9 */ /* 0x000fc60000000a00 */
[----:B------:R-:W-:-:S04]  /*193560*/  LOP3.LUT R26, R26, 0xdfffffff, RZ, 0xc0, !PT ;  /* 0xdfffffff1a1a7812 */ /* 0x000fc800078ec0ff */
[----:B------:R-:W-:Y:S02]  /*193570*/  @P1 LOP3.LUT R26, R26, 0x20000000, RZ, 0xfc, !PT ;  /* 0x200000001a1a1812 */ /* 0x000fe400078efcff */
[----:B------:R-:W-:Y:S02]  /*193580*/  ISETP.LT.AND P1, PT, R15, UR32, !P0 ;  /* 0x000000200f007c0c */ /* 0x000fe4000c721270 */
[----:B------:R-:W-:Y:S01]  /*193590*/  ISETP.LT.AND P0, PT, R14, UR44, !P0 ;  /* 0x0000002c0e007c0c */ /* 0x000fe2000c701270 */
[----:B------:R-:W-:Y:S01]  /*1935a0*/  IMAD.U32 R74, RZ, RZ, UR7 ;  /* 0x00000007ff4a7e24 */ /* 0x000fe2000f8e00ff */
[----:B------:R-:W-:Y:S01]  /*1935b0*/  LOP3.LUT R26, R26, 0xefffffff, RZ, 0xc0, !PT ;  /* 0xefffffff1a1a7812 */ /* 0x000fe200078ec0ff */
[----:B------:R-:W-:Y:S01]  /*1935c0*/  UMOV UR39, UR6 ;  /* 0x0000000600277c82 */ /* 0x000fe20008000000 */
[----:B------:R-:W-:Y:S01]  /*1935d0*/  ULDC.64 UR6, c[0x0][0x228] ;  /* 0x00008a0000067ab9 */ /* 0x000fe20000000a00 */
[----:B------:R-:W-:Y:S01]  /*1935e0*/  MOV R112, UR23 ;  /* 0x0000001700707c02 */ /* 0x000fe20008000f00 */
[----:B------:R-:W-:Y:S01]  /*1935f0*/  UMOV UR34, UR22 ;  /* 0x0000001600227c82 */ /* 0x000fe20008000000 */
[----:B------:R-:W-:Y:S01]  /*193600*/  ULDC.64 UR22, c[0x0][0x228] ;  /* 0x00008a0000167ab9 */ /* 0x000fe20000000a00 */
[----:B------:R-:W-:-:S03]  /*193610*/  ULDC.64 UR44, c[0x0][0x228] ;  /* 0x00008a00002c7ab9 */ /* 0x000fc60000000a00 */
[----:B------:R-:W-:-:S04]  /*193620*/  @P1 LOP3.LUT R26, R26, 0x10000000, RZ, 0xfc, !PT ;  /* 0x100000001a1a1812 */ /* 0x000fc800078efcff */
[----:B------:R-:W-:-:S04]  /*193630*/  LOP3.LUT R26, R26, 0xf7ffffff, RZ, 0xc0, !PT ;  /* 0xf7ffffff1a1a7812 */ /* 0x000fc800078ec0ff */
[----:B------:R-:W-:Y:S02]  /*193640*/  @P0 LOP3.LUT R26, R26, 0x8000000, RZ, 0xfc, !PT ;  /* 0x080000001a1a0812 */ /* 0x000fe400078efcff */
[----:B------:R-:W-:Y:S01]  /*193650*/  ISETP.GE.AND P0, PT, R53, UR33, PT ;  /* 0x0000002135007c0c */ /* 0x000fe2000bf06270 */
[----:B------:R-:W-:-:S03]  /*193660*/  ULDC.64 UR32, c[0x0][0x228] ;  /* 0x00008a0000207ab9 */ /* 0x000fc60000000a00 */
[----:B------:R-:W-:Y:S02]  /*193670*/  ISETP.LT.AND P1, PT, R15, UR26, !P0 ;  /* 0x0000001a0f007c0c */ /* 0x000fe4000c721270 */
[----:B------:R-:W-:Y:S02]  /*193680*/  ISETP.LT.AND P0, PT, R14, UR4, !P0 ;  /* 0x000000040e007c0c */ /* 0x000fe4000c701270 */
[----:B------:R-:W-:-:S09]  /*193690*/  LOP3.LUT R26, R26, 0xfbffffff, RZ, 0xc0, !PT ;  /* 0xfbffffff1a1a7812 */ /* 0x000fd200078ec0ff */
        /* <DEDUP_REMOVED lines=12> */
[----:B------:R-:W-:Y:S01]  /*193760*/  UMOV UR4, UR32 ;  /* 0x0000002000047c82 */ /* 0x000fe20008000000 */
[----:B------:R-:W-:Y:S01]  /*193770*/  LOP3.LUT R26, R26, 0xffbfffff, RZ, 0xc0, !PT ;  /* 0xffbfffff1a1a7812 */ /* 0x000fe200078ec0ff */
[----:B------:R-:W-:Y:S01]  /*193780*/  ULDC.64 UR10, c[0x0][0x228] ;  /* 0x00008a00000a7ab9 */ /* 0x000fe20000000a00 */
[----:B------:R-:W-:Y:S02]  /*193790*/  ISETP.LT.AND P2, PT, R15, UR6, !P0 ;  /* 0x000000060f007c0c */ /* 0x000fe4000c741270 */
[----:B------:R-:W-:Y:S02]  /*1937a0*/  ISETP.LT.AND P1, PT, R14, UR39, !P0 ;  /* 0x000000270e007c0c */ /* 0x000fe4000c721270 */
[----:B------:R-:W-:Y:S01]  /*1937b0*/  ISETP.GE.AND P0, PT, R62, UR7, PT ;  /* 0x000000073e007c0c */ /* 0x000fe2000bf06270 */
[----:B------:R-:W-:Y:S01]  /*1937c0*/  IMAD.U32 R110, RZ, RZ, UR33 ;  /* 0x00000021ff6e7e24 */ /* 0x000fe2000f8e00ff */
[----:B------:R-:W-:Y:S01]  /*1937d0*/  ULDC.64 UR32, c[0x0][0x228] ;  /* 0x00008a0000207ab9 */ /* 0x000fe20000000a00 */
[----:B------:R-:W-:-:S06]  /*1937e0*/  ULDC.64 UR6, c[0x0][0x228] ;  /* 0x00008a0000067ab9 */ /* 0x000fcc0000000a00 */
[----:B------:R-:W-:-:S04]  /*1937f0*/  @P2 LOP3.LUT R26, R26, 0x400000, RZ, 0xfc, !PT ;  /* 0x004000001a1a2812 */ /* 0x000fc800078efcff */
[----:B------:R-:W-:-:S04]  /*193800*/  LOP3.LUT R26, R26, 0xffdfffff, RZ, 0xc0, !PT ;  /* 0xffdfffff1a1a7812 */ /* 0x000fc800078ec0ff */
[----:B------:R-:W-:Y:S02]  /*193810*/  @P1 LOP3.LUT R26, R26, 0x200000, RZ, 0xfc, !PT ;  /* 0x002000001a1a1812 */ /* 0x000fe400078efcff */
[----:B------:R-:W-:Y:S02]  /*193820*/  ISETP.LT.AND P1, PT, R15, UR28, !P0 ;  /* 0x0000001c0f007c0c */ /* 0x000fe4000c721270 */
[----:B------:R-:W-:Y:S01]  /*193830*/  ISETP.LT.AND P0, PT, R14, UR38, !P0 ;  /* 0x000000260e007c0c */ /* 0x000fe2000c701270 */
[----:B------:R-:W-:Y:S01]  /*193840*/  IMAD.U32 R108, RZ, RZ, UR33 ;  /* 0x00000021ff6c7e24 */ /* 0x000fe2000f8e00ff */
[----:B------:R-:W-:Y:S01]  /*193850*/  LOP3.LUT R26, R26, 0xffefffff, RZ, 0xc0, !PT ;  /* 0xffefffff1a1a7812 */ /* 0x000fe200078ec0ff */
[----:B------:R-:W-:-:S08]  /*193860*/  ULDC.64 UR38, c[0x0][0x228] ;  /* 0x00008a0000267ab9 */ /* 0x000fd00000000a00 */
[----:B------:R-:W-:-:S04]  /*193870*/  @P1 LOP3.LUT R26, R26, 0x100000, RZ, 0xfc, !PT ;  /* 0x001000001a1a1812 */ /* 0x000fc800078efcff */
[----:B------:R-:W-:-:S04]  /*193880*/  LOP3.LUT R26, R26, 0xfff7ffff, RZ, 0xc0, !PT ;  /* 0xfff7ffff1a1a7812 */ /* 0x000fc800078ec0ff */
[----:B------:R-:W-:Y:S02]  /*193890*/  @P0 LOP3.LUT R26, R26, 0x80000, RZ, 0xfc, !PT ;  /* 0x000800001a1a0812 */ /* 0x000fe400078efcff */
[----:B------:R-:W-:-:S04]  /*1938a0*/  ISETP.GE.AND P0, PT, R65, UR29, PT ;  /* 0x0000001d41007c0c */ /* 0x000fc8000bf06270 */
        /* <DEDUP_REMOVED lines=11> */
[----:B------:R-:W-:-:S11]  /*193960*/  ISETP.LT.AND P0, PT, R14, UR42, !P0 ;  /* 0x0000002a0e007c0c */ /* 0x000fd6000c701270 */
[----:B------:R-:W-:-:S04]  /*193970*/  @P1 LOP3.LUT R25, R25, 0x100000, RZ, 0xfc, !PT ;  /* 0x0010000019191812 */ /* 0x000fc800078efcff */
[----:B------:R-:W-:-:S04]  /*193980*/  LOP3.LUT R25, R25, 0xfff7ffff, RZ, 0xc0, !PT ;  /* 0xfff7ffff19197812 */ /* 0x000fc800078ec0ff */
[----:B------:R-:W-:Y:S02]  /*193990*/  @P0 LOP3.LUT R25, R25, 0x80000, RZ, 0xfc, !PT ;  /* 0x0008000019190812 */ /* 0x000fe400078efcff */
[----:B------:R-:W-:Y:S01]  /*1939a0*/  ISETP.GE.AND P0, PT, R71, UR21, PT ;  /* 0x0000001547007c0c */ /* 0x000fe2000bf06270 */
[----:B------:R-:W-:Y:S01]  /*1939b0*/  UMOV UR32, UR6 ;  /* 0x0000000600207c82 */ /* 0x000fe20008000000 */
[----:B------:R-:W-:Y:S01]  /*1939c0*/  MOV R105, UR7 ;  /* 0x0000000700697c02 */ /* 0x000fe20008000f00 */
[----:B------:R-:W-:Y:S01]  /*1939d0*/  ULDC.64 UR6, c[0x0][0x228] ;  /* 0x00008a0000067ab9 */ /* 0x000fe20000000a00 */
[----:B------:R-:W-:Y:S01]  /*1939e0*/  ISETP.LT.AND P2, PT, R15, UR14, !P0 ;  /* 0x0000000e0f007c0c */ /* 0x000fe2000c741270 */
[----:B------:R-:W-:Y:S01]  /*1939f0*/  UMOV UR29, UR38 ;  /* 0x00000026001d7c82 */ /* 0x000fe20008000000 */
[----:B------:R-:W-:Y:S01]  /*193a00*/  ISETP.LT.AND P1, PT, R14, UR30, !P0 ;  /* 0x0000001e0e007c0c */ /* 0x000fe2000c721270 */
[----:B------:R-:W-:Y:S01]  /*193a10*/  ULDC.64 UR20, c[0x0][0x228] ;  /* 0x00008a0000147ab9 */ /* 0x000fe20000000a00 */
        /* <DEDUP_REMOVED lines=8> */
[----:B------:R-:W-:-:S13]  /*193aa0*/  ISETP.LT.AND P0, PT, R14, UR18, !P0 ;  /* 0x000000120e007c0c */ /* 0x000fda000c701270 */
[----:B------:R-:W-:Y:S02]  /*193ab0*/  @P0 LOP3.LUT R20, R20, 0x80000000, RZ, 0xfc, !PT ;  /* 0x8000000014140812 */ /* 0x000fe400078efcff */
[----:B------:R-:W-:Y:S02]  /*193ac0*/  ISETP.GE.AND P0, PT, R31, UR37, PT ;  /* 0x000000251f007c0c */ /* 0x000fe4000bf06270 */
[----:B------:R-:W-:Y:S02]  /*193ad0*/  @P1 LOP3.LUT R21, R21, 0x1, RZ, 0xfc, !PT ;  /* 0x0000000115151812 */ /* 0x000fe400078efcff */
[----:B------:R-:W-:Y:S02]  /*193ae0*/  ISETP.LT.AND P1, PT, R15, UR12, !P0 ;  /* 0x0000000c0f007c0c */ /* 0x000fe4000c721270 */
[----:B------:R-:W-:Y:S01]  /*193af0*/  ISETP.LT.AND P0, PT, R14, UR36, !P0 ;  /* 0x000000240e007c0c */ /* 0x000fe2000c701270 */
[----:B------:R-:W-:Y:S01]  /*193b00*/  UMOV UR28, UR38 ;  /* 0x00000026001c7c82 */ /* 0x000fe20008000000 */
[----:B------:R-:W-:Y:S01]  /*193b10*/  IMAD.U32 R76, RZ, RZ, UR39 ;  /* 0x00000027ff4c7e24 */ /* 0x000fe2000f8e00ff */
[----:B------:R-:W-:Y:S01]  /*193b20*/  ULDC.64 UR38, c[0x0][0x228] ;  /* 0x00008a0000267ab9 */ /* 0x000fe20000000a00 */
[----:B------:R-:W-:-:S07]  /*193b30*/  LOP3.LUT R25, R25, 0x7fffffff, RZ, 0xc0, !PT ;  /* 0x7fffffff19197812 */ /* 0x000fce00078ec0ff */
[----:B------:R-:W-:Y:S01]  /*193b40*/  @P1 LOP3.LUT R26, R26, 0x20000, RZ, 0xfc, !PT ;  /* 0x000200001a1a1812 */ /* 0x000fe200078efcff */
[----:B------:R-:W-:-:S03]  /*193b50*/  ULDC.64 UR36, c[0x0][0x228] ;  /* 0x00008a0000247ab9 */ /* 0x000fc60000000a00 */
        /* <DEDUP_REMOVED lines=30> */
[----:B------:R-:W-:-:S04]  /*193d40*/  ISETP.GE.AND P0, PT, R40, UR27, PT ;  /* 0x0000001b28007c0c */ /* 0x000fc8000bf06270 */
[----:B------:R-:W-:Y:S02]  /*193d50*/  ISETP.LT.AND P2, PT, R15, UR10, !P0 ;  /* 0x0000000a0f007c0c */ /* 0x000fe4000c741270 */
[----:B------:R-:W-:Y:S02]  /*193d60*/  ISETP.LT.AND P1, PT, R14, UR33, !P0 ;  /* 0x000000210e007c0c */ /* 0x000fe4000c721270 */
[----:B------:R-:W-:Y:S02]  /*193d70*/  LOP3.LUT R26, R26, 0xfffffeff, RZ, 0xc0, !PT ;  /* 0xfffffeff1a1a7812 */ /* 0x000fe400078ec0ff */
[----:B------:R-:W-:Y:S01]  /*193d80*/  ISETP.GE.AND P0, PT, R43, UR11, PT ;  /* 0x0000000b2b007c0c */ /* 0x000fe2000bf06270 */
[----:B------:R-:W-:Y:S01]  /*193d90*/  UMOV UR5, UR36 ;  /* 0x0000002400057c82 */ /* 0x000fe20008000000 */
[----:B------:R-:W-:Y:S01]  /*193da0*/  MOV R53, UR23 ;  /* 0x0000001700357c02 */ /* 0x000fe20008000f00 */
[----:B------:R-:W-:Y:S01]  /*193db0*/  UMOV UR4, UR22 ;  /* 0x0000001600047c82 */ /* 0x000fe20008000000 */
[----:B------:R-:W-:Y:S01]  /*193dc0*/  ULDC.64 UR22, c[0x0][0x228] ;  /* 0x00008a0000167ab9 */ /* 0x000fe20000000a00 */
[----:B------:R-:W-:-:S02]  /*193dd0*/  ULDC.64 UR10, c[0x0][0x228] ;  /* 0x00008a00000a7ab9 */ /* 0x000fc40000000a00 */
[----:B------:R-:W-:-:S04]  /*193de0*/  @P2 LOP3.LUT R26, R26, 0x100, RZ, 0xfc, !PT ;  /* 0x000001001a1a2812 */ /* 0x000fc800078efcff */
[----:B------:R-:W-:-:S04]  /*193df0*/  LOP3.LUT R26, R26, 0xffffff7f, RZ, 0xc0, !PT ;  /* 0xffffff7f1a1a7812 */ /* 0x000fc800078ec0ff */
[----:B------:R-:W-:Y:S02]  /*193e00*/  @P1 LOP3.LUT R26, R26, 0x80, RZ, 0xfc, !PT ;  /* 0x000000801a1a1812 */ /* 0x000fe400078efcff */
[----:B------:R-:W-:Y:S02]  /*193e10*/  ISETP.LT.AND P1, PT, R15, UR6, !P0 ;  /* 0x000000060f007c0c */ /* 0x000fe4000c721270 */
[----:B------:R-:W-:Y:S01]  /*193e20*/  ISETP.LT.AND P0, PT, R14, UR32, !P0 ;  /* 0x000000200e007c0c */ /* 0x000fe2000c701270 */
[----:B------:R-:W-:Y:S01]  /*193e30*/  ULDC.64 UR32, c[0x0][0x228] ;  /* 0x00008a0000207ab9 */ /* 0x000fe20000000a00 */
        /* <DEDUP_REMOVED lines=8> */
[----:B------:R-:W-:Y:S02]  /*193ec0*/  LOP3.LUT R26, R26, 0xffffffef, RZ, 0xc0, !PT ;  /* 0xffffffef1a1a7812 */ /* 0x000fe400078ec0ff */
[----:B------:R-:W-:Y:S01]  /*193ed0*/  ISETP.GE.AND P0, PT, R49, UR9, PT ;  /* 0x0000000931007c0c */ /* 0x000fe2000bf06270 */
[----:B------:R-:W-:-:S06]  /*193ee0*/  ULDC.64 UR8, c[0x0][0x228] ;  /* 0x00008a0000087ab9 */ /* 0x000fcc0000000a00 */
        /* <DEDUP_REMOVED lines=14> */
[----:B------:R-:W-:Y:S01]  /*193fd0*/  ISETP.GE.AND P0, PT, R55, UR15, PT ;  /* 0x0000000f37007c0c */ /* 0x000fe2000bf06270 */
[----:B------:R-:W-:-:S08]  /*193fe0*/  ULDC.64 UR14, c[0x0][0x228] ;  /* 0x00008a00000e7ab9 */ /* 0x000fd00000000a00 */
        /* <DEDUP_REMOVED lines=8> */
[----:B------:R-:W-:Y:S01]  /*194070*/  LOP3.LUT R21, R21, 0xfffffffb, RZ, 0xc0, !PT ;  /* 0xfffffffb15157812 */ /* 0x000fe200078ec0ff */
[----:B------:R-:W-:Y:S01]  /*194080*/  UMOV UR26, UR29 ;  /* 0x0000001d001a7c82 */ /* 0x000fe20008000000 */
[----:B------:R-:W-:Y:S01]  /*194090*/  ISETP.LT.AND P1, PT, R15, UR24, !P0 ;  /* 0x000000180f007c0c */ /* 0x000fe2000c721270 */
[----:B------:R-:W-:Y:S01]  /*1940a0*/  ULDC.64 UR12, c[0x0][0x228] ;  /* 0x00008a00000c7ab9 */ /* 0x000fe20000000a00 */
        /* <DEDUP_REMOVED lines=8> */
[----:B------:R-:W-:Y:S01]  /*194130*/  LOP3.LUT R26, R26, 0xfffffffe, RZ, 0xc0, !PT ;  /* 0xfffffffe1a1a7812 */ /* 0x000fe200078ec0ff */
[----:B------:R-:W-:Y:S01]  /*194140*/  UMOV UR24, UR12 ;  /* 0x0000000c00187c82 */ /* 0x000fe20008000000 */
[----:B------:R-:W-:Y:S01]  /*194150*/  LOP3.LUT R25, R25, 0xfbffffff, RZ, 0xc0, !PT ;  /* 0xfbffffff19197812 */ /* 0x000fe200078ec0ff */
[----:B------:R-:W-:Y:S01]  /*194160*/  UMOV UR30, UR13 ;  /* 0x0000000d001e7c82 */ /* 0x000fe20008000000 */
[----:B------:R-:W-:Y:S01]  /*194170*/  @P2 LOP3.LUT R26, R26, 0x1, RZ, 0xfc, !PT ;  /* 0x000000011a1a2812 */ /* 0x000fe200078efcff */
[----:B------:R-:W-:Y:S01]  /*194180*/  ULDC.64 UR12, c[0x0][0x228] ;  /* 0x00008a00000c7ab9 */ /* 0x000fe20000000a00 */
[----:B------:R-:W-:Y:S01]  /*194190*/  UMOV UR18, UR28 ;  /* 0x0000001c00127c82 */ /* 0x000fe20008000000 */
[----:B------:R-:W-:-:S02]  /*1941a0*/  ULDC.64 UR4, c[0x0][0x228] ;  /* 0x00008a0000047ab9 */ /* 0x000fc40000000a00 */
[----:B------:R-:W-:Y:S01]  /*1941b0*/  @P1 LOP3.LUT R25, R25, 0x4000000, RZ, 0xfc, !PT ;  /* 0x0400000019191812 */ /* 0x000fe200078efcff */
[----:B------:R-:W-:-:S03]  /*1941c0*/  ULDC.64 UR28, c[0x0][0x228] ;  /* 0x00008a00001c7ab9 */ /* 0x000fc60000000a00 */
        /* <DEDUP_REMOVED lines=31> */
[----:B------:R-:W-:Y:S01]  /*1943c0*/  UMOV UR5, UR28 ;  /* 0x0000001c00057c82 */ /* 0x000fe20008000000 */
[----:B------:R-:W-:Y:S01]  /*1943d0*/  ISETP.LT.AND P1, PT, R15, UR14, !P0 ;  /* 0x0000000e0f007c0c */ /* 0x000fe2000c721270 */
[----:B------:R-:W-:Y:S01]  /*1943e0*/  UMOV UR54, UR29 ;  /* 0x0000001d00367c82 */ /* 0x000fe20008000000 */
[----:B------:R-:W-:Y:S01]  /*1943f0*/  ISETP.LT.AND P0, PT, R14, UR20, !P0 ;  /* 0x000000140e007c0c */ /* 0x000fe2000c701270 */
[----:B------:R-:W-:Y:S01]  /*194400*/  ULDC.64 UR28, c[0x0][0x228] ;  /* 0x00008a00001c7ab9 */ /* 0x000fe20000000a00 */
[----:B------:R-:W-:-:S09]  /*194410*/  ULDC.64 UR8, c[0x0][0x228] ;  /* 0x00008a0000087ab9 */ /* 0x000fd20000000a00 */
[----:B------:R-:W-:-:S04]  /*194420*/  @P1 LOP3.LUT R21, R21, 0x4, RZ, 0xfc, !PT ;  /* 0x0000000415151812 */ /* 0x000fc800078efcff */
[----:B------:R-:W-:-:S04]  /*194430*/  LOP3.LUT R21, R21, 0xfffffffd, RZ, 0xc0, !PT ;  /* 0xfffffffd15157812 */ /* 0x000fc800078ec0ff */
[----:B------:R-:W-:Y:S02]  /*194440*/  @P0 LOP3.LUT R21, R21, 0x2, RZ, 0xfc, !PT ;  /* 0x0000000215150812 */ /* 0x000fe400078efcff */
[----:B------:R-:W-:Y:S01]  /*194450*/  ISETP.GE.AND P0, PT, R30, UR26, PT ;  /* 0x0000001a1e007c0c */ /* 0x000fe2000bf06270 */
[----:B------:R-:W-:Y:S01]  /*194460*/  UMOV UR4, UR28 ;  /* 0x0000001c00047c82 */ /* 0x000fe20008000000 */
[----:B------:R-:W-:Y:S01]  /*194470*/  UMOV UR59, UR35 ;  /* 0x00000023003b7c82 */ /* 0x000fe20008000000 */
[----:B------:R-:W-:Y:S01]  /*194480*/  LOP3.LUT R24, R24, 0x7fffffff, RZ, 0xc0, !PT ;  /* 0x7fffffff18187812 */ /* 0x000fe200078ec0ff */
[----:B------:R-:W-:Y:S01]  /*194490*/  STL [R1+0x8088], R13 ;  /* 0x0080880d01007387 */ /* 0x000fe20000100800 */
[----:B------:R-:W-:Y:S01]  /*1944a0*/  ISETP.LT.AND P2, PT, R15, UR12, !P0 ;  /* 0x0000000c0f007c0c */ /* 0x000fe2000c741270 */
[----:B------:R-:W-:Y:S01]  /*1944b0*/  ULDC.64 UR34, c[0x0][0x228] ;  /* 0x00008a0000227ab9 */ /* 0x000fe20000000a00 */
[----:B------:R-:W-:Y:S01]  /*1944c0*/  ISETP.LT.AND P1, PT, R14, UR24, !P0 ;  /* 0x000000180e007c0c */ /* 0x000fe2000c721270 */
[----:B------:R-:W-:Y:S01]  /*1944d0*/  VIADD R30, R123, 0x7e ;  /* 0x0000007e7b1e7836 */ /* 0x000fe20000000000 */
[----:B------:R-:W-:Y:S01]  /*1944e0*/  ISETP.GE.AND P0, PT, R32, UR13, PT ;  /* 0x0000000d20007c0c */ /* 0x000fe2000bf06270 */
[----:B------:R-:W-:Y:S01]  /*1944f0*/  ULDC.64 UR12, c[0x0][0x228] ;  /* 0x00008a00000c7ab9 */ /* 0x000fe20000000a00 */
[----:B------:R-:W-:Y:S01]  /*194500*/  MOV R113, UR59 ;  /* 0x0000003b00717c02 */ /* 0x000fe20008000f00 */
[----:B------:R-:W-:Y:S01]  /*194510*/  IMAD.U32 R56, RZ, RZ, UR37 ;  /* 0x00000025ff387e24 */ /* 0x000fe2000f8e00ff */
[----:B------:R-:W-:Y:S01]  /*194520*/  LOP3.LUT R21, R21, 0xffffffef, RZ, 0xc0, !PT ;  /* 0xffffffef15157812 */ /* 0x000fe200078ec0ff */
[----:B------:R-:W-:-:S04]  /*194530*/  ULDC.64 UR26, c[0x0][0x228] ;  /* 0x00008a00001a7ab9 */ /* 0x000fc80000000a00 */
[----:B------:R-:W-:Y:S01]  /*194540*/  @P2 LOP3.LUT R25, R25, 0x20000, RZ, 0xfc, !PT ;  /* 0x0002000019192812 */ /* 0x000fe200078efcff */
[----:B------:R-:W-:Y:S01]  /*194550*/  UMOV UR59, UR29 ;  /* 0x0000001d003b7c82 */ /* 0x000fe20008000000 */
[----:B------:R-:W-:Y:S01]  /*194560*/  ULDC.64 UR28, c[0x0][0x228] ;  /* 0x00008a00001c7ab9 */ /* 0x000fe20000000a00 */
[----:B------:R-:W-:Y:S01]  /*194570*/  IMAD.U32 R67, RZ, RZ, UR13 ;  /* 0x0000000dff437e24 */ /* 0x000fe2000f8e00ff */
[----:B------:R-:W-:Y:S01]  /*194580*/  LOP3.LUT R25, R25, 0xffff7fff, RZ, 0xc0, !PT ;  /* 0xffff7fff19197812 */ /* 0x000fe200078ec0ff */
[----:B------:R-:W-:Y:S01]  /*194590*/  UMOV UR14, UR12 ;  /* 0x0000000c000e7c82 */ /* 0x000fe20008000000 */
[----:B------:R-:W-:Y:S01]  /*1945a0*/  UMOV UR16, UR28 ;  /* 0x0000001c00107c82 */ /* 0x000fe20008000000 */
[----:B------:R-:W-:Y:S01]  /*1945b0*/  ULDC.64 UR12, c[0x0][0x228] ;  /* 0x00008a00000c7ab9 */ /* 0x000fe20000000a00 */
[----:B------:R-:W-:Y:S01]  /*1945c0*/  @P1 LOP3.LUT R25, R25, 0x8000, RZ, 0xfc, !PT ;  /* 0x0000800019191812 */ /* 0x000fe200078efcff */
[----:B------:R1:W-:Y:S01]  /*1945d0*/  STL [R1+0x8090], R2 ;  /* 0x0080900201007387 */ /* 0x0003e20000100800 */
[----:B------:R-:W-:Y:S01]  /*1945e0*/  ISETP.LT.AND P1, PT, R15, UR22, !P0 ;  /* 0x000000160f007c0c */ /* 0x000fe2000c721270 */
[----:B------:R-:W-:Y:S01]  /*1945f0*/  ULDC.64 UR36, c[0x0][0x228] ;  /* 0x00008a0000247ab9 */ /* 0x000fe20000000a00 */
        /* <DEDUP_REMOVED lines=53> */
[----:B------:R-:W-:Y:S01]  /*194950*/  IMAD.U32 R52, RZ, RZ, UR9 ;  /* 0x00000009ff347e24 */ /* 0x000fe2000f8e00ff */
[----:B------:R-:W-:Y:S01]  /*194960*/  ISETP.LT.AND P0, PT, R14, UR4, !P0 ;  /* 0x000000040e007c0c */ /* 0x000fe2000c701270 */
[----:B------:R-:W-:Y:S01]  /*194970*/  ULDC.64 UR8, c[0x0][0x228] ;  /* 0x00008a0000087ab9 */ /* 0x000fe20000000a00 */
[----:B------:R-:W-:-:S09]  /*194980*/  ULDC.64 UR10, c[0x0][0x228] ;  /* 0x00008a00000a7ab9 */ /* 0x000fd20000000a00 */
[----:B------:R-:W-:-:S04]  /*194990*/  @P1 LOP3.LUT R25, R25, 0x4, RZ, 0xfc, !PT ;  /* 0x0000000419191812 */ /* 0x000fc800078efcff */
[----:B------:R-:W-:-:S04]  /*1949a0*/  LOP3.LUT R25, R25, 0xfffffffd, RZ, 0xc0, !PT ;  /* 0xfffffffd19197812 */ /* 0x000fc800078ec0ff */
[----:B------:R-:W-:Y:S02]  /*1949b0*/  @P0 LOP3.LUT R25, R25, 0x2, RZ, 0xfc, !PT ;  /* 0x0000000219190812 */ /* 0x000fe400078efcff */
[----:B------:R-:W-:Y:S01]  /*1949c0*/  ISETP.GE.AND P0, PT, R51, UR7, PT ;  /* 0x0000000733007c0c */ /* 0x000fe2000bf06270 */
[----:B------:R-:W-:-:S03]  /*1949d0*/  ULDC.64 UR6, c[0x0][0x228] ;  /* 0x00008a0000067ab9 */ /* 0x000fc60000000a00 */
[----:B------:R-:W-:Y:S01]  /*1949e0*/  ISETP.LT.AND P1, PT, R14, UR12, !P0 ;  /* 0x0000000c0e007c0c */ /* 0x000fe2000c721270 */
[----:B------:R-:W-:Y:S01]  /*1949f0*/  STL [R1+0x8094], R26 ;  /* 0x0080941a01007387 */ /* 0x000fe20000100800 */
[----:B------:R-:W-:Y:S01]  /*194a00*/  ISETP.LT.AND P2, PT, R15, UR8, !P0 ;  /* 0x000000080f007c0c */ /* 0x000fe2000c741270 */
[----:B------:R-:W-:Y:S01]  /*194a10*/  ULDC.64 UR12, c[0x0][0x228] ;  /* 0x00008a00000c7ab9 */ /* 0x000fe20000000a00 */
[----:B------:R-:W-:Y:S01]  /*194a20*/  ISETP.GE.AND P0, PT, R54, UR9, PT ;  /* 0x0000000936007c0c */ /* 0x000fe2000bf06270 */
[----:B------:R-:W-:Y:S01]  /*194a30*/  ULDC.64 UR8, c[0x0][0x228] ;  /* 0x00008a0000087ab9 */ /* 0x000fe20000000a00 */
[----:B------:R-:W-:Y:S01]  /*194a40*/  MOV R58, UR23 ;  /* 0x00000017003a7c02 */ /* 0x000fe20008000f00 */
[----:B------:R-:W-:-:S06]  /*194a50*/  ULDC.64 UR22, c[0x0][0x228] ;  /* 0x00008a0000167ab9 */ /* 0x000fcc0000000a00 */
[----:B------:R-:W-:Y:S02]  /*194a60*/  @P1 LOP3.LUT R24, R24, 0x80000000, RZ, 0xfc, !PT ;  /* 0x8000000018181812 */ /* 0x000fe400078efcff */
[----:B------:R-:W-:Y:S01]  /*194a70*/  ISETP.LT.AND P1, PT, R15, UR10, !P0 ;  /* 0x0000000a0f007c0c */ /* 0x000fe2000c721270 */
[----:B------:R-:W-:Y:S01]  /*194a80*/  UMOV UR5, UR22 ;  /* 0x0000001600057c82 */ /* 0x000fe20008000000 */
[----:B------:R-:W-:Y:S02]  /*194a90*/  LOP3.LUT R24, R24, 0xbfffffff, RZ, 0xc0, !PT ;  /* 0xbfffffff18187812 */ /* 0x000fe400078ec0ff */
[----:B------:R-:W-:-:S09]  /*194aa0*/  ISETP.LT.AND P0, PT, R14, UR5, !P0 ;  /* 0x000000050e007c0c */ /* 0x000fd2000c701270 */
[----:B------:R-:W-:-:S04]  /*194ab0*/  @P1 LOP3.LUT R24, R24, 0x40000000, RZ, 0xfc, !PT ;  /* 0x4000000018181812 */ /* 0x000fc800078efcff */
[----:B------:R-:W-:-:S04]  /*194ac0*/  LOP3.LUT R24, R24, 0xdfffffff, RZ, 0xc0, !PT ;  /* 0xdfffffff18187812 */ /* 0x000fc800078ec0ff */
[----:B------:R-:W-:Y:S02]  /*194ad0*/  @P0 LOP3.LUT R24, R24, 0x20000000, RZ, 0xfc, !PT ;  /* 0x2000000018180812 */ /* 0x000fe400078efcff */
[----:B------:R-:W-:Y:S01]  /*194ae0*/  ISETP.GE.AND P0, PT, R57, UR11, PT ;  /* 0x0000000b39007c0c */ /* 0x000fe2000bf06270 */
[----:B------:R-:W-:Y:S01]  /*194af0*/  IMAD.U32 R49, RZ, RZ, UR23 ;  /* 0x00000017ff317e24 */ /* 0x000fe2000f8e00ff */
[----:B------:R-:W-:Y:S01]  /*194b00*/  ULDC.64 UR22, c[0x0][0x228] ;  /* 0x00008a0000167ab9 */ /* 0x000fe20000000a00 */
[----:B------:R-:W-:Y:S01]  /*194b10*/  LOP3.LUT R24, R24, 0xefffffff, RZ, 0xc0, !PT ;  /* 0xefffffff18187812 */ /* 0x000fe200078ec0ff */
[----:B------:R-:W-:Y:S01]  /*194b20*/  IMAD.U32 R43, RZ, RZ, UR9 ;  /* 0x00000009ff2b7e24 */ /* 0x000fe2000f8e00ff */
[----:B------:R-:W-:Y:S01]  /*194b30*/  ISETP.LT.AND P1, PT, R15, UR6, !P0 ;  /* 0x000000060f007c0c */ /* 0x000fe2000c721270 */
[----:B------:R-:W-:Y:S01]  /*194b40*/  UMOV UR4, UR22 ;  /* 0x0000001600047c82 */ /* 0x000fe20008000000 */
[----:B------:R-:W-:Y:S01]  /*194b50*/  UMOV UR5, UR8 ;  /* 0x0000000800057c82 */ /* 0x000fe20008000000 */
[----:B------:R-:W-:Y:S01]  /*194b60*/  ISETP.LT.AND P0, PT, R14, UR4, !P0 ;  /* 0x000000040e007c0c */ /* 0x000fe2000c701270 */
[----:B------:R-:W-:Y:S01]  /*194b70*/  ULDC.64 UR8, c[0x0][0x228] ;  /* 0x00008a0000087ab9 */ /* 0x000fe20000000a00 */
[----:B------:R-:W-:Y:S01]  /*194b80*/  LOP3.LUT R25, R25, 0xfffffffe, RZ, 0xc0, !PT ;  /* 0xfffffffe19197812 */ /* 0x000fe200078ec0ff */
[----:B------:R-:W-:-:S07]  /*194b90*/  ULDC.64 UR10, c[0x0][0x228] ;  /* 0x00008a00000a7ab9 */ /* 0x000fce0000000a00 */
[----:B------:R-:W-:-:S04]  /*194ba0*/  @P1 LOP3.LUT R24, R24, 0x10000000, RZ, 0xfc, !PT ;  /* 0x1000000018181812 */ /* 0x000fc800078efcff */
[----:B------:R-:W-:-:S04]  /*194bb0*/  LOP3.LUT R24, R24, 0xf7ffffff, RZ, 0xc0, !PT ;  /* 0xf7ffffff18187812 */ /* 0x000fc800078ec0ff */
[----:B------:R-:W-:Y:S02]  /*194bc0*/  @P0 LOP3.LUT R24, R24, 0x8000000, RZ, 0xfc, !PT ;  /* 0x0800000018180812 */ /* 0x000fe400078efcff */
[----:B------:R-:W-:Y:S01]  /*194bd0*/  ISETP.GE.AND P0, PT, R60, UR7, PT ;  /* 0x000000073c007c0c */ /* 0x000fe2000bf06270 */
[----:B------:R-:W-:-:S03]  /*194be0*/  ULDC.64 UR6, c[0x0][0x228] ;  /* 0x00008a0000067ab9 */ /* 0x000fc60000000a00 */
[----:B------:R-:W-:Y:S02]  /*194bf0*/  ISETP.LT.AND P1, PT, R15, UR8, !P0 ;  /* 0x000000080f007c0c */ /* 0x000fe4000c721270 */
[----:B------:R-:W-:Y:S01]  /*194c00*/  ISETP.LT.AND P0, PT, R14, UR5, !P0 ;  /* 0x000000050e007c0c */ /* 0x000fe2000c701270 */
[----:B------:R-:W-:Y:S02]  /*194c10*/  ULDC UR5, c[0x0][0x248] ;  /* 0x0000920000057ab9 */ /* 0x000fe40000000800 */
[----:B------:R-:W-:Y:S01]  /*194c20*/  IMAD R77, R123, UR5, RZ ;  /* 0x000000057b4d7c24 */ /* 0x000fe2000f8e02ff */
[----:B------:R-:W-:Y:S01]  /*194c30*/  @P2 LOP3.LUT R25, R25, 0x1, RZ, 0xfc, !PT ;  /* 0x0000000119192812 */ /* 0x000fe200078efcff */
[----:B------:R-:W-:Y:S02]  /*194c40*/  ULDC UR5, c[0x0][0x248] ;  /* 0x0000920000057ab9 */ /* 0x000fe40000000800 */
[----:B-1----:R-:W-:Y:S01]  /*194c50*/  VIADD R2, R77, UR5 ;  /* 0x000000054d027c36 */ /* 0x002fe20008000000 */
[----:B------:R-:W-:Y:S01]  /*194c60*/  ULDC UR5, c[0x0][0x248] ;  /* 0x0000920000057ab9 */ /* 0x000fe20000000800 */
[----:B------:R-:W-:Y:S04]  /*194c70*/  STL [R1+0x8098], R25 ;  /* 0x0080981901007387 */ /* 0x000fe80000100800 */
[----:B------:R-:W-:Y:S04]  /*194c80*/  STL [R1+0x1e44], R77 ;  /* 0x001e444d01007387 */ /* 0x000fe80000100800 */
[----:B------:R1:W-:Y:S02]  /*194c90*/  STL [R1+0x1a38], R2 ;  /* 0x001a380201007387 */ /* 0x0003e40000100800 */
[----:B-1----:R-:W-:Y:S01]  /*194ca0*/  IADD3 R2, R2, UR5, RZ ;  /* 0x0000000502027c10 */ /* 0x002fe2000fffe0ff */
[----:B------:R-:W-:-:S04]  /*194cb0*/  ULDC UR5, c[0x0][0x248] ;  /* 0x0000920000057ab9 */ /* 0x000fc80000000800 */
[----:B------:R1:W-:Y:S02]  /*194cc0*/  STL [R1+0x17f4], R2 ;  /* 0x0017f40201007387 */ /* 0x0003e40000100800 */
[----:B-1----:R-:W-:Y:S01]  /*194cd0*/  VIADD R2, R2, UR5 ;  /* 0x0000000502027c36 */ /* 0x002fe20008000000 */
[----:B------:R-:W-:-:S04]  /*194ce0*/  ULDC UR5, c[0x0][0x248] ;  /* 0x0000920000057ab9 */ /* 0x000fc80000000800 */
[----:B------:R1:W-:Y:S02]  /*194cf0*/  STL [R1+0xe40], R2 ;  /* 0x000e400201007387 */ /* 0x0003e40000100800 */
[----:B-1----:R-:W-:Y:S01]  /*194d00*/  VIADD R2, R2, UR5 ;  /* 0x0000000502027c36 */ /* 0x002fe20008000000 */
[----:B------:R-:W-:-:S04]  /*194d10*/  ULDC UR5, c[0x0][0x248] ;  /* 0x0000920000057ab9 */ /* 0x000fc80000000800 */
        /* <DEDUP_REMOVED lines=834> */
[----:B------:R1:W-:Y:S01]  /*198140*/  STL [R1+0x1aa4], R2 ;  /* 0x001aa40201007387 */ /* 0x0003e20000100800 */
[----:B------:R-:W-:Y:S01]  /*198150*/  LOP3.LUT R24, R24, 0xfbffffff, RZ, 0xc0, !PT ;  /* 0xfbffffff18187812 */ /* 0x000fe200078ec0ff */
[----:B-1----:R-:W-:Y:S01]  /*198160*/  VIADD R2, R2, UR5 ;  /* 0x0000000502027c36 */ /* 0x002fe20008000000 */
[----:B------:R-:W-:Y:S02]  /*198170*/  ULDC UR5, c[0x0][0x248] ;  /* 0x0000920000057ab9 */ /* 0x000fe40000000800 */
[----:B------:R-:W-:Y:S02]  /*198180*/  @P1 LOP3.LUT R24, R24, 0x4000000, RZ, 0xfc, !PT ;  /* 0x0400000018181812 */ /* 0x000fe400078efcff */
[----:B------:R1:W-:Y:S02]  /*198190*/  STL [R1+0x1aa8], R2 ;  /* 0x001aa80201007387 */ /* 0x0003e40000100800 */
[----:B------:R-:W-:Y:S02]  /*1981a0*/  LOP3.LUT R24, R24, 0xfdffffff, RZ, 0xc0, !PT ;  /* 0xfdffffff18187812 */ /* 0x000fe400078ec0ff */
[----:B-1----:R-:W-:Y:S01]  /*1981b0*/  IADD3 R2, R2, UR5, RZ ;  /* 0x0000000502027c10 */ /* 0x002fe2000fffe0ff */
[----:B------:R-:W-:-:S04]  /*1981c0*/  ULDC UR5, c[0x0][0x248] ;  /* 0x0000920000057ab9 */ /* 0x000fc80000000800 */
[----:B------:R1:W-:Y:S01]  /*1981d0*/  STL [R1+0x1aac], R2 ;  /* 0x001aac0201007387 */ /* 0x0003e20000100800 */
[----:B------:R-:W-:Y:S02]  /*1981e0*/  @P0 LOP3.LUT R24, R24, 0x2000000, RZ, 0xfc, !PT ;  /* 0x0200000018180812 */ /* 0x000fe400078efcff */
[----:B------:R-:W-:Y:S01]  /*1981f0*/  ISETP.GE.AND P0, PT, R63, UR9, PT ;  /* 0x000000093f007c0c */ /* 0x000fe2000bf06270 */
[----:B------:R-:W-:Y:S01]  /*198200*/  UMOV UR4, UR10 ;  /* 0x0000000a00047c82 */ /* 0x000fe20008000000 */
[----:B-1----:R-:W-:Y:S01]  /*198210*/  VIADD R2, R2, UR5 ;  /* 0x0000000502027c36 */ /* 0x002fe20008000000 */
[----:B------:R-:W-:Y:S01]  /*198220*/  ULDC UR5, c[0x0][0x248] ;  /* 0x0000920000057ab9 */ /* 0x000fe20000000800 */
[----:B------:R-:W-:Y:S01]  /*198230*/  LOP3.LUT R24, R24, 0xfeffffff, RZ, 0xc0, !PT ;  /* 0xfeffffff18187812 */ /* 0x000fe200078ec0ff */
[----:B------:R-:W-:Y:S02]  /*198240*/  ULDC.64 UR8, c[0x0][0x228] ;  /* 0x00008a0000087ab9 */ /* 0x000fe40000000a00 */
[----:B------:R1:W-:Y:S01]  /*198250*/  STL [R1+0x1ab0], R2 ;  /* 0x001ab00201007387 */ /* 0x0003e20000100800 */
[----:B------:R-:W-:Y:S01]  /*198260*/  ISETP.LT.AND P2, PT, R15, UR6, !P0 ;  /* 0x000000060f007c0c */ /* 0x000fe2000c741270 */
[----:B-1----:R-:W-:Y:S01]  /*198270*/  VIADD R2, R2, UR5 ;  /* 0x0000000502027c36 */ /* 0x002fe20008000000 */
[----:B------:R-:W-:-:S04]  /*198280*/  ULDC UR5, c[0x0][0x248] ;  /* 0x0000920000057ab9 */ /* 0x000fc80000000800 */
[----:B------:R1:W-:Y:S01]  /*198290*/  STL [R1+0x1ab4], R2 ;  /* 0x001ab40201007387 */ /* 0x0003e20000100800 */
[----:B------:R-:W-:Y:S02]  /*1982a0*/  ISETP.LT.AND P1, PT, R14, UR4, !P0 ;  /* 0x000000040e007c0c */ /* 0x000fe4000c721270 */
[----:B-1----:R-:W-:Y:S01]  /*1982b0*/  IADD3 R2, R2, UR5, RZ ;  /* 0x0000000502027c10 */ /* 0x002fe2000fffe0ff */
[----:B------:R-:W-:-:S04]  /*1982c0*/  ULDC UR5, c[0x0][0x248] ;  /* 0x0000920000057ab9 */ /* 0x000fc80000000800 */
[----:B------:R1:W-:Y:S01]  /*1982d0*/  STL [R1+0x1ab8], R2 ;  /* 0x001ab80201007387 */ /* 0x0003e20000100800 */
[----:B------:R-:W-:Y:S01]  /*1982e0*/  @P2 LOP3.LUT R24, R24, 0x1000000, RZ, 0xfc, !PT ;  /* 0x0100000018182812 */ /* 0x000fe200078efcff */
[----:B-1----:R-:W-:Y:S01]  /*1982f0*/  VIADD R2, R2, UR5 ;  /* 0x0000000502027c36 */ /* 0x002fe20008000000 */
[----:B------:R-:W-:Y:S02]  /*198300*/  ULDC UR5, c[0x0][0x248] ;  /* 0x0000920000057ab9 */ /* 0x000fe40000000800 */
[----:B------:R-:W-:Y:S02]  /*198310*/  LOP3.LUT R24, R24, 0xff7fffff, RZ, 0xc0, !PT ;  /* 0xff7fffff18187812 */ /* 0x000fe400078ec0ff */
[----:B------:R1:W-:Y:S01]  /*198320*/  STL [R1+0x1abc], R2 ;  /* 0x001abc0201007387 */ /* 0x0003e20000100800 */
[----:B------:R-:W-:Y:S01]  /*198330*/  ISETP.GE.AND P0, PT, R66, UR7, PT ;  /* 0x0000000742007c0c */ /* 0x000fe2000bf06270 */
[----:B------:R-:W-:Y:S01]  /*198340*/  ULDC.64 UR6, c[0x0][0x228] ;  /* 0x00008a0000067ab9 */ /* 0x000fe20000000a00 */
[----:B------:R-:W-:Y:S01]  /*198350*/  @P1 LOP3.LUT R24, R24, 0x800000, RZ, 0xfc, !PT ;  /* 0x0080000018181812 */ /* 0x000fe200078efcff */
[----:B-1----:R-:W-:Y:S01]  /*198360*/  VIADD R2, R2, UR5 ;  /* 0x0000000502027c36 */ /* 0x002fe20008000000 */
[----:B------:R-:W-:Y:S01]  /*198370*/  ULDC UR5, c[0x0][0x248] ;  /* 0x0000920000057ab9 */ /* 0x000fe20000000800 */
[----:B------:R-:W-:-:S03]  /*198380*/  ISETP.LT.AND P1, PT, R15, UR8, !P0 ;  /* 0x000000080f007c0c */ /* 0x000fc6000c721270 */
[----:B------:R1:W-:Y:S01]  /*198390*/  STL [R1+0x1acc], R2 ;  /* 0x001acc0201007387 */ /* 0x0003e20000100800 */
[----:B------:R-:W-:Y:S02]  /*1983a0*/  ISETP.LT.AND P0, PT, R14, UR46, !P0 ;  /* 0x0000002e0e007c0c */ /* 0x000fe4000c701270 */
[----:B-1----:R-:W-:Y:S01]  /*1983b0*/  IADD3 R2, R2, UR5, RZ ;  /* 0x0000000502027c10 */ /* 0x002fe2000fffe0ff */
[----:B------:R-:W-:-:S04]  /*1983c0*/  ULDC UR5, c[0x0][0x248] ;  /* 0x0000920000057ab9 */ /* 0x000fc80000000800 */
[----:B------:R1:W-:Y:S01]  /*1983d0*/  STL [R1+0x1ad0], R2 ;  /* 0x001ad00201007387 */ /* 0x0003e20000100800 */
[----:B------:R-:W-:Y:S01]  /*1983e0*/  LOP3.LUT R24, R24, 0xffbfffff, RZ, 0xc0, !PT ;  /* 0xffbfffff18187812 */ /* 0x000fe200078ec0ff */
[----:B-1----:R-:W-:Y:S01]  /*1983f0*/  VIADD R2, R2, UR5 ;  /* 0x0000000502027c36 */ /* 0x002fe20008000000 */
[----:B------:R-:W-:Y:S02]  /*198400*/  ULDC UR5, c[0x0][0x248] ;  /* 0x0000920000057ab9 */ /* 0x000fe40000000800 */
[----:B------:R-:W-:Y:S02]  /*198410*/  @P1 LOP3.LUT R24, R24, 0x400000, RZ, 0xfc, !PT ;  /* 0x0040000018181812 */ /* 0x000fe400078efcff */
[----:B------:R1:W-:Y:S02]  /*198420*/  STL [R1+0x1ad4], R2 ;  /* 0x001ad40201007387 */ /* 0x0003e40000100800 */
[----:B------:R-:W-:Y:S01]  /*198430*/  LOP3.LUT R24, R24, 0xffdfffff, RZ, 0xc0, !PT ;  /* 0xffdfffff18187812 */ /* 0x000fe200078ec0ff */
[----:B-1----:R-:W-:Y:S01]  /*198440*/  VIADD R2, R2, UR5 ;  /* 0x0000000502027c36 */ /* 0x002fe20008000000 */
[----:B------:R-:W-:-:S04]  /*198450*/  ULDC UR5, c[0x0][0x248] ;  /* 0x0000920000057ab9 */ /* 0x000fc80000000800 */
[----:B------:R1:W-:Y:S01]  /*198460*/  STL [R1+0x1ad8], R2 ;  /* 0x001ad80201007387 */ /* 0x0003e20000100800 */
[----:B------:R-:W-:Y:S02]  /*198470*/  @P0 LOP3.LUT R24, R24, 0x200000, RZ, 0xfc, !PT ;  /* 0x0020000018180812 */ /* 0x000fe400078efcff */
[----:B------:R-:W-:Y:S02]  /*198480*/  ISETP.GE.AND P0, PT, R69, UR9, PT ;  /* 0x0000000945007c0c */ /* 0x000fe4000bf06270 */
[----:B------:R-:W-:Y:S01]  /*198490*/  MOV R46, UR23 ;  /* 0x00000017002e7c02 */ /* 0x000fe20008000f00 */
[----:B------:R-:W-:Y:S01]  /*1984a0*/  ULDC.64 UR22, c[0x0][0x228] ;  /* 0x00008a0000167ab9 */ /* 0x000fe20000000a00 */
[----:B-1----:R-:W-:Y:S01]  /*1984b0*/  IADD3 R2, R2, UR5, RZ ;  /* 0x0000000502027c10 */ /* 0x002fe2000fffe0ff */
[----:B------:R-:W-:Y:S01]  /*1984c0*/  ULDC UR5, c[0x0][0x248] ;  /* 0x0000920000057ab9 */ /* 0x000fe20000000800 */
[----:B------:R-:W-:Y:S01]  /*1984d0*/  LOP3.LUT R24, R24, 0xffefffff, RZ, 0xc0, !PT ;  /* 0xffefffff18187812 */ /* 0x000fe200078ec0ff */
[----:B------:R-:W-:Y:S01]  /*1984e0*/  UMOV UR58, UR11 ;  /* 0x0000000b003a7c82 */ /* 0x000fe20008000000 */
[----:B------:R-:W-:Y:S01]  /*1984f0*/  ISETP.LT.AND P1, PT, R15, UR6, !P0 ;  /* 0x000000060f007c0c */ /* 0x000fe2000c721270 */
[----:B------:R1:W-:Y:S01]  /*198500*/  STL [R1+0x1adc], R2 ;  /* 0x001adc0201007387 */ /* 0x0003e20000100800 */
[----:B------:R-:W-:Y:S01]  /*198510*/  ULDC.64 UR10, c[0x0][0x228] ;  /* 0x00008a00000a7ab9 */ /* 0x000fe20000000a00 */
[----:B------:R-:W-:Y:S01]  /*198520*/  ULDC.64 UR8, c[0x0][0x228] ;  /* 0x00008a0000087ab9 */ /* 0x000fe20000000a00 */
[----:B-1----:R-:W-:Y:S01]  /*198530*/  VIADD R2, R2, UR5 ;  /* 0x0000000502027c36 */ /* 0x002fe20008000000 */
[----:B------:R-:W-:-:S04]  /*198540*/  ULDC UR5, c[0x0][0x248] ;  /* 0x0000920000057ab9 */ /* 0x000fc80000000800 */
[----:B------:R1:W-:Y:S01]  /*198550*/  STL [R1+0x1ae0], R2 ;  /* 0x001ae00201007387 */ /* 0x0003e20000100800 */
[----:B------:R-:W-:Y:S01]  /*198560*/  ISETP.LT.AND P0, PT, R14, UR34, !P0 ;  /* 0x000000220e007c0c */ /* 0x000fe2000c701270 */
[----:B-1----:R-:W-:Y:S01]  /*198570*/  VIADD R2, R2, UR5 ;  /* 0x0000000502027c36 */ /* 0x002fe20008000000 */
[----:B------:R-:W-:-:S04]  /*198580*/  ULDC UR5, c[0x0][0x248] ;  /* 0x0000920000057ab9 */ /* 0x000fc80000000800 */
[----:B------:R1:W-:Y:S01]  /*198590*/  STL [R1+0x1ae4], R2 ;  /* 0x001ae40201007387 */ /* 0x0003e20000100800 */
[----:B------:R-:W-:Y:S02]  /*1985a0*/  @P1 LOP3.LUT R24, R24, 0x100000, RZ, 0xfc, !PT ;  /* 0x0010000018181812 */ /* 0x000fe400078efcff */
[----:B-1----:R-:W-:Y:S01]  /*1985b0*/  IADD3 R2, R2, UR5, RZ ;  /* 0x0000000502027c10 */ /* 0x002fe2000fffe0ff */
[----:B------:R-:W-:Y:S01]  /*1985c0*/  ULDC UR5, c[0x0][0x248] ;  /* 0x0000920000057ab9 */ /* 0x000fe20000000800 */
[----:B------:R-:W-:-:S03]  /*1985d0*/  LOP3.LUT R24, R24, 0xfff7ffff, RZ, 0xc0, !PT ;  /* 0xfff7ffff18187812 */ /* 0x000fc600078ec0ff */
[----:B------:R1:W-:Y:S01]  /*1985e0*/  STL [R1+0x1ae8], R2 ;  /* 0x001ae80201007387 */ /* 0x0003e20000100800 */
[----:B------:R-:W-:Y:S02]  /*1985f0*/  @P0 LOP3.LUT R24, R24, 0x80000, RZ, 0xfc, !PT ;  /* 0x0008000018180812 */ /* 0x000fe400078efcff */
[----:B------:R-:W-:Y:S01]  /*198600*/  ISETP.GE.AND P0, PT, R30, UR7, PT ;  /* 0x000000071e007c0c */ /* 0x000fe2000bf06270 */
[----:B-1----:R-:W-:Y:S01]  /*198610*/  VIADD R2, R2, UR5 ;  /* 0x0000000502027c36 */ /* 0x002fe20008000000 */
[----:B------:R-:W-:Y:S01]  /*198620*/  ULDC UR5, c[0x0][0x248] ;  /* 0x0000920000057ab9 */ /* 0x000fe20000000800 */
[----:B------:R-:W-:Y:S01]  /*198630*/  VIADD R30, R123, 0xd9 ;  /* 0x000000d97b1e7836 */ /* 0x000fe20000000000 */
        /* <DEDUP_REMOVED lines=12> */
[----:B------:R-:W-:-:S04]  /*198700*/  ULDC UR5, c[0x0][0x248] ;  /* 0x0000920000057ab9 */ /* 0x000fc80000000800 */
[----:B------:R1:W-:Y:S01]  /*198710*/  STL [R1+0x1af8], R2 ;  /* 0x001af80201007387 */ /* 0x0003e20000100800 */
[----:B------:R-:W-:Y:S02]  /*198720*/  LOP3.LUT R21, R21, 0xfffffff7, RZ, 0xc0, !PT ;  /* 0xfffffff715157812 */ /* 0x000fe400078ec0ff */
[----:B-1----:R-:W-:Y:S01]  /*198730*/  IADD3 R2, R2, UR5, RZ ;  /* 0x0000000502027c10 */ /* 0x002fe2000fffe0ff */
[----:B------:R-:W-:Y:S01]  /*198740*/  ULDC UR5, c[0x0][0x248] ;  /* 0x0000920000057ab9 */ /* 0x000fe20000000800 */
[----:B------:R-:W-:-:S03]  /*198750*/  @P0 LOP3.LUT R21, R21, 0x8, RZ, 0xfc, !PT ;  /* 0x0000000815150812 */ /* 0x000fc600078efcff */
[----:B------:R1:W-:Y:S01]  /*198760*/  STL [R1+0x1afc], R2 ;  /* 0x001afc0201007387 */ /* 0x0003e20000100800 */
[----:B------:R-:W-:Y:S01]  /*198770*/  UMOV UR4, UR6 ;  /* 0x0000000600047c82 */ /* 0x000fe20008000000 */
[----:B------:R-:W-:Y:S01]  /*198780*/  UMOV UR20, UR7 ;  /* 0x0000000700147c82 */ /* 0x000fe20008000000 */
[----:B------:R-:W-:Y:S01]  /*198790*/  ULDC.64 UR6, c[0x0][0x228] ;  /* 0x00008a0000067ab9 */ /* 0x000fe20000000a00 */
[----:B-1----:R-:W-:Y:S01]  /*1987a0*/  VIADD R2, R2, UR5 ;  /* 0x0000000502027c36 */ /* 0x002fe20008000000 */
[----:B------:R-:W-:Y:S02]  /*1987b0*/  UMOV UR5, UR11 ;  /* 0x0000000b00057c82 */ /* 0x000fe40008000000 */
[----:B------:R-:W-:Y:S02]  /*1987c0*/  ISETP.GE.AND P0, PT, R30, UR5, PT ;  /* 0x000000051e007c0c */ /* 0x000fe4000bf06270 */
[----:B------:R-:W-:Y:S01]  /*1987d0*/  LOP3.LUT R24, R24, 0xfffdffff, RZ, 0xc0, !PT ;  /* 0xfffdffff18187812 */ /* 0x000fe200078ec0ff */
[----:B------:R-:W-:Y:S01]  /*1987e0*/  VIADD R30, R123, 0xd3 ;  /* 0x000000d37b1e7836 */ /* 0x000fe20000000000 */
[----:B------:R-:W-:Y:S01]  /*1987f0*/  ISETP.LT.AND P1, PT, R15, UR6, !P0 ;  /* 0x000000060f007c0c */ /* 0x000fe2000c721270 */
[----:B------:R-:W-:Y:S01]  /*198800*/  UMOV UR32, UR9 ;  /* 0x0000000900207c82 */ /* 0x000fe20008000000 */
[----:B------:R-:W-:Y:S01]  /*198810*/  ISETP.LT.AND P0, PT, R14, UR4, !P0 ;  /* 0x000000040e007c0c */ /* 0x000fe2000c701270 */
[----:B------:R-:W-:Y:S01]  /*198820*/  UMOV UR4, UR8 ;  /* 0x0000000800047c82 */ /* 0x000fe20008000000 */
[----:B------:R-:W-:Y:S01]  /*198830*/  ULDC.64 UR8, c[0x0][0x228] ;  /* 0x00008a0000087ab9 */ /* 0x000fe20000000a00 */
[----:B------:R-:W-:Y:S01]  /*198840*/  MOV R70, UR59 ;  /* 0x0000003b00467c02 */ /* 0x000fe20008000f00 */
[----:B------:R-:W-:-:S07]  /*198850*/  ULDC UR5, c[0x0][0x248] ;  /* 0x0000920000057ab9 */ /* 0x000fce0000000800 */
        /* <DEDUP_REMOVED lines=8> */
[----:B------:R-:W-:-:S07]  /*1988e0*/  IADD3 R30, R123, 0xcd, RZ ;  /* 0x000000cd7b1e7810 */ /* 0x000fce0007ffe0ff */
[----:B------:R-:W-:-:S04]  /*1988f0*/  @P1 LOP3.LUT R24, R24, 0x4000, RZ, 0xfc, !PT ;  /* 0x0000400018181812 */ /* 0x000fc800078efcff */
[----:B------:R-:W-:Y:S01]  /*198900*/  LOP3.LUT R24, R24, 0xffffdfff, RZ, 0xc0, !PT ;  /* 0xffffdfff18187812 */ /* 0x000fe200078ec0ff */
[----:B------:R-:W-:Y:S01]  /*198910*/  UMOV UR4, UR6 ;  /* 0x0000000600047c82 */ /* 0x000fe20008000000 */
[----:B------:R-:W-:Y:S01]  /*198920*/  UMOV UR44, UR7 ;  /* 0x00000007002c7c82 */ /* 0x000fe20008000000 */
[----:B------:R-:W-:Y:S01]  /*198930*/  ULDC.64 UR6, c[0x0][0x228] ;  /* 0x00008a0000067ab9 */ /* 0x000fe20000000a00 */
[----:B------:R-:W-:Y:S02]  /*198940*/  @P0 LOP3.LUT R24, R24, 0x2000, RZ, 0xfc, !PT ;  /* 0x0000200018180812 */ /* 0x000fe400078efcff */
[----:B------:R-:W-:Y:S02]  /*198950*/  ISETP.GE.AND P0, PT, R30, UR9, PT ;  /* 0x000000091e007c0c */ /* 0x000fe4000bf06270 */
[----:B------:R-:W-:Y:S01]  /*198960*/  LOP3.LUT R24, R24, 0xffffefff, RZ, 0xc0, !PT ;  /* 0xffffefff18187812 */ /* 0x000fe200078ec0ff */
[----:B------:R-:W-:Y:S01]  /*198970*/  VIADD R30, R123, 0xc7 ;  /* 0x000000c77b1e7836 */ /* 0x000fe20000000000 */
[----:B------:R-:W-:Y:S01]  /*198980*/  ISETP.LT.AND P1, PT, R15, UR6, !P0 ;  /* 0x000000060f007c0c */ /* 0x000fe2000c721270 */
[----:B------:R-:W-:Y:S01]  /*198990*/  ULDC.64 UR8, c[0x0][0x228] ;  /* 0x00008a0000087ab9 */ /* 0x000fe20000000a00 */
[----:B------:R-:W-:Y:S01]  /*1989a0*/  ISETP.LT.AND P0, PT, R14, UR4, !P0 ;  /* 0x000000040e007c0c */ /* 0x000fe2000c701270 */
[----:B------:R-:W-:-:S10]  /*1989b0*/  UMOV UR4, UR8 ;  /* 0x0000000800047c82 */ /* 0x000fd40008000000 */
[----:B------:R-:W-:-:S04]  /*1989c0*/  @P1 LOP3.LUT R24, R24, 0x1000, RZ, 0xfc, !PT ;  /* 0x0000100018181812 */ /* 0x000fc800078efcff */
[----:B------:R-:W-:Y:S01]  /*1989d0*/  LOP3.LUT R24, R24, 0xfffff7ff, RZ, 0xc0, !PT ;  /* 0xfffff7ff18187812 */ /* 0x000fe200078ec0ff */
[----:B------:R-:W-:Y:S01]  /*1989e0*/  UMOV UR56, UR9 ;  /* 0x0000000900387c82 */ /* 0x000fe20008000000 */
[----:B------:R-:W-:Y:S02]  /*1989f0*/  ULDC.64 UR8, c[0x0][0x228] ;  /* 0x00008a0000087ab9 */ /* 0x000fe40000000a00 */
        /* <DEDUP_REMOVED lines=31> */
[----:B------:R-:W-:Y:S01]  /*198bf0*/  UMOV UR4, UR6 ;  /* 0x0000000600047c82 */ /* 0x000fe20008000000 */
[----:B------:R-:W-:-:S09]  /*198c00*/  MOV R57, UR20 ;  /* 0x0000001400397c02 */ /* 0x000fd20008000f00 */
        /* <DEDUP_REMOVED lines=27> */
[----:B------:R-:W-:Y:S02]  /*198dc0*/  MOV R47, UR20 ;  /* 0x00000014002f7c02 */ /* 0x000fe40008000f00 */
[----:B------:R-:W-:Y:S01]  /*198dd0*/  @P0 LOP3.LUT R24, R24, 0x2, RZ, 0xfc, !PT ;  /* 0x0000000218180812 */ /* 0x000fe200078efcff */
[----:B------:R-:W-:Y:S01]  /*198de0*/  UMOV UR20, UR7 ;  /* 0x0000000700147c82 */ /* 0x000fe20008000000 */
[----:B------:R-:W-:Y:S01]  /*198df0*/  ISETP.GE.AND P0, PT, R30, UR9, PT ;  /* 0x000000091e007c0c */ /* 0x000fe2000bf06270 */
[----:B------:R-:W-:Y:S01]  /*198e00*/  ULDC.64 UR6, c[0x0][0x228] ;  /* 0x00008a0000067ab9 */ /* 0x000fe20000000a00 */
[----:B------:R-:W-:Y:S01]  /*198e10*/  VIADD R30, R123, 0xa3 ;  /* 0x000000a37b1e7836 */ /* 0x000fe20000000000 */
[----:B------:R-:W-:Y:S01]  /*198e20*/  LOP3.LUT R24, R24, 0xfffffffe, RZ, 0xc0, !PT ;  /* 0xfffffffe18187812 */ /* 0x000fe200078ec0ff */
[----:B------:R-:W-:Y:S01]  /*198e30*/  ULDC.64 UR8, c[0x0][0x228] ;  /* 0x00008a0000087ab9 */ /* 0x000fe20000000a00 */
[----:B------:R-:W-:-:S02]  /*198e40*/  ISETP.LT.AND P1, PT, R15, UR6, !P0 ;  /* 0x000000060f007c0c */ /* 0x000fc4000c721270 */
[----:B------:R-:W-:Y:S01]  /*198e50*/  ISETP.LT.AND P0, PT, R14, UR4, !P0 ;  /* 0x000000040e007c0c */ /* 0x000fe2000c701270 */
[----:B------:R-:W-:Y:S01]  /*198e60*/  UMOV UR4, UR8 ;  /* 0x0000000800047c82 */ /* 0x000fe20008000000 */
[----:B------:R-:W-:Y:S01]  /*198e70*/  MOV R42, UR9 ;  /* 0x00000009002a7c02 */ /* 0x000fe20008000f00 */
[----:B------:R-:W-:-:S10]  /*198e80*/  ULDC.64 UR8, c[0x0][0x228] ;  /* 0x00008a0000087ab9 */ /* 0x000fd40000000a00 */
[----:B------:R-:W-:Y:S02]  /*198e90*/  @P0 LOP3.LUT R22, R22, 0x80000000, RZ, 0xfc, !PT ;  /* 0x8000000016160812 */ /* 0x000fe400078efcff */
[----:B------:R-:W-:Y:S02]  /*198ea0*/  ISETP.GE.AND P0, PT, R30, UR7, PT ;  /* 0x000000071e007c0c */ /* 0x000fe4000bf06270 */
[----:B------:R-:W-:Y:S02]  /*198eb0*/  @P1 LOP3.LUT R24, R24, 0x1, RZ, 0xfc, !PT ;  /* 0x0000000118181812 */ /* 0x000fe400078efcff */
[----:B------:R-:W-:Y:S01]  /*198ec0*/  LOP3.LUT R22, R22, 0xbfffffff, RZ, 0xc0, !PT ;  /* 0xbfffffff16167812 */ /* 0x000fe200078ec0ff */
[----:B------:R-:W-:Y:S01]  /*198ed0*/  VIADD R30, R123, 0x9d ;  /* 0x0000009d7b1e7836 */ /* 0x000fe20000000000 */
[----:B------:R-:W-:Y:S01]  /*198ee0*/  ISETP.LT.AND P1, PT, R15, UR8, !P0 ;  /* 0x000000080f007c0c */ /* 0x000fe2000c721270 */
[----:B------:R-:W-:Y:S01]  /*198ef0*/  ULDC.64 UR6, c[0x0][0x228] ;  /* 0x00008a0000067ab9 */ /* 0x000fe20000000a00 */
[----:B------:R-:W-:Y:S01]  /*198f00*/  ISETP.LT.AND P0, PT, R14, UR4, !P0 ;  /* 0x000000040e007c0c */ /* 0x000fe2000c701270 */
[----:B------:R-:W-:-:S10]  /*198f10*/  UMOV UR4, UR6 ;  /* 0x0000000600047c82 */ /* 0x000fd40008000000 */
[----:B------:R-:W-:-:S04]  /*198f20*/  @P1 LOP3.LUT R22, R22, 0x40000000, RZ, 0xfc, !PT ;  /* 0x4000000016161812 */ /* 0x000fc800078efcff */
[----:B------:R-:W-:Y:S02]  /*198f30*/  LOP3.LUT R22, R22, 0xdfffffff, RZ, 0xc0, !PT ;  /* 0xdfffffff16167812 */ /* 0x000fe400078ec0ff */
[----:B------:R-:W-:Y:S01]  /*198f40*/  MOV R41, UR7 ;  /* 0x0000000700297c02 */ /* 0x000fe20008000f00 */
        /* <DEDUP_REMOVED lines=27> */
[----:B------:R1:W-:Y:S01]  /*199100*/  STL [R1+0x1b00], R2 ;  /* 0x001b000201007387 */ /* 0x0003e20000100800 */
[----:B------:R-:W-:Y:S01]  /*199110*/  LOP3.LUT R22, R22, 0xfeffffff, RZ, 0xc0, !PT ;  /* 0xfeffffff16167812 */ /* 0x000fe200078ec0ff */
[----:B------:R-:W-:Y:S01]  /*199120*/  VIADD R30, R123, 0x8b ;  /* 0x0000008b7b1e7836 */ /* 0x000fe20000000000 */
[----:B------:R-:W-:Y:S01]  /*199130*/  ISETP.LT.AND P1, PT, R15, UR6, !P0 ;  /* 0x000000060f007c0c */ /* 0x000fe2000c721270 */
[----:B------:R-:W-:Y:S01]  /*199140*/  ULDC.64 UR8, c[0x0][0x228] ;  /* 0x00008a0000087ab9 */ /* 0x000fe20000000a00 */
[----:B------:R-:W-:-:S02]  /*199150*/  ISETP.LT.AND P0, PT, R14, UR4, !P0 ;  /* 0x000000040e007c0c */ /* 0x000fc4000c701270 */
[----:B-1----:R-:W-:Y:S01]  /*199160*/  IADD3 R2, R2, UR5, RZ ;  /* 0x0000000502027c10 */ /* 0x002fe2000fffe0ff */
[----:B------:R-:W-:-:S04]  /*199170*/  ULDC UR5, c[0x0][0x248] ;  /* 0x0000920000057ab9 */ /* 0x000fc80000000800 */
[----:B------:R1:W-:Y:S04]  /*199180*/  STL [R1+0x1b04], R2 ;  /* 0x001b040201007387 */ /* 0x0003e80000100800 */
[----:B------:R-:W-:-:S04]  /*199190*/  @P1 LOP3.LUT R22, R22, 0x1000000, RZ, 0xfc, !PT ;  /* 0x0100000016161812 */ /* 0x000fc800078efcff */
[----:B------:R-:W-:Y:S01]  /*1991a0*/  LOP3.LUT R22, R22, 0xff7fffff, RZ, 0xc0, !PT ;  /* 0xff7fffff16167812 */ /* 0x000fe200078ec0ff */
[----:B-1----:R-:W-:Y:S01]  /*1991b0*/  VIADD R2, R2, UR5 ;  /* 0x0000000502027c36 */ /* 0x002fe20008000000 */
[----:B------:R-:W-:Y:S02]  /*1991c0*/  ULDC UR5, c[0x0][0x248] ;  /* 0x0000920000057ab9 */ /* 0x000fe40000000800 */
[----:B------:R-:W-:Y:S02]  /*1991d0*/  @P0 LOP3.LUT R22, R22, 0x800000, RZ, 0xfc, !PT ;  /* 0x0080000016160812 */ /* 0x000fe400078efcff */
[----:B------:R1:W-:Y:S01]  /*1991e0*/  STL [R1+0x1b08], R2 ;  /* 0x001b080201007387 */ /* 0x0003e20000100800 */
[----:B------:R-:W-:Y:S01]  /*1991f0*/  ISETP.GE.AND P0, PT, R30, UR7, PT ;  /* 0x000000071e007c0c */ /* 0x000fe2000bf06270 */
[----:B------:R-:W-:Y:S01]  /*199200*/  ULDC.64 UR6, c[0x0][0x228] ;  /* 0x00008a0000067ab9 */ /* 0x000fe20000000a00 */
        /* <DEDUP_REMOVED lines=14> */
[----:B------:R-:W-:Y:S01]  /*1992f0*/  IADD3 R30, R123, 0x85, RZ ;  /* 0x000000857b1e7810 */ /* 0x000fe20007ffe0ff */
[----:B-1----:R-:W-:Y:S01]  /*199300*/  VIADD R2, R2, UR5 ;  /* 0x0000000502027c36 */ /* 0x002fe20008000000 */
[----:B------:R-:W-:-:S04]  /*199310*/  ULDC UR5, c[0x0][0x248] ;  /* 0x0000920000057ab9 */ /* 0x000fc80000000800 */
[----:B------:R1:W-:Y:S01]  /*199320*/  STL [R1+0x1b18], R2 ;  /* 0x001b180201007387 */ /* 0x0003e20000100800 */
[----:B------:R-:W-:Y:S02]  /*199330*/  @P0 LOP3.LUT R22, R22, 0x200000, RZ, 0xfc, !PT ;  /* 0x0020000016160812 */ /* 0x000fe400078efcff */
[----:B------:R-:W-:Y:S02]  /*199340*/  ISETP.GE.AND P0, PT, R30, UR9, PT ;  /* 0x000000091e007c0c */ /* 0x000fe4000bf06270 */
[----:B-1----:R-:W-:Y:S01]  /*199350*/  IADD3 R2, R2, UR5, RZ ;  /* 0x0000000502027c10 */ /* 0x002fe2000fffe0ff */
[----:B------:R-:W-:Y:S01]  /*199360*/  ULDC UR5, c[0x0][0x248] ;  /* 0x0000920000057ab9 */ /* 0x000fe20000000800 */
[----:B------:R-:W-:Y:S01]  /*199370*/  LOP3.LUT R22, R22, 0xffefffff, RZ, 0xc0, !PT ;  /* 0xffefffff16167812 */ /* 0x000fe200078ec0ff */
[----:B------:R-:W-:Y:S01]  /*199380*/  VIADD R30, R123, 0x7f ;  /* 0x0000007f7b1e7836 */ /* 0x000fe20000000000 */
[----:B------:R-:W-:Y:S01]  /*199390*/  UMOV UR16, UR10 ;  /* 0x0000000a00107c82 */ /* 0x000fe20008000000 */
[----:B------:R1:W-:Y:S01]  /*1993a0*/  STL [R1+0x1b1c], R2 ;  /* 0x001b1c0201007387 */ /* 0x0003e20000100800 */
[----:B------:R-:W-:Y:S01]  /*1993b0*/  ISETP.LT.AND P1, PT, R15, UR6, !P0 ;  /* 0x000000060f007c0c */ /* 0x000fe2000c721270 */
[----:B------:R-:W-:Y:S01]  /*1993c0*/  ULDC.64 UR10, c[0x0][0x228] ;  /* 0x00008a00000a7ab9 */ /* 0x000fe20000000a00 */
[----:B------:R-:W-:Y:S01]  /*1993d0*/  ULDC.64 UR8, c[0x0][0x228] ;  /* 0x00008a0000087ab9 */ /* 0x000fe20000000a00 */
[----:B-1----:R-:W-:Y:S01]  /*1993e0*/  VIADD R2, R2, UR5 ;  /* 0x0000000502027c36 */ /* 0x002fe20008000000 */
[----:B------:R-:W-:-:S04]  /*1993f0*/  ULDC UR5, c[0x0][0x248] ;  /* 0x0000920000057ab9 */ /* 0x000fc80000000800 */
[----:B------:R1:W-:Y:S01]  /*199400*/  STL [R1+0x1b20], R2 ;  /* 0x001b200201007387 */ /* 0x0003e20000100800 */
[----:B------:R-:W-:-:S03]  /*199410*/  ISETP.LT.AND P0, PT, R14, UR36, !P0 ;  /* 0x000000240e007c0c */ /* 0x000fc6000c701270 */
[----:B------:R-:W-:Y:S01]  /*199420*/  STL [R1+0x809c], R24 ;  /* 0x00809c1801007387 */ /* 0x000fe20000100800 */
[----:B-1----:R-:W-:Y:S01]  /*199430*/  VIADD R2, R2, UR5 ;  /* 0x0000000502027c36 */ /* 0x002fe20008000000 */
[----:B------:R-:W-:-:S04]  /*199440*/  ULDC UR5, c[0x0][0x248] ;  /* 0x0000920000057ab9 */ /* 0x000fc80000000800 */
[----:B------:R1:W-:Y:S01]  /*199450*/  STL [R1+0x1b24], R2 ;  /* 0x001b240201007387 */ /* 0x0003e20000100800 */
[----:B------:R-:W-:Y:S01]  /*199460*/  @P1 LOP3.LUT R22, R22, 0x100000, RZ, 0xfc, !PT ;  /* 0x0010000016161812 */ /* 0x000fe200078efcff */
[----:B-1----:R-:W-:Y:S01]  /*199470*/  VIADD R2, R2, UR5 ;  /* 0x0000000502027c36 */ /* 0x002fe20008000000 */
[----:B------:R-:W-:Y:S02]  /*199480*/  ULDC UR5, c[0x0][0x248] ;  /* 0x0000920000057ab9 */ /* 0x000fe40000000800 */
[----:B------:R-:W-:Y:S02]  /*199490*/  LOP3.LUT R22, R22, 0xfff7ffff, RZ, 0xc0, !PT ;  /* 0xfff7ffff16167812 */ /* 0x000fe400078ec0ff */
[----:B------:R1:W-:Y:S02]  /*1994a0*/  STL [R1+0x1b28], R2 ;  /* 0x001b280201007387 */ /* 0x0003e40000100800 */
[----:B------:R-:W-:Y:S02]  /*1994b0*/  @P0 LOP3.LUT R22, R22, 0x80000, RZ, 0xfc, !PT ;  /* 0x0008000016160812 */ /* 0x000fe400078efcff */
[----:B------:R-:W-:Y:S01]  /*1994c0*/  ISETP.GE.AND P0, PT, R30, UR7, PT ;  /* 0x000000071e007c0c */ /* 0x000fe2000bf06270 */
[----:B-1----:R-:W-:Y:S01]  /*1994d0*/  VIADD R2, R2, UR5 ;  /* 0x0000000502027c36 */ /* 0x002fe20008000000 */
[----:B------:R-:W-:Y:S01]  /*1994e0*/  ULDC UR5, c[0x0][0x248] ;  /* 0x0000920000057ab9 */ /* 0x000fe20000000800 */
[----:B------:R-:W-:Y:S01]  /*1994f0*/  LOP3.LUT R22, R22, 0xfffbffff, RZ, 0xc0, !PT ;  /* 0xfffbffff16167812 */ /* 0x000fe200078ec0ff */
[----:B------:R-:W-:Y:S01]  /*199500*/  VIADD R30, R123, 0xda ;  /* 0x000000da7b1e7836 */ /* 0x000fe20000000000 */
[----:B------:R-:W-:Y:S01]  /*199510*/  ULDC.64 UR6, c[0x0][0x228] ;  /* 0x00008a0000067ab9 */ /* 0x000fe20000000a00 */
        /* <DEDUP_REMOVED lines=13> */
[----:B------:R-:W-:Y:S01]  /*1995f0*/  LOP3.LUT R22, R22, 0xfffeffff, RZ, 0xc0, !PT ;  /* 0xfffeffff16167812 */ /* 0x000fe200078ec0ff */
[----:B-1----:R-:W-:Y:S01]  /*199600*/  VIADD R2, R2, UR5 ;  /* 0x0000000502027c36 */ /* 0x002fe20008000000 */
[----:B------:R-:W-:Y:S02]  /*199610*/  ULDC UR5, c[0x0][0x248] ;  /* 0x0000920000057ab9 */ /* 0x000fe40000000800 */
[----:B------:R-:W-:Y:S02]  /*199620*/  @P0 LOP3.LUT R22, R22, 0x10000, RZ, 0xfc, !PT ;  /* 0x0001000016160812 */ /* 0x000fe400078efcff */
[----:B------:R1:W-:Y:S01]  /*199630*/  STL [R1+0x1b3c], R2 ;  /* 0x001b3c0201007387 */ /* 0x0003e20000100800 */
[----:B------:R-:W-:Y:S01]  /*199640*/  UMOV UR4, UR6 ;  /* 0x0000000600047c82 */ /* 0x000fe20008000000 */
[----:B------:R-:W-:Y:S01]  /*199650*/  UMOV UR12, UR7 ;  /* 0x00000007000c7c82 */ /* 0x000fe20008000000 */
[----:B------:R-:W-:Y:S01]  /*199660*/  ULDC.64 UR6, c[0x0][0x228] ;  /* 0x00008a0000067ab9 */ /* 0x000fe20000000a00 */
[----:B-1----:R-:W-:Y:S01]  /*199670*/  IADD3 R2, R2, UR5, RZ ;  /* 0x0000000502027c10 */ /* 0x002fe2000fffe0ff */
[----:B------:R-:W-:-:S02]  /*199680*/  UMOV UR5, UR27 ;  /* 0x0000001b00057c82 */ /* 0x000fc40008000000 */
[----:B------:R-:W-:Y:S01]  /*199690*/  ISETP.GE.AND P0, PT, R30, UR5, PT ;  /* 0x000000051e007c0c */ /* 0x000fe2000bf06270 */
[----:B------:R-:W-:Y:S01]  /*1996a0*/  UMOV UR24, UR9 ;  /* 0x0000000900187c82 */ /* 0x000fe20008000000 */
[----:B------:R-:W-:Y:S02]  /*1996b0*/  LOP3.LUT R22, R22, 0xfffdffff, RZ, 0xc0, !PT ;  /* 0xfffdffff16167812 */ /* 0x000fe400078ec0ff */
[----:B------:R-:W-:Y:S01]  /*1996c0*/  MOV R79, UR54 ;  /* 0x00000036004f7c02 */ /* 0x000fe20008000f00 */
[----:B------:R-:W-:Y:S01]  /*1996d0*/  UMOV UR14, UR26 ;  /* 0x0000001a000e7c82 */ /* 0x000fe20008000000 */
[----:B------:R-:W-:Y:S01]  /*1996e0*/  ISETP.LT.AND P1, PT, R15, UR6, !P0 ;  /* 0x000000060f007c0c */ /* 0x000fe2000c721270 */
[----:B------:R-:W-:Y:S01]  /*1996f0*/  ULDC UR5, c[0x0][0x248] ;  /* 0x0000920000057ab9 */ /* 0x000fe20000000800 */
[----:B------:R-:W-:Y:S02]  /*199700*/  ISETP.LT.AND P0, PT, R14, UR4, !P0 ;  /* 0x000000040e007c0c */ /* 0x000fe4000c701270 */
[----:B------:R-:W-:-:S02]  /*199710*/  IADD3 R30, R123, 0xd4, RZ ;  /* 0x000000d47b1e7810 */ /* 0x000fc40007ffe0ff */
[----:B------:R-:W-:Y:S02]  /*199720*/  MOV R59, UR16 ;  /* 0x00000010003b7c02 */ /* 0x000fe40008000f00 */
[----:B------:R-:W-:Y:S02]  /*199730*/  MOV R54, UR44 ;  /* 0x0000002c00367c02 */ /* 0x000fe40008000f00 */
[----:B------:R-:W-:Y:S02]  /*199740*/  MOV R48, UR59 ;  /* 0x0000003b00307c02 */ /* 0x000fe40008000f00 */
[----:B------:R-:W-:Y:S01]  /*199750*/  MOV R44, UR20 ;  /* 0x00000014002c7c02 */ /* 0x000fe20008000f00 */
[----:B------:R1:W-:Y:S01]  /*199760*/  STL [R1+0x1b40], R2 ;  /* 0x001b400201007387 */ /* 0x0003e20000100800 */
[----:B------:R-:W-:Y:S01]  /*199770*/  @P1 LOP3.LUT R22, R22, 0x20000, RZ, 0xfc, !PT ;  /* 0x0002000016161812 */ /* 0x000fe200078efcff */
[----:B------:R-:W-:-:S03]  /*199780*/  ULDC.64 UR26, c[0x0][0x228] ;  /* 0x00008a00001a7ab9 */ /* 0x000fc60000000a00 */
        /* <DEDUP_REMOVED lines=89> */
[----:B------:R-:W-:Y:S01]  /*199d20*/  VIADD R30, R123, 0xa4 ;  /* 0x000000a47b1e7836 */ /* 0x000fe20000000000 */
[----:B------:R-:W-:Y:S01]  /*199d30*/  LOP3.LUT R22, R22, 0xfffffffe, RZ, 0xc0, !PT ;  /* 0xfffffffe16167812 */ /* 0x000fe200078ec0ff */
[----:B------:R-:W-:Y:S01]  /*199d40*/  ULDC.64 UR8, c[0x0][0x228] ;  /* 0x00008a0000087ab9 */ /* 0x000fe20000000a00 */
[----:B------:R-:W-:-:S02]  /*199d50*/  ISETP.LT.AND P1, PT, R15, UR6, !P0 ;  /* 0x000000060f007c0c */ /* 0x000fc4000c721270 */
[----:B------:R-:W-:Y:S01]  /*199d60*/  ISETP.LT.AND P0, PT, R14, UR4, !P0 ;  /* 0x000000040e007c0c */ /* 0x000fe2000c701270 */
[----:B------:R-:W-:Y:S01]  /*199d70*/  UMOV UR4, UR8 ;  /* 0x0000000800047c82 */ /* 0x000fe20008000000 */
[----:B------:R-:W-:Y:S01]  /*199d80*/  UMOV UR20, UR9 ;  /* 0x0000000900147c82 */ /* 0x000fe20008000000 */
[----:B------:R-:W-:-:S10]  /*199d90*/  ULDC.64 UR8, c[0x0][0x228] ;  /* 0x00008a0000087ab9 */ /* 0x000fd40000000a00 */
[----:B------:R-:W-:Y:S02]  /*199da0*/  @P0 LOP3.LUT R23, R23, 0x80000000, RZ, 0xfc, !PT ;  /* 0x8000000017170812 */ /* 0x000fe400078efcff */
[----:B------:R-:W-:Y:S01]  /*199db0*/  ISETP.GE.AND P0, PT, R30, UR7, PT ;  /* 0x000000071e007c0c */ /* 0x000fe2000bf06270 */
[----:B------:R-:W-:Y:S01]  /*199dc0*/  ULDC.64 UR6, c[0x0][0x228] ;  /* 0x00008a0000067ab9 */ /* 0x000fe20000000a00 */
[----:B------:R-:W-:Y:S02]  /*199dd0*/  @P1 LOP3.LUT R22, R22, 0x1, RZ, 0xfc, !PT ;  /* 0x0000000116161812 */ /* 0x000fe400078efcff */
[----:B------:R-:W-:Y:S02]  /*199de0*/  ISETP.LT.AND P1, PT, R15, UR8, !P0 ;  /* 0x000000080f007c0c */ /* 0x000fe4000c721270 */
[----:B------:R-:W-:Y:S02]  /*199df0*/  ISETP.LT.AND P0, PT, R14, UR4, !P0 ;  /* 0x000000040e007c0c */ /* 0x000fe4000c701270 */
[----:B------:R-:W-:-:S02]  /*199e00*/  LOP3.LUT R23, R23, 0xbfffffff, RZ, 0xc0, !PT ;  /* 0xbfffffff17177812 */ /* 0x000fc400078ec0ff */
        /* <DEDUP_REMOVED lines=35> */
[----:B-1----:R-:W-:Y:S01]  /*19a040*/  VIADD R2, R2, UR5 ;  /* 0x0000000502027c36 */ /* 0x002fe20008000000 */
[----:B------:R-:W-:Y:S01]  /*19a050*/  LOP3.LUT R23, R23, 0xfeffffff, RZ, 0xc0, !PT ;  /* 0xfeffffff17177812 */ /* 0x000fe200078ec0ff */
[----:B------:R-:W-:Y:S01]  /*19a060*/  ULDC UR5, c[0x0][0x248] ;  /* 0x0000920000057ab9 */ /* 0x000fe20000000800 */
[----:B------:R-:W-:Y:S01]  /*19a070*/  ISETP.LT.AND P1, PT, R15, UR6, !P0 ;  /* 0x000000060f007c0c */ /* 0x000fe2000c721270 */
[----:B------:R-:W-:Y:S01]  /*19a080*/  ULDC.64 UR8, c[0x0][0x228] ;  /* 0x00008a0000087ab9 */ /* 0x000fe20000000a00 */
[----:B------:R-:W-:Y:S01]  /*19a090*/  ISETP.LT.AND P0, PT, R14, UR4, !P0 ;  /* 0x000000040e007c0c */ /* 0x000fe2000c701270 */
[----:B------:R1:W-:Y:S01]  /*19a0a0*/  STL [R1+0x1b44], R2 ;  /* 0x001b440201007387 */ /* 0x0003e20000100800 */
[----:B------:R-:W-:Y:S01]  /*19a0b0*/  IADD3 R30, R123, 0x8c, RZ ;  /* 0x0000008c7b1e7810 */ /* 0x000fe20007ffe0ff */
[----:B-1----:R-:W-:-:S08]  /*19a0c0*/  VIADD R2, R2, UR5 ;  /* 0x0000000502027c36 */ /* 0x002fd00008000000 */
[----:B------:R-:W-:Y:S01]  /*19a0d0*/  @P1 LOP3.LUT R23, R23, 0x1000000, RZ, 0xfc, !PT ;  /* 0x0100000017171812 */ /* 0x000fe200078efcff */
[----:B------:R-:W-:-:S03]  /*19a0e0*/  ULDC UR5, c[0x0][0x248] ;  /* 0x0000920000057ab9 */ /* 0x000fc60000000800 */
[----:B------:R-:W-:Y:S01]  /*19a0f0*/  LOP3.LUT R23, R23, 0xff7fffff, RZ, 0xc0, !PT ;  /* 0xff7fffff17177812 */ /* 0x000fe200078ec0ff */
[----:B------:R1:W-:Y:S03]  /*19a100*/  STL [R1+0x1b48], R2 ;  /* 0x001b480201007387 */ /* 0x0003e60000100800 */
[----:B------:R-:W-:Y:S02]  /*19a110*/  @P0 LOP3.LUT R23, R23, 0x800000, RZ, 0xfc, !PT ;  /* 0x0080000017170812 */ /* 0x000fe400078efcff */
[----:B------:R-:W-:Y:S02]  /*19a120*/  ISETP.GE.AND P0, PT, R30, UR7, PT ;  /* 0x000000071e007c0c */ /* 0x000fe4000bf06270 */
[----:B-1----:R-:W-:Y:S01]  /*19a130*/  IADD3 R2, R2, UR5, RZ ;  /* 0x0000000502027c10 */ /* 0x002fe2000fffe0ff */
[----:B------:R-:W-:Y:S01]  /*19a140*/  ULDC UR5, c[0x0][0x248] ;  /* 0x0000920000057ab9 */ /* 0x000fe20000000800 */
[----:B------:R-:W-:-:S02]  /*19a150*/  ISETP.LT.AND P1, PT, R15, UR8, !P0 ;  /* 0x000000080f007c0c */ /* 0x000fc4000c721270 */
[----:B------:R-:W-:Y:S01]  /*19a160*/  LOP3.LUT R23, R23, 0xffbfffff, RZ, 0xc0, !PT ;  /* 0xffbfffff17177812 */ /* 0x000fe200078ec0ff */
[----:B------:R1:W-:Y:S01]  /*19a170*/  STL [R1+0x1b4c], R2 ;  /* 0x001b4c0201007387 */ /* 0x0003e20000100800 */
[----:B------:R-:W-:Y:S01]  /*19a180*/  ISETP.LT.AND P0, PT, R14, UR50, !P0 ;  /* 0x000000320e007c0c */ /* 0x000fe2000c701270 */
[----:B------:R-:W-:Y:S01]  /*19a190*/  VIADD R30, R123, 0x86 ;  /* 0x000000867b1e7836 */ /* 0x000fe20000000000 */
[----:B------:R-:W-:Y:S01]  /*19a1a0*/  ULDC.64 UR6, c[0x0][0x228] ;  /* 0x00008a0000067ab9 */ /* 0x000fe20000000a00 */
[----:B-1----:R-:W-:Y:S01]  /*19a1b0*/  VIADD R2, R2, UR5 ;  /* 0x0000000502027c36 */ /* 0x002fe20008000000 */
        /* <DEDUP_REMOVED lines=8> */
[----:B------:R-:W-:-:S04]  /*19a240*/  ULDC UR5, c[0x0][0x248] ;  /* 0x0000920000057ab9 */ /* 0x000fc80000000800 */
[----:B------:R1:W-:Y:S01]  /*19a250*/  STL [R1+0x1b58], R2 ;  /* 0x001b580201007387 */ /* 0x0003e20000100800 */
[----:B------:R-:W-:Y:S02]  /*19a260*/  @P0 LOP3.LUT R23, R23, 0x200000, RZ, 0xfc, !PT ;  /* 0x0020000017170812 */ /* 0x000fe400078efcff */
[----:B------:R-:W-:Y:S01]  /*19a270*/  ISETP.GE.AND P0, PT, R30, UR9, PT ;  /* 0x000000091e007c0c */ /* 0x000fe2000bf06270 */
[----:B-1----:R-:W-:Y:S01]  /*19a280*/  VIADD R2, R2, UR5 ;  /* 0x0000000502027c36 */ /* 0x002fe20008000000 */
[----:B------:R-:W-:Y:S01]  /*19a290*/  ULDC UR5, c[0x0][0x248] ;  /* 0x0000920000057ab9 */ /* 0x000fe20000000800 */
[----:B------:R-:W-:Y:S01]  /*19a2a0*/  MOV R65, UR39 ;  /* 0x0000002700417c02 */ /* 0x000fe20008000f00 */
[----:B------:R-:W-:Y:S01]  /*19a2b0*/  ULDC.64 UR38, c[0x0][0x228] ;  /* 0x00008a0000267ab9 */ /* 0x000fe20000000a00 */
        /* <DEDUP_REMOVED lines=8> */
[----:B------:R-:W-:-:S03]  /*19a340*/  ISETP.LT.AND P0, PT, R14, UR38, !P0 ;  /* 0x000000260e007c0c */ /* 0x000fc6000c701270 */
[----:B------:R-:W-:Y:S01]  /*19a350*/  STL [R1+0x80a0], R22 ;  /* 0x0080a01601007387 */ /* 0x000fe20000100800 */
[----:B-1----:R-:W-:Y:S01]  /*19a360*/  IADD3 R2, R2, UR5, RZ ;  /* 0x0000000502027c10 */ /* 0x002fe2000fffe0ff */
        /* <DEDUP_REMOVED lines=9> */
[----:B------:R-:W-:Y:S01]  /*19a400*/  ULDC.64 UR6, c[0x0][0x228] ;  /* 0x00008a0000067ab9 */ /* 0x000fe20000000a00 */
[----:B-1----:R-:W-:Y:S01]  /*19a410*/  VIADD R2, R2, UR5 ;  /* 0x0000000502027c36 */ /* 0x002fe20008000000 */
[----:B------:R-:W-:-:S04]  /*19a420*/  ULDC UR5, c[0x0][0x248] ;  /* 0x0000920000057ab9 */ /* 0x000fc80000000800 */
[----:B------:R1:W-:Y:S01]  /*19a430*/  STL [R1+0x1b6c], R2 ;  /* 0x001b6c0201007387 */ /* 0x0003e20000100800 */
[----:B------:R-:W-:Y:S02]  /*19a440*/  ISETP.LT.AND P1, PT, R15, UR8, !P0 ;  /* 0x000000080f007c0c */ /* 0x000fe4000c721270 */
[----:B-1----:R-:W-:Y:S01]  /*19a450*/  IADD3 R2, R2, UR5, RZ ;  /* 0x0000000502027c10 */ /* 0x002fe2000fffe0ff */
[----:B------:R-:W-:-:S04]  /*19a460*/  ULDC UR5, c[0x0][0x248] ;  /* 0x0000920000057ab9 */ /* 0x000fc80000000800 */
[----:B------:R1:W-:Y:S01]  /*19a470*/  STL [R1+0x1b70], R2 ;  /* 0x001b700201007387 */ /* 0x0003e20000100800 */
[----:B------:R-:W-:Y:S01]  /*19a480*/  ISETP.LT.AND P0, PT, R14, UR26, !P0 ;  /* 0x0000001a0e007c0c */ /* 0x000fe2000c701270 */
[----:B-1----:R-:W-:Y:S01]  /*19a490*/  VIADD R2, R2, UR5 ;  /* 0x0000000502027c36 */ /* 0x002fe20008000000 */
[----:B------:R-:W-:Y:S01]  /*19a4a0*/  ULDC UR5, c[0x0][0x248] ;  /* 0x0000920000057ab9 */ /* 0x000fe20000000800 */
[----:B------:R-:W-:-:S03]  /*19a4b0*/  LOP3.LUT R23, R23, 0xfffbffff, RZ, 0xc0, !PT ;  /* 0xfffbffff17177812 */ /* 0x000fc600078ec0ff */
[----:B------:R1:W-:Y:S01]  /*19a4c0*/  STL [R1+0x1b74], R2 ;  /* 0x001b740201007387 */ /* 0x0003e20000100800 */
[----:B------:R-:W-:Y:S01]  /*19a4d0*/  @P1 LOP3.LUT R23, R23, 0x40000, RZ, 0xfc, !PT ;  /* 0x0004000017171812 */ /* 0x000fe200078efcff */
[----:B-1----:R-:W-:Y:S01]  /*19a4e0*/  VIADD R2, R2, UR5 ;  /* 0x0000000502027c36 */ /* 0x002fe20008000000 */
[----:B------:R-:W-:-:S04]  /*19a4f0*/  ULDC UR5, c[0x0][0x248] ;  /* 0x0000920000057ab9 */ /* 0x000fc80000000800 */
[----:B------:R1:W-:Y:S01]  /*19a500*/  STL [R1+0x1b78], R2 ;  /* 0x001b780201007387 */ /* 0x0003e20000100800 */
[----:B------:R-:W-:Y:S02]  /*19a510*/  MOV R32, UR19 ;  /* 0x0000001300207c02 */ /* 0x000fe40008000f00 */
[----:B------:R-:W-:Y:S01]  /*19a520*/  MOV R31, UR18 ;  /* 0x00000012001f7c02 */ /* 0x000fe20008000f00 */
[----:B------:R-:W-:Y:S01]  /*19a530*/  ULDC.64 UR18, c[0x0][0x228] ;  /* 0x00008a0000127ab9 */ /* 0x000fe20000000a00 */
[----:B------:R-:W-:Y:S02]  /*19a540*/  LOP3.LUT R23, R23, 0xfffeffff, RZ, 0xc0, !PT ;  /* 0xfffeffff17177812 */ /* 0x000fe400078ec0ff */
[----:B-1----:R-:W-:Y:S01]  /*19a550*/  IADD3 R2, R2, UR5, RZ ;  /* 0x0000000502027c10 */ /* 0x002fe2000fffe0ff */
[----:B------:R-:W-:Y:S01]  /*19a560*/  ULDC UR5, c[0x0][0x248] ;  /* 0x0000920000057ab9 */ /* 0x000fe20000000800 */
[----:B------:R-:W-:-:S03]  /*19a570*/  IADD3 R30, R123, 0xdb, RZ ;  /* 0x000000db7b1e7810 */ /* 0x000fc60007ffe0ff */
[----:B------:R1:W-:Y:S01]  /*19a580*/  STL [R1+0x1b7c], R2 ;  /* 0x001b7c0201007387 */ /* 0x0003e20000100800 */
[----:B------:R-:W-:Y:S02]  /*19a590*/  @P0 LOP3.LUT R23, R23, 0x10000, RZ, 0xfc, !PT ;  /* 0x0001000017170812 */ /* 0x000fe400078efcff */
[----:B------:R-:W-:Y:S01]  /*19a5a0*/  MOV R101, UR30 ;  /* 0x0000001e00657c02 */ /* 0x000fe20008000f00 */
[----:B------:R-:W-:Y:S01]  /*19a5b0*/  UMOV UR30, UR29 ;  /* 0x0000001d001e7c82 */ /* 0x000fe20008000000 */
[----:B------:R-:W-:Y:S01]  /*19a5c0*/  ULDC.64 UR28, c[0x0][0x228] ;  /* 0x00008a00001c7ab9 */ /* 0x000fe20000000a00 */
[----:B-1----:R-:W-:Y:S01]  /*19a5d0*/  VIADD R2, R2, UR5 ;  /* 0x0000000502027c36 */ /* 0x002fe20008000000 */
[----:B------:R-:W-:Y:S02]  /*19a5e0*/  UMOV UR5, UR19 ;  /* 0x0000001300057c82 */ /* 0x000fe40008000000 */
[----:B------:R-:W-:Y:S01]  /*19a5f0*/  ISETP.GE.AND P0, PT, R30, UR5, PT ;  /* 0x000000051e007c0c */ /* 0x000fe2000bf06270 */
[----:B------:R-:W-:Y:S01]  /*19a600*/  UMOV UR4, UR6 ;  /* 0x0000000600047c82 */ /* 0x000fe20008000000 */
[----:B------:R-:W-:Y:S01]  /*19a610*/  LOP3.LUT R23, R23, 0xfffdffff, RZ, 0xc0, !PT ;  /* 0xfffdffff17177812 */ /* 0x000fe200078ec0ff */
[----:B------:R-:W-:Y:S01]  /*19a620*/  VIADD R30, R123, 0xd5 ;  /* 0x000000d57b1e7836 */ /* 0x000fe20000000000 */
[----:B------:R-:W-:Y:S01]  /*19a630*/  ISETP.LT.AND P1, PT, R15, UR28, !P0 ;  /* 0x0000001c0f007c0c */ /* 0x000fe2000c721270 */
[----:B------:R-:W-:Y:S01]  /*19a640*/  UMOV UR8, UR7 ;  /* 0x0000000700087c82 */ /* 0x000fe20008000000 */
[----:B------:R-:W-:Y:S01]  /*19a650*/  ISETP.LT.AND P0, PT, R14, UR4, !P0 ;  /* 0x000000040e007c0c */ /* 0x000fe2000c701270 */
[----:B------:R-:W-:Y:S01]  /*19a660*/  ULDC.64 UR6, c[0x0][0x228] ;  /* 0x00008a0000067ab9 */ /* 0x000fe20000000a00 */
[----:B------:R-:W-:Y:S01]  /*19a670*/  UMOV UR10, UR18 ;  /* 0x00000012000a7c82 */ /* 0x000fe20008000000 */
[----:B------:R-:W-:Y:S01]  /*19a680*/  MOV R90, UR42 ;  /* 0x0000002a005a7c02 */ /* 0x000fe20008000f00 */
[----:B------:R-:W-:-:S07]  /*19a690*/  ULDC UR5, c[0x0][0x248] ;  /* 0x0000920000057ab9 */ /* 0x000fce0000000800 */
[----:B------:R-:W-:Y:S01]  /*19a6a0*/  @P1 LOP3.LUT R23, R23, 0x20000, RZ, 0xfc, !PT ;  /* 0x0002000017171812 */ /* 0x000fe200078efcff */
[----:B------:R-:W-:Y:S01]  /*19a6b0*/  UMOV UR4, UR6 ;  /* 0x0000000600047c82 */ /* 0x000fe20008000000 */
[----:B------:R-:W-:Y:S01]  /*19a6c0*/  UMOV UR22, UR7 ;  /* 0x0000000700167c82 */ /* 0x000fe20008000000 */
[----:B------:R-:W-:Y:S01]  /*19a6d0*/  ULDC.64 UR6, c[0x0][0x228] ;  /* 0x00008a0000067ab9 */ /* 0x000fe20000000a00 */
[----:B------:R-:W-:Y:S01]  /*19a6e0*/  LOP3.LUT R23, R23, 0xffff7fff, RZ, 0xc0, !PT ;  /* 0xffff7fff17177812 */ /* 0x000fe200078ec0ff */
[----:B------:R-:W-:-:S03]  /*19a6f0*/  ULDC.64 UR18, c[0x0][0x228] ;  /* 0x00008a0000127ab9 */ /* 0x000fc60000000a00 */
[----:B------:R-:W-:Y:S02]  /*19a700*/  @P0 LOP3.LUT R23, R23, 0x8000, RZ, 0xfc, !PT ;  /* 0x0000800017170812 */ /* 0x000fe400078efcff */
[----:B------:R-:W-:Y:S02]  /*19a710*/  ISETP.GE.AND P0, PT, R30, UR29, PT ;  /* 0x0000001d1e007c0c */ /* 0x000fe4000bf06270 */
[----:B------:R-:W-:Y:S01]  /*19a720*/  LOP3.LUT R23, R23, 0xffffbfff, RZ, 0xc0, !PT ;  /* 0xffffbfff17177812 */ /* 0x000fe200078ec0ff */
[----:B------:R-:W-:Y:S01]  /*19a730*/  VIADD R30, R123, 0xcf ;  /* 0x000000cf7b1e7836 */ /* 0x000fe20000000000 */
[----:B------:R-:W-:Y:S01]  /*19a740*/  ISETP.LT.AND P1, PT, R15, UR6, !P0 ;  /* 0x000000060f007c0c */ /* 0x000fe2000c721270 */
[----:B------:R-:W-:Y:S01]  /*19a750*/  ULDC.64 UR28, c[0x0][0x228] ;  /* 0x00008a00001c7ab9 */ /* 0x000fe20000000a00 */
        /* <DEDUP_REMOVED lines=10> */
[----:B------:R-:W-:-:S09]  /*19a800*/  IADD3 R30, R123, 0xc9, RZ ;  /* 0x000000c97b1e7810 */ /* 0x000fd20007ffe0ff */
        /* <DEDUP_REMOVED lines=17> */
[----:B------:R-:W-:Y:S01]  /*19a920*/  ULDC.64 UR18, c[0x0][0x228] ;  /* 0x00008a0000127ab9 */ /* 0x000fe20000000a00 */
[----:B------:R-:W-:Y:S01]  /*19a930*/  LOP3.LUT R23, R23, 0xfffffeff, RZ, 0xc0, !PT ;  /* 0xfffffeff17177812 */ /* 0x000fe200078ec0ff */
[----:B------:R-:W-:Y:S01]  /*19a940*/  VIADD R30, R123, 0xbd ;  /* 0x000000bd7b1e7836 */ /* 0x000fe20000000000 */
[----:B------:R-:W-:Y:S01]  /*19a950*/  ISETP.LT.AND P1, PT, R15, UR28, !P0 ;  /* 0x0000001c0f007c0c */ /* 0x000fe2000c721270 */
[----:B------:R-:W-:Y:S01]  /*19a960*/  UMOV UR4, UR18 ;  /* 0x0000001200047c82 */ /* 0x000fe20008000000 */
[----:B------:R-:W-:Y:S01]  /*19a970*/  ULDC.64 UR6, c[0x0][0x228] ;  /* 0x00008a0000067ab9 */ /* 0x000fe20000000a00 */
[----:B------:R-:W-:-:S10]  /*19a980*/  ISETP.LT.AND P0, PT, R14, UR4, !P0 ;  /* 0x000000040e007c0c */ /* 0x000fd4000c701270 */
[----:B------:R-:W-:-:S04]  /*19a990*/  @P1 LOP3.LUT R23, R23, 0x100, RZ, 0xfc, !PT ;  /* 0x0000010017171812 */ /* 0x000fc800078efcff */
[----:B------:R-:W-:Y:S01]  /*19a9a0*/  LOP3.LUT R23, R23, 0xffffff7f, RZ, 0xc0, !PT ;  /* 0xffffff7f17177812 */ /* 0x000fe200078ec0ff */
[----:B------:R-:W-:Y:S01]  /*19a9b0*/  UMOV UR4, UR6 ;  /* 0x0000000600047c82 */ /* 0x000fe20008000000 */
[----:B------:R-:W-:Y:S01]  /*19a9c0*/  UMOV UR42, UR7 ;  /* 0x00000007002a7c82 */ /* 0x000fe20008000000 */
[----:B------:R-:W-:Y:S01]  /*19a9d0*/  ULDC.64 UR6, c[0x0][0x228] ;  /* 0x00008a0000067ab9 */ /* 0x000fe20000000a00 */
        /* <DEDUP_REMOVED lines=31> */
[----:B------:R-:W-:-:S02]  /*19abd0*/  ISETP.LT.AND P0, PT, R14, UR4, !P0 ;  /* 0x000000040e007c0c */ /* 0x000fc4000c701270 */
[----:B------:R-:W-:-:S09]  /*19abe0*/  MOV R68, UR30 ;  /* 0x0000001e00447c02 */ /* 0x000fd20008000f00 */
[----:B------:R-:W-:-:S04]  /*19abf0*/  @P1 LOP3.LUT R23, R23, 0x4, RZ, 0xfc, !PT ;  /* 0x0000000417171812 */ /* 0x000fc800078efcff */
[----:B------:R-:W-:Y:S01]  /*19ac00*/  LOP3.LUT R23, R23, 0xfffffffd, RZ, 0xc0, !PT ;  /* 0xfffffffd17177812 */ /* 0x000fe200078ec0ff */
[----:B------:R-:W-:Y:S01]  /*19ac10*/  UMOV UR30, UR19 ;  /* 0x00000013001e7c82 */ /* 0x000fe20008000000 */
[----:B------:R-:W-:Y:S02]  /*19ac20*/  ULDC.64 UR18, c[0x0][0x228] ;  /* 0x00008a0000127ab9 */ /* 0x000fe40000000a00 */
[----:B------:R-:W-:Y:S02]  /*19ac30*/  @P0 LOP3.LUT R23, R23, 0x2, RZ, 0xfc, !PT ;  /* 0x0000000217170812 */ /* 0x000fe400078efcff */
[----:B------:R-:W-:Y:S01]  /*19ac40*/  ISETP.GE.AND P0, PT, R30, UR7, PT ;  /* 0x000000071e007c0c */ /* 0x000fe2000bf06270 */
[----:B------:R-:W-:Y:S01]  /*19ac50*/  UMOV UR4, UR18 ;  /* 0x0000001200047c82 */ /* 0x000fe20008000000 */
[----:B------:R-:W-:Y:S01]  /*19ac60*/  LOP3.LUT R21, R21, 0x7fffffff, RZ, 0xc0, !PT ;  /* 0x7fffffff15157812 */ /* 0x000fe200078ec0ff */
[----:B------:R-:W-:Y:S01]  /*19ac70*/  ULDC.64 UR6, c[0x0][0x228] ;  /* 0x00008a0000067ab9 */ /* 0x000fe20000000a00 */
[----:B------:R-:W-:-:S02]  /*19ac80*/  ISETP.LT.AND P1, PT, R15, UR28, !P0 ;  /* 0x0000001c0f007c0c */ /* 0x000fc4000c721270 */
[----:B------:R-:W-:Y:S02]  /*19ac90*/  ISETP.LT.AND P0, PT, R14, UR4, !P0 ;  /* 0x000000040e007c0c */ /* 0x000fe4000c701270 */
[----:B------:R-:W-:Y:S02]  /*19aca0*/  IADD3 R30, R123, 0xa5, RZ ;  /* 0x000000a57b1e7810 */ /* 0x000fe40007ffe0ff */
[----:B------:R-:W-:Y:S01]  /*19acb0*/  LOP3.LUT R23, R23, 0xfffffffe, RZ, 0xc0, !PT ;  /* 0xfffffffe17177812 */ /* 0x000fe200078ec0ff */
[----:B------:R-:W-:Y:S01]  /*19acc0*/  UMOV UR4, UR6 ;  /* 0x0000000600047c82 */ /* 0x000fe20008000000 */
[----:B------:R-:W-:Y:S01]  /*19acd0*/  MOV R45, UR56 ;  /* 0x00000038002d7c02 */ /* 0x000fe20008000f00 */
[----:B------:R-:W-:Y:S01]  /*19ace0*/  UMOV UR56, UR7 ;  /* 0x0000000700387c82 */ /* 0x000fe20008000000 */
[----:B------:R-:W-:-:S05]  /*19acf0*/  ULDC.64 UR6, c[0x0][0x228] ;  /* 0x00008a0000067ab9 */ /* 0x000fca0000000a00 */
[----:B------:R-:W-:Y:S02]  /*19ad00*/  @P0 LOP3.LUT R21, R21, 0x80000000, RZ, 0xfc, !PT ;  /* 0x8000000015150812 */ /* 0x000fe400078efcff */
[----:B------:R-:W-:Y:S02]  /*19ad10*/  ISETP.GE.AND P0, PT, R30, UR29, PT ;  /* 0x0000001d1e007c0c */ /* 0x000fe4000bf06270 */
[----:B------:R-:W-:Y:S02]  /*19ad20*/  @P1 LOP3.LUT R23, R23, 0x1, RZ, 0xfc, !PT ;  /* 0x0000000117171812 */ /* 0x000fe400078efcff */
[----:B------:R-:W-:Y:S01]  /*19ad30*/  LOP3.LUT R21, R21, 0xbfffffff, RZ, 0xc0, !PT ;  /* 0xbfffffff15157812 */ /* 0x000fe200078ec0ff */
[----:B------:R1:W-:Y:S01]  /*19ad40*/  STL [R1+0x1b80], R2 ;  /* 0x001b800201007387 */ /* 0x0003e20000100800 */
[----:B------:R-:W-:Y:S01]  /*19ad50*/  ISETP.LT.AND P1, PT, R15, UR6, !P0 ;  /* 0x000000060f007c0c */ /* 0x000fe2000c721270 */
[----:B------:R-:W-:Y:S01]  /*19ad60*/  VIADD R30, R123, 0x9f ;  /* 0x0000009f7b1e7836 */ /* 0x000fe20000000000 */
[----:B------:R-:W-:Y:S01]  /*19ad70*/  ISETP.LT.AND P0, PT, R14, UR4, !P0 ;  /* 0x000000040e007c0c */ /* 0x000fe2000c701270 */
[----:B------:R-:W-:Y:S01]  /*19ad80*/  ULDC.64 UR28, c[0x0][0x228] ;  /* 0x00008a00001c7ab9 */ /* 0x000fe20000000a00 */
[----:B-1----:R-:W-:Y:S01]  /*19ad90*/  VIADD R2, R2, UR5 ;  /* 0x0000000502027c36 */ /* 0x002fe20008000000 */
[----:B------:R-:W-:-:S08]  /*19ada0*/  ULDC UR5, c[0x0][0x248] ;  /* 0x0000920000057ab9 */ /* 0x000fd00000000800 */
[----:B------:R-:W-:-:S04]  /*19adb0*/  @P1 LOP3.LUT R21, R21, 0x40000000, RZ, 0xfc, !PT ;  /* 0x4000000015151812 */ /* 0x000fc800078efcff */
[----:B------:R-:W-:Y:S01]  /*19adc0*/  LOP3.LUT R21, R21, 0xdfffffff, RZ, 0xc0, !PT ;  /* 0xdfffffff15157812 */ /* 0x000fe200078ec0ff */
[----:B------:R1:W-:Y:S03]  /*19add0*/  STL [R1+0x1b84], R2 ;  /* 0x001b840201007387 */ /* 0x0003e60000100800 */
[----:B------:R-:W-:Y:S02]  /*19ade0*/  @P0 LOP3.LUT R21, R21, 0x20000000, RZ, 0xfc, !PT ;  /* 0x2000000015150812 */ /* 0x000fe400078efcff */
[----:B------:R-:W-:Y:S02]  /*19adf0*/  ISETP.GE.AND P0, PT, R30, UR7, PT ;  /* 0x000000071e007c0c */ /* 0x000fe4000bf06270 */
[----:B-1----:R-:W-:Y:S01]  /*19ae00*/  IADD3 R2, R2, UR5, RZ ;  /* 0x0000000502027c10 */ /* 0x002fe2000fffe0ff */
[----:B------:R-:W-:Y:S01]  /*19ae10*/  ULDC UR5, c[0x0][0x248] ;  /* 0x0000920000057ab9 */ /* 0x000fe20000000800 */
[----:B------:R-:W-:-:S02]  /*19ae20*/  ISETP.LT.AND P1, PT, R15, UR28, !P0 ;  /* 0x0000001c0f007c0c */ /* 0x000fc4000c721270 */
[----:B------:R-:W-:Y:S01]  /*19ae30*/  MOV R50, UR46 ;  /* 0x0000002e00327c02 */ /* 0x000fe20008000f00 */
[----:B------:R1:W-:Y:S01]  /*19ae40*/  STL [R1+0x1b88], R2 ;  /* 0x001b880201007387 */ /* 0x0003e20000100800 */
[----:B------:R-:W-:Y:S01]  /*19ae50*/  UMOV UR46, UR19 ;  /* 0x00000013002e7c82 */ /* 0x000fe20008000000 */
[----:B------:R-:W-:Y:S01]  /*19ae60*/  ULDC.64 UR18, c[0x0][0x228] ;  /* 0x00008a0000127ab9 */ /* 0x000fe20000000a00 */
[----:B------:R-:W-:Y:S01]  /*19ae70*/  LOP3.LUT R21, R21, 0xefffffff, RZ, 0xc0, !PT ;  /* 0xefffffff15157812 */ /* 0x000fe200078ec0ff */
[----:B------:R-:W-:Y:S01]  /*19ae80*/  UMOV UR4, UR18 ;  /* 0x0000001200047c82 */ /* 0x000fe20008000000 */
[----:B------:R-:W-:Y:S01]  /*19ae90*/  VIADD R30, R123, 0x99 ;  /* 0x000000997b1e7836 */ /* 0x000fe20000000000 */
[----:B------:R-:W-:Y:S01]  /*19aea0*/  ULDC.64 UR6, c[0x0][0x228] ;  /* 0x00008a0000067ab9 */ /* 0x000fe20000000a00 */
[----:B-1----:R-:W-:Y:S01]  /*19aeb0*/  VIADD R2, R2, UR5 ;  /* 0x0000000502027c36 */ /* 0x002fe20008000000 */
[----:B------:R-:W-:Y:S01]  /*19aec0*/  ULDC UR5, c[0x0][0x248] ;  /* 0x0000920000057ab9 */ /* 0x000fe20000000800 */
[----:B------:R-:W-:-:S03]  /*19aed0*/  ISETP.LT.AND P0, PT, R14, UR4, !P0 ;  /* 0x000000040e007c0c */ /* 0x000fc6000c701270 */
[----:B------:R1:W-:Y:S01]  /*19aee0*/  STL [R1+0x1b8c], R2 ;  /* 0x001b8c0201007387 */ /* 0x0003e20000100800 */
[----:B------:R-:W-:Y:S01]  /*19aef0*/  @P1 LOP3.LUT R21, R21, 0x10000000, RZ, 0xfc, !PT ;  /* 0x1000000015151812 */ /* 0x000fe200078efcff */
[----:B-1----:R-:W-:Y:S01]  /*19af00*/  VIADD R2, R2, UR5 ;  /* 0x0000000502027c36 */ /* 0x002fe20008000000 */
[----:B------:R-:W-:Y:S02]  /*19af10*/  ULDC UR5, c[0x0][0x248] ;  /* 0x0000920000057ab9 */ /* 0x000fe40000000800 */
[----:B------:R-:W-:Y:S02]  /*19af20*/  LOP3.LUT R21, R21, 0xf7ffffff, RZ, 0xc0, !PT ;  /* 0xf7ffffff15157812 */ /* 0x000fe400078ec0ff */
[----:B------:R1:W-:Y:S03]  /*19af30*/  STL [R1+0x1b90], R2 ;  /* 0x001b900201007387 */ /* 0x0003e60000100800 */
[----:B------:R-:W-:Y:S01]  /*19af40*/  @P0 LOP3.LUT R21, R21, 0x8000000, RZ, 0xfc, !PT ;  /* 0x0800000015150812 */ /* 0x000fe200078efcff */
[----:B------:R-:W-:Y:S01]  /*19af50*/  UMOV UR4, UR6 ;  /* 0x0000000600047c82 */ /* 0x000fe20008000000 */
[----:B------:R-:W-:-:S02]  /*19af60*/  MOV R39, UR12 ;  /* 0x0000000c00277c02 */ /* 0x000fc40008000f00 */
[----:B-1----:R-:W-:Y:S01]  /*19af70*/  IADD3 R2, R2, UR5, RZ ;  /* 0x0000000502027c10 */ /* 0x002fe2000fffe0ff */
[----:B------:R-:W-:Y:S01]  /*19af80*/  ULDC UR5, c[0x0][0x248] ;  /* 0x0000920000057ab9 */ /* 0x000fe20000000800 */
[----:B------:R-:W-:Y:S01]  /*19af90*/  ISETP.GE.AND P0, PT, R30, UR29, PT ;  /* 0x0000001d1e007c0c */ /* 0x000fe2000bf06270 */
[----:B------:R-:W-:Y:S01]  /*19afa0*/  UMOV UR12, UR7 ;  /* 0x00000007000c7c82 */ /* 0x000fe20008000000 */
[----:B------:R-:W-:Y:S01]  /*19afb0*/  ULDC.64 UR6, c[0x0][0x228] ;  /* 0x00008a0000067ab9 */ /* 0x000fe20000000a00 */
[----:B------:R1:W-:Y:S01]  /*19afc0*/  STL [R1+0x1b94], R2 ;  /* 0x001b940201007387 */ /* 0x0003e20000100800 */
[----:B------:R-:W-:Y:S01]  /*19afd0*/  ISETP.LT.AND P1, PT, R15, UR6, !P0 ;  /* 0x000000060f007c0c */ /* 0x000fe2000c721270 */
[----:B------:R-:W-:Y:S01]  /*19afe0*/  ULDC.64 UR28, c[0x0][0x228] ;  /* 0x00008a00001c7ab9 */ /* 0x000fe20000000a00 */
[----:B-1----:R-:W-:Y:S01]  /*19aff0*/  VIADD R2, R2, UR5 ;  /* 0x0000000502027c36 */ /* 0x002fe20008000000 */
[----:B------:R-:W-:-:S04]  /*19b000*/  ULDC UR5, c[0x0][0x248] ;  /* 0x0000920000057ab9 */ /* 0x000fc80000000800 */
[----:B------:R1:W-:Y:S01]  /*19b010*/  STL [R1+0x1b98], R2 ;  /* 0x001b980201007387 */ /* 0x0003e20000100800 */
[----:B------:R-:W-:Y:S01]  /*19b020*/  ISETP.LT.AND P0, PT, R14, UR4, !P0 ;  /* 0x000000040e007c0c */ /* 0x000fe2000c701270 */
[----:B-1----:R-:W-:Y:S01]  /*19b030*/  VIADD R2, R2, UR5 ;  /* 0x0000000502027c36 */ /* 0x002fe20008000000 */
[----:B------:R-:W-:Y:S01]  /*19b040*/  ULDC UR5, c[0x0][0x248] ;  /* 0x0000920000057ab9 */ /* 0x000fe20000000800 */
[----:B------:R-:W-:-:S03]  /*19b050*/  LOP3.LUT R21, R21, 0xfbffffff, RZ, 0xc0, !PT ;  /* 0xfbffffff15157812 */ /* 0x000fc600078ec0ff */
[----:B------:R1:W-:Y:S01]  /*19b060*/  STL [R1+0x1b9c], R2 ;  /* 0x001b9c0201007387 */ /* 0x0003e20000100800 */
[----:B------:R-:W-:Y:S02]  /*19b070*/  @P1 LOP3.LUT R21, R21, 0x4000000, RZ, 0xfc, !PT ;  /* 0x0400000015151812 */ /* 0x000fe400078efcff */
[----:B-1----:R-:W-:Y:S01]  /*19b080*/  IADD3 R2, R2, UR5, RZ ;  /* 0x0000000502027c10 */ /* 0x002fe2000fffe0ff */
[----:B------:R-:W-:-:S04]  /*19b090*/  ULDC UR5, c[0x0][0x248] ;  /* 0x0000920000057ab9 */ /* 0x000fc80000000800 */
[----:B------:R1:W-:Y:S01]  /*19b0a0*/  STL [R1+0x1ba4], R2 ;  /* 0x001ba40201007387 */ /* 0x0003e20000100800 */
[----:B------:R-:W-:Y:S02]  /*19b0b0*/  LOP3.LUT R21, R21, 0xfdffffff, RZ, 0xc0, !PT ;  /* 0xfdffffff15157812 */ /* 0x000fe400078ec0ff */
[----:B------:R-:W-:Y:S01]  /*19b0c0*/  IADD3 R30, R123, 0x93, RZ ;  /* 0x000000937b1e7810 */ /* 0x000fe20007ffe0ff */
[----:B------:R-:W-:Y:S01]  /*19b0d0*/  STL [R1+0x80a4], R23 ;  /* 0x0080a41701007387 */ /* 0x000fe20000100800 */
[----:B-1----:R-:W-:Y:S01]  /*19b0e0*/  VIADD R2, R2, UR5 ;  /* 0x0000000502027c36 */ /* 0x002fe20008000000 */
[----:B------:R-:W-:Y:S01]  /*19b0f0*/  ULDC UR5, c[0x0][0x248] ;  /* 0x0000920000057ab9 */ /* 0x000fe20000000800 */
[----:B------:R-:W-:-:S03]  /*19b100*/  @P0 LOP3.LUT R21, R21, 0x2000000, RZ, 0xfc, !PT ;  /* 0x0200000015150812 */ /* 0x000fc600078efcff */
[----:B------:R1:W-:Y:S01]  /*19b110*/  STL [R1+0x1bac], R2 ;  /* 0x001bac0201007387 */ /* 0x0003e20000100800 */
[----:B------:R-:W-:Y:S01]  /*19b120*/  ISETP.GE.AND P0, PT, R30, UR7, PT ;  /* 0x000000071e007c0c */ /* 0x000fe2000bf06270 */
[----:B-1----:R-:W-:Y:S01]  /*19b130*/  VIADD R2, R2, UR5 ;  /* 0x0000000502027c36 */ /* 0x002fe20008000000 */
[----:B------:R-:W-:Y:S02]  /*19b140*/  ULDC UR5, c[0x0][0x248] ;  /* 0x0000920000057ab9 */ /* 0x000fe40000000800 */
[----:B------:R-:W-:Y:S01]  /*19b150*/  ISETP.LT.AND P1, PT, R15, UR28, !P0 ;  /* 0x0000001c0f007c0c */ /* 0x000fe2000c721270 */
[----:B------:R-:W-:Y:S01]  /*19b160*/  UMOV UR50, UR19 ;  /* 0x0000001300327c82 */ /* 0x000fe20008000000 */
[----:B------:R-:W-:Y:S01]  /*19b170*/  ULDC.64 UR18, c[0x0][0x228] ;  /* 0x00008a0000127ab9 */ /* 0x000fe20000000a00 */
[----:B------:R1:W-:Y:S01]  /*19b180*/  STL [R1+0x1bb4], R2 ;  /* 0x001bb40201007387 */ /* 0x0003e20000100800 */
[----:B------:R-:W-:Y:S01]  /*19b190*/  LOP3.LUT R21, R21, 0xfeffffff, RZ, 0xc0, !PT ;  /* 0xfeffffff15157812 */ /* 0x000fe200078ec0ff */
[----:B------:R-:W-:Y:S01]  /*19b1a0*/  VIADD R30, R123, 0x8d ;  /* 0x0000008d7b1e7836 */ /* 0x000fe20000000000 */
[----:B------:R-:W-:Y:S01]  /*19b1b0*/  ULDC.64 UR6, c[0x0][0x228] ;  /* 0x00008a0000067ab9 */ /* 0x000fe20000000a00 */
[----:B-1----:R-:W-:Y:S01]  /*19b1c0*/  IADD3 R2, R2, UR5, RZ ;  /* 0x0000000502027c10 */ /* 0x002fe2000fffe0ff */
[----:B------:R-:W-:-:S04]  /*19b1d0*/  ULDC UR5, c[0x0][0x248] ;  /* 0x0000920000057ab9 */ /* 0x000fc80000000800 */
[----:B------:R1:W-:Y:S01]  /*19b1e0*/  STL [R1+0x1bbc], R2 ;  /* 0x001bbc0201007387 */ /* 0x0003e20000100800 */
[----:B------:R-:W-:Y:S01]  /*19b1f0*/  @P1 LOP3.LUT R21, R21, 0x1000000, RZ, 0xfc, !PT ;  /* 0x0100000015151812 */ /* 0x000fe200078efcff */
[----:B-1----:R-:W-:Y:S01]  /*19b200*/  VIADD R2, R2, UR5 ;  /* 0x0000000502027c36 */ /* 0x002fe20008000000 */
[----:B------:R-:W-:Y:S02]  /*19b210*/  UMOV UR5, UR18 ;  /* 0x0000001200057c82 */ /* 0x000fe40008000000 */
[----:B------:R-:W-:Y:S01]  /*19b220*/  ISETP.LT.AND P0, PT, R14, UR5, !P0 ;  /* 0x000000050e007c0c */ /* 0x000fe2000c701270 */
[----:B------:R-:W-:Y:S01]  /*19b230*/  ULDC UR5, c[0x0][0x248] ;  /* 0x0000920000057ab9 */ /* 0x000fe20000000800 */
[----:B------:R-:W-:-:S11]  /*19b240*/  LOP3.LUT R21, R21, 0xff7fffff, RZ, 0xc0, !PT ;  /* 0xff7fffff15157812 */ /* 0x000fd600078ec0ff */
[----:B------:R-:W-:Y:S02]  /*19b250*/  @P0 LOP3.LUT R21, R21, 0x800000, RZ, 0xfc, !PT ;  /* 0x0080000015150812 */ /* 0x000fe400078efcff */
[----:B------:R-:W-:Y:S02]  /*19b260*/  ISETP.GE.AND P0, PT, R30, UR29, PT ;  /* 0x0000001d1e007c0c */ /* 0x000fe4000bf06270 */
[----:B------:R-:W-:Y:S01]  /*19b270*/  LOP3.LUT R21, R21, 0xffbfffff, RZ, 0xc0, !PT ;  /* 0xffbfffff15157812 */ /* 0x000fe200078ec0ff */
[----:B------:R-:W-:Y:S01]  /*19b280*/  VIADD R30, R123, 0x87 ;  /* 0x000000877b1e7836 */ /* 0x000fe20000000000 */
[----:B------:R-:W-:Y:S02]  /*19b290*/  ISETP.LT.AND P1, PT, R15, UR6, !P0 ;  /* 0x000000060f007c0c */ /* 0x000fe4000c721270 */
[----:B------:R-:W-:Y:S02]  /*19b2a0*/  MOV R34, UR49 ;  /* 0x0000003100227c02 */ /* 0x000fe40008000f00 */
[----:B------:R-:W-:Y:S01]  /*19b2b0*/  MOV R33, UR48 ;  /* 0x0000003000217c02 */ /* 0x000fe20008000f00 */
[----:B------:R1:W-:Y:S01]  /*19b2c0*/  STL [R1+0x1bc0], R2 ;  /* 0x001bc00201007387 */ /* 0x0003e20000100800 */
[----:B------:R-:W-:Y:S01]  /*19b2d0*/  ISETP.LT.AND P0, PT, R14, UR52, !P0 ;  /* 0x000000340e007c0c */ /* 0x000fe2000c701270 */
[----:B------:R-:W-:-:S06]  /*19b2e0*/  ULDC.64 UR28, c[0x0][0x228] ;  /* 0x00008a00001c7ab9 */ /* 0x000fcc0000000a00 */
[----:B------:R-:W-:-:S04]  /*19b2f0*/  @P1 LOP3.LUT R21, R21, 0x400000, RZ, 0xfc, !PT ;  /* 0x0040000015151812 */ /* 0x000fc800078efcff */
[----:B------:R-:W-:-:S04]  /*19b300*/  LOP3.LUT R21, R21, 0xffdfffff, RZ, 0xc0, !PT ;  /* 0xffdfffff15157812 */ /* 0x000fc800078ec0ff */
[----:B------:R-:W-:Y:S02]  /*19b310*/  @P0 LOP3.LUT R21, R21, 0x200000, RZ, 0xfc, !PT ;  /* 0x0020000015150812 */ /* 0x000fe400078efcff */
[----:B------:R-:W-:Y:S01]  /*19b320*/  ISETP.GE.AND P0, PT, R30, UR7, PT ;  /* 0x000000071e007c0c */ /* 0x000fe2000bf06270 */
[----:B------:R-:W-:Y:S01]  /*19b330*/  UMOV UR49, UR41 ;  /* 0x0000002900317c82 */ /* 0x000fe20008000000 */
[----:B------:R-:W-:Y:S01]  /*19b340*/  UMOV UR48, UR40 ;  /* 0x0000002800307c82 */ /* 0x000fe20008000000 */
[----:B------:R-:W-:Y:S01]  /*19b350*/  ULDC.64 UR40, c[0x0][0x228] ;  /* 0x00008a0000287ab9 */ /* 0x000fe20000000a00 */
[----:B------:R-:W-:Y:S01]  /*19b360*/  ISETP.LT.AND P1, PT, R15, UR60, !P0 ;  /* 0x0000003c0f007c0c */ /* 0x000fe2000c721270 */
[----:B------:R-:W-:Y:S01]  /*19b370*/  ULDC.64 UR6, c[0x0][0x228] ;  /* 0x00008a0000067ab9 */ /* 0x000fe20000000a00 */
[----:B------:R-:W-:Y:S02]  /*19b380*/  ISETP.LT.AND P0, PT, R14, UR40, !P0 ;  /* 0x000000280e007c0c */ /* 0x000fe4000c701270 */
[----:B------:R-:W-:-:S02]  /*19b390*/  LOP3.LUT R21, R21, 0xffefffff, RZ, 0xc0, !PT ;  /* 0xffefffff15157812 */ /* 0x000fc400078ec0ff */
[----:B------:R-:W-:-:S07]  /*19b3a0*/  IADD3 R30, R123, 0x81, RZ ;  /* 0x000000817b1e7810 */ /* 0x000fce0007ffe0ff */
[----:B------:R-:W-:-:S04]  /*19b3b0*/  @P1 LOP3.LUT R21, R21, 0x100000, RZ, 0xfc, !PT ;  /* 0x0010000015151812 */ /* 0x000fc800078efcff */
[----:B------:R-:W-:-:S04]  /*19b3c0*/  LOP3.LUT R21, R21, 0xfff7ffff, RZ, 0xc0, !PT ;  /* 0xfff7ffff15157812 */ /* 0x000fc800078ec0ff */
[----:B------:R-:W-:Y:S02]  /*19b3d0*/  @P0 LOP3.LUT R21, R21, 0x80000, RZ, 0xfc, !PT ;  /* 0x0008000015150812 */ /* 0x000fe400078efcff */
[----:B------:R-:W-:Y:S01]  /*19b3e0*/  ISETP.GE.AND P0, PT, R30, UR61, PT ;  /* 0x0000003d1e007c0c */ /* 0x000fe2000bf06270 */
[----:B-1----:R-:W-:Y:S01]  /*19b3f0*/  VIADD R2, R2, UR5 ;  /* 0x0000000502027c36 */ /* 0x002fe20008000000 */
[----:B------:R-:W-:Y:S01]  /*19b400*/  ULDC UR5, c[0x0][0x248] ;  /* 0x0000920000057ab9 */ /* 0x000fe20000000800 */
[----:B------:R-:W-:Y:S01]  /*19b410*/  LOP3.LUT R21, R21, 0xfffbffff, RZ, 0xc0, !PT ;  /* 0xfffbffff15157812 */ /* 0x000fe200078ec0ff */
[----:B------:R-:W-:Y:S01]  /*19b420*/  UMOV UR4, UR19 ;  /* 0x0000001300047c82 */ /* 0x000fe20008000000 */
[----:B------:R-:W-:Y:S01]  /*19b430*/  ISETP.LT.AND P1, PT, R15, UR6, !P0 ;  /* 0x000000060f007c0c */ /* 0x000fe2000c721270 */
[----:B------:R1:W-:Y:S01]  /*19b440*/  STL [R1+0x1bc4], R2 ;  /* 0x001bc40201007387 */ /* 0x0003e20000100800 */
[----:B------:R-:W-:Y:S01]  /*19b450*/  ISETP.LT.AND P0, PT, R14, UR28, !P0 ;  /* 0x0000001c0e007c0c */ /* 0x000fe2000c701270 */
[----:B------:R-:W-:Y:S01]  /*19b460*/  VIADD R30, R123, 0xf3 ;  /* 0x000000f37b1e7836 */ /* 0x000fe20000000000 */
[----:B------:R-:W-:Y:S01]  /*19b470*/  ULDC.64 UR18, c[0x0][0x228] ;  /* 0x00008a0000127ab9 */ /* 0x000fe20000000a00 */
[----:B------:R-:W-:Y:S01]  /*19b480*/  ULDC.64 UR60, c[0x0][0x228] ;  /* 0x00008a00003c7ab9 */ /* 0x000fe20000000a00 */
[----:B-1----:R-:W-:Y:S01]  /*19b490*/  IADD3 R2, R2, UR5, RZ ;  /* 0x0000000502027c10 */ /* 0x002fe2000fffe0ff */
[----:B------:R-:W-:-:S06]  /*19b4a0*/  ULDC UR5, c[0x0][0x248] ;  /* 0x0000920000057ab9 */ /* 0x000fcc0000000800 */
[----:B------:R-:W-:Y:S01]  /*19b4b0*/  @P1 LOP3.LUT R21, R21, 0x40000, RZ, 0xfc, !PT ;  /* 0x0004000015151812 */ /* 0x000fe200078efcff */
[----:B------:R1:W-:Y:S03]  /*19b4c0*/  STL [R1+0x1bcc], R2 ;  /* 0x001bcc0201007387 */ /* 0x0003e60000100800 */
[----:B------:R-:W-:Y:S02]  /*19b4d0*/  LOP3.LUT R21, R21, 0xfffeffff, RZ, 0xc0, !PT ;  /* 0xfffeffff15157812 */ /* 0x000fe400078ec0ff */
[----:B------:R-:W-:Y:S01]  /*19b4e0*/  MOV R86, UR18 ;  /* 0x0000001200567c02 */ /* 0x000fe20008000f00 */
[----:B------:R-:W-:Y:S01]  /*19b4f0*/  UMOV UR18, UR19 ;  /* 0x0000001300127c82 */ /* 0x000fe20008000000 */
[----:B-1----:R-:W-:Y:S01]  /*19b500*/  VIADD R2, R2, UR5 ;  /* 0x0000000502027c36 */ /* 0x002fe20008000000 */
[----:B------:R-:W-:Y:S01]  /*19b510*/  ULDC UR5, c[0x0][0x248] ;  /* 0x0000920000057ab9 */ /* 0x000fe20000000800 */
[----:B------:R-:W-:Y:S01]  /*19b520*/  @P0 LOP3.LUT R21, R21, 0x10000, RZ, 0xfc, !PT ;  /* 0x0001000015150812 */ /* 0x000fe200078efcff */
[----:B------:R-:W-:-:S02]  /*19b530*/  IMAD.U32 R60, RZ, RZ, UR61 ;  /* 0x0000003dff3c7e24 */ /* 0x000fc4000f8e00ff */
[----:B------:R1:W-:Y:S01]  /*19b540*/  STL [R1+0x1bd4], R2 ;  /* 0x001bd40201007387 */ /* 0x0003e20000100800 */
[----:B------:R-:W-:Y:S01]  /*19b550*/  ISETP.GE.AND P0, PT, R30, UR18, PT ;  /* 0x000000121e007c0c */ /* 0x000fe2000bf06270 */
[----:B-1----:R-:W-:Y:S01]  /*19b560*/  VIADD R2, R2, UR5 ;  /* 0x0000000502027c36 */ /* 0x002fe20008000000 */
[----:B------:R-:W-:Y:S01]  /*19b570*/  UMOV UR5, UR60 ;  /* 0x0000003c00057c82 */ /* 0x000fe20008000000 */
[----:B------:R-:W-:Y:S01]  /*19b580*/  ULDC.64 UR60, c[0x0][0x228] ;  /* 0x00008a00003c7ab9 */ /* 0x000fe20000000a00 */
[----:B------:R-:W-:Y:S01]  /*19b590*/  LOP3.LUT R21, R21, 0xfffdffff, RZ, 0xc0, !PT ;  /* 0xfffdffff15157812 */ /* 0x000fe200078ec0ff */
[----:B------:R-:W-:Y:S01]  /*19b5a0*/  UMOV UR6, UR60 ;  /* 0x0000003c00067c82 */ /* 0x000fe20008000000 */
[----:B------:R-:W-:Y:S01]  /*19b5b0*/  VIADD R30, R123, 0x100 ;  /* 0x000001007b1e7836 */ /* 0x000fe20000000000 */
[----:B------:R-:W-:Y:S01]  /*19b5c0*/  ISETP.LT.AND P1, PT, R15, UR6, !P0 ;  /* 0x000000060f007c0c */ /* 0x000fe2000c721270 */
[----:B------:R-:W-:Y:S01]  /*19b5d0*/  ULDC.64 UR18, c[0x0][0x228] ;  /* 0x00008a0000127ab9 */ /* 0x000fe20000000a00 */
[----:B------:R-:W-:Y:S01]  /*19b5e0*/  ISETP.LT.AND P0, PT, R14, UR5, !P0 ;  /* 0x000000050e007c0c */ /* 0x000fe2000c701270 */
[----:B------:R-:W-:Y:S01]  /*19b5f0*/  ULDC UR5, c[0x0][0x248] ;  /* 0x0000920000057ab9 */ /* 0x000fe20000000800 */
[----:B------:R1:W-:Y:S01]  /*19b600*/  STL [R1+0x1bdc], R2 ;  /* 0x001bdc0201007387 */ /* 0x0003e20000100800 */
[----:B------:R-:W-:Y:S01]  /*19b610*/  IMAD.U32 R61, RZ, RZ, UR61 ;  /* 0x0000003dff3d7e24 */ /* 0x000fe2000f8e00ff */
[----:B------:R-:W-:-:S07]  /*19b620*/  ULDC.64 UR60, c[0x0][0x228] ;  /* 0x00008a00003c7ab9 */ /* 0x000fce0000000a00 */
[----:B------:R-:W-:-:S04]  /*19b630*/  @P1 LOP3.LUT R21, R21, 0x20000, RZ, 0xfc, !PT ;  /* 0x0002000015151812 */ /* 0x000fc800078efcff */
[----:B------:R-:W-:Y:S01]  /*19b640*/  LOP3.LUT R21, R21, 0xffffbfff, RZ, 0xc0, !PT ;  /* 0xffffbfff15157812 */ /* 0x000fe200078ec0ff */
[----:B------:R-:W-:Y:S01]  /*19b650*/  IMAD.U32 R87, RZ, RZ, UR19 ;  /* 0x00000013ff577e24 */ /* 0x000fe2000f8e00ff */
[----:B-1----:R-:W-:Y:S01]  /*19b660*/  IADD3 R2, R2, UR5, RZ ;  /* 0x0000000502027c10 */ /* 0x002fe2000fffe0ff */
[----:B------:R-:W-:Y:S01]  /*19b670*/  UMOV UR5, UR18 ;  /* 0x0000001200057c82 */ /* 0x000fe20008000000 */
[----:B------:R-:W-:Y:S01]  /*19b680*/  @P0 LOP3.LUT R21, R21, 0x4000, RZ, 0xfc, !PT ;  /* 0x0000400015150812 */ /* 0x000fe200078efcff */
[----:B------:R-:W-:Y:S01]  /*19b690*/  ULDC.64 UR18, c[0x0][0x228] ;  /* 0x00008a0000127ab9 */ /* 0x000fe20000000a00 */
[----:B------:R-:W-:Y:S01]  /*19b6a0*/  ISETP.GE.AND P0, PT, R30, UR61, PT ;  /* 0x0000003d1e007c0c */ /* 0x000fe2000bf06270 */
[----:B------:R-:W-:-:S03]  /*19b6b0*/  UMOV UR6, UR18 ;  /* 0x0000001200067c82 */ /* 0x000fc60008000000 */
[----:B------:R-:W-:Y:S02]  /*19b6c0*/  ISETP.LT.AND P1, PT, R15, UR6, !P0 ;  /* 0x000000060f007c0c */ /* 0x000fe4000c721270 */
[----:B------:R-:W-:Y:S02]  /*19b6d0*/  ISETP.LT.AND P0, PT, R14, UR5, !P0 ;  /* 0x000000050e007c0c */ /* 0x000fe4000c701270 */
[----:B------:R-:W-:Y:S02]  /*19b6e0*/  LOP3.LUT R21, R21, 0xffff7fff, RZ, 0xc0, !PT ;  /* 0xffff7fff15157812 */ /* 0x000fe400078ec0ff */
[----:B------:R-:W-:Y:S01]  /*19b6f0*/  MOV R83, UR19 ;  /* 0x0000001300537c02 */ /* 0x000fe20008000f00 */
[----:B------:R-:W-:Y:S01]  /*19b700*/  ULDC.64 UR18, c[0x0][0x228] ;  /* 0x00008a0000127ab9 */ /* 0x000fe20000000a00 */
[----:B------:R-:W-:Y:S01]  /*19b710*/  MOV R36, UR35 ;  /* 0x0000002300247c02 */ /* 0x000fe20008000f00 */
[----:B------:R-:W-:Y:S01]  /*19b720*/  VIADD R30, R123, 0x101 ;  /* 0x000001017b1e7836 */ /* 0x000fe20000000000 */
[----:B------:R-:W-:-:S03]  /*19b730*/  ULDC UR5, c[0x0][0x248] ;  /* 0x0000920000057ab9 */ /* 0x000fc60000000800 */
[----:B------:R-:W-:Y:S01]  /*19b740*/  @P1 LOP3.LUT R21, R21, 0x8000, RZ, 0xfc, !PT ;  /* 0x0000800015151812 */ /* 0x000fe200078efcff */
[----:B------:R-:W-:Y:S01]  /*19b750*/  UMOV UR28, UR19 ;  /* 0x00000013001c7c82 */ /* 0x000fe20008000000 */
[----:B------:R-:W-:Y:S01]  /*19b760*/  UMOV UR35, UR18 ;  /* 0x0000001200237c82 */ /* 0x000fe20008000000 */
[----:B------:R1:W-:Y:S01]  /*19b770*/  STL [R1+0x1be4], R2 ;  /* 0x001be40201007387 */ /* 0x0003e20000100800 */
[----:B------:R-:W-:Y:S01]  /*19b780*/  LOP3.LUT R21, R21, 0xffffefff, RZ, 0xc0, !PT ;  /* 0xffffefff15157812 */ /* 0x000fe200078ec0ff */
[----:B------:R-:W-:Y:S02]  /*19b790*/  ULDC.64 UR18, c[0x0][0x228] ;  /* 0x00008a0000127ab9 */ /* 0x000fe40000000a00 */
[----:B------:R-:W-:Y:S02]  /*19b7a0*/  MOV R78, UR19 ;  /* 0x00000013004e7c02 */ /* 0x000fe40008000f00 */
[----:B------:R-:W-:Y:S02]  /*19b7b0*/  @P0 LOP3.LUT R21, R21, 0x1000, RZ, 0xfc, !PT ;  /* 0x0000100015150812 */ /* 0x000fe400078efcff */
[----:B------:R-:W-:Y:S01]  /*19b7c0*/  ISETP.GE.AND P0, PT, R30, UR28, PT ;  /* 0x0000001c1e007c0c */ /* 0x000fe2000bf06270 */
[----:B-1----:R-:W-:Y:S01]  /*19b7d0*/  VIADD R2, R2, UR5 ;  /* 0x0000000502027c36 */ /* 0x002fe20008000000 */
[----:B------:R-:W-:Y:S01]  /*19b7e0*/  UMOV UR5, UR18 ;  /* 0x0000001200057c82 */ /* 0x000fe20008000000 */
[----:B------:R-:W-:-:S02]  /*19b7f0*/  ULDC.64 UR18, c[0x0][0x228] ;  /* 0x00008a0000127ab9 */ /* 0x000fc40000000a00 */
[----:B------:R-:W-:Y:S02]  /*19b800*/  UMOV UR6, UR18 ;  /* 0x0000001200067c82 */ /* 0x000fe40008000000 */
[----:B------:R-:W-:Y:S02]  /*19b810*/  ISETP.LT.AND P1, PT, R15, UR6, !P0 ;  /* 0x000000060f007c0c */ /* 0x000fe4000c721270 */
[----:B------:R-:W-:Y:S02]  /*19b820*/  ISETP.LT.AND P0, PT, R14, UR5, !P0 ;  /* 0x000000050e007c0c */ /* 0x000fe4000c701270 */
[----:B------:R-:W-:Y:S01]  /*19b830*/  LOP3.LUT R21, R21, 0xffffdfff, RZ, 0xc0, !PT ;  /* 0xffffdfff15157812 */ /* 0x000fe200078ec0ff */
[----:B------:R-:W-:Y:S01]  /*19b840*/  UMOV UR6, UR48 ;  /* 0x0000003000067c82 */ /* 0x000fe20008000000 */
[----:B------:R-:W-:Y:S01]  /*19b850*/  UMOV UR28, UR49 ;  /* 0x00000031001c7c82 */ /* 0x000fe20008000000 */
[----:B------:R-:W-:Y:S01]  /*19b860*/  IADD3 R30, R123, 0x104, RZ ;  /* 0x000001047b1e7810 */ /* 0x000fe20007ffe0ff */
[----:B------:R-:W-:Y:S01]  /*19b870*/  ULDC.64 UR48, c[0x0][0x228] ;  /* 0x00008a0000307ab9 */ /* 0x000fe20000000a00 */
[----:B------:R-:W-:Y:S01]  /*19b880*/  UMOV UR61, UR58 ;  /* 0x0000003a003d7c82 */ /* 0x000fe20008000000 */
[----:B------:R-:W-:Y:S01]  /*19b890*/  R2UR UR18, R31 ;  /* 0x000000001f1272ca */ /* 0x000fe200000e0000 */
[----:B------:R-:W-:-:S02]  /*19b8a0*/  ULDC UR5, c[0x0][0x248] ;  /* 0x0000920000057ab9 */ /* 0x000fc40000000800 */
[----:B------:R-:W-:Y:S01]  /*19b8b0*/  @P1 LOP3.LUT R21, R21, 0x2000, RZ, 0xfc, !PT ;  /* 0x0000200015151812 */ /* 0x000fe200078efcff */
[----:B------:R-:W-:-:S03]  /*19b8c0*/  UMOV UR40, UR49 ;  /* 0x0000003100287c82 */ /* 0x000fc60008000000 */
[----:B------:R-:W-:-:S04]  /*19b8d0*/  LOP3.LUT R21, R21, 0xfffffbff, RZ, 0xc0, !PT ;  /* 0xfffffbff15157812 */ /* 0x000fc800078ec0ff */
[----:B------:R-:W-:Y:S02]  /*19b8e0*/  @P0 LOP3.LUT R21, R21, 0x400, RZ, 0xfc, !PT ;  /* 0x0000040015150812 */ /* 0x000fe400078efcff */
[----:B------:R-:W-:Y:S01]  /*19b8f0*/  ISETP.GE.AND P0, PT, R30, UR40, PT ;  /* 0x000000281e007c0c */ /* 0x000fe2000bf06270 */
[----:B------:R-:W-:-:S03]  /*19b900*/  UMOV UR58, UR48 ;  /* 0x00000030003a7c82 */ /* 0x000fc60008000000 */
[----:B------:R-:W-:Y:S01]  /*19b910*/  ISETP.LT.AND P1, PT, R14, UR35, !P0 ;  /* 0x000000230e007c0c */ /* 0x000fe2000c721270 */
[----:B------:R1:W-:Y:S01]  /*19b920*/  STL [R1+0x1bec], R2 ;  /* 0x001bec0201007387 */ /* 0x0003e20000100800 */
[----:B------:R-:W-:Y:S02]  /*19b930*/  MOV R12, UR58 ;  /* 0x0000003a000c7c02 */ /* 0x000fe40008000f00 */
[----:B------:R-:W-:Y:S01]  /*19b940*/  MOV R31, UR59 ;  /* 0x0000003b001f7c02 */ /* 0x000fe20008000f00 */
[----:B------:R-:W-:Y:S01]  /*19b950*/  ULDC.64 UR58, c[0x0][0x228] ;  /* 0x00008a00003a7ab9 */ /* 0x000fe20000000a00 */
[----:B------:R-:W-:Y:S01]  /*19b960*/  LOP3.LUT R21, R21, 0xfffff7ff, RZ, 0xc0, !PT ;  /* 0xfffff7ff15157812 */ /* 0x000fe200078ec0ff */
[----:B-1----:R-:W-:Y:S01]  /*19b970*/  VIADD R2, R2, UR5 ;  /* 0x0000000502027c36 */ /* 0x002fe20008000000 */
[----:B------:R-:W-:Y:S02]  /*19b980*/  UMOV UR5, UR58 ;  /* 0x0000003a00057c82 */ /* 0x000fe40008000000 */
[----:B------:R-:W-:Y:S01]  /*19b990*/  ISETP.LT.AND P0, PT, R15, UR5, !P0 ;  /* 0x000000050f007c0c */ /* 0x000fe2000c701270 */
[----:B------:R-:W-:-:S02]  /*19b9a0*/  VIADD R30, R123, 0x102 ;  /* 0x000001027b1e7836 */ /* 0x000fc40000000000 */
[----:B------:R-:W-:Y:S01]  /*19b9b0*/  @P1 LOP3.LUT R21, R21, 0x800, RZ, 0xfc, !PT ;  /* 0x0000080015151812 */ /* 0x000fe200078efcff */
[----:B------:R-:W-:Y:S01]  /*19b9c0*/  UMOV UR40, UR34 ;  /* 0x0000002200287c82 */ /* 0x000fe20008000000 */
[----:B------:R-:W-:Y:S01]  /*19b9d0*/  ULDC UR5, c[0x0][0x248] ;  /* 0x0000920000057ab9 */ /* 0x000fe20000000800 */
[----:B------:R1:W-:Y:S01]  /*19b9e0*/  STL [R1+0x1bf0], R2 ;  /* 0x001bf00201007387 */ /* 0x0003e20000100800 */
[----:B------:R-:W-:Y:S01]  /*19b9f0*/  LOP3.LUT R21, R21, 0xfffffdff, RZ, 0xc0, !PT ;  /* 0xfffffdff15157812 */ /* 0x000fe200078ec0ff */
[----:B------:R-:W-:Y:S01]  /*19ba00*/  ULDC.64 UR34, c[0x0][0x228] ;  /* 0x00008a0000227ab9 */ /* 0x000fe20000000a00 */
[----:B------:R-:W-:Y:S01]  /*19ba10*/  R2UR UR49, R34 ;  /* 0x00000000223172ca */ /* 0x000fe200000e0000 */
[----:B------:R-:W-:Y:S01]  /*19ba20*/  UMOV UR58, UR59 ;  /* 0x0000003b003a7c82 */ /* 0x000fe20008000000 */
[----:B------:R-:W-:Y:S02]  /*19ba30*/  MOV R34, UR35 ;  /* 0x0000002300227c02 */ /* 0x000fe40008000f00 */
[----:B------:R-:W-:Y:S01]  /*19ba40*/  @P0 LOP3.LUT R21, R21, 0x200, RZ, 0xfc, !PT ;  /* 0x0000020015150812 */ /* 0x000fe200078efcff */
[----:B-1----:R-:W-:Y:S01]  /*19ba50*/  VIADD R2, R2, UR5 ;  /* 0x0000000502027c36 */ /* 0x002fe20008000000 */
[----:B------:R-:W-:Y:S01]  /*19ba60*/  UMOV UR5, UR34 ;  /* 0x0000002200057c82 */ /* 0x000fe20008000000 */
[----:B------:R-:W-:Y:S01]  /*19ba70*/  ULDC.64 UR34, c[0x0][0x228] ;  /* 0x00008a0000227ab9 */ /* 0x000fe20000000a00 */
[----:B------:R-:W-:Y:S01]  /*19ba80*/  ISETP.GE.AND P0, PT, R30, UR58, PT ;  /* 0x0000003a1e007c0c */ /* 0x000fe2000bf06270 */
[----:B------:R-:W-:Y:S01]  /*19ba90*/  UMOV UR52, UR34 ;  /* 0x0000002200347c82 */ /* 0x000fe20008000000 */
[----:B------:R-:W-:Y:S01]  /*19baa0*/  LOP3.LUT R21, R21, 0xfffffeff, RZ, 0xc0, !PT ;  /* 0xfffffeff15157812 */ /* 0x000fe200078ec0ff */
[----:B------:R1:W-:Y:S01]  /*19bab0*/  STL [R1+0x80a8], R12 ;  /* 0x0080a80c01007387 */ /* 0x0003e20000100800 */
[----:B------:R-:W-:Y:S01]  /*19bac0*/  ISETP.LT.AND P1, PT, R15, UR52, !P0 ;  /* 0x000000340f007c0c */ /* 0x000fe2000c721270 */
[----:B------:R-:W-:Y:S01]  /*19bad0*/  ULDC.64 UR58, c[0x0][0x228] ;  /* 0x00008a00003a7ab9 */ /* 0x000fe20000000a00 */
[----:B------:R-:W-:Y:S01]  /*19bae0*/  ISETP.LT.AND P0, PT, R14, UR5, !P0 ;  /* 0x000000050e007c0c */ /* 0x000fe2000c701270 */
[----:B------:R-:W-:Y:S01]  /*19baf0*/  ULDC UR5, c[0x0][0x248] ;  /* 0x0000920000057ab9 */ /* 0x000fe20000000800 */
[----:B------:R-:W-:-:S09]  /*19bb00*/  IADD3 R30, R123, 0x103, RZ ;  /* 0x000001037b1e7810 */ /* 0x000fd20007ffe0ff */
[----:B------:R-:W-:Y:S01]  /*19bb10*/  @P1 LOP3.LUT R21, R21, 0x100, RZ, 0xfc, !PT ;  /* 0x0000010015151812 */ /* 0x000fe200078efcff */
[----:B-1----:R-:W-:-:S03]  /*19bb20*/  VIADD R12, R2, UR5 ;  /* 0x00000005020c7c36 */ /* 0x002fc60008000000 */
[----:B------:R-:W-:Y:S01]  /*19bb30*/  LOP3.LUT R21, R21, 0xffffffbf, RZ, 0xc0, !PT ;  /* 0xffffffbf15157812 */ /* 0x000fe200078ec0ff */
[----:B------:R-:W-:-:S03]  /*19bb40*/  UMOV UR5, UR59 ;  /* 0x0000003b00057c82 */ /* 0x000fc60008000000 */
[----:B------:R-:W-:Y:S02]  /*19bb50*/  @P0 LOP3.LUT R21, R21, 0x40, RZ, 0xfc, !PT ;  /* 0x0000004015150812 */ /* 0x000fe400078efcff */
[----:B------:R-:W-:Y:S01]  /*19bb60*/  ISETP.GE.AND P0, PT, R30, UR5, PT ;  /* 0x000000051e007c0c */ /* 0x000fe2000bf06270 */
[----:B------:R-:W-:Y:S01]  /*19bb70*/  UMOV UR52, UR4 ;  /* 0x0000000400347c82 */ /* 0x000fe20008000000 */
[----:B------:R1:W-:Y:S01]  /*19bb80*/  STL [R1+0x1bf4], R2 ;  /* 0x001bf40201007387 */ /* 0x0003e20000100800 */
[----:B------:R-:W-:Y:S01]  /*19bb90*/  LOP3.LUT R21, R21, 0xffffff7f, RZ, 0xc0, !PT ;  /* 0xffffff7f15157812 */ /* 0x000fe200078ec0ff */
[----:B------:R-:W-:Y:S01]  /*19bba0*/  ULDC UR5, c[0x0][0x248] ;  /* 0x0000920000057ab9 */ /* 0x000fe20000000800 */
[----:B------:R-:W-:Y:S01]  /*19bbb0*/  ISETP.LT.AND P1, PT, R15, UR60, !P0 ;  /* 0x0000003c0f007c0c */ /* 0x000fe2000c721270 */
[----:B------:R-:W-:Y:S01]  /*19bbc0*/  UMOV UR4, UR58 ;  /* 0x0000003a00047c82 */ /* 0x000fe20008000000 */
[----:B------:R-:W-:Y:S01]  /*19bbd0*/  ULDC.64 UR58, c[0x0][0x228] ;  /* 0x00008a00003a7ab9 */ /* 0x000fe20000000a00 */
[----:B-1----:R-:W-:Y:S01]  /*19bbe0*/  MOV R2, UR4 ;  /* 0x0000000400027c02 */ /* 0x002fe20008000f00 */
[----:B------:R-:W-:-:S02]  /*19bbf0*/  UMOV UR4, UR58 ;  /* 0x0000003a00047c82 */ /* 0x000fc40008000000 */
[----:B------:R-:W-:-:S07]  /*19bc00*/  ISETP.LT.AND P0, PT, R14, UR4, !P0 ;  /* 0x000000040e007c0c */ /* 0x000fce000c701270 */
[----:B------:R-:W-:Y:S02]  /*19bc10*/  @P1 LOP3.LUT R21, R21, 0x80, RZ, 0xfc, !PT ;  /* 0x0000008015151812 */ /* 0x000fe400078efcff */
[----:B------:R-:W-:Y:S02]  /*19bc20*/  IADD3 R30, R123, 0x7b, RZ ;  /* 0x0000007b7b1e7810 */ /* 0x000fe40007ffe0ff */
[----:B------:R-:W-:Y:S02]  /*19bc30*/  LOP3.LUT R21, R21, 0xffffffdf, RZ, 0xc0, !PT ;  /* 0xffffffdf15157812 */ /* 0x000fe400078ec0ff */
[----:B------:R-:W-:Y:S01]  /*19bc40*/  R2UR UR48, R33 ;  /* 0x00000000213072ca */ /* 0x000fe200000e0000 */
[----:B------:R-:W-:Y:S01]  /*19bc50*/  IMAD.U32 R33, RZ, RZ, UR59 ;  /* 0x0000003bff217e24 */ /* 0x000fe2000f8e00ff */
[----:B------:R1:W-:Y:S01]  /*19bc60*/  STL [R1+0x1bf8], R12 ;  /* 0x001bf80c01007387 */ /* 0x0003e20000100800 */
[----:B------:R-:W-:Y:S01]  /*19bc70*/  ULDC.64 UR58, c[0x0][0x228] ;  /* 0x00008a00003a7ab9 */ /* 0x000fe20000000a00 */
[----:B------:R-:W-:-:S02]  /*19bc80*/  @P0 LOP3.LUT R21, R21, 0x20, RZ, 0xfc, !PT ;  /* 0x0000002015150812 */ /* 0x000fc400078efcff */
[----:B------:R-:W-:Y:S01]  /*19bc90*/  ISETP.GE.AND P0, PT, R30, UR7, PT ;  /* 0x000000071e007c0c */ /* 0x000fe2000bf06270 */
[----:B-1----:R-:W-:Y:S01]  /*19bca0*/  VIADD R12, R12, UR5 ;  /* 0x000000050c0c7c36 */ /* 0x002fe20008000000 */
[----:B------:R-:W-:Y:S02]  /*19bcb0*/  UMOV UR5, UR58 ;  /* 0x0000003a00057c82 */ /* 0x000fe40008000000 */
[----:B------:R-:W-:Y:S01]  /*19bcc0*/  ISETP.LT.AND P1, PT, R15, UR5, !P0 ;  /* 0x000000050f007c0c */ /* 0x000fe2000c721270 */
[----:B------:R-:W-:Y:S01]  /*19bcd0*/  IMAD.U32 R103, RZ, RZ, UR59 ;  /* 0x0000003bff677e24 */ /* 0x000fe2000f8e00ff */
[----:B------:R-:W-:Y:S01]  /*19bce0*/  ULDC.64 UR58, c[0x0][0x228] ;  /* 0x00008a00003a7ab9 */ /* 0x000fe20000000a00 */
[----:B------:R-:W-:Y:S01]  /*19bcf0*/  LOP3.LUT R20, R20, 0xbfffffff, RZ, 0xc0, !PT ;  /* 0xbfffffff14147812 */ /* 0x000fe200078ec0ff */
[----:B------:R-:W-:Y:S01]  /*19bd00*/  UMOV UR4, UR58 ;  /* 0x0000003a00047c82 */ /* 0x000fe20008000000 */
[----:B------:R-:W-:Y:S01]  /*19bd10*/  VIADD R30, R123, 0x7a ;  /* 0x0000007a7b1e7836 */ /* 0x000fe20000000000 */
[----:B------:R-:W-:Y:S01]  /*19bd20*/  ISETP.LT.AND P0, PT, R14, UR4, !P0 ;  /* 0x000000040e007c0c */ /* 0x000fe2000c701270 */
[----:B------:R-:W-:-:S06]  /*19bd30*/  ULDC UR5, c[0x0][0x248] ;  /* 0x0000920000057ab9 */ /* 0x000fcc0000000800 */
[----:B------:R-:W-:-:S04]  /*19bd40*/  @P1 LOP3.LUT R20, R20, 0x40000000, RZ, 0xfc, !PT ;  /* 0x4000000014141812 */ /* 0x000fc800078efcff */
[----:B------:R-:W-:Y:S01]  /*19bd50*/  LOP3.LUT R20, R20, 0xdfffffff, RZ, 0xc0, !PT ;  /* 0xdfffffff14147812 */ /* 0x000fe200078ec0ff */
[----:B------:R-:W-:Y:S01]  /*19bd60*/  IMAD.U32 R102, RZ, RZ, UR59 ;  /* 0x0000003bff667e24 */ /* 0x000fe2000f8e00ff */
[----:B------:R1:W-:Y:S01]  /*19bd70*/  STL [R1+0x80ac], R2 ;  /* 0x0080ac0201007387 */ /* 0x0003e20000100800 */
[----:B------:R-:W-:Y:S01]  /*19bd80*/  ULDC.64 UR58, c[0x0][0x228] ;  /* 0x00008a00003a7ab9 */ /* 0x000fe20000000a00 */
[----:B------:R-:W-:Y:S02]  /*19bd90*/  @P0 LOP3.LUT R20, R20, 0x20000000, RZ, 0xfc, !PT ;  /* 0x2000000014140812 */ /* 0x000fe400078efcff */
[----:B------:R-:W-:Y:S02]  /*19bda0*/  ISETP.GE.AND P0, PT, R30, UR9, PT ;  /* 0x000000091e007c0c */ /* 0x000fe4000bf06270 */
[----:B-1----:R-:W-:Y:S01]  /*19bdb0*/  IADD3 R2, R12, UR5, RZ ;  /* 0x000000050c027c10 */ /* 0x002fe2000fffe0ff */
        /* <DEDUP_REMOVED lines=8> */
[----:B------:R-:W-:Y:S01]  /*19be40*/  STL [R1+0x80b0], R21 ;  /* 0x0080b01501007387 */ /* 0x000fe20000100800 */
[----:B------:R-:W-:-:S05]  /*19be50*/  ULDC UR5, c[0x0][0x248] ;  /* 0x0000920000057ab9 */ /* 0x000fca0000000800 */
[----:B------:R-:W-:-:S04]  /*19be60*/  @P1 LOP3.LUT R20, R20, 0x10000000, RZ, 0xfc, !PT ;  /* 0x1000000014141812 */ /* 0x000fc800078efcff */
[----:B------:R-:W-:Y:S01]  /*19be70*/  LOP3.LUT R20, R20, 0xf7ffffff, RZ, 0xc0, !PT ;  /* 0xf7ffffff14147812 */ /* 0x000fe200078ec0ff */
[----:B------:R-:W-:Y:S01]  /*19be80*/  STL [R1+0x1bfc], R12 ;  /* 0x001bfc0c01007387 */ /* 0x000fe20000100800 */
[----:B------:R-:W-:Y:S01]  /*19be90*/  MOV R98, UR59 ;  /* 0x0000003b00627c02 */ /* 0x000fe20008000f00 */
[----:B------:R-:W-:Y:S01]  /*19bea0*/  ULDC.64 UR58, c[0x0][0x228] ;  /* 0x00008a00003a7ab9 */ /* 0x000fe20000000a00 */
[----:B------:R-:W-:Y:S01]  /*19beb0*/  @P0 LOP3.LUT R20, R20, 0x8000000, RZ, 0xfc, !PT ;  /* 0x0800000014140812 */ /* 0x000fe200078efcff */
[----:B------:R1:W-:Y:S01]  /*19bec0*/  STL [R1+0x1c04], R2 ;  /* 0x001c040201007387 */ /* 0x0003e20000100800 */
[----:B------:R-:W-:Y:S02]  /*19bed0*/  ISETP.GE.AND P0, PT, R30, UR11, PT ;  /* 0x0000000b1e007c0c */ /* 0x000fe4000bf06270 */
[----:B------:R-:W-:Y:S01]  /*19bee0*/  MOV R97, UR59 ;  /* 0x0000003b00617c02 */ /* 0x000fe20008000f00 */
[----:B-1----:R-:W-:Y:S01]  /*19bef0*/  VIADD R2, R2, UR5 ;  /* 0x0000000502027c36 */ /* 0x002fe20008000000 */
[----:B------:R-:W-:Y:S01]  /*19bf00*/  UMOV UR5, UR58 ;  /* 0x0000003a00057c82 */ /* 0x000fe20008000000 */
[----:B------:R-:W-:Y:S01]  /*19bf10*/  ULDC.64 UR58, c[0x0][0x228] ;  /* 0x00008a00003a7ab9 */ /* 0x000fe20000000a00 */
[----:B------:R-:W-:Y:S01]  /*19bf20*/  ISETP.LT.AND P1, PT, R15, UR5, !P0 ;  /* 0x000000050f007c0c */ /* 0x000fe2000c721270 */
[----:B------:R-:W-:Y:S01]  /*19bf30*/  UMOV UR4, UR58 ;  /* 0x0000003a00047c82 */ /* 0x000fe20008000000 */
[----:B------:R-:W-:-:S02]  /*19bf40*/  LOP3.LUT R20, R20, 0xfbffffff, RZ, 0xc0, !PT ;  /* 0xfbffffff14147812 */ /* 0x000fc400078ec0ff */
[----:B------:R-:W-:Y:S01]  /*19bf50*/  IADD3 R30, R123, 0x78, RZ ;  /* 0x000000787b1e7810 */ /* 0x000fe20007ffe0ff */
[----:B------:R-:W-:Y:S01]  /*19bf60*/  IMAD.U32 R96, RZ, RZ, UR59 ;  /* 0x0000003bff607e24 */ /* 0x000fe2000f8e00ff */
[----:B------:R-:W-:Y:S01]  /*19bf70*/  ISETP.LT.AND P0, PT, R14, UR4, !P0 ;  /* 0x000000040e007c0c */ /* 0x000fe2000c701270 */
[----:B------:R-:W-:Y:S01]  /*19bf80*/  ULDC UR5, c[0x0][0x248] ;  /* 0x0000920000057ab9 */ /* 0x000fe20000000800 */
[----:B------:R1:W-:Y:S01]  /*19bf90*/  STL [R1+0x1c0c], R2 ;  /* 0x001c0c0201007387 */ /* 0x0003e20000100800 */
[----:B------:R-:W-:-:S04]  /*19bfa0*/  ULDC.64 UR58, c[0x0][0x228] ;  /* 0x00008a00003a7ab9 */ /* 0x000fc80000000a00 */
[----:B------:R-:W-:-:S04]  /*19bfb0*/  @P1 LOP3.LUT R20, R20, 0x4000000, RZ, 0xfc, !PT ;  /* 0x0400000014141812 */ /* 0x000fc800078efcff */
[----:B------:R-:W-:Y:S01]  /*19bfc0*/  LOP3.LUT R20, R20, 0xfdffffff, RZ, 0xc0, !PT ;  /* 0xfdffffff14147812 */ /* 0x000fe200078ec0ff */
[----:B-1----:R-:W-:-:S03]  /*19bfd0*/  VIADD R2, R2, UR5 ;  /* 0x0000000502027c36 */ /* 0x002fc60008000000 */
[----:B------:R-:W-:Y:S02]  /*19bfe0*/  @P0 LOP3.LUT R20, R20, 0x2000000, RZ, 0xfc, !PT ;  /* 0x0200000014140812 */ /* 0x000fe400078efcff */
[----:B------:R-:W-:Y:S01]  /*19bff0*/  ISETP.GE.AND P0, PT, R30, UR13, PT ;  /* 0x0000000d1e007c0c */ /* 0x000fe2000bf06270 */
[----:B------:R-:W-:-:S03]  /*19c000*/  UMOV UR5, UR58 ;  /* 0x0000003a00057c82 */ /* 0x000fc60008000000 */
        /* <DEDUP_REMOVED lines=27> */
[----:B------:R1:W-:Y:S01]  /*19c1c0*/  STL [R1+0x1c1c], R2 ;  /* 0x001c1c0201007387 */ /* 0x0003e20000100800 */
[----:B------:R-:W-:Y:S01]  /*19c1d0*/  MOV R91, UR59 ;  /* 0x0000003b005b7c02 */ /* 0x000fe20008000f00 */
[----:B------:R-:W-:Y:S01]  /*19c1e0*/  ULDC.64 UR58, c[0x0][0x228] ;  /* 0x00008a00003a7ab9 */ /* 0x000fe20000000a00 */
[----:B------:R-:W-:Y:S02]  /*19c1f0*/  @P0 LOP3.LUT R20, R20, 0x200000, RZ, 0xfc, !PT ;  /* 0x0020000014140812 */ /* 0x000fe400078efcff */
[----:B------:R-:W-:Y:S01]  /*19c200*/  ISETP.GE.AND P0, PT, R30, UR17, PT ;  /* 0x000000111e007c0c */ /* 0x000fe2000bf06270 */
[----:B-1----:R-:W-:Y:S01]  /*19c210*/  VIADD R2, R2, UR5 ;  /* 0x0000000502027c36 */ /* 0x002fe20008000000 */
[----:B------:R-:W-:Y:S02]  /*19c220*/  UMOV UR5, UR58 ;  /* 0x0000003a00057c82 */ /* 0x000fe40008000000 */
[----:B------:R-:W-:Y:S01]  /*19c230*/  ISETP.LT.AND P1, PT, R15, UR5, !P0 ;  /* 0x000000050f007c0c */ /* 0x000fe2000c721270 */
[----:B------:R-:W-:Y:S01]  /*19c240*/  IMAD.U32 R72, RZ, RZ, UR19 ;  /* 0x00000013ff487e24 */ /* 0x000fe2000f8e00ff */
[----:B------:R-:W-:Y:S01]  /*19c250*/  MOV R89, UR59 ;  /* 0x0000003b00597c02 */ /* 0x000fe20008000f00 */
[----:B------:R-:W-:Y:S01]  /*19c260*/  ULDC.64 UR58, c[0x0][0x228] ;  /* 0x00008a00003a7ab9 */ /* 0x000fe20000000a00 */
[----:B------:R-:W-:Y:S01]  /*19c270*/  LOP3.LUT R20, R20, 0xffefffff, RZ, 0xc0, !PT ;  /* 0xffefffff14147812 */ /* 0x000fe200078ec0ff */
[----:B------:R-:W-:Y:S01]  /*19c280*/  UMOV UR4, UR58 ;  /* 0x0000003a00047c82 */ /* 0x000fe20008000000 */
[----:B------:R-:W-:Y:S01]  /*19c290*/  R2UR UR19, R32 ;  /* 0x00000000201372ca */ /* 0x000fe200000e0000 */
[----:B------:R-:W-:Y:S01]  /*19c2a0*/  ULDC UR5, c[0x0][0x248] ;  /* 0x0000920000057ab9 */ /* 0x000fe20000000800 */
[----:B------:R-:W-:-:S05]  /*19c2b0*/  ISETP.LT.AND P0, PT, R14, UR4, !P0 ;  /* 0x000000040e007c0c */ /* 0x000fca000c701270 */
[----:B------:R-:W-:Y:S02]  /*19c2c0*/  @P1 LOP3.LUT R20, R20, 0x100000, RZ, 0xfc, !PT ;  /* 0x0010000014141812 */ /* 0x000fe400078efcff */
[----:B------:R-:W-:Y:S02]  /*19c2d0*/  IADD3 R30, R123, 0x75, RZ ;  /* 0x000000757b1e7810 */ /* 0x000fe40007ffe0ff */
[----:B------:R-:W-:Y:S01]  /*19c2e0*/  LOP3.LUT R20, R20, 0xfff7ffff, RZ, 0xc0, !PT ;  /* 0xfff7ffff14147812 */ /* 0x000fe200078ec0ff */
[----:B------:R-:W-:Y:S01]  /*19c2f0*/  IMAD.U32 R88, RZ, RZ, UR59 ;  /* 0x0000003bff587e24 */ /* 0x000fe2000f8e00ff */
[----:B------:R1:W-:Y:S01]  /*19c300*/  STL [R1+0x1c20], R2 ;  /* 0x001c200201007387 */ /* 0x0003e20000100800 */
[----:B------:R-:W-:Y:S01]  /*19c310*/  ULDC.64 UR58, c[0x0][0x228] ;  /* 0x00008a00003a7ab9 */ /* 0x000fe20000000a00 */
[----:B------:R-:W-:Y:S02]  /*19c320*/  @P0 LOP3.LUT R20, R20, 0x80000, RZ, 0xfc, !PT ;  /* 0x0008000014140812 */ /* 0x000fe400078efcff */
[----:B------:R-:W-:Y:S01]  /*19c330*/  ISETP.GE.AND P0, PT, R30, UR19, PT ;  /* 0x000000131e007c0c */ /* 0x000fe2000bf06270 */
[----:B-1----:R-:W-:Y:S01]  /*19c340*/  VIADD R2, R2, UR5 ;  /* 0x0000000502027c36 */ /* 0x002fe20008000000 */
[----:B------:R-:W-:-:S02]  /*19c350*/  UMOV UR5, UR58 ;  /* 0x0000003a00057c82 */ /* 0x000fc40008000000 */
        /* <DEDUP_REMOVED lines=35> */
[----:B------:R-:W-:Y:S01]  /*19c590*/  ULDC UR5, c[0x0][0x248] ;  /* 0x0000920000057ab9 */ /* 0x000fe20000000800 */
[----:B------:R-:W-:Y:S01]  /*19c5a0*/  MOV R77, UR59 ;  /* 0x0000003b004d7c02 */ /* 0x000fe20008000f00 */
[----:B------:R-:W-:-:S02]  /*19c5b0*/  ULDC.64 UR58, c[0x0][0x228] ;  /* 0x00008a00003a7ab9 */ /* 0x000fc40000000a00 */
[----:B------:R-:W-:Y:S01]  /*19c5c0*/  UMOV UR4, UR58 ;  /* 0x0000003a00047c82 */ /* 0x000fe20008000000 */
[----:B------:R-:W-:Y:S02]  /*19c5d0*/  LOP3.LUT R20, R20, 0xffffbfff, RZ, 0xc0, !PT ;  /* 0xffffbfff14147812 */ /* 0x000fe400078ec0ff */
        /* <DEDUP_REMOVED lines=35> */
[----:B------:R-:W-:Y:S01]  /*19c810*/  IMAD.U32 R63, RZ, RZ, UR35 ;  /* 0x00000023ff3f7e24 */ /* 0x000fe2000f8e00ff */
[----:B------:R-:W-:-:S05]  /*19c820*/  ULDC UR5, c[0x0][0x248] ;  /* 0x0000920000057ab9 */ /* 0x000fca0000000800 */
[----:B------:R-:W-:-:S04]  /*19c830*/  @P1 LOP3.LUT R20, R20, 0x400, RZ, 0xfc, !PT ;  /* 0x0000040014141812 */ /* 0x000fc800078efcff */
[----:B------:R-:W-:Y:S02]  /*19c840*/  LOP3.LUT R20, R20, 0xfffffdff, RZ, 0xc0, !PT ;  /* 0xfffffdff14147812 */ /* 0x000fe400078ec0ff */
[----:B------:R-:W-:Y:S01]  /*19c850*/  R2UR UR35, R36 ;  /* 0x00000000242372ca */ /* 0x000fe200000e0000 */
[----:B------:R1:W-:Y:S01]  /*19c860*/  STL [R1+0x1c40], R2 ;  /* 0x001c400201007387 */ /* 0x0003e20000100800 */
[----:B------:R-:W-:Y:S01]  /*19c870*/  MOV R36, UR59 ;  /* 0x0000003b00247c02 */ /* 0x000fe20008000f00 */
[----:B------:R-:W-:Y:S01]  /*19c880*/  ULDC.64 UR58, c[0x0][0x228] ;  /* 0x00008a00003a7ab9 */ /* 0x000fe20000000a00 */
[----:B------:R-:W-:Y:S02]  /*19c890*/  @P0 LOP3.LUT R20, R20, 0x200, RZ, 0xfc, !PT ;  /* 0x0000020014140812 */ /* 0x000fe400078efcff */
[----:B------:R-:W-:Y:S01]  /*19c8a0*/  ISETP.GE.AND P0, PT, R30, UR29, PT ;  /* 0x0000001d1e007c0c */ /* 0x000fe2000bf06270 */
[----:B-1----:R-:W-:Y:S01]  /*19c8b0*/  VIADD R2, R2, UR5 ;  /* 0x0000000502027c36 */ /* 0x002fe20008000000 */
[----:B------:R-:W-:-:S02]  /*19c8c0*/  UMOV UR5, UR58 ;  /* 0x0000003a00057c82 */ /* 0x000fc40008000000 */
[----:B------:R-:W-:Y:S01]  /*19c8d0*/  ISETP.LT.AND P1, PT, R15, UR5, !P0 ;  /* 0x000000050f007c0c */ /* 0x000fe2000c721270 */
[----:B------:R-:W-:Y:S01]  /*19c8e0*/  ULDC UR5, c[0x0][0x248] ;  /* 0x0000920000057ab9 */ /* 0x000fe20000000800 */
[----:B------:R-:W-:Y:S02]  /*19c8f0*/  R2UR UR34, R35 ;  /* 0x00000000232272ca */ /* 0x000fe400000e0000 */
[----:B------:R-:W-:Y:S01]  /*19c900*/  MOV R35, UR59 ;  /* 0x0000003b00237c02 */ /* 0x000fe20008000f00 */
[----:B------:R-:W-:Y:S02]  /*19c910*/  ULDC.64 UR58, c[0x0][0x228] ;  /* 0x00008a00003a7ab9 */ /* 0x000fe40000000a00 */
[----:B------:R-:W-:Y:S01]  /*19c920*/  UMOV UR4, UR58 ;  /* 0x0000003a00047c82 */ /* 0x000fe20008000000 */
[----:B------:R-:W-:Y:S02]  /*19c930*/  LOP3.LUT R20, R20, 0xfffffeff, RZ, 0xc0, !PT ;  /* 0xfffffeff14147812 */ /* 0x000fe400078ec0ff */
[----:B------:R-:W-:-:S03]  /*19c940*/  ISETP.LT.AND P0, PT, R14, UR4, !P0 ;  /* 0x000000040e007c0c */ /* 0x000fc6000c701270 */
[----:B------:R-:W-:Y:S02]  /*19c950*/  @P1 LOP3.LUT R20, R20, 0x100, RZ, 0xfc, !PT ;  /* 0x0000010014141812 */ /* 0x000fe400078efcff */
[----:B------:R-:W-:Y:S02]  /*19c960*/  IADD3 R30, R123, 0x6f, RZ ;  /* 0x0000006f7b1e7810 */ /* 0x000fe40007ffe0ff */
[----:B------:R-:W-:Y:S01]  /*19c970*/  LOP3.LUT R20, R20, 0xffffff7f, RZ, 0xc0, !PT ;  /* 0xffffff7f14147812 */ /* 0x000fe200078ec0ff */
[----:B------:R-:W-:Y:S01]  /*19c980*/  IMAD.U32 R13, RZ, RZ, UR59 ;  /* 0x0000003bff0d7e24 */ /* 0x000fe2000f8e00ff */
[----:B------:R1:W-:Y:S01]  /*19c990*/  STL [R1+0x1c44], R2 ;  /* 0x001c440201007387 */ /* 0x0003e20000100800 */
[----:B------:R-:W-:-:S03]  /*19c9a0*/  ULDC.64 UR58, c[0x0][0x228] ;  /* 0x00008a00003a7ab9 */ /* 0x000fc60000000a00 */
[----:B------:R-:W-:Y:S02]  /*19c9b0*/  @P0 LOP3.LUT R20, R20, 0x80, RZ, 0xfc, !PT ;  /* 0x0000008014140812 */ /* 0x000fe400078efcff */
        /* <DEDUP_REMOVED lines=27> */
[----:B------:R1:W-:Y:S01]  /*19cb70*/  STL [R1+0x1c50], R2 ;  /* 0x001c500201007387 */ /* 0x0003e20000100800 */
[----:B------:R-:W-:-:S05]  /*19cb80*/  ULDC UR5, c[0x0][0x248] ;  /* 0x0000920000057ab9 */ /* 0x000fca0000000800 */
[----:B------:R-:W-:Y:S01]  /*19cb90*/  @P1 LOP3.LUT R20, R20, 0x10, RZ, 0xfc, !PT ;  /* 0x0000001014141812 */ /* 0x000fe200078efcff */
[----:B------:R2:W-:Y:S03]  /*19cba0*/  STL [R1+0xb2c], R12 ;  /* 0x000b2c0c01007387 */ /* 0x0005e60000100800 */
[----:B------:R-:W-:Y:S01]  /*19cbb0*/  LOP3.LUT R20, R20, 0xfffffff7, RZ, 0xc0, !PT ;  /* 0xfffffff714147812 */ /* 0x000fe200078ec0ff */
[----:B-1----:R-:W-:-:S03]  /*19cbc0*/  VIADD R2, R2, UR5 ;  /* 0x0000000502027c36 */ /* 0x002fc60008000000 */
[----:B------:R-:W-:Y:S02]  /*19cbd0*/  @P0 LOP3.LUT R20, R20, 0x8, RZ, 0xfc, !PT ;  /* 0x0000000814140812 */ /* 0x000fe400078efcff */
[----:B------:R-:W-:Y:S02]  /*19cbe0*/  ISETP.GE.AND P0, PT, R30, UR35, PT ;  /* 0x000000231e007c0c */ /* 0x000fe4000bf06270 */
[----:B--2---:R-:W-:Y:S01]  /*19cbf0*/  MOV R12, UR59 ;  /* 0x0000003b000c7c02 */ /* 0x004fe20008000f00 */
[----:B------:R-:W-:Y:S02]  /*19cc00*/  ULDC.64 UR58, c[0x0][0x228] ;  /* 0x00008a00003a7ab9 */ /* 0x000fe40000000a00 */
[----:B------:R-:W-:Y:S02]  /*19cc10*/  UMOV UR5, UR58 ;  /* 0x0000003a00057c82 */ /* 0x000fe40008000000 */
[----:B------:R-:W-:Y:S01]  /*19cc20*/  ISETP.LT.AND P1, PT, R15, UR5, !P0 ;  /* 0x000000050f007c0c */ /* 0x000fe2000c721270 */
[----:B------:R1:W-:Y:S01]  /*19cc30*/  STL [R1+0xb28], R12 ;  /* 0x000b280c01007387 */ /* 0x0003e20000100800 */
[----:B------:R-:W-:Y:S01]  /*19cc40*/  LOP3.LUT R20, R20, 0xfffffffb, RZ, 0xc0, !PT ;  /* 0xfffffffb14147812 */ /* 0x000fe200078ec0ff */
[----:B------:R-:W-:Y:S01]  /*19cc50*/  ULDC UR5, c[0x0][0x248] ;  /* 0x0000920000057ab9 */ /* 0x000fe20000000800 */
[----:B-1----:R-:W-:Y:S01]  /*19cc60*/  MOV R12, UR59 ;  /* 0x0000003b000c7c02 */ /* 0x002fe20008000f00 */
[----:B------:R-:W-:-:S02]  /*19cc70*/  ULDC.64 UR58, c[0x0][0x228] ;  /* 0x00008a00003a7ab9 */ /* 0x000fc40000000a00 */
[----:B------:R-:W-:Y:S02]  /*19cc80*/  UMOV UR4, UR58 ;  /* 0x0000003a00047c82 */ /* 0x000fe40008000000 */
[----:B------:R-:W-:Y:S01]  /*19cc90*/  ISETP.LT.AND P0, PT, R14, UR4, !P0 ;  /* 0x000000040e007c0c */ /* 0x000fe2000c701270 */
[----:B------:R-:W-:Y:S03]  /*19cca0*/  STL [R1+0x1c54], R2 ;  /* 0x001c540201007387 */ /* 0x000fe60000100800 */
[----:B------:R-:W-:Y:S01]  /*19ccb0*/  @P1 LOP3.LUT R20, R20, 0x4, RZ, 0xfc, !PT ;  /* 0x0000000414141812 */ /* 0x000fe200078efcff */
[----:B------:R1:W-:Y:S03]  /*19ccc0*/  STL [R1+0xb24], R12 ;  /* 0x000b240c01007387 */ /* 0x0003e60000100800 */
[----:B------:R-:W-:-:S02]  /*19ccd0*/  LOP3.LUT R20, R20, 0xfffffffd, RZ, 0xc0, !PT ;  /* 0xfffffffd14147812 */ /* 0x000fc400078ec0ff */
[----:B------:R-:W-:Y:S01]  /*19cce0*/  IADD3 R30, R123, 0x6c, RZ ;  /* 0x0000006c7b1e7810 */ /* 0x000fe20007ffe0ff */
[----:B-1----:R-:W-:Y:S01]  /*19ccf0*/  IMAD.U32 R12, RZ, RZ, UR59 ;  /* 0x0000003bff0c7e24 */ /* 0x002fe2000f8e00ff */
[----:B------:R-:W-:Y:S01]  /*19cd00*/  ULDC.64 UR58, c[0x0][0x228] ;  /* 0x00008a00003a7ab9 */ /* 0x000fe20000000a00 */
[----:B------:R-:W-:Y:S01]  /*19cd10*/  @P0 LOP3.LUT R20, R20, 0x2, RZ, 0xfc, !PT ;  /* 0x0000000214140812 */ /* 0x000fe200078efcff */
[----:B------:R-:W-:Y:S01]  /*19cd20*/  VIADD R2, R2, UR5 ;  /* 0x0000000502027c36 */ /* 0x000fe20008000000 */
[----:B------:R-:W-:Y:S01]  /*19cd30*/  UMOV UR5, UR58 ;  /* 0x0000003a00057c82 */ /* 0x000fe20008000000 */
[----:B------:R1:W-:Y:S01]  /*19cd40*/  STL [R1+0xb20], R12 ;  /* 0x000b200c01007387 */ /* 0x0003e20000100800 */
[----:B------:R-:W-:-:S04]  /*19cd50*/  ISETP.GE.AND P0, PT, R30, UR37, PT ;  /* 0x000000251e007c0c */ /* 0x000fc8000bf06270 */
[----:B------:R-:W-:Y:S01]  /*19cd60*/  ISETP.LT.AND P1, PT, R15, UR5, !P0 ;  /* 0x000000050f007c0c */ /* 0x000fe2000c721270 */
[----:B-1----:R-:W-:Y:S01]  /*19cd70*/  IMAD.U32 R12, RZ, RZ, UR59 ;  /* 0x0000003bff0c7e24 */ /* 0x002fe2000f8e00ff */
[----:B------:R-:W-:Y:S01]  /*19cd80*/  ULDC.64 UR58, c[0x0][0x228] ;  /* 0x00008a00003a7ab9 */ /* 0x000fe20000000a00 */
[----:B------:R-:W-:Y:S01]  /*19cd90*/  VIADD R30, R123, 0x6b ;  /* 0x0000006b7b1e7836 */ /* 0x000fe20000000000 */
[----:B------:R-:W-:Y:S01]  /*19cda0*/  UMOV UR4, UR58 ;  /* 0x0000003a00047c82 */ /* 0x000fe20008000000 */
[----:B------:R1:W-:Y:S01]  /*19cdb0*/  STL [R1+0x1c58], R2 ;  /* 0x001c580201007387 */ /* 0x0003e20000100800 */
[----:B------:R-:W-:Y:S01]  /*19cdc0*/  ISETP.LT.AND P0, PT, R14, UR4, !P0 ;  /* 0x000000040e007c0c */ /* 0x000fe2000c701270 */
[----:B------:R-:W-:Y:S01]  /*19cdd0*/  ULDC UR5, c[0x0][0x248] ;  /* 0x0000920000057ab9 */ /* 0x000fe20000000800 */
[----:B------:R-:W-:Y:S01]  /*19cde0*/  LOP3.LUT R20, R20, 0xfffffffe, RZ, 0xc0, !PT ;  /* 0xfffffffe14147812 */ /* 0x000fe200078ec0ff */
[----:B------:R2:W-:Y:S04]  /*19cdf0*/  STL [R1+0xb1c], R12 ;  /* 0x000b1c0c01007387 */ /* 0x0005e80000100800 */
[----:B------:R-:W-:-:S02]  /*19ce00*/  @P1 LOP3.LUT R20, R20, 0x1, RZ, 0xfc, !PT ;  /* 0x0000000114141812 */ /* 0x000fc400078efcff */
[----:B-1----:R-:W-:Y:S01]  /*19ce10*/  IADD3 R2, R2, UR5, RZ ;  /* 0x0000000502027c10 */ /* 0x002fe2000fffe0ff */
[----:B--2---:R-:W-:-:S03]  /*19ce20*/  IMAD.U32 R12, RZ, RZ, UR59 ;  /* 0x0000003bff0c7e24 */ /* 0x004fc6000f8e00ff */
[----:B------:R-:W-:Y:S01]  /*19ce30*/  @P0 LOP3.LUT R19, R19, 0x80000000, RZ, 0xfc, !PT ;  /* 0x8000000013130812 */ /* 0x000fe200078efcff */
[----:B------:R-:W-:Y:S01]  /*19ce40*/  ULDC.64 UR58, c[0x0][0x228] ;  /* 0x00008a00003a7ab9 */ /* 0x000fe20000000a00 */
[----:B------:R-:W-:Y:S01]  /*19ce50*/  ISETP.GE.AND P0, PT, R30, UR39, PT ;  /* 0x000000271e007c0c */ /* 0x000fe2000bf06270 */
[----:B------:R-:W-:Y:S01]  /*19ce60*/  UMOV UR5, UR58 ;  /* 0x0000003a00057c82 */ /* 0x000fe20008000000 */
[----:B------:R1:W-:Y:S02]  /*19ce70*/  STL [R1+0xb18], R12 ;  /* 0x000b180c01007387 */ /* 0x0003e40000100800 */
[----:B------:R-:W-:Y:S02]  /*19ce80*/  ISETP.LT.AND P1, PT, R15, UR5, !P0 ;  /* 0x000000050f007c0c */ /* 0x000fe4000c721270 */
[----:B------:R-:W-:Y:S01]  /*19ce90*/  LOP3.LUT R19, R19, 0xbfffffff, RZ, 0xc0, !PT ;  /* 0xbfffffff13137812 */ /* 0x000fe200078ec0ff */
[----:B-1----:R-:W-:Y:S01]  /*19cea0*/  IMAD.U32 R12, RZ, RZ, UR59 ;  /* 0x0000003bff0c7e24 */ /* 0x002fe2000f8e00ff */
[----:B------:R-:W-:Y:S01]  /*19ceb0*/  ULDC.64 UR58, c[0x0][0x228] ;  /* 0x00008a00003a7ab9 */ /* 0x000fe20000000a00 */
[----:B------:R-:W-:Y:S01]  /*19cec0*/  VIADD R30, R123, 0x6a ;  /* 0x0000006a7b1e7836 */ /* 0x000fe20000000000 */
[----:B------:R-:W-:Y:S01]  /*19ced0*/  UMOV UR4, UR58 ;  /* 0x0000003a00047c82 */ /* 0x000fe20008000000 */
[----:B------:R-:W-:Y:S01]  /*19cee0*/  STL [R1+0x80b4], R20 ;  /* 0x0080b41401007387 */ /* 0x000fe20000100800 */
[----:B------:R-:W-:Y:S01]  /*19cef0*/  ISETP.LT.AND P0, PT, R14, UR4, !P0 ;  /* 0x000000040e007c0c */ /* 0x000fe2000c701270 */
[----:B------:R-:W-:-:S04]  /*19cf00*/  ULDC UR5, c[0x0][0x248] ;  /* 0x0000920000057ab9 */ /* 0x000fc80000000800 */
[----:B------:R-:W-:Y:S01]  /*19cf10*/  @P1 LOP3.LUT R19, R19, 0x40000000, RZ, 0xfc, !PT ;  /* 0x4000000013131812 */ /* 0x000fe200078efcff */
[----:B------:R1:W-:Y:S03]  /*19cf20*/  STL [R1+0x1c60], R2 ;  /* 0x001c600201007387 */ /* 0x0003e60000100800 */
[----:B------:R-:W-:Y:S01]  /*19cf30*/  LOP3.LUT R19, R19, 0xdfffffff, RZ, 0xc0, !PT ;  /* 0xdfffffff13137812 */ /* 0x000fe200078ec0ff */
[----:B------:R2:W-:Y:S03]  /*19cf40*/  STL [R1+0xb14], R12 ;  /* 0x000b140c01007387 */ /* 0x0005e60000100800 */
[----:B------:R-:W-:Y:S01]  /*19cf50*/  @P0 LOP3.LUT R19, R19, 0x20000000, RZ, 0xfc, !PT ;  /* 0x2000000013130812 */ /* 0x000fe200078efcff */
[----:B-1----:R-:W-:Y:S01]  /*19cf60*/  VIADD R2, R2, UR5 ;  /* 0x0000000502027c36 */ /* 0x002fe20008000000 */
[----:B------:R-:W-:-:S02]  /*19cf70*/  ISETP.GE.AND P0, PT, R30, UR41, PT ;  /* 0x000000291e007c0c */ /* 0x000fc4000bf06270 */
        /* <DEDUP_REMOVED lines=10> */
[----:B------:R-:W-:-:S04]  /*19d020*/  ISETP.LT.AND P0, PT, R14, UR4, !P0 ;  /* 0x000000040e007c0c */ /* 0x000fc8000c701270 */
[----:B------:R-:W-:Y:S01]  /*19d030*/  @P1 LOP3.LUT R19, R19, 0x10000000, RZ, 0xfc, !PT ;  /* 0x1000000013131812 */ /* 0x000fe200078efcff */
[----:B------:R1:W-:Y:S01]  /*19d040*/  STL [R1+0x1c64], R2 ;  /* 0x001c640201007387 */ /* 0x0003e20000100800 */
[----:B------:R-:W-:Y:S02]  /*19d050*/  IADD3 R30, R123, 0x69, RZ ;  /* 0x000000697b1e7810 */ /* 0x000fe40007ffe0ff */
[----:B------:R-:W-:Y:S01]  /*19d060*/  LOP3.LUT R19, R19, 0xf7ffffff, RZ, 0xc0, !PT ;  /* 0xf7ffffff13137812 */ /* 0x000fe200078ec0ff */
[----:B------:R2:W-:Y:S04]  /*19d070*/  STL [R1+0xb0c], R12 ;  /* 0x000b0c0c01007387 */ /* 0x0005e80000100800 */
[----:B------:R-:W-:Y:S01]  /*19d080*/  @P0 LOP3.LUT R19, R19, 0x8000000, RZ, 0xfc, !PT ;  /* 0x0800000013130812 */ /* 0x000fe200078efcff */
[----:B-1----:R-:W-:Y:S01]  /*19d090*/  VIADD R2, R2, UR5 ;  /* 0x0000000502027c36 */ /* 0x002fe20008000000 */
[----:B------:R-:W-:Y:S01]  /*19d0a0*/  ISETP.GE.AND P0, PT, R30, UR43, PT ;  /* 0x0000002b1e007c0c */ /* 0x000fe2000bf06270 */
[----:B--2---:R-:W-:Y:S01]  /*19d0b0*/  IMAD.U32 R12, RZ, RZ, UR59 ;  /* 0x0000003bff0c7e24 */ /* 0x004fe2000f8e00ff */
[----:B------:R-:W-:-:S02]  /*19d0c0*/  ULDC.64 UR58, c[0x0][0x228] ;  /* 0x00008a00003a7ab9 */ /* 0x000fc40000000a00 */
[----:B------:R-:W-:Y:S02]  /*19d0d0*/  UMOV UR5, UR58 ;  /* 0x0000003a00057c82 */ /* 0x000fe40008000000 */
[----:B------:R-:W-:Y:S01]  /*19d0e0*/  ISETP.LT.AND P1, PT, R15, UR5, !P0 ;  /* 0x000000050f007c0c */ /* 0x000fe2000c721270 */
[----:B------:R1:W-:Y:S01]  /*19d0f0*/  STL [R1+0xb08], R12 ;  /* 0x000b080c01007387 */ /* 0x0003e20000100800 */
[----:B------:R-:W-:Y:S01]  /*19d100*/  LOP3.LUT R19, R19, 0xfbffffff, RZ, 0xc0, !PT ;  /* 0xfbffffff13137812 */ /* 0x000fe200078ec0ff */
[----:B------:R-:W-:Y:S01]  /*19d110*/  VIADD R30, R123, 0x68 ;  /* 0x000000687b1e7836 */ /* 0x000fe20000000000 */
[----:B------:R-:W-:Y:S01]  /*19d120*/  ULDC UR5, c[0x0][0x248] ;  /* 0x0000920000057ab9 */ /* 0x000fe20000000800 */
[----:B-1----:R-:W-:Y:S01]  /*19d130*/  IMAD.U32 R12, RZ, RZ, UR59 ;  /* 0x0000003bff0c7e24 */ /* 0x002fe2000f8e00ff */
[----:B------:R-:W-:Y:S02]  /*19d140*/  ULDC.64 UR58, c[0x0][0x228] ;  /* 0x00008a00003a7ab9 */ /* 0x000fe40000000a00 */
[----:B------:R-:W-:-:S02]  /*19d150*/  UMOV UR4, UR58 ;  /* 0x0000003a00047c82 */ /* 0x000fc40008000000 */
[----:B------:R-:W-:-:S03]  /*19d160*/  ISETP.LT.AND P0, PT, R14, UR4, !P0 ;  /* 0x000000040e007c0c */ /* 0x000fc6000c701270 */
[----:B------:R-:W-:Y:S01]  /*19d170*/  @P1 LOP3.LUT R19, R19, 0x4000000, RZ, 0xfc, !PT ;  /* 0x0400000013131812 */ /* 0x000fe200078efcff */
[----:B------:R-:W-:Y:S03]  /*19d180*/  STL [R1+0x1c6c], R2 ;  /* 0x001c6c0201007387 */ /* 0x000fe60000100800 */
[----:B------:R-:W-:Y:S01]  /*19d190*/  LOP3.LUT R19, R19, 0xfdffffff, RZ, 0xc0, !PT ;  /* 0xfdffffff13137812 */ /* 0x000fe200078ec0ff */
[----:B------:R1:W-:Y:S05]  /*19d1a0*/  STL [R1+0xb04], R12 ;  /* 0x000b040c01007387 */ /* 0x0003ea0000100800 */
[----:B------:R-:W-:-:S02]  /*19d1b0*/  @P0 LOP3.LUT R19, R19, 0x2000000, RZ, 0xfc, !PT ;  /* 0x0200000013130812 */ /* 0x000fc400078efcff */
[----:B------:R-:W-:Y:S01]  /*19d1c0*/  ISETP.GE.AND P0, PT, R30, UR45, PT ;  /* 0x0000002d1e007c0c */ /* 0x000fe2000bf06270 */
[----:B-1----:R-:W-:Y:S01]  /*19d1d0*/  IMAD.U32 R12, RZ, RZ, UR59 ;  /* 0x0000003bff0c7e24 */ /* 0x002fe2000f8e00ff */
[----:B------:R-:W-:Y:S01]  /*19d1e0*/  ULDC.64 UR58, c[0x0][0x228] ;  /* 0x00008a00003a7ab9 */ /* 0x000fe20000000a00 */
[----:B------:R-:W-:Y:S01]  /*19d1f0*/  IADD3 R2, R2, UR5, RZ ;  /* 0x0000000502027c10 */ /* 0x000fe2000fffe0ff */
[----:B------:R-:W-:Y:S02]  /*19d200*/  UMOV UR5, UR58 ;  /* 0x0000003a00057c82 */ /* 0x000fe40008000000 */
[----:B------:R-:W-:Y:S01]  /*19d210*/  ISETP.LT.AND P1, PT, R15, UR5, !P0 ;  /* 0x000000050f007c0c */ /* 0x000fe2000c721270 */
[----:B------:R1:W-:Y:S01]  /*19d220*/  STL [R1+0xb00], R12 ;  /* 0x000b000c01007387 */ /* 0x0003e20000100800 */
[----:B------:R-:W-:Y:S01]  /*19d230*/  LOP3.LUT R19, R19, 0xfeffffff, RZ, 0xc0, !PT ;  /* 0xfeffffff13137812 */ /* 0x000fe200078ec0ff */
[----:B------:R-:W-:Y:S01]  /*19d240*/  VIADD R30, R123, 0x67 ;  /* 0x000000677b1e7836 */ /* 0x000fe20000000000 */
[----:B------:R-:W-:Y:S01]  /*19d250*/  ULDC UR5, c[0x0][0x248] ;  /* 0x0000920000057ab9 */ /* 0x000fe20000000800 */
[----:B-1----:R-:W-:Y:S01]  /*19d260*/  IMAD.U32 R12, RZ, RZ, UR59 ;  /* 0x0000003bff0c7e24 */ /* 0x002fe2000f8e00ff */
[----:B------:R-:W-:-:S02]  /*19d270*/  ULDC.64 UR58, c[0x0][0x228] ;  /* 0x00008a00003a7ab9 */ /* 0x000fc40000000a00 */
[----:B------:R-:W-:Y:S02]  /*19d280*/  UMOV UR4, UR58 ;  /* 0x0000003a00047c82 */ /* 0x000fe40008000000 */
[----:B------:R-:W-:-:S03]  /*19d290*/  ISETP.LT.AND P0, PT, R14, UR4, !P0 ;  /* 0x000000040e007c0c */ /* 0x000fc6000c701270 */
[----:B------:R-:W-:Y:S01]  /*19d2a0*/  @P1 LOP3.LUT R19, R19, 0x1000000, RZ, 0xfc, !PT ;  /* 0x0100000013131812 */ /* 0x000fe200078efcff */
[----:B------:R1:W-:Y:S03]  /*19d2b0*/  STL [R1+0x1c74], R2 ;  /* 0x001c740201007387 */ /* 0x0003e60000100800 */
[----:B------:R-:W-:Y:S01]  /*19d2c0*/  LOP3.LUT R19, R19, 0xff7fffff, RZ, 0xc0, !PT ;  /* 0xff7fffff13137812 */ /* 0x000fe200078ec0ff */
[----:B------:R2:W-:Y:S05]  /*19d2d0*/  STL [R1+0xafc], R12 ;  /* 0x000afc0c01007387 */ /* 0x0005ea0000100800 */
        /* <DEDUP_REMOVED lines=109> */
[----:B------:R-:W-:Y:S01]  /*19d9b0*/  ISETP.LT.AND P0, PT, R14, UR4, !P0 ;  /* 0x000000040e007c0c */ /* 0x000fe2000c701270 */
[----:B------:R-:W-:Y:S02]  /*19d9c0*/  STL [R1+0x1c98], R2 ;  /* 0x001c980201007387 */ /* 0x000fe40000100800 */
[----:B------:R-:W-:Y:S02]  /*19d9d0*/  @P1 LOP3.LUT R19, R19, 0x10, RZ, 0xfc, !PT ;  /* 0x0000001013131812 */ /* 0x000fe400078efcff */
[----:B------:R1:W-:Y:S02]  /*19d9e0*/  STL [R1+0xacc], R12 ;  /* 0x000acc0c01007387 */ /* 0x0003e40000100800 */
[----:B------:R-:W-:Y:S02]  /*19d9f0*/  LOP3.LUT R19, R19, 0xfffffffb, RZ, 0xc0, !PT ;  /* 0xfffffffb13137812 */ /* 0x000fe400078ec0ff */
[----:B-1----:R-:W-:Y:S01]  /*19da00*/  MOV R12, UR59 ;  /* 0x0000003b000c7c02 */ /* 0x002fe20008000f00 */
[----:B------:R-:W-:-:S03]  /*19da10*/  ULDC.64 UR58, c[0x0][0x228] ;  /* 0x00008a00003a7ab9 */ /* 0x000fc60000000a00 */
[----:B------:R-:W-:Y:S01]  /*19da20*/  @P0 LOP3.LUT R19, R19, 0x4, RZ, 0xfc, !PT ;  /* 0x0000000413130812 */ /* 0x000fe200078efcff */
[----:B------:R-:W-:Y:S01]  /*19da30*/  VIADD R2, R2, UR5 ;  /* 0x0000000502027c36 */ /* 0x000fe20008000000 */
[----:B------:R-:W-:Y:S01]  /*19da40*/  UMOV UR5, UR58 ;  /* 0x0000003a00057c82 */ /* 0x000fe20008000000 */
[----:B------:R1:W-:Y:S01]  /*19da50*/  STL [R1+0xac8], R12 ;  /* 0x000ac80c01007387 */ /* 0x0003e20000100800 */
[----:B------:R-:W-:Y:S01]  /*19da60*/  ISETP.GE.AND P0, PT, R30, UR61, PT ;  /* 0x0000003d1e007c0c */ /* 0x000fe2000bf06270 */
[----:B------:R-:W-:-:S03]  /*19da70*/  ULDC.64 UR60, c[0x0][0x228] ;  /* 0x00008a00003c7ab9 */ /* 0x000fc60000000a00 */
[----:B------:R-:W-:Y:S02]  /*19da80*/  ISETP.LT.AND P1, PT, R15, UR5, !P0 ;  /* 0x000000050f007c0c */ /* 0x000fe4000c721270 */
[----:B-1----:R-:W-:Y:S01]  /*19da90*/  MOV R12, UR59 ;  /* 0x0000003b000c7c02 */ /* 0x002fe20008000f00 */
[----:B------:R-:W-:Y:S01]  /*19daa0*/  ULDC.64 UR58, c[0x0][0x228] ;  /* 0x00008a00003a7ab9 */ /* 0x000fe20000000a00 */
[----:B------:R-:W-:Y:S01]  /*19dab0*/  IADD3 R30, R123, 0x60, RZ ;  /* 0x000000607b1e7810 */ /* 0x000fe20007ffe0ff */
[----:B------:R-:W-:Y:S01]  /*19dac0*/  UMOV UR4, UR58 ;  /* 0x0000003a00047c82 */ /* 0x000fe20008000000 */
[----:B------:R1:W-:Y:S01]  /*19dad0*/  STL [R1+0x1c9c], R2 ;  /* 0x001c9c0201007387 */ /* 0x0003e20000100800 */
[----:B------:R-:W-:Y:S01]  /*19dae0*/  ISETP.LT.AND P0, PT, R14, UR4, !P0 ;  /* 0x000000040e007c0c */ /* 0x000fe2000c701270 */
[----:B------:R-:W-:Y:S01]  /*19daf0*/  ULDC UR5, c[0x0][0x248] ;  /* 0x0000920000057ab9 */ /* 0x000fe20000000800 */
[----:B------:R-:W-:Y:S01]  /*19db00*/  LOP3.LUT R19, R19, 0xfffffffe, RZ, 0xc0, !PT ;  /* 0xfffffffe13137812 */ /* 0x000fe200078ec0ff */
[----:B------:R2:W-:Y:S03]  /*19db10*/  STL [R1+0xac4], R12 ;  /* 0x000ac40c01007387 */ /* 0x0005e60000100800 */
[----:B------:R-:W-:Y:S01]  /*19db20*/  @P1 LOP3.LUT R19, R19, 0x1, RZ, 0xfc, !PT ;  /* 0x0000000113131812 */ /* 0x000fe200078efcff */
[----:B-1----:R-:W-:Y:S01]  /*19db30*/  VIADD R2, R2, UR5 ;  /* 0x0000000502027c36 */ /* 0x002fe20008000000 */
[----:B------:R-:W-:-:S05]  /*19db40*/  UMOV UR5, UR60 ;  /* 0x0000003c00057c82 */ /* 0x000fca0008000000 */
[----:B------:R-:W-:Y:S01]  /*19db50*/  @P0 LOP3.LUT R18, R18, 0x40000000, RZ, 0xfc, !PT ;  /* 0x4000000012120812 */ /* 0x000fe200078efcff */
[----:B--2---:R-:W-:Y:S01]  /*19db60*/  IMAD.U32 R12, RZ, RZ, UR59 ;  /* 0x0000003bff0c7e24 */ /* 0x004fe2000f8e00ff */
[----:B------:R-:W-:-:S04]  /*19db70*/  ISETP.GE.AND P0, PT, R30, UR6, PT ;  /* 0x000000061e007c0c */ /* 0x000fc8000bf06270 */
[----:B------:R-:W-:Y:S01]  /*19db80*/  ISETP.LT.AND P1, PT, R15, UR5, !P0 ;  /* 0x000000050f007c0c */ /* 0x000fe2000c721270 */
[----:B------:R1:W-:Y:S01]  /*19db90*/  STL [R1+0xac0], R12 ;  /* 0x000ac00c01007387 */ /* 0x0003e20000100800 */
[----:B------:R-:W-:Y:S01]  /*19dba0*/  LOP3.LUT R18, R18, 0xdfffffff, RZ, 0xc0, !PT ;  /* 0xdfffffff12127812 */ /* 0x000fe200078ec0ff */
[----:B------:R-:W-:Y:S01]  /*19dbb0*/  VIADD R30, R123, 0x5f ;  /* 0x0000005f7b1e7836 */ /* 0x000fe20000000000 */
[----:B------:R-:W-:Y:S01]  /*19dbc0*/  ULDC UR5, c[0x0][0x248] ;  /* 0x0000920000057ab9 */ /* 0x000fe20000000800 */
[----:B-1----:R-:W-:Y:S01]  /*19dbd0*/  IMAD.U32 R12, RZ, RZ, UR61 ;  /* 0x0000003dff0c7e24 */ /* 0x002fe2000f8e00ff */
[----:B------:R-:W-:Y:S02]  /*19dbe0*/  ULDC.64 UR60, c[0x0][0x228] ;  /* 0x00008a00003c7ab9 */ /* 0x000fe40000000a00 */
[----:B------:R-:W-:Y:S02]  /*19dbf0*/  UMOV UR4, UR60 ;  /* 0x0000003c00047c82 */ /* 0x000fe40008000000 */
[----:B------:R-:W-:-:S03]  /*19dc00*/  ISETP.LT.AND P0, PT, R14, UR4, !P0 ;  /* 0x000000040e007c0c */ /* 0x000fc6000c701270 */
[----:B------:R-:W-:Y:S01]  /*19dc10*/  @P1 LOP3.LUT R18, R18, 0x20000000, RZ, 0xfc, !PT ;  /* 0x2000000012121812 */ /* 0x000fe200078efcff */
[----:B------:R-:W-:Y:S03]  /*19dc20*/  STL [R1+0x80b8], R19 ;  /* 0x0080b81301007387 */ /* 0x000fe60000100800 */
[----:B------:R-:W-:Y:S01]  /*19dc30*/  LOP3.LUT R18, R18, 0xfbffffff, RZ, 0xc0, !PT ;  /* 0xfbffffff12127812 */ /* 0x000fe200078ec0ff */
[----:B------:R1:W-:Y:S04]  /*19dc40*/  STL [R1+0x1ca4], R2 ;  /* 0x001ca40201007387 */ /* 0x0003e80000100800 */
[----:B------:R2:W-:Y:S01]  /*19dc50*/  STL [R1+0xabc], R12 ;  /* 0x000abc0c01007387 */ /* 0x0005e20000100800 */
[----:B------:R-:W-:-:S02]  /*19dc60*/  @P0 LOP3.LUT R18, R18, 0x4000000, RZ, 0xfc, !PT ;  /* 0x0400000012120812 */ /* 0x000fc400078efcff */
[----:B------:R-:W-:Y:S02]  /*19dc70*/  ISETP.GE.AND P0, PT, R30, UR40, PT ;  /* 0x000000281e007c0c */ /* 0x000fe4000bf06270 */
[----:B-1----:R-:W-:Y:S01]  /*19dc80*/  IADD3 R2, R2, UR5, RZ ;  /* 0x0000000502027c10 */ /* 0x002fe2000fffe0ff */
[----:B--2---:R-:W-:Y:S01]  /*19dc90*/  IMAD.U32 R12, RZ, RZ, UR61 ;  /* 0x0000003dff0c7e24 */ /* 0x004fe2000f8e00ff */
[----:B------:R-:W-:Y:S02]  /*19dca0*/  ULDC.64 UR60, c[0x0][0x228] ;  /* 0x00008a00003c7ab9 */ /* 0x000fe40000000a00 */
        /* <DEDUP_REMOVED lines=37> */
[----:B------:R-:W-:Y:S01]  /*19df00*/  ULDC.64 UR60, c[0x0][0x228] ;  /* 0x00008a00003c7ab9 */ /* 0x000fe20000000a00 */
[----:B------:R-:W-:Y:S01]  /*19df10*/  R2UR UR6, R53 ;  /* 0x00000000350672ca */ /* 0x000fe200000e0000 */
[----:B------:R-:W-:Y:S01]  /*19df20*/  UMOV UR5, UR60 ;  /* 0x0000003c00057c82 */ /* 0x000fe20008000000 */
[----:B------:R-:W-:Y:S01]  /*19df30*/  LOP3.LUT R18, R18, 0xfffbffff, RZ, 0xc0, !PT ;  /* 0xfffbffff12127812 */ /* 0x000fe200078ec0ff */
[----:B------:R-:W-:Y:S01]  /*19df40*/  VIADD R30, R123, 0x5c ;  /* 0x0000005c7b1e7836 */ /* 0x000fe20000000000 */
[----:B------:R-:W-:Y:S01]  /*19df50*/  ISETP.LT.AND P1, PT, R15, UR5, !P0 ;  /* 0x000000050f007c0c */ /* 0x000fe2000c721270 */
[----:B------:R1:W-:Y:S01]  /*19df60*/  STL [R1+0xaa8], R12 ;  /* 0x000aa80c01007387 */ /* 0x0003e20000100800 */
[----:B------:R-:W-:Y:S01]  /*19df70*/  ULDC UR5, c[0x0][0x248] ;  /* 0x0000920000057ab9 */ /* 0x000fe20000000800 */
[----:B------:R-:W-:Y:S01]  /*19df80*/  ULDC.64 UR28, c[0x0][0x228] ;  /* 0x00008a00001c7ab9 */ /* 0x000fe20000000a00 */
[----:B-1----:R-:W-:Y:S01]  /*19df90*/  IMAD.U32 R12, RZ, RZ, UR61 ;  /* 0x0000003dff0c7e24 */ /* 0x002fe2000f8e00ff */
[----:B------:R-:W-:-:S02]  /*19dfa0*/  ULDC.64 UR60, c[0x0][0x228] ;  /* 0x00008a00003c7ab9 */ /* 0x000fc40000000a00 */
[----:B------:R-:W-:Y:S02]  /*19dfb0*/  UMOV UR4, UR60 ;  /* 0x0000003c00047c82 */ /* 0x000fe40008000000 */
[----:B------:R-:W-:-:S04]  /*19dfc0*/  ISETP.LT.AND P0, PT, R14, UR4, !P0 ;  /* 0x000000040e007c0c */ /* 0x000fc8000c701270 */
[----:B------:R-:W-:-:S04]  /*19dfd0*/  @P1 LOP3.LUT R18, R18, 0x40000, RZ, 0xfc, !PT ;  /* 0x0004000012121812 */ /* 0x000fc800078efcff */
[----:B------:R-:W-:Y:S01]  /*19dfe0*/  LOP3.LUT R18, R18, 0xffff7fff, RZ, 0xc0, !PT ;  /* 0xffff7fff12127812 */ /* 0x000fe200078ec0ff */
[----:B------:R1:W-:Y:S04]  /*19dff0*/  STL [R1+0x1cb4], R2 ;  /* 0x001cb40201007387 */ /* 0x0003e80000100800 */
[----:B------:R2:W-:Y:S01]  /*19e000*/  STL [R1+0xaa4], R12 ;  /* 0x000aa40c01007387 */ /* 0x0005e20000100800 */
[----:B------:R-:W-:Y:S02]  /*19e010*/  @P0 LOP3.LUT R18, R18, 0x8000, RZ, 0xfc, !PT ;  /* 0x0000800012120812 */ /* 0x000fe400078efcff */
[----:B------:R-:W-:Y:S02]  /*19e020*/  ISETP.GE.AND P0, PT, R30, UR6, PT ;  /* 0x000000061e007c0c */ /* 0x000fe4000bf06270 */
[----:B-1----:R-:W-:Y:S01]  /*19e030*/  IADD3 R2, R2, UR5, RZ ;  /* 0x0000000502027c10 */ /* 0x002fe2000fffe0ff */
[----:B------:R-:W-:Y:S01]  /*19e040*/  UMOV UR5, UR28 ;  /* 0x0000001c00057c82 */ /* 0x000fe20008000000 */
[----:B--2---:R-:W-:Y:S01]  /*19e050*/  IMAD.U32 R12, RZ, RZ, UR61 ;  /* 0x0000003dff0c7e24 */ /* 0x004fe2000f8e00ff */
[----:B------:R-:W-:-:S02]  /*19e060*/  ISETP.LT.AND P1, PT, R15, UR5, !P0 ;  /* 0x000000050f007c0c */ /* 0x000fc4000c721270 */
[----:B------:R-:W-:Y:S02]  /*19e070*/  R2UR UR40, R43 ;  /* 0x000000002b2872ca */ /* 0x000fe400000e0000 */
[----:B------:R-:W-:Y:S01]  /*19e080*/  LOP3.LUT R18, R18, 0xffffbfff, RZ, 0xc0, !PT ;  /* 0xffffbfff12127812 */ /* 0x000fe200078ec0ff */
[----:B------:R1:W-:Y:S01]  /*19e090*/  STL [R1+0xaa0], R12 ;  /* 0x000aa00c01007387 */ /* 0x0003e20000100800 */
[----:B------:R-:W-:Y:S01]  /*19e0a0*/  VIADD R30, R123, 0x5b ;  /* 0x0000005b7b1e7836 */ /* 0x000fe20000000000 */
[----:B------:R-:W-:Y:S01]  /*19e0b0*/  ULDC UR5, c[0x0][0x248] ;  /* 0x0000920000057ab9 */ /* 0x000fe20000000800 */
[----:B------:R-:W-:Y:S01]  /*19e0c0*/  ULDC.64 UR6, c[0x0][0x228] ;  /* 0x00008a0000067ab9 */ /* 0x000fe20000000a00 */
[----:B------:R-:W-:Y:S01]  /*19e0d0*/  R2UR UR52, R38 ;  /* 0x00000000263472ca */ /* 0x000fe200000e0000 */
[----:B------:R-:W-:Y:S01]  /*19e0e0*/  ULDC.64 UR60, c[0x0][0x228] ;  /* 0x00008a00003c7ab9 */ /* 0x000fe20000000a00 */
[----:B-1----:R-:W-:Y:S01]  /*19e0f0*/  IMAD.U32 R12, RZ, RZ, UR29 ;  /* 0x0000001dff0c7e24 */ /* 0x002fe2000f8e00ff */
[----:B------:R-:W-:-:S02]  /*19e100*/  ULDC.64 UR28, c[0x0][0x228] ;  /* 0x00008a00001c7ab9 */ /* 0x000fc40000000a00 */
[----:B------:R-:W-:Y:S02]  /*19e110*/  UMOV UR4, UR28 ;  /* 0x0000001c00047c82 */ /* 0x000fe40008000000 */
[----:B------:R-:W-:Y:S02]  /*19e120*/  ISETP.LT.AND P0, PT, R14, UR4, !P0 ;  /* 0x000000040e007c0c */ /* 0x000fe4000c701270 */
[----:B------:R-:W-:-:S04]  /*19e130*/  @P1 LOP3.LUT R18, R18, 0x4000, RZ, 0xfc, !PT ;  /* 0x0000400012121812 */ /* 0x000fc800078efcff */
[----:B------:R-:W-:Y:S01]  /*19e140*/  LOP3.LUT R18, R18, 0xffffefff, RZ, 0xc0, !PT ;  /* 0xffffefff12127812 */ /* 0x000fe200078ec0ff */
[----:B------:R1:W-:Y:S04]  /*19e150*/  STL [R1+0x1cbc], R2 ;  /* 0x001cbc0201007387 */ /* 0x0003e80000100800 */
[----:B------:R2:W-:Y:S02]  /*19e160*/  STL [R1+0xa9c], R12 ;  /* 0x000a9c0c01007387 */ /* 0x0005e40000100800 */
[----:B------:R-:W-:Y:S02]  /*19e170*/  @P0 LOP3.LUT R18, R18, 0x1000, RZ, 0xfc, !PT ;  /* 0x0000100012120812 */ /* 0x000fe400078efcff */
[----:B------:R-:W-:Y:S01]  /*19e180*/  ISETP.GE.AND P0, PT, R30, UR40, PT ;  /* 0x000000281e007c0c */ /* 0x000fe2000bf06270 */
[----:B------:R-:W-:Y:S01]  /*19e190*/  ULDC.64 UR40, c[0x0][0x228] ;  /* 0x00008a0000287ab9 */ /* 0x000fe20000000a00 */
[----:B-1----:R-:W-:Y:S01]  /*19e1a0*/  VIADD R2, R2, UR5 ;  /* 0x0000000502027c36 */ /* 0x002fe20008000000 */
[----:B------:R-:W-:Y:S01]  /*19e1b0*/  UMOV UR5, UR6 ;  /* 0x0000000600057c82 */ /* 0x000fe20008000000 */
[----:B--2---:R-:W-:-:S02]  /*19e1c0*/  MOV R12, UR29 ;  /* 0x0000001d000c7c02 */ /* 0x004fc40008000f00 */
[----:B------:R-:W-:Y:S01]  /*19e1d0*/  ISETP.LT.AND P1, PT, R15, UR5, !P0 ;  /* 0x000000050f007c0c */ /* 0x000fe2000c721270 */
[----:B------:R-:W-:Y:S02]  /*19e1e0*/  ULDC UR5, c[0x0][0x248] ;  /* 0x0000920000057ab9 */ /* 0x000fe40000000800 */
[----:B------:R1:W-:Y:S01]  /*19e1f0*/  STL [R1+0xa98], R12 ;  /* 0x000a980c01007387 */ /* 0x0003e20000100800 */
[----:B------:R-:W-:Y:S02]  /*19e200*/  LOP3.LUT R18, R18, 0xfffffbff, RZ, 0xc0, !PT ;  /* 0xfffffbff12127812 */ /* 0x000fe400078ec0ff */
[----:B-1----:R-:W-:Y:S01]  /*19e210*/  MOV R12, UR7 ;  /* 0x00000007000c7c02 */ /* 0x002fe20008000f00 */
[----:B------:R-:W-:Y:S02]  /*19e220*/  ULDC.64 UR6, c[0x0][0x228] ;  /* 0x00008a0000067ab9 */ /* 0x000fe40000000a00 */
[----:B------:R-:W-:Y:S02]  /*19e230*/  UMOV UR4, UR6 ;  /* 0x0000000600047c82 */ /* 0x000fe40008000000 */
[----:B------:R-:W-:-:S02]  /*19e240*/  ISETP.LT.AND P0, PT, R14, UR4, !P0 ;  /* 0x000000040e007c0c */ /* 0x000fc4000c701270 */
[----:B------:R-:W-:Y:S01]  /*19e250*/  @P1 LOP3.LUT R18, R18, 0x400, RZ, 0xfc, !PT ;  /* 0x0000040012121812 */ /* 0x000fe200078efcff */
[----:B------:R1:W-:Y:S01]  /*19e260*/  STL [R1+0x1cc0], R2 ;  /* 0x001cc00201007387 */ /* 0x0003e20000100800 */
[C---:B------:R-:W-:Y:S02]  /*19e270*/  IADD3 R30, R123.reuse, 0x5a, RZ ;  /* 0x0000005a7b1e7810 */ /* 0x040fe40007ffe0ff */
[----:B------:R-:W-:Y:S01]  /*19e280*/  LOP3.LUT R18, R18, 0xfffffeff, RZ, 0xc0, !PT ;  /* 0xfffffeff12127812 */ /* 0x000fe200078ec0ff */
[----:B------:R2:W-:Y:S06]  /*19e290*/  STL [R1+0xa94], R12 ;  /* 0x000a940c01007387 */ /* 0x0005ec0000100800 */
[----:B------:R-:W-:Y:S01]  /*19e2a0*/  @P0 LOP3.LUT R18, R18, 0x100, RZ, 0xfc, !PT ;  /* 0x0000010012120812 */ /* 0x000fe200078efcff */
[----:B-1----:R-:W-:Y:S01]  /*19e2b0*/  VIADD R2, R2, UR5 ;  /* 0x0000000502027c36 */ /* 0x002fe20008000000 */
[----:B------:R-:W-:Y:S01]  /*19e2c0*/  ISETP.GE.AND P0, PT, R30, UR52, PT ;  /* 0x000000341e007c0c */ /* 0x000fe2000bf06270 */
[----:B--2---:R-:W-:Y:S01]  /*19e2d0*/  IMAD.U32 R12, RZ, RZ, UR7 ;  /* 0x00000007ff0c7e24 */ /* 0x004fe2000f8e00ff */
[----:B------:R-:W-:Y:S01]  /*19e2e0*/  ULDC.64 UR6, c[0x0][0x228] ;  /* 0x00008a0000067ab9 */ /* 0x000fe20000000a00 */
[----:B------:R-:W-:Y:S01]  /*19e2f0*/  LOP3.LUT R18, R18, 0xffffff7f, RZ, 0xc0, !PT ;  /* 0xffffff7f12127812 */ /* 0x000fe200078ec0ff */
[----:B------:R-:W-:Y:S01]  /*19e300*/  UMOV UR5, UR6 ;  /* 0x0000000600057c82 */ /* 0x000fe20008000000 */
        /* <DEDUP_REMOVED lines=19> */
[----:B------:R-:W-:Y:S01]  /*19e440*/  LOP3.LUT R18, R18, 0xfffffff7, RZ, 0xc0, !PT ;  /* 0xfffffff712127812 */ /* 0x000fe200078ec0ff */
[----:B------:R-:W-:Y:S01]  /*19e450*/  VIADD R30, R123, 0x58 ;  /* 0x000000587b1e7836 */ /* 0x000fe20000000000 */
[----:B------:R1:W-:Y:S01]  /*19e460*/  STL [R1+0xa88], R12 ;  /* 0x000a880c01007387 */ /* 0x0003e20000100800 */
[----:B------:R-:W-:Y:S01]  /*19e470*/  ULDC UR5, c[0x0][0x248] ;  /* 0x0000920000057ab9 */ /* 0x000fe20000000800 */
[----:B-1----:R-:W-:Y:S01]  /*19e480*/  IMAD.U32 R12, RZ, RZ, UR41 ;  /* 0x00000029ff0c7e24 */ /* 0x002fe2000f8e00ff */
[----:B------:R-:W-:Y:S02]  /*19e490*/  ULDC.64 UR40, c[0x0][0x228] ;  /* 0x00008a0000287ab9 */ /* 0x000fe40000000a00 */
        /* <DEDUP_REMOVED lines=8> */
[----:B-1----:R-:W-:Y:S01]  /*19e520*/  VIADD R2, R2, UR5 ;  /* 0x0000000502027c36 */ /* 0x002fe20008000000 */
[----:B------:R-:W-:Y:S01]  /*19e530*/  UMOV UR5, UR52 ;  /* 0x0000003400057c82 */ /* 0x000fe20008000000 */
[----:B--2---:R-:W-:-:S02]  /*19e540*/  MOV R12, UR41 ;  /* 0x00000029000c7c02 */ /* 0x004fc40008000f00 */
[----:B------:R-:W-:Y:S01]  /*19e550*/  ISETP.LT.AND P1, PT, R15, UR5, !P0 ;  /* 0x000000050f007c0c */ /* 0x000fe2000c721270 */
[----:B------:R-:W-:Y:S02]  /*19e560*/  ULDC UR5, c[0x0][0x248] ;  /* 0x0000920000057ab9 */ /* 0x000fe40000000800 */
[----:B------:R1:W-:Y:S01]  /*19e570*/  STL [R1+0xa80], R12 ;  /* 0x000a800c01007387 */ /* 0x0003e20000100800 */
[----:B------:R-:W-:Y:S02]  /*19e580*/  R2UR UR28, R74 ;  /* 0x000000004a1c72ca */ /* 0x000fe400000e0000 */
[----:B-1----:R-:W-:Y:S01]  /*19e590*/  MOV R12, UR53 ;  /* 0x00000035000c7c02 */ /* 0x002fe20008000f00 */
[----:B------:R-:W-:Y:S02]  /*19e5a0*/  ULDC.64 UR52, c[0x0][0x228] ;  /* 0x00008a0000347ab9 */ /* 0x000fe40000000a00 */
[----:B------:R-:W-:Y:S02]  /*19e5b0*/  UMOV UR4, UR52 ;  /* 0x0000003400047c82 */ /* 0x000fe40008000000 */
[----:B------:R-:W-:-:S02]  /*19e5c0*/  ISETP.LT.AND P0, PT, R14, UR4, !P0 ;  /* 0x000000040e007c0c */ /* 0x000fc4000c701270 */
[----:B------:R-:W-:Y:S02]  /*19e5d0*/  @P1 LOP3.LUT R17, R17, 0x80000000, RZ, 0xfc, !PT ;  /* 0x8000000011111812 */ /* 0x000fe400078efcff */
[----:B------:R-:W-:Y:S02]  /*19e5e0*/  IADD3 R30, R123, 0x57, RZ ;  /* 0x000000577b1e7810 */ /* 0x000fe40007ffe0ff */
[----:B------:R-:W-:Y:S01]  /*19e5f0*/  LOP3.LUT R17, R17, 0xdfffffff, RZ, 0xc0, !PT ;  /* 0xdfffffff11117812 */ /* 0x000fe200078ec0ff */
[----:B------:R-:W-:Y:S04]  /*19e600*/  STL [R1+0x80bc], R18 ;  /* 0x0080bc1201007387 */ /* 0x000fe80000100800 */
[----:B------:R1:W-:Y:S02]  /*19e610*/  STL [R1+0x1cd4], R2 ;  /* 0x001cd40201007387 */ /* 0x0003e40000100800 */
[----:B------:R-:W-:-:S02]  /*19e620*/  @P0 LOP3.LUT R17, R17, 0x20000000, RZ, 0xfc, !PT ;  /* 0x2000000011110812 */ /* 0x000fc400078efcff */
[----:B------:R2:W-:Y:S01]  /*19e630*/  STL [R1+0xa7c], R12 ;  /* 0x000a7c0c01007387 */ /* 0x0005e20000100800 */
[----:B------:R-:W-:Y:S01]  /*19e640*/  ISETP.GE.AND P0, PT, R30, UR28, PT ;  /* 0x0000001c1e007c0c */ /* 0x000fe2000bf06270 */
[----:B-1----:R-:W-:Y:S01]  /*19e650*/  VIADD R2, R2, UR5 ;  /* 0x0000000502027c36 */ /* 0x002fe20008000000 */
[----:B------:R-:W-:Y:S01]  /*19e660*/  UMOV UR5, UR60 ;  /* 0x0000003c00057c82 */ /* 0x000fe20008000000 */
[----:B--2---:R-:W-:Y:S01]  /*19e670*/  IMAD.U32 R12, RZ, RZ, UR53 ;  /* 0x00000035ff0c7e24 */ /* 0x004fe2000f8e00ff */
[----:B------:R-:W-:Y:S02]  /*19e680*/  ISETP.LT.AND P1, PT, R15, UR5, !P0 ;  /* 0x000000050f007c0c */ /* 0x000fe4000c721270 */
[----:B------:R-:W-:Y:S02]  /*19e690*/  R2UR UR6, R56 ;  /* 0x00000000380672ca */ /* 0x000fe400000e0000 */
[----:B------:R-:W-:Y:S01]  /*19e6a0*/  LOP3.LUT R17, R17, 0xefffffff, RZ, 0xc0, !PT ;  /* 0xefffffff11117812 */ /* 0x000fe200078ec0ff */
[----:B------:R1:W-:Y:S01]  /*19e6b0*/  STL [R1+0xa78], R12 ;  /* 0x000a780c01007387 */ /* 0x0003e20000100800 */
[----:B------:R-:W-:Y:S01]  /*19e6c0*/  VIADD R30, R123, 0x56 ;  /* 0x000000567b1e7836 */ /* 0x000fe20000000000 */
[----:B------:R-:W-:Y:S01]  /*19e6d0*/  ULDC UR5, c[0x0][0x248] ;  /* 0x0000920000057ab9 */ /* 0x000fe20000000800 */
        /* <DEDUP_REMOVED lines=35> */
[----:B--2---:R-:W-:Y:S01]  /*19e910*/  MOV R12, UR29 ;  /* 0x0000001d000c7c02 */ /* 0x004fe20008000f00 */
[----:B------:R-:W-:Y:S01]  /*19e920*/  ULDC.64 UR28, c[0x0][0x228] ;  /* 0x00008a00001c7ab9 */ /* 0x000fe20000000a00 */
[----:B------:R-:W-:Y:S01]  /*19e930*/  ISETP.LT.AND P1, PT, R15, UR5, !P0 ;  /* 0x000000050f007c0c */ /* 0x000fe2000c721270 */
[----:B------:R-:W-:-:S02]  /*19e940*/  ULDC UR5, c[0x0][0x248] ;  /* 0x0000920000057ab9 */ /* 0x000fc40000000800 */
[----:B------:R1:W-:Y:S01]  /*19e950*/  STL [R1+0xa68], R12 ;  /* 0x000a680c01007387 */ /* 0x0003e20000100800 */
[----:B------:R-:W-:Y:S02]  /*19e960*/  LOP3.LUT R17, R17, 0xffefffff, RZ, 0xc0, !PT ;  /* 0xffefffff11117812 */ /* 0x000fe400078ec0ff */
[----:B-1----:R-:W-:Y:S01]  /*19e970*/  MOV R12, UR7 ;  /* 0x00000007000c7c02 */ /* 0x002fe20008000f00 */
[----:B------:R-:W-:Y:S02]  /*19e980*/  ULDC.64 UR6, c[0x0][0x228] ;  /* 0x00008a0000067ab9 */ /* 0x000fe40000000a00 */
[----:B------:R-:W-:Y:S02]  /*19e990*/  UMOV UR4, UR6 ;  /* 0x0000000600047c82 */ /* 0x000fe40008000000 */
[----:B------:R-:W-:Y:S02]  /*19e9a0*/  ISETP.LT.AND P0, PT, R14, UR4, !P0 ;  /* 0x000000040e007c0c */ /* 0x000fe4000c701270 */
[----:B------:R-:W-:-:S02]  /*19e9b0*/  @P1 LOP3.LUT R17, R17, 0x100000, RZ, 0xfc, !PT ;  /* 0x0010000011111812 */ /* 0x000fc400078efcff */
[----:B------:R-:W-:Y:S02]  /*19e9c0*/  IADD3 R30, R123, 0x54, RZ ;  /* 0x000000547b1e7810 */ /* 0x000fe40007ffe0ff */
[----:B------:R-:W-:Y:S01]  /*19e9d0*/  LOP3.LUT R17, R17, 0xfffbffff, RZ, 0xc0, !PT ;  /* 0xfffbffff11117812 */ /* 0x000fe200078ec0ff */
[----:B------:R1:W-:Y:S04]  /*19e9e0*/  STL [R1+0x1ce8], R2 ;  /* 0x001ce80201007387 */ /* 0x0003e80000100800 */
[----:B------:R2:W-:Y:S02]  /*19e9f0*/  STL [R1+0xa64], R12 ;  /* 0x000a640c01007387 */ /* 0x0005e40000100800 */
[----:B------:R-:W-:Y:S02]  /*19ea00*/  @P0 LOP3.LUT R17, R17, 0x40000, RZ, 0xfc, !PT ;  /* 0x0004000011110812 */ /* 0x000fe400078efcff */
[----:B------:R-:W-:Y:S01]  /*19ea10*/  ISETP.GE.AND P0, PT, R30, UR52, PT ;  /* 0x000000341e007c0c */ /* 0x000fe2000bf06270 */
[----:B-1----:R-:W-:Y:S01]  /*19ea20*/  VIADD R2, R2, UR5 ;  /* 0x0000000502027c36 */ /* 0x002fe20008000000 */
        /* <DEDUP_REMOVED lines=11> */
[----:B------:R-:W-:Y:S01]  /*19eae0*/  @P1 LOP3.LUT R17, R17, 0x20000, RZ, 0xfc, !PT ;  /* 0x0002000011111812 */ /* 0x000fe200078efcff */
[----:B------:R-:W-:Y:S03]  /*19eaf0*/  STL [R1+0x1cec], R2 ;  /* 0x001cec0201007387 */ /* 0x000fe60000100800 */
[----:B------:R-:W-:Y:S01]  /*19eb00*/  LOP3.LUT R17, R17, 0xffffbfff, RZ, 0xc0, !PT ;  /* 0xffffbfff11117812 */ /* 0x000fe200078ec0ff */
[----:B------:R1:W-:Y:S06]  /*19eb10*/  STL [R1+0xa5c], R12 ;  /* 0x000a5c0c01007387 */ /* 0x0003ec0000100800 */
        /* <DEDUP_REMOVED lines=27> */
[----:B------:R-:W-:Y:S01]  /*19ecd0*/  R2UR UR6, R75 ;  /* 0x000000004b0672ca */ /* 0x000fe200000e0000 */
[----:B------:R-:W-:Y:S01]  /*19ece0*/  ULDC UR5, c[0x0][0x248] ;  /* 0x0000920000057ab9 */ /* 0x000fe20000000800 */
[----:B------:R-:W-:Y:S02]  /*19ecf0*/  LOP3.LUT R17, R17, 0xfffffdff, RZ, 0xc0, !PT ;  /* 0xfffffdff11117812 */ /* 0x000fe400078ec0ff */
[----:B-1----:R-:W-:Y:S01]  /*19ed00*/  MOV R12, UR29 ;  /* 0x0000001d000c7c02 */ /* 0x002fe20008000f00 */
[----:B------:R-:W-:-:S02]  /*19ed10*/  ULDC.64 UR28, c[0x0][0x228] ;  /* 0x00008a00001c7ab9 */ /* 0x000fc40000000a00 */
[----:B------:R-:W-:Y:S02]  /*19ed20*/  UMOV UR4, UR28 ;  /* 0x0000001c00047c82 */ /* 0x000fe40008000000 */
[----:B------:R-:W-:Y:S02]  /*19ed30*/  ISETP.LT.AND P0, PT, R14, UR4, !P0 ;  /* 0x000000040e007c0c */ /* 0x000fe4000c701270 */
[----:B------:R-:W-:Y:S01]  /*19ed40*/  @P1 LOP3.LUT R17, R17, 0x200, RZ, 0xfc, !PT ;  /* 0x0000020011111812 */ /* 0x000fe200078efcff */
[----:B------:R1:W-:Y:S01]  /*19ed50*/  STL [R1+0x1cf4], R2 ;  /* 0x001cf40201007387 */ /* 0x0003e20000100800 */
[----:B------:R-:W-:Y:S02]  /*19ed60*/  IADD3 R30, R123, 0x51, RZ ;  /* 0x000000517b1e7810 */ /* 0x000fe40007ffe0ff */
[----:B------:R-:W-:Y:S01]  /*19ed70*/  LOP3.LUT R17, R17, 0xffffff7f, RZ, 0xc0, !PT ;  /* 0xffffff7f11117812 */ /* 0x000fe200078ec0ff */
[----:B------:R2:W-:Y:S06]  /*19ed80*/  STL [R1+0xa4c], R12 ;  /* 0x000a4c0c01007387 */ /* 0x0005ec0000100800 */
        /* <DEDUP_REMOVED lines=32> */
[----:B------:R-:W-:Y:S01]  /*19ef90*/  R2UR UR50, R42 ;  /* 0x000000002a3272ca */ /* 0x000fe200000e0000 */
[----:B------:R-:W-:Y:S01]  /*19efa0*/  ULDC.64 UR28, c[0x0][0x228] ;  /* 0x00008a00001c7ab9 */ /* 0x000fe20000000a00 */
[----:B-1----:R-:W-:Y:S01]  /*19efb0*/  IMAD.U32 R12, RZ, RZ, UR7 ;  /* 0x00000007ff0c7e24 */ /* 0x002fe2000f8e00ff */
[----:B------:R-:W-:Y:S02]  /*19efc0*/  ULDC.64 UR6, c[0x0][0x228] ;  /* 0x00008a0000067ab9 */ /* 0x000fe40000000a00 */
[----:B------:R-:W-:-:S02]  /*19efd0*/  UMOV UR4, UR6 ;  /* 0x0000000600047c82 */ /* 0x000fc40008000000 */
[----:B------:R-:W-:Y:S02]  /*19efe0*/  ISETP.LT.AND P0, PT, R14, UR4, !P0 ;  /* 0x000000040e007c0c */ /* 0x000fe4000c701270 */
[----:B------:R-:W-:Y:S01]  /*19eff0*/  @P1 LOP3.LUT R17, R17, 0x4, RZ, 0xfc, !PT ;  /* 0x0000000411111812 */ /* 0x000fe200078efcff */
[----:B------:R1:W-:Y:S03]  /*19f000*/  STL [R1+0x1d00], R2 ;  /* 0x001d000201007387 */ /* 0x0003e60000100800 */
[----:B------:R-:W-:Y:S01]  /*19f010*/  LOP3.LUT R17, R17, 0xfffffffe, RZ, 0xc0, !PT ;  /* 0xfffffffe11117812 */ /* 0x000fe200078ec0ff */
[----:B------:R2:W-:Y:S06]  /*19f020*/  STL [R1+0x9ac], R12 ;  /* 0x0009ac0c01007387 */ /* 0x0005ec0000100800 */
        /* <DEDUP_REMOVED lines=8> */
[----:B------:R-:W-:Y:S01]  /*19f0b0*/  IADD3 R30, R123, 0x4e, RZ ;  /* 0x0000004e7b1e7810 */ /* 0x000fe20007ffe0ff */
[----:B------:R-:W-:Y:S01]  /*19f0c0*/  ULDC UR5, c[0x0][0x248] ;  /* 0x0000920000057ab9 */ /* 0x000fe20000000800 */
[----:B-1----:R-:W-:Y:S01]  /*19f0d0*/  MOV R12, UR7 ;  /* 0x00000007000c7c02 */ /* 0x002fe20008000f00 */
[----:B------:R-:W-:-:S02]  /*19f0e0*/  ULDC.64 UR6, c[0x0][0x228] ;  /* 0x00008a0000067ab9 */ /* 0x000fc40000000a00 */
[----:B------:R-:W-:Y:S02]  /*19f0f0*/  UMOV UR4, UR6 ;  /* 0x0000000600047c82 */ /* 0x000fe40008000000 */
[----:B------:R-:W-:-:S04]  /*19f100*/  ISETP.LT.AND P0, PT, R14, UR4, !P0 ;  /* 0x000000040e007c0c */ /* 0x000fc8000c701270 */
[----:B------:R-:W-:Y:S01]  /*19f110*/  @P1 LOP3.LUT R16, R16, 0x40000000, RZ, 0xfc, !PT ;  /* 0x4000000010101812 */ /* 0x000fe200078efcff */
[----:B------:R-:W-:Y:S03]  /*19f120*/  STL [R1+0x80c0], R17 ;  /* 0x0080c01101007387 */ /* 0x000fe60000100800 */
[----:B------:R-:W-:Y:S01]  /*19f130*/  LOP3.LUT R16, R16, 0xefffffff, RZ, 0xc0, !PT ;  /* 0xefffffff10107812 */ /* 0x000fe200078ec0ff */
[----:B------:R1:W-:Y:S04]  /*19f140*/  STL [R1+0x1d08], R2 ;  /* 0x001d080201007387 */ /* 0x0003e80000100800 */
[----:B------:R2:W-:Y:S01]  /*19f150*/  STL [R1+0x9a4], R12 ;  /* 0x0009a40c01007387 */ /* 0x0005e20000100800 */
[----:B------:R-:W-:-:S02]  /*19f160*/  @P0 LOP3.LUT R16, R16, 0x10000000, RZ, 0xfc, !PT ;  /* 0x1000000010100812 */ /* 0x000fc400078efcff */
[----:B------:R-:W-:Y:S01]  /*19f170*/  ISETP.GE.AND P0, PT, R30, UR50, PT ;  /* 0x000000321e007c0c */ /* 0x000fe2000bf06270 */
[----:B-1----:R-:W-:Y:S02]  /*19f180*/  VIADD R2, R2, UR5 ;  /* 0x0000000502027c36 */ /* 0x002fe40008000000 */
        /* <DEDUP_REMOVED lines=63> */
[----:B------:R-:W-:Y:S02]  /*19f580*/  R2UR UR52, R65 ;  /* 0x00000000413472ca */ /* 0x000fe400000e0000 */
[----:B------:R-:W-:Y:S01]  /*19f590*/  LOP3.LUT R16, R16, 0xfffdffff, RZ, 0xc0, !PT ;  /* 0xfffdffff10107812 */ /* 0x000fe200078ec0ff */
[----:B------:R-:W-:Y:S01]  /*19f5a0*/  VIADD R30, R123, 0x4a ;  /* 0x0000004a7b1e7836 */ /* 0x000fe20000000000 */
[----:B------:R-:W-:Y:S01]  /*19f5b0*/  ULDC UR5, c[0x0][0x248] ;  /* 0x0000920000057ab9 */ /* 0x000fe20000000800 */
[----:B-1----:R-:W-:Y:S01]  /*19f5c0*/  IMAD.U32 R12, RZ, RZ, UR7 ;  /* 0x00000007ff0c7e24 */ /* 0x002fe2000f8e00ff */
[----:B------:R-:W-:-:S02]  /*19f5d0*/  ULDC.64 UR6, c[0x0][0x228] ;  /* 0x00008a0000067ab9 */ /* 0x000fc40000000a00 */
        /* <DEDUP_REMOVED lines=173> */
[----:B------:R-:W-:Y:S01]  /*1a00b0*/  VIADD R30, R123, 0x41 ;  /* 0x000000417b1e7836 */ /* 0x000fe20000000000 */
[----:B------:R-:W-:Y:S01]  /*1a00c0*/  ULDC UR5, c[0x0][0x248] ;  /* 0x0000920000057ab9 */ /* 0x000fe20000000800 */
[----:B-1----:R-:W-:Y:S01]  /*1a00d0*/  IMAD.U32 R12, RZ, RZ, UR7 ;  /* 0x00000007ff0c7e24 */ /* 0x002fe2000f8e00ff */
[----:B------:R-:W-:Y:S02]  /*1a00e0*/  ULDC.64 UR6, c[0x0][0x228] ;  /* 0x00008a0000067ab9 */ /* 0x000fe40000000a00 */
        /* <DEDUP_REMOVED lines=176> */
[----:B------:R-:W-:Y:S01]  /*1a0bf0*/  R2UR UR50, R67 ;  /* 0x00000000433272ca */ /* 0x000fe200000e0000 */
[----:B------:R-:W-:Y:S01]  /*1a0c00*/  ULDC.64 UR40, c[0x0][0x228] ;  /* 0x00008a0000287ab9 */ /* 0x000fe20000000a00 */
        /* <DEDUP_REMOVED lines=134> */
[----:B------:R-:W-:Y:S01]  /*1a1470*/  STL [R1+0x8b0], R12 ;  /* 0x0008b00c01007387 */ /* 0x000fe20000100800 */
[----:B------:R-:W-:Y:S01]  /*1a1480*/  VIADD R30, R123, 0x31 ;  /* 0x000000317b1e7836 */ /* 0x000fe20000000000 */
[----:B------:R-:W-:Y:S02]  /*1a1490*/  ULDC UR5, c[0x0][0x248] ;  /* 0x0000920000057ab9 */ /* 0x000fe40000000800 */
[----:B------:R1:W-:Y:S02]  /*1a14a0*/  STL [R1+0x80c8], R11 ;  /* 0x0080c80b01007387 */ /* 0x0003e40000100800 */
        /* <DEDUP_REMOVED lines=68> */
[----:B------:R-:W-:Y:S01]  /*1a18f0*/  ISETP.GE.AND P0, PT, R30, UR38, PT ;  /* 0x000000261e007c0c */ /* 0x000fe2000bf06270 */
[----:B------:R-:W-:Y:S01]  /*1a1900*/  ULDC.64 UR38, c[0x0][0x228] ;  /* 0x00008a0000267ab9 */ /* 0x000fe20000000a00 */
[----:B--2---:R-:W-:Y:S01]  /*1a1910*/  MOV R11, UR7 ;  /* 0x00000007000b7c02 */ /* 0x004fe20008000f00 */
[----:B------:R-:W-:-:S02]  /*1a1920*/  ULDC.64 UR6, c[0x0][0x228] ;  /* 0x00008a0000067ab9 */ /* 0x000fc40000000a00 */
[----:B------:R-:W-:Y:S02]  /*1a1930*/  UMOV UR5, UR6 ;  /* 0x0000000600057c82 */ /* 0x000fe40008000000 */
[----:B------:R-:W-:Y:S01]  /*1a1940*/  ISETP.LT.AND P1, PT, R15, UR5, !P0 ;  /* 0x000000050f007c0c */ /* 0x000fe2000c721270 */
[----:B------:R1:W-:Y:S01]  /*1a1950*/  STL [R1+0x880], R11 ;  /* 0x0008800b01007387 */ /* 0x0003e20000100800 */
[----:B------:R-:W-:Y:S01]  /*1a1960*/  R2UR UR50, R111 ;  /* 0x000000006f3272ca */ /* 0x000fe200000e0000 */
[----:B------:R-:W-:Y:S01]  /*1a1970*/  ULDC UR5, c[0x0][0x248] ;  /* 0x0000920000057ab9 */ /* 0x000fe20000000800 */
[----:B------:R-:W-:Y:S02]  /*1a1980*/  LOP3.LUT R10, R10, 0xffdfffff, RZ, 0xc0, !PT ;  /* 0xffdfffff0a0a7812 */ /* 0x000fe400078ec0ff */
[----:B-1----:R-:W-:Y:S01]  /*1a1990*/  MOV R11, UR7 ;  /* 0x00000007000b7c02 */ /* 0x002fe20008000f00 */
[----:B------:R-:W-:Y:S02]  /*1a19a0*/  ULDC.64 UR6, c[0x0][0x228] ;  /* 0x00008a0000067ab9 */ /* 0x000fe40000000a00 */
[----:B------:R-:W-:-:S02]  /*1a19b0*/  UMOV UR4, UR6 ;  /* 0x0000000600047c82 */ /* 0x000fc40008000000 */
[----:B------:R-:W-:Y:S02]  /*1a19c0*/  ISETP.LT.AND P0, PT, R14, UR4, !P0 ;  /* 0x000000040e007c0c */ /* 0x000fe4000c701270 */
        /* <DEDUP_REMOVED lines=80> */
[----:B------:R-:W-:Y:S01]  /*1a1ed0*/  ISETP.LT.AND P0, PT, R14, UR4, !P0 ;  /* 0x000000040e007c0c */ /* 0x000fe2000c701270 */
[----:B------:R-:W-:Y:S02]  /*1a1ee0*/  STL [R1+0x1dd8], R2 ;  /* 0x001dd80201007387 */ /* 0x000fe40000100800 */
[----:B------:R-:W-:Y:S02]  /*1a1ef0*/  @P1 LOP3.LUT R10, R10, 0x8, RZ, 0xfc, !PT ;  /* 0x000000080a0a1812 */ /* 0x000fe400078efcff */
[----:B------:R1:W-:Y:S02]  /*1a1f00*/  STL [R1+0x85c], R11 ;  /* 0x00085c0b01007387 */ /* 0x0003e40000100800 */
[----:B------:R-:W-:Y:S01]  /*1a1f10*/  LOP3.LUT R10, R10, 0xfffffffd, RZ, 0xc0, !PT ;  /* 0xfffffffd0a0a7812 */ /* 0x000fe200078ec0ff */
[----:B-1----:R-:W-:Y:S01]  /*1a1f20*/  IMAD.U32 R11, RZ, RZ, UR7 ;  /* 0x00000007ff0b7e24 */ /* 0x002fe2000f8e00ff */
[----:B------:R-:W-:-:S04]  /*1a1f30*/  ULDC.64 UR6, c[0x0][0x228] ;  /* 0x00008a0000067ab9 */ /* 0x000fc80000000a00 */
[----:B------:R-:W-:Y:S02]  /*1a1f40*/  @P0 LOP3.LUT R10, R10, 0x2, RZ, 0xfc, !PT ;  /* 0x000000020a0a0812 */ /* 0x000fe400078efcff */
[----:B------:R-:W-:Y:S01]  /*1a1f50*/  IADD3 R2, R2, UR5, RZ ;  /* 0x0000000502027c10 */ /* 0x000fe2000fffe0ff */
[----:B------:R1:W-:Y:S01]  /*1a1f60*/  STL [R1+0x858], R11 ;  /* 0x0008580b01007387 */ /* 0x0003e20000100800 */
[----:B------:R-:W-:Y:S01]  /*1a1f70*/  UMOV UR5, UR6 ;  /* 0x0000000600057c82 */ /* 0x000fe20008000000 */
[----:B------:R-:W-:Y:S01]  /*1a1f80*/  ISETP.GE.AND P0, PT, R30, UR48, PT ;  /* 0x000000301e007c0c */ /* 0x000fe2000bf06270 */
[----:B-1----:R-:W-:Y:S01]  /*1a1f90*/  IMAD.U32 R11, RZ, RZ, UR7 ;  /* 0x00000007ff0b7e24 */ /* 0x002fe2000f8e00ff */
[----:B------:R-:W-:Y:S02]  /*1a1fa0*/  ULDC.64 UR6, c[0x0][0x228] ;  /* 0x00008a0000067ab9 */ /* 0x000fe40000000a00 */
[----:B------:R-:W-:Y:S01]  /*1a1fb0*/  ISETP.LT.AND P1, PT, R15, UR5, !P0 ;  /* 0x000000050f007c0c */ /* 0x000fe2000c721270 */
[----:B------:R-:W-:Y:S01]  /*1a1fc0*/  UMOV UR4, UR6 ;  /* 0x0000000600047c82 */ /* 0x000fe20008000000 */
[----:B------:R-:W-:Y:S01]  /*1a1fd0*/  VIADD R30, R123, 0x28 ;  /* 0x000000287b1e7836 */ /* 0x000fe20000000000 */
[----:B------:R-:W-:Y:S01]  /*1a1fe0*/  ISETP.LT.AND P0, PT, R14, UR4, !P0 ;  /* 0x000000040e007c0c */ /* 0x000fe2000c701270 */
[----:B------:R1:W-:Y:S01]  /*1a1ff0*/  STL [R1+0x1ddc], R2 ;  /* 0x001ddc0201007387 */ /* 0x0003e20000100800 */
[----:B------:R-:W-:Y:S01]  /*1a2000*/  LOP3.LUT R10, R10, 0xfffffffe, RZ, 0xc0, !PT ;  /* 0xfffffffe0a0a7812 */ /* 0x000fe200078ec0ff */
[----:B------:R-:W-:Y:S01]  /*1a2010*/  ULDC UR5, c[0x0][0x248] ;  /* 0x0000920000057ab9 */ /* 0x000fe20000000800 */
[----:B------:R-:W-:Y:S01]  /*1a2020*/  R2UR UR46, R114 ;  /* 0x00000000722e72ca */ /* 0x000fe200000e0000 */
[----:B------:R2:W-:Y:S01]  /*1a2030*/  STL [R1+0x854], R11 ;  /* 0x0008540b01007387 */ /* 0x0005e20000100800 */
[----:B------:R-:W-:Y:S01]  /*1a2040*/  R2UR UR56, R112 ;  /* 0x00000000703872ca */ /* 0x000fe200000e0000 */
[----:B------:R-:W-:-:S03]  /*1a2050*/  ULDC.64 UR48, c[0x0][0x228] ;  /* 0x00008a0000307ab9 */ /* 0x000fc60000000a00 */
[----:B------:R-:W-:Y:S01]  /*1a2060*/  @P1 LOP3.LUT R10, R10, 0x1, RZ, 0xfc, !PT ;  /* 0x000000010a0a1812 */ /* 0x000fe200078efcff */
[----:B-1----:R-:W-:Y:S02]  /*1a2070*/  VIADD R2, R2, UR5 ;  /* 0x0000000502027c36 */ /* 0x002fe40008000000 */
[----:B------:R-:W-:Y:S02]  /*1a2080*/  @P0 LOP3.LUT R9, R9, 0x20000000, RZ, 0xfc, !PT ;  /* 0x2000000009090812 */ /* 0x000fe400078efcff */
[----:B--2---:R-:W-:Y:S01]  /*1a2090*/  MOV R11, UR7 ;  /* 0x00000007000b7c02 */ /* 0x004fe20008000f00 */
[----:B------:R-:W-:Y:S01]  /*1a20a0*/  ULDC.64 UR6, c[0x0][0x228] ;  /* 0x00008a0000067ab9 */ /* 0x000fe20000000a00 */
[----:B------:R-:W-:Y:S01]  /*1a20b0*/  ISETP.GE.AND P0, PT, R30, UR36, PT ;  /* 0x000000241e007c0c */ /* 0x000fe2000bf06270 */
[----:B------:R-:W-:Y:S02]  /*1a20c0*/  UMOV UR5, UR6 ;  /* 0x0000000600057c82 */ /* 0x000fe40008000000 */
[----:B------:R-:W-:Y:S01]  /*1a20d0*/  STL [R1+0x850], R11 ;  /* 0x0008500b01007387 */ /* 0x000fe20000100800 */
[----:B------:R-:W-:Y:S01]  /*1a20e0*/  ISETP.LT.AND P1, PT, R15, UR5, !P0 ;  /* 0x000000050f007c0c */ /* 0x000fe2000c721270 */
[----:B------:R-:W-:Y:S01]  /*1a20f0*/  ULDC UR5, c[0x0][0x248] ;  /* 0x0000920000057ab9 */ /* 0x000fe20000000800 */
[----:B------:R-:W-:Y:S01]  /*1a2100*/  LOP3.LUT R9, R9, 0xf7ffffff, RZ, 0xc0, !PT ;  /* 0xf7ffffff09097812 */ /* 0x000fe200078ec0ff */
[----:B------:R1:W-:Y:S01]  /*1a2110*/  STL [R1+0x80cc], R10 ;  /* 0x0080cc0a01007387 */ /* 0x0003e20000100800 */
[----:B------:R-:W-:Y:S01]  /*1a2120*/  IADD3 R30, R123, 0x27, RZ ;  /* 0x000000277b1e7810 */ /* 0x000fe20007ffe0ff */
[----:B------:R-:W-:Y:S01]  /*1a2130*/  ULDC.64 UR36, c[0x0][0x228] ;  /* 0x00008a0000247ab9 */ /* 0x000fe20000000a00 */
[----:B-1----:R-:W-:Y:S01]  /*1a2140*/  MOV R10, UR7 ;  /* 0x00000007000a7c02 */ /* 0x002fe20008000f00 */
        /* <DEDUP_REMOVED lines=111> */
[----:B------:R-:W-:Y:S01]  /*1a2840*/  ULDC.64 UR6, c[0x0][0x228] ;  /* 0x00008a0000067ab9 */ /* 0x000fe20000000a00 */
[----:B------:R-:W-:-:S02]  /*1a2850*/  VIADD R2, R2, UR5 ;  /* 0x0000000502027c36 */ /* 0x000fc40008000000 */
[----:B------:R-:W-:Y:S01]  /*1a2860*/  @P0 LOP3.LUT R9, R9, 0x8, RZ, 0xfc, !PT ;  /* 0x0000000809090812 */ /* 0x000fe200078efcff */
        /* <DEDUP_REMOVED lines=15> */
[----:B-1----:R-:W-:-:S02]  /*1a2960*/  VIADD R2, R2, UR5 ;  /* 0x0000000502027c36 */ /* 0x002fc40008000000 */
[----:B--2---:R-:W-:-:S04]  /*1a2970*/  IMAD.U32 R10, RZ, RZ, UR7 ;  /* 0x00000007ff0a7e24 */ /* 0x004fc8000f8e00ff */
[----:B------:R-:W-:Y:S01]  /*1a2980*/  @P0 LOP3.LUT R8, R8, 0x80000000, RZ, 0xfc, !PT ;  /* 0x8000000008080812 */ /* 0x000fe200078efcff */
[----:B------:R-:W-:Y:S01]  /*1a2990*/  ULDC.64 UR6, c[0x0][0x228] ;  /* 0x00008a0000067ab9 */ /* 0x000fe20000000a00 */
[----:B------:R-:W-:Y:S01]  /*1a29a0*/  ISETP.GE.AND P0, PT, R30, UR54, PT ;  /* 0x000000361e007c0c */ /* 0x000fe2000bf06270 */
[----:B------:R-:W-:Y:S01]  /*1a29b0*/  UMOV UR5, UR6 ;  /* 0x0000000600057c82 */ /* 0x000fe20008000000 */
[----:B------:R-:W-:Y:S02]  /*1a29c0*/  STL [R1+0x618], R10 ;  /* 0x0006180a01007387 */ /* 0x000fe40000100800 */
[----:B------:R-:W-:Y:S02]  /*1a29d0*/  ISETP.LT.AND P1, PT, R15, UR5, !P0 ;  /* 0x000000050f007c0c */ /* 0x000fe4000c721270 */
[----:B------:R-:W-:Y:S01]  /*1a29e0*/  LOP3.LUT R8, R8, 0xdfffffff, RZ, 0xc0, !PT ;  /* 0xdfffffff08087812 */ /* 0x000fe200078ec0ff */
[----:B------:R1:W-:Y:S01]  /*1a29f0*/  STL [R1+0x80d4], R9 ;  /* 0x0080d40901007387 */ /* 0x0003e20000100800 */
        /* <DEDUP_REMOVED lines=102> */
[----:B------:R-:W-:Y:S01]  /*1a3060*/  LOP3.LUT R8, R8, 0xfffffeff, RZ, 0xc0, !PT ;  /* 0xfffffeff08087812 */ /* 0x000fe200078ec0ff */
[----:B------:R-:W-:Y:S01]  /*1a3070*/  ULDC UR5, c[0x0][0x248] ;  /* 0x0000920000057ab9 */ /* 0x000fe20000000800 */
[----:B-1----:R-:W-:Y:S01]  /*1a3080*/  MOV R9, UR7 ;  /* 0x0000000700097c02 */ /* 0x002fe20008000f00 */
[----:B------:R-:W-:Y:S02]  /*1a3090*/  ULDC.64 UR6, c[0x0][0x228] ;  /* 0x00008a0000067ab9 */ /* 0x000fe40000000a00 */
[----:B------:R-:W-:Y:S02]  /*1a30a0*/  UMOV UR4, UR6 ;  /* 0x0000000600047c82 */ /* 0x000fe40008000000 */
[----:B------:R-:W-:-:S04]  /*1a30b0*/  ISETP.LT.AND P0, PT, R14, UR4, !P0 ;  /* 0x000000040e007c0c */ /* 0x000fc8000c701270 */
[----:B------:R-:W-:Y:S01]  /*1a30c0*/  @P1 LOP3.LUT R8, R8, 0x100, RZ, 0xfc, !PT ;  /* 0x0000010008081812 */ /* 0x000fe200078efcff */
[----:B------:R1:W-:Y:S01]  /*1a30d0*/  STL [R1+0x1e30], R2 ;  /* 0x001e300201007387 */ /* 0x0003e20000100800 */
[C---:B------:R-:W-:Y:S02]  /*1a30e0*/  IADD3 R30, R123.reuse, 0x1b, RZ ;  /* 0x0000001b7b1e7810 */ /* 0x040fe40007ffe0ff */
        /* <DEDUP_REMOVED lines=81> */
[----:B------:R-:W-:-:S04]  /*1a3600*/  @P1 LOP3.LUT R6, R6, 0x800000, RZ, 0xfc, !PT ;  /* 0x0080000006061812 */ /* 0x000fc800078efcff */
[----:B------:R-:W-:Y:S01]  /*1a3610*/  LOP3.LUT R6, R6, 0xfff7ffff, RZ, 0xc0, !PT ;  /* 0xfff7ffff06067812 */ /* 0x000fe200078ec0ff */
[----:B------:R-:W-:Y:S01]  /*1a3620*/  IMAD.U32 R11, RZ, RZ, UR7 ;  /* 0x00000007ff0b7e24 */ /* 0x000fe2000f8e00ff */
[----:B------:R1:W-:Y:S01]  /*1a3630*/  STL [R1+0x1e3c], R2 ;  /* 0x001e3c0201007387 */ /* 0x0003e20000100800 */
[----:B------:R-:W-:-:S03]  /*1a3640*/  ULDC.64 UR6, c[0x0][0x228] ;  /* 0x00008a0000067ab9 */ /* 0x000fc60000000a00 */
[----:B------:R-:W-:Y:S02]  /*1a3650*/  @P0 LOP3.LUT R6, R6, 0x80000, RZ, 0xfc, !PT ;  /* 0x0008000006060812 */ /* 0x000fe400078efcff */
[----:B------:R-:W-:Y:S02]  /*1a3660*/  ISETP.GE.AND P0, PT, R30, UR12, PT ;  /* 0x0000000c1e007c0c */ /* 0x000fe4000bf06270 */
[----:B-1----:R-:W-:Y:S01]  /*1a3670*/  IADD3 R2, R2, UR5, RZ ;  /* 0x0000000502027c10 */ /* 0x002fe2000fffe0ff */
[----:B------:R-:W-:Y:S01]  /*1a3680*/  UMOV UR5, UR6 ;  /* 0x0000000600057c82 */ /* 0x000fe20008000000 */
[----:B------:R-:W-:Y:S01]  /*1a3690*/  IMAD.U32 R16, RZ, RZ, UR7 ;  /* 0x00000007ff107e24 */ /* 0x000fe2000f8e00ff */
[----:B------:R-:W-:Y:S01]  /*1a36a0*/  ISETP.LT.AND P1, PT, R15, UR5, !P0 ;  /* 0x000000050f007c0c */ /* 0x000fe2000c721270 */
[----:B------:R-:W-:Y:S01]  /*1a36b0*/  ULDC.64 UR6, c[0x0][0x228] ;  /* 0x00008a0000067ab9 */ /* 0x000fe20000000a00 */
[----:B------:R-:W-:Y:S01]  /*1a36c0*/  LOP3.LUT R6, R6, 0xffff7fff, RZ, 0xc0, !PT ;  /* 0xffff7fff06067812 */ /* 0x000fe200078ec0ff */
[----:B------:R-:W-:Y:S01]  /*1a36d0*/  UMOV UR4, UR6 ;  /* 0x0000000600047c82 */ /* 0x000fe20008000000 */
[----:B------:R-:W-:Y:S01]  /*1a36e0*/  VIADD R30, R123, 0x16 ;  /* 0x000000167b1e7836 */ /* 0x000fe20000000000 */
[----:B------:R-:W-:Y:S01]  /*1a36f0*/  ISETP.LT.AND P0, PT, R14, UR4, !P0 ;  /* 0x000000040e007c0c */ /* 0x000fe2000c701270 */
[----:B------:R-:W-:Y:S01]  /*1a3700*/  STL [R1+0x5cc], R8 ;  /* 0x0005cc0801007387 */ /* 0x000fe20000100800 */
[----:B------:R-:W-:Y:S01]  /*1a3710*/  ULDC UR5, c[0x0][0x248] ;  /* 0x0000920000057ab9 */ /* 0x000fe20000000800 */
[----:B------:R-:W-:Y:S01]  /*1a3720*/  R2UR UR59, R116 ;  /* 0x00000000743b72ca */ /* 0x000fe200000e0000 */
[----:B------:R-:W-:-:S04]  /*1a3730*/  ULDC.64 UR12, c[0x0][0x228] ;  /* 0x00008a00000c7ab9 */ /* 0x000fc80000000a00 */
[----:B------:R-:W-:-:S04]  /*1a3740*/  @P1 LOP3.LUT R6, R6, 0x8000, RZ, 0xfc, !PT ;  /* 0x0000800006061812 */ /* 0x000fc800078efcff */
[----:B------:R-:W-:Y:S01]  /*1a3750*/  LOP3.LUT R6, R6, 0xfffffbff, RZ, 0xc0, !PT ;  /* 0xfffffbff06067812 */ /* 0x000fe200078ec0ff */
[----:B------:R-:W-:Y:S01]  /*1a3760*/  STL [R1+0x80dc], R11 ;  /* 0x0080dc0b01007387 */ /* 0x000fe20000100800 */
[----:B------:R-:W-:Y:S01]  /*1a3770*/  MOV R17, UR7 ;  /* 0x0000000700117c02 */ /* 0x000fe20008000f00 */
[----:B------:R-:W-:Y:S01]  /*1a3780*/  ULDC.64 UR6, c[0x0][0x228] ;  /* 0x00008a0000067ab9 */ /* 0x000fe20000000a00 */
[----:B------:R-:W-:Y:S01]  /*1a3790*/  @P0 LOP3.LUT R6, R6, 0x400, RZ, 0xfc, !PT ;  /* 0x0000040006060812 */ /* 0x000fe200078efcff */
[----:B------:R1:W-:Y:S01]  /*1a37a0*/  STL [R1+0x1e28], R2 ;  /* 0x001e280201007387 */ /* 0x0003e20000100800 */
[----:B------:R-:W-:Y:S01]  /*1a37b0*/  ISETP.GE.AND P0, PT, R30, UR8, PT ;  /* 0x000000081e007c0c */ /* 0x000fe2000bf06270 */
[----:B------:R-:W-:Y:S01]  /*1a37c0*/  ULDC.64 UR8, c[0x0][0x228] ;  /* 0x00008a0000087ab9 */ /* 0x000fe20000000a00 */
        /* <DEDUP_REMOVED lines=8> */
[----:B------:R-:W-:Y:S01]  /*1a3850*/  STL [R1+0x80e0], R16 ;  /* 0x0080e01001007387 */ /* 0x000fe20000100800 */
[----:B------:R-:W-:Y:S01]  /*1a3860*/  ISETP.LT.AND P0, PT, R14, UR4, !P0 ;  /* 0x000000040e007c0c */ /* 0x000fe2000c701270 */
[----:B------:R-:W-:Y:S01]  /*1a3870*/  IMAD.U32 R19, RZ, RZ, UR7 ;  /* 0x00000007ff137e24 */ /* 0x000fe2000f8e00ff */
[----:B------:R-:W-:-:S05]  /*1a3880*/  ULDC UR5, c[0x0][0x248] ;  /* 0x0000920000057ab9 */ /* 0x000fca0000000800 */
[----:B------:R-:W-:Y:S01]  /*1a3890*/  @P1 LOP3.LUT R6, R6, 0x40, RZ, 0xfc, !PT ;  /* 0x0000004006061812 */ /* 0x000fe200078efcff */
[----:B------:R-:W-:Y:S01]  /*1a38a0*/  STL [R1+0x80e4], R17 ;  /* 0x0080e41101007387 */ /* 0x000fe20000100800 */
[----:B------:R-:W-:Y:S02]  /*1a38b0*/  ULDC.64 UR6, c[0x0][0x228] ;  /* 0x00008a0000067ab9 */ /* 0x000fe40000000a00 */
[----:B------:R-:W-:Y:S01]  /*1a38c0*/  LOP3.LUT R6, R6, 0xfffffffb, RZ, 0xc0, !PT ;  /* 0xfffffffb06067812 */ /* 0x000fe200078ec0ff */
[----:B------:R1:W-:Y:S03]  /*1a38d0*/  STL [R1+0x1e1c], R2 ;  /* 0x001e1c0201007387 */ /* 0x0003e60000100800 */
[----:B------:R-:W-:Y:S02]  /*1a38e0*/  @P0 LOP3.LUT R6, R6, 0x4, RZ, 0xfc, !PT ;  /* 0x0000000406060812 */ /* 0x000fe400078efcff */
[----:B------:R-:W-:Y:S01]  /*1a38f0*/  ISETP.GE.AND P0, PT, R30, UR54, PT ;  /* 0x000000361e007c0c */ /* 0x000fe2000bf06270 */
[----:B-1----:R-:W-:Y:S01]  /*1a3900*/  VIADD R2, R2, UR5 ;  /* 0x0000000502027c36 */ /* 0x002fe20008000000 */
[----:B------:R-:W-:-:S02]  /*1a3910*/  UMOV UR5, UR6 ;  /* 0x0000000600057c82 */ /* 0x000fc40008000000 */
[----:B------:R-:W-:Y:S01]  /*1a3920*/  ISETP.LT.AND P1, PT, R15, UR5, !P0 ;  /* 0x000000050f007c0c */ /* 0x000fe2000c721270 */
[----:B------:R-:W-:Y:S01]  /*1a3930*/  IMAD.U32 R20, RZ, RZ, UR7 ;  /* 0x00000007ff147e24 */ /* 0x000fe2000f8e00ff */
[----:B------:R-:W-:Y:S01]  /*1a3940*/  ULDC.64 UR6, c[0x0][0x228] ;  /* 0x00008a0000067ab9 */ /* 0x000fe20000000a00 */
[----:B------:R-:W-:Y:S01]  /*1a3950*/  VIADD R30, R123, 0xdd ;  /* 0x000000dd7b1e7836 */ /* 0x000fe20000000000 */
[----:B------:R-:W-:Y:S01]  /*1a3960*/  UMOV UR4, UR6 ;  /* 0x0000000600047c82 */ /* 0x000fe20008000000 */
[----:B------:R-:W-:Y:S01]  /*1a3970*/  LOP3.LUT R6, R6, 0xffefffff, RZ, 0xc0, !PT ;  /* 0xffefffff06067812 */ /* 0x000fe200078ec0ff */
[----:B------:R-:W-:Y:S01]  /*1a3980*/  STL [R1+0x80e8], R18 ;  /* 0x0080e81201007387 */ /* 0x000fe20000100800 */
[----:B------:R-:W-:Y:S01]  /*1a3990*/  ISETP.LT.AND P0, PT, R14, UR4, !P0 ;  /* 0x000000040e007c0c */ /* 0x000fe2000c701270 */
[----:B------:R-:W-:-:S05]  /*1a39a0*/  ULDC UR5, c[0x0][0x248] ;  /* 0x0000920000057ab9 */ /* 0x000fca0000000800 */
[----:B------:R-:W-:-:S04]  /*1a39b0*/  @P1 LOP3.LUT R7, R7, 0x20000000, RZ, 0xfc, !PT ;  /* 0x2000000007071812 */ /* 0x000fc800078efcff */
[----:B------:R-:W-:-:S04]  /*1a39c0*/  LOP3.LUT R7, R7, 0xfdffffff, RZ, 0xc0, !PT ;  /* 0xfdffffff07077812 */ /* 0x000fc800078ec0ff */
[----:B------:R-:W-:Y:S02]  /*1a39d0*/  @P0 LOP3.LUT R7, R7, 0x2000000, RZ, 0xfc, !PT ;  /* 0x0200000007070812 */ /* 0x000fe400078efcff */
[----:B------:R-:W-:-:S04]  /*1a39e0*/  ISETP.GE.AND P0, PT, R30, UR21, PT ;  /* 0x000000151e007c0c */ /* 0x000fc8000bf06270 */
[----:B------:R-:W-:Y:S01]  /*1a39f0*/  ISETP.LT.AND P1, PT, R15, UR59, !P0 ;  /* 0x0000003b0f007c0c */ /* 0x000fe2000c721270 */
[----:B------:R-:W-:Y:S01]  /*1a3a00*/  IMAD.U32 R21, RZ, RZ, UR7 ;  /* 0x00000007ff157e24 */ /* 0x000fe2000f8e00ff */
[----:B------:R-:W-:Y:S02]  /*1a3a10*/  ULDC.64 UR6, c[0x0][0x228] ;  /* 0x00008a0000067ab9 */ /* 0x000fe40000000a00 */
[----:B------:R-:W-:Y:S01]  /*1a3a20*/  ISETP.LT.AND P0, PT, R14, UR6, !P0 ;  /* 0x000000060e007c0c */ /* 0x000fe2000c701270 */
[----:B------:R-:W-:Y:S01]  /*1a3a30*/  STL [R1+0x80ec], R19 ;  /* 0x0080ec1301007387 */ /* 0x000fe20000100800 */
[----:B------:R-:W-:-:S03]  /*1a3a40*/  IADD3 R30, R123, 0x14, RZ ;  /* 0x000000147b1e7810 */ /* 0x000fc60007ffe0ff */
[----:B------:R1:W-:Y:S04]  /*1a3a50*/  STL [R1+0x1e14], R2 ;  /* 0x001e140201007387 */ /* 0x0003e80000100800 */
[----:B------:R-:W-:-:S04]  /*1a3a60*/  @P1 LOP3.LUT R6, R6, 0x100000, RZ, 0xfc, !PT ;  /* 0x0010000006061812 */ /* 0x000fc800078efcff */
[----:B------:R-:W-:Y:S02]  /*1a3a70*/  LOP3.LUT R6, R6, 0xfffdffff, RZ, 0xc0, !PT ;  /* 0xfffdffff06067812 */ /* 0x000fe400078ec0ff */
[----:B-1----:R-:W-:Y:S01]  /*1a3a80*/  IADD3 R2, R2, UR5, RZ ;  /* 0x0000000502027c10 */ /* 0x002fe2000fffe0ff */
[----:B------:R-:W-:Y:S01]  /*1a3a90*/  ULDC UR5, c[0x0][0x248] ;  /* 0x0000920000057ab9 */ /* 0x000fe20000000800 */
[----:B------:R-:W-:Y:S02]  /*1a3aa0*/  @P0 LOP3.LUT R6, R6, 0x20000, RZ, 0xfc, !PT ;  /* 0x0002000006060812 */ /* 0x000fe400078efcff */
[----:B------:R-:W-:Y:S01]  /*1a3ab0*/  ISETP.GE.AND P0, PT, R30, UR7, PT ;  /* 0x000000071e007c0c */ /* 0x000fe2000bf06270 */
[----:B------:R-:W-:Y:S01]  /*1a3ac0*/  VIADD R8, R2, UR5 ;  /* 0x0000000502087c36 */ /* 0x000fe20008000000 */
[----:B------:R-:W-:Y:S01]  /*1a3ad0*/  UMOV UR5, UR8 ;  /* 0x0000000800057c82 */ /* 0x000fe20008000000 */
[----:B------:R-:W-:Y:S01]  /*1a3ae0*/  STL [R1+0x80f0], R20 ;  /* 0x0080f01401007387 */ /* 0x000fe20000100800 */
[----:B------:R-:W-:-:S02]  /*1a3af0*/  ISETP.LT.AND P1, PT, R15, UR5, !P0 ;  /* 0x000000050f007c0c */ /* 0x000fc4000c721270 */
[----:B------:R-:W-:Y:S01]  /*1a3b00*/  LOP3.LUT R7, R7, 0xffdfffff, RZ, 0xc0, !PT ;  /* 0xffdfffff07077812 */ /* 0x000fe200078ec0ff */
[----:B------:R-:W-:Y:S01]  /*1a3b10*/  STL [R1+0x80f4], R21 ;  /* 0x0080f41501007387 */ /* 0x000fe20000100800 */
[----:B------:R-:W-:Y:S01]  /*1a3b20*/  R2UR UR18, R104 ;  /* 0x00000000681272ca */ /* 0x000fe200000e0000 */
[----:B------:R-:W-:Y:S01]  /*1a3b30*/  VIADD R30, R123, 0xde ;  /* 0x000000de7b1e7836 */ /* 0x000fe20000000000 */
[----:B------:R-:W-:Y:S01]  /*1a3b40*/  ULDC.64 UR6, c[0x0][0x228] ;  /* 0x00008a0000067ab9 */ /* 0x000fe20000000a00 */
[----:B------:R1:W-:Y:S01]  /*1a3b50*/  STL [R1+0x1e0c], R2 ;  /* 0x001e0c0201007387 */ /* 0x0003e20000100800 */
[----:B------:R-:W-:Y:S01]  /*1a3b60*/  LOP3.LUT R6, R6, 0xffffefff, RZ, 0xc0, !PT ;  /* 0xffffefff06067812 */ /* 0x000fe200078ec0ff */
[----:B------:R-:W-:Y:S01]  /*1a3b70*/  ULDC UR5, c[0x0][0x248] ;  /* 0x0000920000057ab9 */ /* 0x000fe20000000800 */
[----:B-1----:R-:W-:Y:S01]  /*1a3b80*/  IMAD.U32 R2, RZ, RZ, UR9 ;  /* 0x00000009ff027e24 */ /* 0x002fe2000f8e00ff */
[----:B------:R-:W-:Y:S02]  /*1a3b90*/  ULDC.64 UR8, c[0x0][0x228] ;  /* 0x00008a0000087ab9 */ /* 0x000fe40000000a00 */
[----:B------:R-:W-:-:S02]  /*1a3ba0*/  UMOV UR4, UR8 ;  /* 0x0000000800047c82 */ /* 0x000fc40008000000 */
[----:B------:R-:W-:Y:S02]  /*1a3bb0*/  ISETP.LT.AND P0, PT, R14, UR4, !P0 ;  /* 0x000000040e007c0c */ /* 0x000fe4000c701270 */
[----:B------:R-:W-:Y:S01]  /*1a3bc0*/  @P1 LOP3.LUT R7, R7, 0x200000, RZ, 0xfc, !PT ;  /* 0x0020000007071812 */ /* 0x000fe200078efcff */
[----:B------:R-:W-:Y:S01]  /*1a3bd0*/  IMAD.U32 R12, RZ, RZ, UR9 ;  /* 0x00000009ff0c7e24 */ /* 0x000fe2000f8e00ff */
[----:B------:R-:W-:Y:S02]  /*1a3be0*/  ULDC.64 UR8, c[0x0][0x228] ;  /* 0x00008a0000087ab9 */ /* 0x000fe40000000a00 */
[----:B------:R-:W-:-:S07]  /*1a3bf0*/  LOP3.LUT R7, R7, 0xfffdffff, RZ, 0xc0, !PT ;  /* 0xfffdffff07077812 */ /* 0x000fce00078ec0ff */
[----:B------:R-:W-:Y:S02]  /*1a3c00*/  @P0 LOP3.LUT R7, R7, 0x20000, RZ, 0xfc, !PT ;  /* 0x0002000007070812 */ /* 0x000fe400078efcff */
[----:B------:R-:W-:-:S04]  /*1a3c10*/  ISETP.GE.AND P0, PT, R30, UR9, PT ;  /* 0x000000091e007c0c */ /* 0x000fc8000bf06270 */
[----:B------:R-:W-:Y:S01]  /*1a3c20*/  ISETP.LT.AND P1, PT, R15, UR18, !P0 ;  /* 0x000000120f007c0c */ /* 0x000fe2000c721270 */
[----:B------:R1:W-:Y:S01]  /*1a3c30*/  STL [R1+0x1df8], R8 ;  /* 0x001df80801007387 */ /* 0x0003e20000100800 */
[----:B------:R-:W-:Y:S01]  /*1a3c40*/  ISETP.LT.AND P0, PT, R14, UR6, !P0 ;  /* 0x000000060e007c0c */ /* 0x000fe2000c701270 */
[----:B------:R-:W-:Y:S01]  /*1a3c50*/  IMAD.U32 R23, RZ, RZ, UR13 ;  /* 0x0000000dff177e24 */ /* 0x000fe2000f8e00ff */
[----:B------:R-:W-:Y:S01]  /*1a3c60*/  IADD3 R30, R123, 0x13, RZ ;  /* 0x000000137b1e7810 */ /* 0x000fe20007ffe0ff */
[----:B------:R-:W-:-:S08]  /*1a3c70*/  ULDC.64 UR18, c[0x0][0x228] ;  /* 0x00008a0000127ab9 */ /* 0x000fd00000000a00 */
[----:B------:R-:W-:-:S04]  /*1a3c80*/  @P1 LOP3.LUT R6, R6, 0x1000, RZ, 0xfc, !PT ;  /* 0x0000100006061812 */ /* 0x000fc800078efcff */
[----:B------:R-:W-:Y:S01]  /*1a3c90*/  LOP3.LUT R6, R6, 0xffffff7f, RZ, 0xc0, !PT ;  /* 0xffffff7f06067812 */ /* 0x000fe200078ec0ff */
[----:B------:R-:W-:Y:S01]  /*1a3ca0*/  UMOV UR6, UR12 ;  /* 0x0000000c00067c82 */ /* 0x000fe20008000000 */
[----:B-1----:R-:W-:Y:S01]  /*1a3cb0*/  IADD3 R8, R8, UR5, RZ ;  /* 0x0000000508087c10 */ /* 0x002fe2000fffe0ff */
[----:B------:R-:W-:Y:S01]  /*1a3cc0*/  ULDC UR5, c[0x0][0x248] ;  /* 0x0000920000057ab9 */ /* 0x000fe20000000800 */
[----:B------:R-:W-:Y:S01]  /*1a3cd0*/  @P0 LOP3.LUT R6, R6, 0x80, RZ, 0xfc, !PT ;  /* 0x0000008006060812 */ /* 0x000fe200078efcff */
[----:B------:R-:W-:Y:S01]  /*1a3ce0*/  ULDC.64 UR12, c[0x0][0x228] ;  /* 0x00008a00000c7ab9 */ /* 0x000fe20000000a00 */
[----:B------:R-:W-:-:S04]  /*1a3cf0*/  ISETP.GE.AND P0, PT, R30, UR7, PT ;  /* 0x000000071e007c0c */ /* 0x000fc8000bf06270 */
[----:B------:R-:W-:Y:S01]  /*1a3d00*/  ISETP.LT.AND P1, PT, R15, UR6, !P0 ;  /* 0x000000060f007c0c */ /* 0x000fe2000c721270 */
[----:B------:R1:W-:Y:S01]  /*1a3d10*/  STL [R1+0x80f8], R2 ;  /* 0x0080f80201007387 */ /* 0x0003e20000100800 */
[----:B------:R-:W-:Y:S01]  /*1a3d20*/  UMOV UR4, UR13 ;  /* 0x0000000d00047c82 */ /* 0x000fe20008000000 */
[----:B------:R-:W-:Y:S01]  /*1a3d30*/  LOP3.LUT R7, R7, 0xffffdfff, RZ, 0xc0, !PT ;  /* 0xffffdfff07077812 */ /* 0x000fe200078ec0ff */
[----:B------:R-:W-:Y:S01]  /*1a3d40*/  ULDC.64 UR6, c[0x0][0x228] ;  /* 0x00008a0000067ab9 */ /* 0x000fe20000000a00 */
[----:B------:R-:W-:Y:S01]  /*1a3d50*/  MOV R26, UR4 ;  /* 0x00000004001a7c02 */ /* 0x000fe20008000f00 */
[----:B------:R-:W-:Y:S01]  /*1a3d60*/  STL [R1+0x80fc], R12 ;  /* 0x0080fc0c01007387 */ /* 0x000fe20000100800 */
[----:B-1----:R-:W-:Y:S01]  /*1a3d70*/  VIADD R2, R8, UR5 ;  /* 0x0000000508027c36 */ /* 0x002fe20008000000 */
[----:B------:R-:W-:Y:S02]  /*1a3d80*/  UMOV UR5, UR12 ;  /* 0x0000000c00057c82 */ /* 0x000fe40008000000 */
[----:B------:R-:W-:Y:S01]  /*1a3d90*/  STL [R1+0x1df0], R8 ;  /* 0x001df00801007387 */ /* 0x000fe20000100800 */
[----:B------:R-:W-:Y:S01]  /*1a3da0*/  ISETP.LT.AND P0, PT, R14, UR5, !P0 ;  /* 0x000000050e007c0c */ /* 0x000fe2000c701270 */
[----:B------:R-:W-:Y:S01]  /*1a3db0*/  ULDC.64 UR12, c[0x0][0x228] ;  /* 0x00008a00000c7ab9 */ /* 0x000fe20000000a00 */
[----:B------:R-:W-:Y:S01]  /*1a3dc0*/  R2UR UR16, R59 ;  /* 0x000000003b1072ca */ /* 0x000fe200000e0000 */
[----:B------:R-:W-:Y:S01]  /*1a3dd0*/  STL [R1+0x1de8], R2 ;  /* 0x001de80201007387 */ /* 0x000fe20000100800 */
[----:B------:R-:W-:Y:S01]  /*1a3de0*/  @P1 LOP3.LUT R7, R7, 0x2000, RZ, 0xfc, !PT ;  /* 0x0000200007071812 */ /* 0x000fe200078efcff */
[----:B------:R-:W-:-:S02]  /*1a3df0*/  ULDC UR5, c[0x0][0x248] ;  /* 0x0000920000057ab9 */ /* 0x000fc40000000800 */
[----:B------:R-:W-:Y:S04]  /*1a3e00*/  STL [R1+0x8100], R23 ;  /* 0x0081001701007387 */ /* 0x000fe80000100800 */
[----:B------:R1:W-:Y:S01]  /*1a3e10*/  STL [R1+0x8104], R26 ;  /* 0x0081041a01007387 */ /* 0x0003e20000100800 */
[----:B------:R-:W-:Y:S01]  /*1a3e20*/  LOP3.LUT R7, R7, 0xfffffeff, RZ, 0xc0, !PT ;  /* 0xfffffeff07077812 */ /* 0x000fe200078ec0ff */
[----:B-1----:R-:W-:-:S04]  /*1a3e30*/  IMAD.MOV.U32 R26, RZ, RZ, R123 ;  /* 0x000000ffff1a7224 */ /* 0x002fc800078e007b */
[----:B------:R-:W-:Y:S01]  /*1a3e40*/  VIADD R30, R26, 0xdf ;  /* 0x000000df1a1e7836 */ /* 0x000fe20000000000 */
[----:B------:R-:W-:-:S04]  /*1a3e50*/  @P0 LOP3.LUT R7, R7, 0x100, RZ, 0xfc, !PT ;  /* 0x0000010007070812 */ /* 0x000fc800078efcff */
[----:B------:R-:W-:-:S04]  /*1a3e60*/  ISETP.GE.AND P0, PT, R30, UR13, PT ;  /* 0x0000000d1e007c0c */ /* 0x000fc8000bf06270 */
[----:B------:R-:W-:Y:S01]  /*1a3e70*/  ISETP.LT.AND P1, PT, R15, UR16, !P0 ;  /* 0x000000100f007c0c */ /* 0x000fe2000c721270 */
[----:B------:R-:W-:Y:S01]  /*1a3e80*/  ULDC.64 UR16, c[0x0][0x228] ;  /* 0x00008a0000107ab9 */ /* 0x000fe20000000a00 */
[----:B------:R-:W-:Y:S02]  /*1a3e90*/  ISETP.LT.AND P0, PT, R14, UR6, !P0 ;  /* 0x000000060e007c0c */ /* 0x000fe4000c701270 */
[----:B------:R-:W-:Y:S01]  /*1a3ea0*/  IADD3 R2, R2, UR5, RZ ;  /* 0x0000000502027c10 */ /* 0x000fe2000fffe0ff */
[----:B------:R-:W-:Y:S01]  /*1a3eb0*/  ULDC UR5, c[0x0][0x248] ;  /* 0x0000920000057ab9 */ /* 0x000fe20000000800 */
[----:B------:R-:W-:Y:S02]  /*1a3ec0*/  LOP3.LUT R7, R7, 0x7fffffff, RZ, 0xc0, !PT ;  /* 0x7fffffff07077812 */ /* 0x000fe400078ec0ff */
[----:B------:R-:W-:Y:S01]  /*1a3ed0*/  IADD3 R30, R26, 0x12, RZ ;  /* 0x000000121a1e7810 */ /* 0x000fe20007ffe0ff */
[----:B------:R1:W-:Y:S01]  /*1a3ee0*/  STL [R1+0x1de0], R2 ;  /* 0x001de00201007387 */ /* 0x0003e20000100800 */
[----:B------:R-:W-:-:S05]  /*1a3ef0*/  LOP3.LUT R6, R6, 0xffffffef, RZ, 0xc0, !PT ;  /* 0xffffffef06067812 */ /* 0x000fca00078ec0ff */
[----:B------:R-:W-:Y:S02]  /*1a3f00*/  @P0 LOP3.LUT R7, R7, 0x80000000, RZ, 0xfc, !PT ;  /* 0x8000000007070812 */ /* 0x000fe400078efcff */
[----:B------:R-:W-:Y:S01]  /*1a3f10*/  ISETP.GE.AND P0, PT, R30, UR7, PT ;  /* 0x000000071e007c0c */ /* 0x000fe2000bf06270 */
[----:B-1----:R-:W-:Y:S01]  /*1a3f20*/  VIADD R2, R2, UR5 ;  /* 0x0000000502027c36 */ /* 0x002fe20008000000 */
[----:B------:R-:W-:Y:S01]  /*1a3f30*/  UMOV UR5, UR16 ;  /* 0x0000001000057c82 */ /* 0x000fe20008000000 */
[----:B------:R-:W-:Y:S01]  /*1a3f40*/  @P1 LOP3.LUT R6, R6, 0x10, RZ, 0xfc, !PT ;  /* 0x0000001006061812 */ /* 0x000fe200078efcff */
[----:B------:R-:W-:Y:S01]  /*1a3f50*/  UMOV UR58, UR17 ;  /* 0x00000011003a7c82 */ /* 0x000fe20008000000 */
[----:B------:R-:W-:Y:S01]  /*1a3f60*/  ISETP.LT.AND P1, PT, R15, UR5, !P0 ;  /* 0x000000050f007c0c */ /* 0x000fe2000c721270 */
[----:B------:R-:W-:Y:S01]  /*1a3f70*/  ULDC.64 UR16, c[0x0][0x228] ;  /* 0x00008a0000107ab9 */ /* 0x000fe20000000a00 */
[----:B------:R-:W-:Y:S01]  /*1a3f80*/  LOP3.LUT R7, R7, 0xffffffef, RZ, 0xc0, !PT ;  /* 0xffffffef07077812 */ /* 0x000fe200078ec0ff */
[----:B------:R-:W-:Y:S01]  /*1a3f90*/  UMOV UR4, UR16 ;  /* 0x0000001000047c82 */ /* 0x000fe20008000000 */
[----:B------:R-:W-:Y:S01]  /*1a3fa0*/  R2UR UR14, R40 ;  /* 0x00000000280e72ca */ /* 0x000fe200000e0000 */
[----:B------:R-:W-:Y:S01]  /*1a3fb0*/  VIADD R30, R26, 0xe0 ;  /* 0x000000e01a1e7836 */ /* 0x000fe20000000000 */
[----:B------:R-:W-:Y:S01]  /*1a3fc0*/  ISETP.LT.AND P0, PT, R14, UR4, !P0 ;  /* 0x000000040e007c0c */ /* 0x000fe2000c701270 */
[----:B------:R-:W-:Y:S01]  /*1a3fd0*/  ULDC.64 UR6, c[0x0][0x228] ;  /* 0x00008a0000067ab9 */ /* 0x000fe20000000a00 */
[----:B------:R-:W-:-:S02]  /*1a3fe0*/  R2UR UR54, R120 ;  /* 0x00000000783672ca */ /* 0x000fc400000e0000 */
[----:B------:R-:W-:Y:S01]  /*1a3ff0*/  LOP3.LUT R3, R3, 0xfffff7ff, RZ, 0xc0, !PT ;  /* 0xfffff7ff03037812 */ /* 0x000fe200078ec0ff */
[----:B------:R-:W-:Y:S01]  /*1a4000*/  STL [R1+0x8108], R6 ;  /* 0x0081080601007387 */ /* 0x000fe20000100800 */
[----:B------:R-:W-:Y:S01]  /*1a4010*/  MOV R25, UR58 ;  /* 0x0000003a00197c02 */ /* 0x000fe20008000f00 */
[----:B------:R-:W-:Y:S01]  /*1a4020*/  ULDC UR5, c[0x0][0x248] ;  /* 0x0000920000057ab9 */ /* 0x000fe20000000800 */
[----:B------:R-:W-:-:S04]  /*1a4030*/  @P1 LOP3.LUT R7, R7, 0x10, RZ, 0xfc, !PT ;  /* 0x0000001007071812 */ /* 0x000fc800078efcff */
[----:B------:R-:W-:-:S04]  /*1a4040*/  LOP3.LUT R7, R7, 0xfffffffe, RZ, 0xc0, !PT ;  /* 0xfffffffe07077812 */ /* 0x000fc800078ec0ff */
[----:B------:R-:W-:Y:S02]  /*1a4050*/  @P0 LOP3.LUT R7, R7, 0x1, RZ, 0xfc, !PT ;  /* 0x0000000107070812 */ /* 0x000fe400078efcff */
[----:B------:R-:W-:-:S04]  /*1a4060*/  ISETP.GE.AND P0, PT, R30, UR19, PT ;  /* 0x000000131e007c0c */ /* 0x000fc8000bf06270 */
[----:B------:R-:W-:Y:S02]  /*1a4070*/  ISETP.LT.AND P1, PT, R15, UR14, !P0 ;  /* 0x0000000e0f007c0c */ /* 0x000fe4000c721270 */
[----:B------:R-:W-:Y:S01]  /*1a4080*/  LOP3.LUT R7, R7, 0xf7ffffff, RZ, 0xc0, !PT ;  /* 0xf7ffffff07077812 */ /* 0x000fe200078ec0ff */
[----:B------:R-:W-:Y:S01]  /*1a4090*/  VIADD R30, R26, 0x11 ;  /* 0x000000111a1e7836 */ /* 0x000fe20000000000 */
[----:B------:R-:W-:Y:S01]  /*1a40a0*/  ISETP.LT.AND P0, PT, R14, UR6, !P0 ;  /* 0x000000060e007c0c */ /* 0x000fe2000c701270 */
[----:B------:R-:W-:Y:S01]  /*1a40b0*/  UMOV UR59, UR17 ;  /* 0x00000011003b7c82 */ /* 0x000fe20008000000 */
[----:B------:R-:W-:Y:S01]  /*1a40c0*/  ULDC.64 UR16, c[0x0][0x228] ;  /* 0x00008a0000107ab9 */ /* 0x000fe20000000a00 */
[----:B------:R-:W-:-:S06]  /*1a40d0*/  ULDC.64 UR14, c[0x0][0x228] ;  /* 0x00008a00000e7ab9 */ /* 0x000fcc0000000a00 */
[----:B------:R-:W-:-:S04]  /*1a40e0*/  @P1 LOP3.LUT R7, R7, 0x8000000, RZ, 0xfc, !PT ;  /* 0x0800000007071812 */ /* 0x000fc800078efcff */
[----:B------:R-:W-:-:S04]  /*1a40f0*/  LOP3.LUT R7, R7, 0xff7fffff, RZ, 0xc0, !PT ;  /* 0xff7fffff07077812 */ /* 0x000fc800078ec0ff */
[----:B------:R-:W-:Y:S02]  /*1a4100*/  @P0 LOP3.LUT R7, R7, 0x800000, RZ, 0xfc, !PT ;  /* 0x0080000007070812 */ /* 0x000fe400078efcff */
[----:B------:R-:W-:Y:S01]  /*1a4110*/  ISETP.GE.AND P0, PT, R30, UR7, PT ;  /* 0x000000071e007c0c */ /* 0x000fe2000bf06270 */
[----:B------:R-:W-:-:S03]  /*1a4120*/  ULDC.64 UR6, c[0x0][0x228] ;  /* 0x00008a0000067ab9 */ /* 0x000fc60000000a00 */
[----:B------:R-:W-:Y:S02]  /*1a4130*/  ISETP.LT.AND P1, PT, R15, UR48, !P0 ;  /* 0x000000300f007c0c */ /* 0x000fe4000c721270 */
[----:B------:R-:W-:Y:S02]  /*1a4140*/  ISETP.LT.AND P0, PT, R14, UR46, !P0 ;  /* 0x0000002e0e007c0c */ /* 0x000fe4000c701270 */
[----:B------:R-:W-:-:S09]  /*1a4150*/  IADD3 R30, R26, 0xe1, RZ ;  /* 0x000000e11a1e7810 */ /* 0x000fd20007ffe0ff */
        /* <DEDUP_REMOVED lines=8> */
[----:B------:R-:W-:-:S08]  /*1a41e0*/  ULDC.64 UR10, c[0x0][0x228] ;  /* 0x00008a00000a7ab9 */ /* 0x000fd00000000a00 */
[----:B------:R-:W-:-:S04]  /*1a41f0*/  @P1 LOP3.LUT R7, R7, 0x40000, RZ, 0xfc, !PT ;  /* 0x0004000007071812 */ /* 0x000fc800078efcff */
[----:B------:R-:W-:-:S04]  /*1a4200*/  LOP3.LUT R7, R7, 0xffff7fff, RZ, 0xc0, !PT ;  /* 0xffff7fff07077812 */ /* 0x000fc800078ec0ff */
        /* <DEDUP_REMOVED lines=10> */
[----:B------:R-:W-:-:S04]  /*1a42b0*/  ISETP.GE.AND P0, PT, R30, UR15, PT ;  /* 0x0000000f1e007c0c */ /* 0x000fc8000bf06270 */
[----:B------:R-:W-:Y:S01]  /*1a42c0*/  ISETP.LT.AND P1, PT, R15, UR54, !P0 ;  /* 0x000000360f007c0c */ /* 0x000fe2000c721270 */
[----:B------:R1:W-:Y:S01]  /*1a42d0*/  STL [R1+0x1dc8], R2 ;  /* 0x001dc80201007387 */ /* 0x0003e20000100800 */
[----:B------:R-:W-:Y:S01]  /*1a42e0*/  ISETP.LT.AND P0, PT, R14, UR6, !P0 ;  /* 0x000000060e007c0c */ /* 0x000fe2000c701270 */
[----:B------:R-:W-:Y:S01]  /*1a42f0*/  ULDC.64 UR54, c[0x0][0x228] ;  /* 0x00008a0000367ab9 */ /* 0x000fe20000000a00 */
[----:B------:R-:W-:Y:S02]  /*1a4300*/  LOP3.LUT R7, R7, 0xfffffbff, RZ, 0xc0, !PT ;  /* 0xfffffbff07077812 */ /* 0x000fe400078ec0ff */
[----:B------:R-:W-:-:S07]  /*1a4310*/  IADD3 R30, R26, 0xf, RZ ;  /* 0x0000000f1a1e7810 */ /* 0x000fce0007ffe0ff */
        /* <DEDUP_REMOVED lines=14> */
[----:B------:R-:W-:Y:S01]  /*1a4400*/  VIADD R30, R26, 0xe ;  /* 0x0000000e1a1e7836 */ /* 0x000fe20000000000 */
[----:B------:R-:W-:Y:S01]  /*1a4410*/  ISETP.LT.AND P0, PT, R14, UR6, !P0 ;  /* 0x000000060e007c0c */ /* 0x000fe2000c701270 */
[----:B------:R-:W-:Y:S01]  /*1a4420*/  ULDC.64 UR20, c[0x0][0x228] ;  /* 0x00008a0000147ab9 */ /* 0x000fe20000000a00 */
[----:B------:R-:W-:Y:S02]  /*1a4430*/  LOP3.LUT R5, R5, 0xdfffffff, RZ, 0xc0, !PT ;  /* 0xdfffffff05057812 */ /* 0x000fe400078ec0ff */
[----:B------:R-:W-:-:S09]  /*1a4440*/  LOP3.LUT R7, R7, 0xfffffffb, RZ, 0xc0, !PT ;  /* 0xfffffffb07077812 */ /* 0x000fd200078ec0ff */
[----:B------:R-:W-:Y:S02]  /*1a4450*/  @P0 LOP3.LUT R5, R5, 0x20000000, RZ, 0xfc, !PT ;  /* 0x2000000005050812 */ /* 0x000fe400078efcff */
[----:B------:R-:W-:Y:S01]  /*1a4460*/  ISETP.GE.AND P0, PT, R30, UR7, PT ;  /* 0x000000071e007c0c */ /* 0x000fe2000bf06270 */
[----:B------:R-:W-:Y:S01]  /*1a4470*/  ULDC.64 UR6, c[0x0][0x228] ;  /* 0x00008a0000067ab9 */ /* 0x000fe20000000a00 */
[----:B------:R-:W-:Y:S02]  /*1a4480*/  @P1 LOP3.LUT R7, R7, 0x4, RZ, 0xfc, !PT ;  /* 0x0000000407071812 */ /* 0x000fe400078efcff */
[----:B------:R-:W-:Y:S02]  /*1a4490*/  ISETP.LT.AND P1, PT, R15, UR36, !P0 ;  /* 0x000000240f007c0c */ /* 0x000fe4000c721270 */
[----:B------:R-:W-:Y:S02]  /*1a44a0*/  ISETP.LT.AND P0, PT, R14, UR34, !P0 ;  /* 0x000000220e007c0c */ /* 0x000fe4000c701270 */
[----:B------:R-:W-:-:S02]  /*1a44b0*/  IADD3 R30, R26, 0xe4, RZ ;  /* 0x000000e41a1e7810 */ /* 0x000fc40007ffe0ff */
[----:B------:R-:W-:-:S09]  /*1a44c0*/  LOP3.LUT R5, R5, 0xfffffffb, RZ, 0xc0, !PT ;  /* 0xfffffffb05057812 */ /* 0x000fd200078ec0ff */
[----:B------:R-:W-:Y:S02]  /*1a44d0*/  @P0 LOP3.LUT R4, R4, 0x40000000, RZ, 0xfc, !PT ;  /* 0x4000000004040812 */ /* 0x000fe400078efcff */
[----:B------:R-:W-:Y:S02]  /*1a44e0*/  ISETP.GE.AND P0, PT, R30, UR61, PT ;  /* 0x0000003d1e007c0c */ /* 0x000fe4000bf06270 */
[----:B------:R-:W-:Y:S02]  /*1a44f0*/  @P1 LOP3.LUT R5, R5, 0x4, RZ, 0xfc, !PT ;  /* 0x0000000405051812 */ /* 0x000fe400078efcff */
[----:B------:R-:W-:Y:S01]  /*1a4500*/  ISETP.LT.AND P1, PT, R15, UR8, !P0 ;  /* 0x000000080f007c0c */ /* 0x000fe2000c721270 */
[----:B------:R-:W-:Y:S01]  /*1a4510*/  VIADD R30, R26, 0xd ;  /* 0x0000000d1a1e7836 */ /* 0x000fe20000000000 */
[----:B------:R-:W-:Y:S01]  /*1a4520*/  ISETP.LT.AND P0, PT, R14, UR6, !P0 ;  /* 0x000000060e007c0c */ /* 0x000fe2000c701270 */
[----:B------:R-:W-:Y:S01]  /*1a4530*/  ULDC.64 UR8, c[0x0][0x228] ;  /* 0x00008a0000087ab9 */ /* 0x000fe20000000a00 */
[----:B------:R-:W-:-:S09]  /*1a4540*/  LOP3.LUT R5, R5, 0xfdffffff, RZ, 0xc0, !PT ;  /* 0xfdffffff05057812 */ /* 0x000fd200078ec0ff */
        /* <DEDUP_REMOVED lines=14> */
[----:B------:R-:W-:Y:S01]  /*1a4630*/  ULDC.64 UR12, c[0x0][0x228] ;  /* 0x00008a00000c7ab9 */ /* 0x000fe20000000a00 */
[----:B------:R-:W-:Y:S02]  /*1a4640*/  ISETP.LT.AND P0, PT, R14, UR8, !P0 ;  /* 0x000000080e007c0c */ /* 0x000fe4000c701270 */
        /* <DEDUP_REMOVED lines=32> */
[----:B------:R-:W-:-:S04]  /*1a4850*/  ISETP.GE.AND P0, PT, R30, UR51, PT ;  /* 0x000000331e007c0c */ /* 0x000fc8000bf06270 */
[----:B------:R-:W-:Y:S01]  /*1a4860*/  ISETP.LT.AND P1, PT, R15, UR16, !P0 ;  /* 0x000000100f007c0c */ /* 0x000fe2000c721270 */
[----:B------:R-:W-:Y:S01]  /*1a4870*/  VIADD R30, R26, 0xa ;  /* 0x0000000a1a1e7836 */ /* 0x000fe20000000000 */
[----:B------:R-:W-:Y:S01]  /*1a4880*/  ISETP.LT.AND P0, PT, R14, UR12, !P0 ;  /* 0x0000000c0e007c0c */ /* 0x000fe2000c701270 */
[----:B-1----:R-:W-:Y:S01]  /*1a4890*/  VIADD R2, R2, UR5 ;  /* 0x0000000502027c36 */ /* 0x002fe20008000000 */
[----:B------:R-:W-:Y:S02]  /*1a48a0*/  LOP3.LUT R4, R4, 0xf7ffffff, RZ, 0xc0, !PT ;  /* 0xf7ffffff04047812 */ /* 0x000fe400078ec0ff */
[----:B------:R-:W-:Y:S01]  /*1a48b0*/  MOV R24, UR59 ;  /* 0x0000003b00187c02 */ /* 0x000fe20008000f00 */
[----:B------:R-:W-:Y:S01]  /*1a48c0*/  STL [R1+0x810c], R25 ;  /* 0x00810c1901007387 */ /* 0x000fe20000100800 */
[----:B------:R-:W-:Y:S01]  /*1a48d0*/  LOP3.LUT R5, R5, 0xfffffffe, RZ, 0xc0, !PT ;  /* 0xfffffffe05057812 */ /* 0x000fe200078ec0ff */
[----:B------:R-:W-:Y:S01]  /*1a48e0*/  ULDC UR5, c[0x0][0x248] ;  /* 0x0000920000057ab9 */ /* 0x000fe20000000800 */
[----:B------:R-:W-:Y:S01]  /*1a48f0*/  MOV R22, UR49 ;  /* 0x0000003100167c02 */ /* 0x000fe20008000f00 */
[----:B------:R-:W-:-:S04]  /*1a4900*/  ULDC.64 UR16, c[0x0][0x228] ;  /* 0x00008a0000107ab9 */ /* 0x000fc80000000a00 */
[----:B------:R-:W-:Y:S02]  /*1a4910*/  @P0 LOP3.LUT R4, R4, 0x8000000, RZ, 0xfc, !PT ;  /* 0x0800000004040812 */ /* 0x000fe400078efcff */
[----:B------:R-:W-:Y:S02]  /*1a4920*/  ISETP.GE.AND P0, PT, R30, UR13, PT ;  /* 0x0000000d1e007c0c */ /* 0x000fe4000bf06270 */
[----:B------:R-:W-:Y:S01]  /*1a4930*/  @P1 LOP3.LUT R5, R5, 0x1, RZ, 0xfc, !PT ;  /* 0x0000000105051812 */ /* 0x000fe200078efcff */
[----:B------:R-:W-:Y:S01]  /*1a4940*/  VIADD R30, R26, 0xe8 ;  /* 0x000000e81a1e7836 */ /* 0x000fe20000000000 */
[----:B------:R-:W-:Y:S01]  /*1a4950*/  ISETP.LT.AND P1, PT, R15, UR20, !P0 ;  /* 0x000000140f007c0c */ /* 0x000fe2000c721270 */
[----:B------:R-:W-:Y:S01]  /*1a4960*/  STL [R1+0x8110], R24 ;  /* 0x0081101801007387 */ /* 0x000fe20000100800 */
[----:B------:R-:W-:Y:S01]  /*1a4970*/  ISETP.LT.AND P0, PT, R14, UR18, !P0 ;  /* 0x000000120e007c0c */ /* 0x000fe2000c701270 */
[----:B------:R-:W-:-:S10]  /*1a4980*/  ULDC.64 UR12, c[0x0][0x228] ;  /* 0x00008a00000c7ab9 */ /* 0x000fd40000000a00 */
        /* <DEDUP_REMOVED lines=9> */
[----:B-1----:R-:W-:Y:S01]  /*1a4a20*/  IADD3 R2, R2, UR5, RZ ;  /* 0x0000000502027c10 */ /* 0x002fe2000fffe0ff */
[----:B------:R-:W-:-:S06]  /*1a4a30*/  ULDC UR5, c[0x0][0x248] ;  /* 0x0000920000057ab9 */ /* 0x000fcc0000000800 */
[----:B------:R-:W-:Y:S01]  /*1a4a40*/  @P1 LOP3.LUT R4, R4, 0x800000, RZ, 0xfc, !PT ;  /* 0x0080000004041812 */ /* 0x000fe200078efcff */
[----:B------:R1:W-:Y:S03]  /*1a4a50*/  STL [R1+0x1db4], R2 ;  /* 0x001db40201007387 */ /* 0x0003e60000100800 */
        /* <DEDUP_REMOVED lines=10> */
[----:B------:R-:W-:Y:S02]  /*1a4b00*/  ISETP.LT.AND P1, PT, R15, UR16, !P0 ;  /* 0x000000100f007c0c */ /* 0x000fe4000c721270 */
[----:B------:R-:W-:Y:S01]  /*1a4b10*/  LOP3.LUT R3, R3, 0xffffff7f, RZ, 0xc0, !PT ;  /* 0xffffff7f03037812 */ /* 0x000fe200078ec0ff */
[----:B------:R1:W-:Y:S01]  /*1a4b20*/  STL [R1+0x1d90], R2 ;  /* 0x001d900201007387 */ /* 0x0003e20000100800 */
[----:B------:R-:W-:Y:S01]  /*1a4b30*/  ISETP.LT.AND P0, PT, R14, UR14, !P0 ;  /* 0x0000000e0e007c0c */ /* 0x000fe2000c701270 */
[----:B------:R-:W-:Y:S01]  /*1a4b40*/  VIADD R30, R26, 0xe9 ;  /* 0x000000e91a1e7836 */ /* 0x000fe20000000000 */
[----:B------:R-:W-:Y:S01]  /*1a4b50*/  LOP3.LUT R4, R4, 0xffffbfff, RZ, 0xc0, !PT ;  /* 0xffffbfff04047812 */ /* 0x000fe200078ec0ff */
[----:B------:R-:W-:Y:S01]  /*1a4b60*/  ULDC.64 UR12, c[0x0][0x228] ;  /* 0x00008a00000c7ab9 */ /* 0x000fe20000000a00 */
        /* <DEDUP_REMOVED lines=9> */
[----:B------:R-:W-:-:S04]  /*1a4c00*/  ULDC UR5, c[0x0][0x248] ;  /* 0x0000920000057ab9 */ /* 0x000fc80000000800 */
[----:B------:R1:W-:Y:S01]  /*1a4c10*/  STL [R1+0x1d70], R2 ;  /* 0x001d700201007387 */ /* 0x0003e20000100800 */
[----:B------:R-:W-:Y:S02]  /*1a4c20*/  @P0 LOP3.LUT R3, R3, 0x10, RZ, 0xfc, !PT ;  /* 0x0000001003030812 */ /* 0x000fe400078efcff */
[----:B------:R-:W-:Y:S01]  /*1a4c30*/  ISETP.GE.AND P0, PT, R30, UR55, PT ;  /* 0x000000371e007c0c */ /* 0x000fe2000bf06270 */
[----:B------:R-:W-:Y:S01]  /*1a4c40*/  STL [R1+0x8118], R7 ;  /* 0x0081180701007387 */ /* 0x000fe20000100800 */
[----:B-1----:R-:W-:Y:S01]  /*1a4c50*/  IADD3 R2, R2, UR5, RZ ;  /* 0x0000000502027c10 */ /* 0x002fe2000fffe0ff */
[----:B------:R-:W-:Y:S01]  /*1a4c60*/  ULDC UR5, c[0x0][0x248] ;  /* 0x0000920000057ab9 */ /* 0x000fe20000000800 */
[----:B------:R-:W-:Y:S01]  /*1a4c70*/  ISETP.LT.AND P1, PT, R15, UR10, !P0 ;  /* 0x0000000a0f007c0c */ /* 0x000fe2000c721270 */
[----:B------:R-:W-:Y:S02]  /*1a4c80*/  VIADD R30, R26, 0x8 ;  /* 0x000000081a1e7836 */ /* 0x000fe40000000000 */
[----:B------:R1:W-:Y:S01]  /*1a4c90*/  STL [R1+0x1d64], R2 ;  /* 0x001d640201007387 */ /* 0x0003e20000100800 */
        /* <DEDUP_REMOVED lines=23> */
[----:B------:R-:W-:Y:S02]  /*1a4e10*/  ISETP.LT.AND P0, PT, R14, UR10, !P0 ;  /* 0x0000000a0e007c0c */ /* 0x000fe4000c701270 */
[----:B------:R-:W-:Y:S02]  /*1a4e20*/  LOP3.LUT R3, R3, 0xfffffff7, RZ, 0xc0, !PT ;  /* 0xfffffff703037812 */ /* 0x000fe400078ec0ff */
        /* <DEDUP_REMOVED lines=14> */
[----:B------:R-:W-:Y:S02]  /*1a4f10*/  ISETP.GE.AND P0, PT, R30, UR57, PT ;  /* 0x000000391e007c0c */ /* 0x000fe4000bf06270 */
[----:B-1----:R-:W-:Y:S01]  /*1a4f20*/  IADD3 R2, R2, UR5, RZ ;  /* 0x0000000502027c10 */ /* 0x002fe2000fffe0ff */
[----:B------:R-:W-:Y:S01]  /*1a4f30*/  ULDC UR5, c[0x0][0x248] ;  /* 0x0000920000057ab9 */ /* 0x000fe20000000800 */
[----:B------:R-:W-:Y:S02]  /*1a4f40*/  ISETP.LT.AND P1, PT, R15, UR54, !P0 ;  /* 0x000000360f007c0c */ /* 0x000fe4000c721270 */
[----:B------:R-:W-:Y:S01]  /*1a4f50*/  MOV R31, UR45 ;  /* 0x0000002d001f7c02 */ /* 0x000fe20008000f00 */
[----:B------:R1:W-:Y:S01]  /*1a4f60*/  STL [R1+0x1ce4], R2 ;  /* 0x001ce40201007387 */ /* 0x0003e20000100800 */
        /* <DEDUP_REMOVED lines=17> */
[----:B------:R-:W-:Y:S01]  /*1a5080*/  @P0 LOP3.LUT R4, R4, 0x2, RZ, 0xfc, !PT ;  /* 0x0000000204040812 */ /* 0x000fe200078efcff */
[----:B------:R-:W-:Y:S01]  /*1a5090*/  UMOV UR10, UR45 ;  /* 0x0000002d000a7c82 */ /* 0x000fe20008000000 */
[----:B------:R-:W-:Y:S01]  /*1a50a0*/  ISETP.GE.AND P0, PT, R30, UR55, PT ;  /* 0x000000371e007c0c */ /* 0x000fe2000bf06270 */
[----:B------:R-:W-:Y:S01]  /*1a50b0*/  ULDC.64 UR44, c[0x0][0x228] ;  /* 0x00008a00002c7ab9 */ /* 0x000fe20000000a00 */
[----:B-1----:R-:W-:Y:S01]  /*1a50c0*/  VIADD R2, R2, UR5 ;  /* 0x0000000502027c36 */ /* 0x002fe20008000000 */
[----:B------:R-:W-:Y:S01]  /*1a50d0*/  ULDC UR5, c[0x0][0x248] ;  /* 0x0000920000057ab9 */ /* 0x000fe20000000800 */
[----:B------:R-:W-:Y:S02]  /*1a50e0*/  ISETP.LT.AND P1, PT, R15, UR52, !P0 ;  /* 0x000000340f007c0c */ /* 0x000fe4000c721270 */
[----:B------:R-:W-:Y:S01]  /*1a50f0*/  R2UR UR59, R61 ;  /* 0x000000003d3b72ca */ /* 0x000fe200000e0000 */
[----:B------:R1:W-:Y:S01]  /*1a5100*/  STL [R1+0x1cb8], R2 ;  /* 0x001cb80201007387 */ /* 0x0003e20000100800 */
[----:B------:R-:W-:Y:S01]  /*1a5110*/  LOP3.LUT R27, R27, 0xbfffffff, RZ, 0xc0, !PT ;  /* 0xbfffffff1b1b7812 */ /* 0x000fe200078ec0ff */
[----:B------:R-:W-:Y:S01]  /*1a5120*/  VIADD R30, R26, 0xed ;  /* 0x000000ed1a1e7836 */ /* 0x000fe20000000000 */
[----:B------:R-:W-:Y:S01]  /*1a5130*/  LOP3.LUT R4, R4, 0xfffffffe, RZ, 0xc0, !PT ;  /* 0xfffffffe04047812 */ /* 0x000fe200078ec0ff */
[----:B------:R-:W-:Y:S01]  /*1a5140*/  UMOV UR4, UR45 ;  /* 0x0000002d00047c82 */ /* 0x000fe20008000000 */
[----:B------:R-:W-:Y:S01]  /*1a5150*/  R2UR UR58, R60 ;  /* 0x000000003c3a72ca */ /* 0x000fe200000e0000 */
[----:B------:R-:W-:Y:S01]  /*1a5160*/  ULDC.64 UR52, c[0x0][0x228] ;  /* 0x00008a0000347ab9 */ /* 0x000fe20000000a00 */
[----:B-1----:R-:W-:Y:S01]  /*1a5170*/  VIADD R2, R2, UR5 ;  /* 0x0000000502027c36 */ /* 0x002fe20008000000 */
[----:B------:R-:W-:-:S02]  /*1a5180*/  UMOV UR5, UR44 ;  /* 0x0000002c00057c82 */ /* 0x000fc40008000000 */
[----:B------:R-:W-:Y:S01]  /*1a5190*/  @P1 LOP3.LUT R4, R4, 0x1, RZ, 0xfc, !PT ;  /* 0x0000000104041812 */ /* 0x000fe200078efcff */
[----:B------:R-:W-:Y:S01]  /*1a51a0*/  ULDC.64 UR44, c[0x0][0x228] ;  /* 0x00008a00002c7ab9 */ /* 0x000fe20000000a00 */
[----:B------:R-:W-:Y:S01]  /*1a51b0*/  ISETP.LT.AND P0, PT, R14, UR5, !P0 ;  /* 0x000000050e007c0c */ /* 0x000fe2000c701270 */
[----:B------:R-:W-:Y:S01]  /*1a51c0*/  ULDC UR5, c[0x0][0x248] ;  /* 0x0000920000057ab9 */ /* 0x000fe20000000800 */
[----:B------:R1:W-:Y:S11]  /*1a51d0*/  STL [R1+0x1ca8], R2 ;  /* 0x001ca80201007387 */ /* 0x0003f60000100800 */
[----:B------:R-:W-:-:S02]  /*1a51e0*/  @P0 LOP3.LUT R27, R27, 0x40000000, RZ, 0xfc, !PT ;  /* 0x400000001b1b0812 */ /* 0x000fc400078efcff */
[----:B------:R-:W-:-:S04]  /*1a51f0*/  ISETP.GE.AND P0, PT, R30, UR59, PT ;  /* 0x0000003b1e007c0c */ /* 0x000fc8000bf06270 */
[----:B------:R-:W-:Y:S02]  /*1a5200*/  ISETP.LT.AND P1, PT, R15, UR50, !P0 ;  /* 0x000000320f007c0c */ /* 0x000fe4000c721270 */
[----:B-1----:R-:W-:Y:S01]  /*1a5210*/  IADD3 R2, R2, UR5, RZ ;  /* 0x0000000502027c10 */ /* 0x002fe2000fffe0ff */
[----:B------:R-:W-:Y:S01]  /*1a5220*/  UMOV UR5, UR44 ;  /* 0x0000002c00057c82 */ /* 0x000fe20008000000 */
[----:B------:R-:W-:Y:S01]  /*1a5230*/  LOP3.LUT R27, R27, 0xefffffff, RZ, 0xc0, !PT ;  /* 0xefffffff1b1b7812 */ /* 0x000fe200078ec0ff */
[----:B------:R-:W-:Y:S01]  /*1a5240*/  STL [R1+0x8120], R4 ;  /* 0x0081200401007387 */ /* 0x000fe20000100800 */
[----:B------:R-:W-:Y:S01]  /*1a5250*/  ISETP.LT.AND P0, PT, R14, UR5, !P0 ;  /* 0x000000050e007c0c */ /* 0x000fe2000c701270 */
[----:B------:R-:W-:Y:S01]  /*1a5260*/  UMOV UR12, UR45 ;  /* 0x0000002d000c7c82 */ /* 0x000fe20008000000 */
[----:B------:R-:W-:Y:S01]  /*1a5270*/  IADD3 R30, R26, 0xec, RZ ;  /* 0x000000ec1a1e7810 */ /* 0x000fe20007ffe0ff */
[----:B------:R-:W-:Y:S01]  /*1a5280*/  ULDC UR5, c[0x0][0x248] ;  /* 0x0000920000057ab9 */ /* 0x000fe20000000800 */
[----:B------:R-:W-:-:S03]  /*1a5290*/  ULDC.64 UR50, c[0x0][0x228] ;  /* 0x00008a0000327ab9 */ /* 0x000fc60000000a00 */
[----:B------:R-:W-:Y:S01]  /*1a52a0*/  @P1 LOP3.LUT R27, R27, 0x10000000, RZ, 0xfc, !PT ;  /* 0x100000001b1b1812 */ /* 0x000fe200078efcff */
[----:B------:R1:W-:Y:S01]  /*1a52b0*/  STL [R1+0x1ca0], R2 ;  /* 0x001ca00201007387 */ /* 0x0003e20000100800 */
[----:B------:R-:W-:Y:S02]  /*1a52c0*/  ULDC.64 UR44, c[0x0][0x228] ;  /* 0x00008a00002c7ab9 */ /* 0x000fe40000000a00 */
[----:B------:R-:W-:-:S04]  /*1a52d0*/  LOP3.LUT R27, R27, 0xfdffffff, RZ, 0xc0, !PT ;  /* 0xfdffffff1b1b7812 */ /* 0x000fc800078ec0ff */
[----:B------:R-:W-:Y:S02]  /*1a52e0*/  @P0 LOP3.LUT R27, R27, 0x2000000, RZ, 0xfc, !PT ;  /* 0x020000001b1b0812 */ /* 0x000fe400078efcff */
[----:B------:R-:W-:-:S04]  /*1a52f0*/  ISETP.GE.AND P0, PT, R30, UR58, PT ;  /* 0x0000003a1e007c0c */ /* 0x000fc8000bf06270 */
[----:B------:R-:W-:Y:S01]  /*1a5300*/  ISETP.LT.AND P1, PT, R15, UR8, !P0 ;  /* 0x000000080f007c0c */ /* 0x000fe2000c721270 */
[----:B-1----:R-:W-:Y:S01]  /*1a5310*/  VIADD R2, R2, UR5 ;  /* 0x0000000502027c36 */ /* 0x002fe20008000000 */
[----:B------:R-:W-:Y:S01]  /*1a5320*/  UMOV UR5, UR44 ;  /* 0x0000002c00057c82 */ /* 0x000fe20008000000 */
[----:B------:R-:W-:Y:S01]  /*1a5330*/  LOP3.LUT R27, R27, 0xff7fffff, RZ, 0xc0, !PT ;  /* 0xff7fffff1b1b7812 */ /* 0x000fe200078ec0ff */
[----:B------:R-:W-:Y:S01]  /*1a5340*/  VIADD R30, R26, 0xeb ;  /* 0x000000eb1a1e7836 */ /* 0x000fe20000000000 */
[----:B------:R-:W-:Y:S01]  /*1a5350*/  ISETP.LT.AND P0, PT, R14, UR5, !P0 ;  /* 0x000000050e007c0c */ /* 0x000fe2000c701270 */
[----:B------:R-:W-:Y:S01]  /*1a5360*/  ULDC.64 UR8, c[0x0][0x228] ;  /* 0x00008a0000087ab9 */ /* 0x000fe20000000a00 */
[----:B------:R-:W-:Y:S01]  /*1a5370*/  R2UR UR49, R33 ;  /* 0x00000000213172ca */ /* 0x000fe200000e0000 */
[----:B------:R-:W-:-:S05]  /*1a5380*/  ULDC UR5, c[0x0][0x248] ;  /* 0x0000920000057ab9 */ /* 0x000fca0000000800 */
        /* <DEDUP_REMOVED lines=17> */
[----:B------:R-:W-:Y:S01]  /*1a54a0*/  LOP3.LUT R27, R27, 0xffff7fff, RZ, 0xc0, !PT ;  /* 0xffff7fff1b1b7812 */ /* 0x000fe200078ec0ff */
[----:B-1----:R-:W-:Y:S01]  /*1a54b0*/  VIADD R2, R2, UR5 ;  /* 0x0000000502027c36 */ /* 0x002fe20008000000 */
[----:B------:R-:W-:-:S07]  /*1a54c0*/  ULDC UR5, c[0x0][0x248] ;  /* 0x0000920000057ab9 */ /* 0x000fce0000000800 */
[----:B------:R-:W-:Y:S01]  /*1a54d0*/  @P1 LOP3.LUT R27, R27, 0x8000, RZ, 0xfc, !PT ;  /* 0x000080001b1b1812 */ /* 0x000fe200078efcff */
[----:B------:R1:W-:Y:S03]  /*1a54e0*/  STL [R1+0x1c8c], R2 ;  /* 0x001c8c0201007387 */ /* 0x0003e60000100800 */
[----:B------:R-:W-:Y:S02]  /*1a54f0*/  LOP3.LUT R27, R27, 0xfffff7ff, RZ, 0xc0, !PT ;  /* 0xfffff7ff1b1b7812 */ /* 0x000fe400078ec0ff */
[----:B------:R-:W-:Y:S02]  /*1a5500*/  IADD3 R30, R26, 0xff, RZ ;  /* 0x000000ff1a1e7810 */ /* 0x000fe40007ffe0ff */
[----:B------:R-:W-:Y:S02]  /*1a5510*/  @P0 LOP3.LUT R27, R27, 0x800, RZ, 0xfc, !PT ;  /* 0x000008001b1b0812 */ /* 0x000fe400078efcff */
[----:B-1----:R-:W-:Y:S01]  /*1a5520*/  IADD3 R2, R2, UR5, RZ ;  /* 0x0000000502027c10 */ /* 0x002fe2000fffe0ff */
[----:B------:R-:W-:Y:S01]  /*1a5530*/  ULDC UR5, c[0x0][0x248] ;  /* 0x0000920000057ab9 */ /* 0x000fe20000000800 */
[----:B------:R-:W-:-:S03]  /*1a5540*/  ISETP.GE.AND P0, PT, R30, UR49, PT ;  /* 0x000000311e007c0c */ /* 0x000fc6000bf06270 */
[----:B------:R1:W-:Y:S02]  /*1a5550*/  STL [R1+0x1c78], R2 ;  /* 0x001c780201007387 */ /* 0x0003e40000100800 */
[----:B-1----:R-:W-:Y:S01]  /*1a5560*/  VIADD R2, R2, UR5 ;  /* 0x0000000502027c36 */ /* 0x002fe20008000000 */
[----:B------:R-:W-:Y:S02]  /*1a5570*/  ULDC UR5, c[0x0][0x228] ;  /* 0x00008a0000057ab9 */ /* 0x000fe40000000800 */
[----:B------:R-:W-:Y:S02]  /*1a5580*/  ISETP.LT.AND P1, PT, R15, UR5, !P0 ;  /* 0x000000050f007c0c */ /* 0x000fe4000c721270 */
[----:B------:R-:W-:Y:S02]  /*1a5590*/  R2UR UR59, R63 ;  /* 0x000000003f3b72ca */ /* 0x000fe400000e0000 */
[----:B------:R-:W-:Y:S01]  /*1a55a0*/  LOP3.LUT R27, R27, 0xffffefff, RZ, 0xc0, !PT ;  /* 0xffffefff1b1b7812 */ /* 0x000fe200078ec0ff */
[----:B------:R-:W-:Y:S01]  /*1a55b0*/  VIADD R30, R26, 0xfe ;  /* 0x000000fe1a1e7836 */ /* 0x000fe20000000000 */
[----:B------:R-:W-:Y:S01]  /*1a55c0*/  ISETP.LT.AND P0, PT, R14, UR60, !P0 ;  /* 0x0000003c0e007c0c */ /* 0x000fe2000c701270 */
[----:B------:R-:W-:-:S06]  /*1a55d0*/  ULDC UR5, c[0x0][0x248] ;  /* 0x0000920000057ab9 */ /* 0x000fcc0000000800 */
[----:B------:R-:W-:-:S04]  /*1a55e0*/  @P1 LOP3.LUT R27, R27, 0x1000, RZ, 0xfc, !PT ;  /* 0x000010001b1b1812 */ /* 0x000fc800078efcff */
[----:B------:R-:W-:Y:S01]  /*1a55f0*/  LOP3.LUT R27, R27, 0xfffffdff, RZ, 0xc0, !PT ;  /* 0xfffffdff1b1b7812 */ /* 0x000fe200078ec0ff */
[----:B------:R1:W-:Y:S03]  /*1a5600*/  STL [R1+0x1c70], R2 ;  /* 0x001c700201007387 */ /* 0x0003e60000100800 */
[----:B------:R-:W-:Y:S02]  /*1a5610*/  @P0 LOP3.LUT R27, R27, 0x200, RZ, 0xfc, !PT ;  /* 0x000002001b1b0812 */ /* 0x000fe400078efcff */
[----:B------:R-:W-:Y:S01]  /*1a5620*/  ISETP.GE.AND P0, PT, R30, UR59, PT ;  /* 0x0000003b1e007c0c */ /* 0x000fe2000bf06270 */
[----:B-1----:R-:W-:Y:S01]  /*1a5630*/  VIADD R2, R2, UR5 ;  /* 0x0000000502027c36 */ /* 0x002fe20008000000 */
[----:B------:R-:W-:Y:S02]  /*1a5640*/  ULDC UR5, c[0x0][0x228] ;  /* 0x00008a0000057ab9 */ /* 0x000fe40000000800 */
[----:B------:R-:W-:Y:S01]  /*1a5650*/  ISETP.LT.AND P1, PT, R15, UR5, !P0 ;  /* 0x000000050f007c0c */ /* 0x000fe2000c721270 */
[----:B------:R-:W-:Y:S01]  /*1a5660*/  UMOV UR14, UR45 ;  /* 0x0000002d000e7c82 */ /* 0x000fe20008000000 */
[----:B------:R-:W-:Y:S01]  /*1a5670*/  ULDC.64 UR44, c[0x0][0x228] ;  /* 0x00008a00002c7ab9 */ /* 0x000fe20000000a00 */
[----:B------:R-:W-:Y:S01]  /*1a5680*/  R2UR UR58, R34 ;  /* 0x00000000223a72ca */ /* 0x000fe200000e0000 */
[----:B------:R-:W-:Y:S01]  /*1a5690*/  UMOV UR6, UR44 ;  /* 0x0000002c00067c82 */ /* 0x000fe20008000000 */
[----:B------:R-:W-:Y:S01]  /*1a56a0*/  LOP3.LUT R27, R27, 0xffffff7f, RZ, 0xc0, !PT ;  /* 0xffffff7f1b1b7812 */ /* 0x000fe200078ec0ff */
[----:B------:R-:W-:Y:S01]  /*1a56b0*/  VIADD R30, R26, 0xfd ;  /* 0x000000fd1a1e7836 */ /* 0x000fe20000000000 */
[----:B------:R-:W-:Y:S01]  /*1a56c0*/  ISETP.LT.AND P0, PT, R14, UR6, !P0 ;  /* 0x000000060e007c0c */ /* 0x000fe2000c701270 */
[----:B------:R-:W-:-:S05]  /*1a56d0*/  ULDC UR5, c[0x0][0x248] ;  /* 0x0000920000057ab9 */ /* 0x000fca0000000800 */
[----:B------:R-:W-:-:S04]  /*1a56e0*/  @P1 LOP3.LUT R27, R27, 0x80, RZ, 0xfc, !PT ;  /* 0x000000801b1b1812 */ /* 0x000fc800078efcff */
[----:B------:R-:W-:Y:S01]  /*1a56f0*/  LOP3.LUT R27, R27, 0xffffffef, RZ, 0xc0, !PT ;  /* 0xffffffef1b1b7812 */ /* 0x000fe200078ec0ff */
[----:B------:R1:W-:Y:S01]  /*1a5700*/  STL [R1+0x1c68], R2 ;  /* 0x001c680201007387 */ /* 0x0003e20000100800 */
[----:B------:R-:W-:Y:S01]  /*1a5710*/  UMOV UR22, UR45 ;  /* 0x0000002d00167c82 */ /* 0x000fe20008000000 */
[----:B------:R-:W-:Y:S01]  /*1a5720*/  ULDC.64 UR44, c[0x0][0x228] ;  /* 0x00008a00002c7ab9 */ /* 0x000fe20000000a00 */
[----:B------:R-:W-:Y:S02]  /*1a5730*/  @P0 LOP3.LUT R27, R27, 0x10, RZ, 0xfc, !PT ;  /* 0x000000101b1b0812 */ /* 0x000fe400078efcff */
[----:B------:R-:W-:Y:S01]  /*1a5740*/  ISETP.GE.AND P0, PT, R30, UR58, PT ;  /* 0x0000003a1e007c0c */ /* 0x000fe2000bf06270 */
[----:B------:R-:W-:Y:S01]  /*1a5750*/  UMOV UR8, UR44 ;  /* 0x0000002c00087c82 */ /* 0x000fe20008000000 */
[----:B-1----:R-:W-:Y:S01]  /*1a5760*/  IADD3 R2, R2, UR5, RZ ;  /* 0x0000000502027c10 */ /* 0x002fe2000fffe0ff */
[----:B------:R-:W-:Y:S02]  /*1a5770*/  ULDC UR5, c[0x0][0x228] ;  /* 0x00008a0000057ab9 */ /* 0x000fe40000000800 */
[----:B------:R-:W-:Y:S01]  /*1a5780*/  ISETP.LT.AND P1, PT, R15, UR5, !P0 ;  /* 0x000000050f007c0c */ /* 0x000fe2000c721270 */
[----:B------:R-:W-:Y:S01]  /*1a5790*/  ULDC UR5, c[0x0][0x248] ;  /* 0x0000920000057ab9 */ /* 0x000fe20000000800 */
[----:B------:R-:W-:-:S02]  /*1a57a0*/  ISETP.LT.AND P0, PT, R14, UR8, !P0 ;  /* 0x000000080e007c0c */ /* 0x000fc4000c701270 */
[----:B------:R-:W-:Y:S02]  /*1a57b0*/  R2UR UR46, R72 ;  /* 0x00000000482e72ca */ /* 0x000fe400000e0000 */
[----:B------:R-:W-:Y:S02]  /*1a57c0*/  LOP3.LUT R28, R28, 0x7fffffff, RZ, 0xc0, !PT ;  /* 0x7fffffff1c1c7812 */ /* 0x000fe400078ec0ff */
[----:B------:R-:W-:Y:S01]  /*1a57d0*/  IADD3 R30, R26, 0xfc, RZ ;  /* 0x000000fc1a1e7810 */ /* 0x000fe20007ffe0ff */
[----:B------:R1:W-:Y:S01]  /*1a57e0*/  STL [R1+0x1c5c], R2 ;  /* 0x001c5c0201007387 */ /* 0x0003e20000100800 */
[----:B------:R-:W-:-:S05]  /*1a57f0*/  LOP3.LUT R27, R27, 0xfffffffb, RZ, 0xc0, !PT ;  /* 0xfffffffb1b1b7812 */ /* 0x000fca00078ec0ff */
[----:B------:R-:W-:Y:S02]  /*1a5800*/  @P0 LOP3.LUT R28, R28, 0x80000000, RZ, 0xfc, !PT ;  /* 0x800000001c1c0812 */ /* 0x000fe400078efcff */
[----:B------:R-:W-:Y:S01]  /*1a5810*/  ISETP.GE.AND P0, PT, R30, UR46, PT ;  /* 0x0000002e1e007c0c */ /* 0x000fe2000bf06270 */
[----:B-1----:R-:W-:Y:S01]  /*1a5820*/  VIADD R2, R2, UR5 ;  /* 0x0000000502027c36 */ /* 0x002fe20008000000 */
[----:B------:R-:W-:Y:S01]  /*1a5830*/  ULDC UR5, c[0x0][0x228] ;  /* 0x00008a0000057ab9 */ /* 0x000fe20000000800 */
[----:B------:R-:W-:Y:S02]  /*1a5840*/  @P1 LOP3.LUT R27, R27, 0x4, RZ, 0xfc, !PT ;  /* 0x000000041b1b1812 */ /* 0x000fe400078efcff */
        /* <DEDUP_REMOVED lines=8> */
[----:B------:R-:W-:Y:S01]  /*1a58d0*/  STL [R1+0x8124], R27 ;  /* 0x0081241b01007387 */ /* 0x000fe20000100800 */
[----:B------:R-:W-:-:S04]  /*1a58e0*/  ULDC UR5, c[0x0][0x248] ;  /* 0x0000920000057ab9 */ /* 0x000fc80000000800 */
[----:B------:R-:W-:-:S04]  /*1a58f0*/  @P1 LOP3.LUT R28, R28, 0x40000000, RZ, 0xfc, !PT ;  /* 0x400000001c1c1812 */ /* 0x000fc800078efcff */
[----:B------:R-:W-:Y:S01]  /*1a5900*/  LOP3.LUT R28, R28, 0xefffffff, RZ, 0xc0, !PT ;  /* 0xefffffff1c1c7812 */ /* 0x000fe200078ec0ff */
[----:B------:R1:W-:Y:S03]  /*1a5910*/  STL [R1+0x1c48], R2 ;  /* 0x001c480201007387 */ /* 0x0003e60000100800 */
[----:B------:R-:W-:Y:S02]  /*1a5920*/  @P0 LOP3.LUT R28, R28, 0x10000000, RZ, 0xfc, !PT ;  /* 0x100000001c1c0812 */ /* 0x000fe400078efcff */
[----:B------:R-:W-:Y:S01]  /*1a5930*/  ISETP.GE.AND P0, PT, R30, UR48, PT ;  /* 0x000000301e007c0c */ /* 0x000fe2000bf06270 */
[----:B-1----:R-:W-:Y:S01]  /*1a5940*/  VIADD R2, R2, UR5 ;  /* 0x0000000502027c36 */ /* 0x002fe20008000000 */
[----:B------:R-:W-:Y:S02]  /*1a5950*/  ULDC UR5, c[0x0][0x228] ;  /* 0x00008a0000057ab9 */ /* 0x000fe40000000800 */
[----:B------:R-:W-:-:S02]  /*1a5960*/  ISETP.LT.AND P1, PT, R15, UR5, !P0 ;  /* 0x000000050f007c0c */ /* 0x000fc4000c721270 */
[----:B------:R-:W-:Y:S01]  /*1a5970*/  MOV R32, UR47 ;  /* 0x0000002f00207c02 */ /* 0x000fe20008000f00 */
[----:B------:R-:W-:Y:S01]  /*1a5980*/  ULDC.64 UR46, c[0x0][0x228] ;  /* 0x00008a00002e7ab9 */ /* 0x000fe20000000a00 */
[----:B------:R-:W-:Y:S01]  /*1a5990*/  R2UR UR49, R83 ;  /* 0x00000000533172ca */ /* 0x000fe200000e0000 */
[----:B------:R-:W-:Y:S01]  /*1a59a0*/  UMOV UR8, UR46 ;  /* 0x0000002e00087c82 */ /* 0x000fe20008000000 */
[----:B------:R-:W-:Y:S02]  /*1a59b0*/  LOP3.LUT R28, R28, 0xfbffffff, RZ, 0xc0, !PT ;  /* 0xfbffffff1c1c7812 */ /* 0x000fe400078ec0ff */
[----:B------:R-:W-:Y:S01]  /*1a59c0*/  R2UR UR59, R86 ;  /* 0x00000000563b72ca */ /* 0x000fe200000e0000 */
[----:B------:R-:W-:Y:S01]  /*1a59d0*/  VIADD R30, R26, 0xfa ;  /* 0x000000fa1a1e7836 */ /* 0x000fe20000000000 */
[----:B------:R-:W-:Y:S01]  /*1a59e0*/  ISETP.LT.AND P0, PT, R14, UR8, !P0 ;  /* 0x000000080e007c0c */ /* 0x000fe2000c701270 */
[----:B------:R-:W-:Y:S02]  /*1a59f0*/  ULDC UR5, c[0x0][0x248] ;  /* 0x0000920000057ab9 */ /* 0x000fe40000000800 */
[----:B------:R-:W-:-:S04]  /*1a5a00*/  @P1 LOP3.LUT R28, R28, 0x4000000, RZ, 0xfc, !PT ;  /* 0x040000001c1c1812 */ /* 0x000fc800078efcff */
[----:B------:R-:W-:-:S06]  /*1a5a10*/  LOP3.LUT R28, R28, 0xff7fffff, RZ, 0xc0, !PT ;  /* 0xff7fffff1c1c7812 */ /* 0x000fcc00078ec0ff */
[----:B------:R-:W-:Y:S02]  /*1a5a20*/  @P0 LOP3.LUT R28, R28, 0x800000, RZ, 0xfc, !PT ;  /* 0x008000001c1c0812 */ /* 0x000fe400078efcff */
[----:B------:R-:W-:Y:S01]  /*1a5a30*/  ISETP.GE.AND P0, PT, R30, UR49, PT ;  /* 0x000000311e007c0c */ /* 0x000fe2000bf06270 */
[----:B------:R1:W-:Y:S01]  /*1a5a40*/  STL [R1+0x1c3c], R2 ;  /* 0x001c3c0201007387 */ /* 0x0003e20000100800 */
[----:B------:R-:W-:Y:S01]  /*1a5a50*/  R2UR UR58, R87 ;  /* 0x00000000573a72ca */ /* 0x000fe200000e0000 */
[----:B------:R-:W-:Y:S01]  /*1a5a60*/  ULDC.64 UR48, c[0x0][0x228] ;  /* 0x00008a0000307ab9 */ /* 0x000fe20000000a00 */
[----:B------:R-:W-:Y:S02]  /*1a5a70*/  ISETP.LT.AND P1, PT, R14, UR59, !P0 ;  /* 0x0000003b0e007c0c */ /* 0x000fe4000c721270 */
[----:B------:R-:W-:Y:S02]  /*1a5a80*/  LOP3.LUT R28, R28, 0xffdfffff, RZ, 0xc0, !PT ;  /* 0xffdfffff1c1c7812 */ /* 0x000fe400078ec0ff */
[----:B-1----:R-:W-:Y:S01]  /*1a5a90*/  IADD3 R2, R2, UR5, RZ ;  /* 0x0000000502027c10 */ /* 0x002fe2000fffe0ff */
[----:B------:R-:W-:-:S02]  /*1a5aa0*/  ULDC UR5, c[0x0][0x228] ;  /* 0x00008a0000057ab9 */ /* 0x000fc40000000800 */
[----:B------:R-:W-:Y:S01]  /*1a5ab0*/  ISETP.LT.AND P0, PT, R15, UR5, !P0 ;  /* 0x000000050f007c0c */ /* 0x000fe2000c701270 */
[----:B------:R-:W-:-:S05]  /*1a5ac0*/  ULDC UR5, c[0x0][0x248] ;  /* 0x0000920000057ab9 */ /* 0x000fca0000000800 */
[----:B------:R-:W-:Y:S02]  /*1a5ad0*/  @P1 LOP3.LUT R28, R28, 0x200000, RZ, 0xfc, !PT ;  /* 0x002000001c1c1812 */ /* 0x000fe400078efcff */
[----:B------:R-:W-:Y:S02]  /*1a5ae0*/  IADD3 R30, R26, 0xf9, RZ ;  /* 0x000000f91a1e7810 */ /* 0x000fe40007ffe0ff */
[----:B------:R-:W-:Y:S01]  /*1a5af0*/  LOP3.LUT R28, R28, 0xfff7ffff, RZ, 0xc0, !PT ;  /* 0xfff7ffff1c1c7812 */ /* 0x000fe200078ec0ff */
[----:B------:R1:W-:Y:S03]  /*1a5b00*/  STL [R1+0x1c34], R2 ;  /* 0x001c340201007387 */ /* 0x0003e60000100800 */
[----:B------:R-:W-:Y:S02]  /*1a5b10*/  @P0 LOP3.LUT R28, R28, 0x80000, RZ, 0xfc, !PT ;  /* 0x000800001c1c0812 */ /* 0x000fe400078efcff */
[----:B------:R-:W-:Y:S01]  /*1a5b20*/  ISETP.GE.AND P0, PT, R30, UR58, PT ;  /* 0x0000003a1e007c0c */ /* 0x000fe2000bf06270 */
[----:B-1----:R-:W-:Y:S01]  /*1a5b30*/  VIADD R2, R2, UR5 ;  /* 0x0000000502027c36 */ /* 0x002fe20008000000 */
[----:B------:R-:W-:-:S02]  /*1a5b40*/  ULDC UR5, c[0x0][0x228] ;  /* 0x00008a0000057ab9 */ /* 0x000fc40000000800 */
[----:B------:R-:W-:Y:S01]  /*1a5b50*/  ISETP.LT.AND P1, PT, R15, UR5, !P0 ;  /* 0x000000050f007c0c */ /* 0x000fe2000c721270 */
[----:B------:R-:W-:Y:S01]  /*1a5b60*/  UMOV UR8, UR48 ;  /* 0x0000003000087c82 */ /* 0x000fe20008000000 */
[----:B------:R-:W-:Y:S01]  /*1a5b70*/  LOP3.LUT R28, R28, 0xfffbffff, RZ, 0xc0, !PT ;  /* 0xfffbffff1c1c7812 */ /* 0x000fe200078ec0ff */
[----:B------:R-:W-:Y:S01]  /*1a5b80*/  VIADD R30, R26, 0xf8 ;  /* 0x000000f81a1e7836 */ /* 0x000fe20000000000 */
[----:B------:R-:W-:Y:S01]  /*1a5b90*/  ISETP.LT.AND P0, PT, R14, UR8, !P0 ;  /* 0x000000080e007c0c */ /* 0x000fe2000c701270 */
[----:B------:R-:W-:-:S08]  /*1a5ba0*/  ULDC UR5, c[0x0][0x248] ;  /* 0x0000920000057ab9 */ /* 0x000fd00000000800 */
[----:B------:R-:W-:-:S04]  /*1a5bb0*/  @P1 LOP3.LUT R28, R28, 0x40000, RZ, 0xfc, !PT ;  /* 0x000400001c1c1812 */ /* 0x000fc800078efcff */
[----:B------:R-:W-:Y:S01]  /*1a5bc0*/  LOP3.LUT R28, R28, 0xffff7fff, RZ, 0xc0, !PT ;  /* 0xffff7fff1c1c7812 */ /* 0x000fe200078ec0ff */
[----:B------:R1:W-:Y:S03]  /*1a5bd0*/  STL [R1+0x1c2c], R2 ;  /* 0x001c2c0201007387 */ /* 0x0003e60000100800 */
[----:B------:R-:W-:Y:S02]  /*1a5be0*/  @P0 LOP3.LUT R28, R28, 0x8000, RZ, 0xfc, !PT ;  /* 0x000080001c1c0812 */ /* 0x000fe400078efcff */
[----:B------:R-:W-:Y:S01]  /*1a5bf0*/  ISETP.GE.AND P0, PT, R30, UR61, PT ;  /* 0x0000003d1e007c0c */ /* 0x000fe2000bf06270 */
[----:B-1----:R-:W-:Y:S01]  /*1a5c00*/  VIADD R2, R2, UR5 ;  /* 0x0000000502027c36 */ /* 0x002fe20008000000 */
[----:B------:R-:W-:Y:S01]  /*1a5c10*/  ULDC UR5, c[0x0][0x228] ;  /* 0x00008a0000057ab9 */ /* 0x000fe20000000800 */
[----:B------:R-:W-:Y:S01]  /*1a5c20*/  UMOV UR16, UR49 ;  /* 0x0000003100107c82 */ /* 0x000fe20008000000 */
[----:B------:R-:W-:Y:S01]  /*1a5c30*/  ISETP.LT.AND P1, PT, R15, UR5, !P0 ;  /* 0x000000050f007c0c */ /* 0x000fe2000c721270 */
[----:B------:R-:W-:Y:S01]  /*1a5c40*/  ULDC.64 UR48, c[0x0][0x228] ;  /* 0x00008a0000307ab9 */ /* 0x000fe20000000a00 */
[----:B------:R-:W-:Y:S01]  /*1a5c50*/  LOP3.LUT R28, R28, 0xffffdfff, RZ, 0xc0, !PT ;  /* 0xffffdfff1c1c7812 */ /* 0x000fe200078ec0ff */
[----:B------:R-:W-:Y:S01]  /*1a5c60*/  UMOV UR24, UR48 ;  /* 0x0000003000187c82 */ /* 0x000fe20008000000 */
[----:B------:R-:W-:Y:S01]  /*1a5c70*/  VIADD R30, R26, 0xf7 ;  /* 0x000000f71a1e7836 */ /* 0x000fe20000000000 */
[----:B------:R-:W-:Y:S01]  /*1a5c80*/  ISETP.LT.AND P0, PT, R14, UR24, !P0 ;  /* 0x000000180e007c0c */ /* 0x000fe2000c701270 */
[----:B------:R-:W-:Y:S01]  /*1a5c90*/  ULDC UR5, c[0x0][0x248] ;  /* 0x0000920000057ab9 */ /* 0x000fe20000000800 */
[----:B------:R-:W-:-:S06]  /*1a5ca0*/  ULDC.64 UR60, c[0x0][0x228] ;  /* 0x00008a00003c7ab9 */ /* 0x000fcc0000000a00 */
[----:B------:R-:W-:-:S04]  /*1a5cb0*/  @P1 LOP3.LUT R28, R28, 0x2000, RZ, 0xfc, !PT ;  /* 0x000020001c1c1812 */ /* 0x000fc800078efcff */
[----:B------:R-:W-:Y:S01]  /*1a5cc0*/  LOP3.LUT R28, R28, 0xfffffbff, RZ, 0xc0, !PT ;  /* 0xfffffbff1c1c7812 */ /* 0x000fe200078ec0ff */
[----:B------:R1:W-:Y:S03]  /*1a5cd0*/  STL [R1+0x1c18], R2 ;  /* 0x001c180201007387 */ /* 0x0003e60000100800 */
[----:B------:R-:W-:Y:S02]  /*1a5ce0*/  @P0 LOP3.LUT R28, R28, 0x400, RZ, 0xfc, !PT ;  /* 0x000004001c1c0812 */ /* 0x000fe400078efcff */
[----:B------:R-:W-:Y:S02]  /*1a5cf0*/  ISETP.GE.AND P0, PT, R30, UR22, PT ;  /* 0x000000161e007c0c */ /* 0x000fe4000bf06270 */
[----:B-1----:R-:W-:Y:S01]  /*1a5d00*/  IADD3 R2, R2, UR5, RZ ;  /* 0x0000000502027c10 */ /* 0x002fe2000fffe0ff */
[----:B------:R-:W-:Y:S02]  /*1a5d10*/  ULDC UR5, c[0x0][0x228] ;  /* 0x00008a0000057ab9 */ /* 0x000fe40000000800 */
[----:B------:R-:W-:Y:S01]  /*1a5d20*/  ISETP.LT.AND P1, PT, R15, UR5, !P0 ;  /* 0x000000050f007c0c */ /* 0x000fe2000c721270 */
[----:B------:R-:W-:Y:S01]  /*1a5d30*/  ULDC UR5, c[0x0][0x248] ;  /* 0x0000920000057ab9 */ /* 0x000fe20000000800 */
[----:B------:R-:W-:-:S02]  /*1a5d40*/  ISETP.LT.AND P0, PT, R14, UR60, !P0 ;  /* 0x0000003c0e007c0c */ /* 0x000fc4000c701270 */
[----:B------:R-:W-:Y:S02]  /*1a5d50*/  LOP3.LUT R28, R28, 0xfffffdff, RZ, 0xc0, !PT ;  /* 0xfffffdff1c1c7812 */ /* 0x000fe400078ec0ff */
[----:B------:R-:W-:-:S07]  /*1a5d60*/  IADD3 R30, R26, 0xf6, RZ ;  /* 0x000000f61a1e7810 */ /* 0x000fce0007ffe0ff */
[----:B------:R-:W-:-:S04]  /*1a5d70*/  @P1 LOP3.LUT R28, R28, 0x200, RZ, 0xfc, !PT ;  /* 0x000002001c1c1812 */ /* 0x000fc800078efcff */
[----:B------:R-:W-:-:S04]  /*1a5d80*/  LOP3.LUT R28, R28, 0xffffff7f, RZ, 0xc0, !PT ;  /* 0xffffff7f1c1c7812 */ /* 0x000fc800078ec0ff */
[----:B------:R-:W-:Y:S02]  /*1a5d90*/  @P0 LOP3.LUT R28, R28, 0x80, RZ, 0xfc, !PT ;  /* 0x000000801c1c0812 */ /* 0x000fe400078efcff */
[----:B------:R-:W-:Y:S01]  /*1a5da0*/  ISETP.GE.AND P0, PT, R30, UR6, PT ;  /* 0x000000061e007c0c */ /* 0x000fe2000bf06270 */
[----:B------:R1:W-:Y:S01]  /*1a5db0*/  STL [R1+0x1c10], R2 ;  /* 0x001c100201007387 */ /* 0x0003e20000100800 */
[----:B------:R-:W-:Y:S01]  /*1a5dc0*/  LOP3.LUT R28, R28, 0xffffffdf, RZ, 0xc0, !PT ;  /* 0xffffffdf1c1c7812 */ /* 0x000fe200078ec0ff */
[----:B------:R-:W-:Y:S01]  /*1a5dd0*/  VIADD R30, R26, 0xf5 ;  /* 0x000000f51a1e7836 */ /* 0x000fe20000000000 */
[----:B------:R-:W-:Y:S01]  /*1a5de0*/  ISETP.LT.AND P1, PT, R14, UR56, !P0 ;  /* 0x000000380e007c0c */ /* 0x000fe2000c721270 */
[----:B------:R-:W-:Y:S01]  /*1a5df0*/  UMOV UR20, UR45 ;  /* 0x0000002d00147c82 */ /* 0x000fe20008000000 */
[----:B------:R-:W-:Y:S01]  /*1a5e00*/  ULDC UR6, c[0x0][0x228] ;  /* 0x00008a0000067ab9 */ /* 0x000fe20000000800 */
[----:B------:R-:W-:Y:S01]  /*1a5e10*/  LOP3.LUT R3, R3, 0xdfffffff, RZ, 0xc0, !PT ;  /* 0xdfffffff03037812 */ /* 0x000fe200078ec0ff */
[----:B------:R-:W-:Y:S01]  /*1a5e20*/  UMOV UR18, UR47 ;  /* 0x0000002f00127c82 */ /* 0x000fe20008000000 */
[----:B------:R-:W-:Y:S01]  /*1a5e30*/  UMOV UR8, UR49 ;  /* 0x0000003100087c82 */ /* 0x000fe20008000000 */
[----:B------:R-:W-:Y:S01]  /*1a5e40*/  LOP3.LUT R0, R0, 0xbfffffff, RZ, 0xc0, !PT ;  /* 0xbfffffff00007812 */ /* 0x000fe200078ec0ff */
[----:B-1----:R-:W-:Y:S01]  /*1a5e50*/  VIADD R2, R2, UR5 ;  /* 0x0000000502027c36 */ /* 0x002fe20008000000 */
[----:B------:R-:W-:Y:S01]  /*1a5e60*/  ULDC UR5, c[0x0][0x228] ;  /* 0x00008a0000057ab9 */ /* 0x000fe20000000800 */
[----:B------:R-:W-:Y:S01]  /*1a5e70*/  ULDC.64 UR56, c[0x0][0x228] ;  /* 0x00008a0000387ab9 */ /* 0x000fe20000000a00 */
[----:B------:R-:W-:Y:S01]  /*1a5e80*/  ISETP.LT.AND P0, PT, R15, UR5, !P0 ;  /* 0x000000050f007c0c */ /* 0x000fe2000c701270 */
[----:B------:R-:W-:-:S02]  /*1a5e90*/  ULDC UR5, c[0x0][0x248] ;  /* 0x0000920000057ab9 */ /* 0x000fc40000000800 */
[----:B------:R-:W-:-:S04]  /*1a5ea0*/  @P1 LOP3.LUT R28, R28, 0x20, RZ, 0xfc, !PT ;  /* 0x000000201c1c1812 */ /* 0x000fc800078efcff */
[----:B------:R-:W-:Y:S01]  /*1a5eb0*/  LOP3.LUT R28, R28, 0xfffffffb, RZ, 0xc0, !PT ;  /* 0xfffffffb1c1c7812 */ /* 0x000fe200078ec0ff */
[----:B------:R1:W-:Y:S05]  /*1a5ec0*/  STL [R1+0x1c08], R2 ;  /* 0x001c080201007387 */ /* 0x0003ea0000100800 */
[----:B------:R-:W-:Y:S02]  /*1a5ed0*/  @P0 LOP3.LUT R28, R28, 0x4, RZ, 0xfc, !PT ;  /* 0x000000041c1c0812 */ /* 0x000fe400078efcff */
[----:B------:R-:W-:Y:S01]  /*1a5ee0*/  ISETP.GE.AND P0, PT, R30, UR20, PT ;  /* 0x000000141e007c0c */ /* 0x000fe2000bf06270 */
[----:B-1----:R-:W-:Y:S01]  /*1a5ef0*/  VIADD R2, R2, UR5 ;  /* 0x0000000502027c36 */ /* 0x002fe20008000000 */
[----:B------:R-:W-:-:S02]  /*1a5f00*/  ULDC UR5, c[0x0][0x228] ;  /* 0x00008a0000057ab9 */ /* 0x000fc40000000800 */
[----:B------:R-:W-:Y:S02]  /*1a5f10*/  ISETP.LT.AND P1, PT, R15, UR6, !P0 ;  /* 0x000000060f007c0c */ /* 0x000fe4000c721270 */
[----:B------:R-:W-:Y:S01]  /*1a5f20*/  ISETP.LT.AND P0, PT, R14, UR5, !P0 ;  /* 0x000000050e007c0c */ /* 0x000fe2000c701270 */
[----:B------:R-:W-:Y:S01]  /*1a5f30*/  VIADD R30, R26, 0xf4 ;  /* 0x000000f41a1e7836 */ /* 0x000fe20000000000 */
[----:B------:R-:W-:Y:S01]  /*1a5f40*/  LOP3.LUT R28, R28, 0xfffffffe, RZ, 0xc0, !PT ;  /* 0xfffffffe1c1c7812 */ /* 0x000fe200078ec0ff */
[----:B------:R-:W-:Y:S01]  /*1a5f50*/  ULDC UR5, c[0x0][0x248] ;  /* 0x0000920000057ab9 */ /* 0x000fe20000000800 */
[----:B------:R1:W-:Y:S09]  /*1a5f60*/  STL [R1+0x1c00], R2 ;  /* 0x001c000201007387 */ /* 0x0003f20000100800 */
[----:B------:R-:W-:-:S02]  /*1a5f70*/  @P0 LOP3.LUT R3, R3, 0x20000000, RZ, 0xfc, !PT ;  /* 0x2000000003030812 */ /* 0x000fc400078efcff */
[----:B------:R-:W-:Y:S02]  /*1a5f80*/  ISETP.GE.AND P0, PT, R30, UR18, PT ;  /* 0x000000121e007c0c */ /* 0x000fe4000bf06270 */
[----:B------:R-:W-:Y:S02]  /*1a5f90*/  @P1 LOP3.LUT R28, R28, 0x1, RZ, 0xfc, !PT ;  /* 0x000000011c1c1812 */ /* 0x000fe400078efcff */
[----:B------:R-:W-:Y:S01]  /*1a5fa0*/  ISETP.LT.AND P1, PT, R15, UR54, !P0 ;  /* 0x000000360f007c0c */ /* 0x000fe2000c721270 */
[----:B------:R-:W-:Y:S01]  /*1a5fb0*/  ULDC.64 UR54, c[0x0][0x228] ;  /* 0x00008a0000367ab9 */ /* 0x000fe20000000a00 */
[----:B-1----:R-:W-:Y:S01]  /*1a5fc0*/  IADD3 R2, R2, UR5, RZ ;  /* 0x0000000502027c10 */ /* 0x002fe2000fffe0ff */
[----:B------:R-:W-:Y:S01]  /*1a5fd0*/  ULDC UR5, c[0x0][0x228] ;  /* 0x00008a0000057ab9 */ /* 0x000fe20000000800 */
[----:B------:R-:W-:Y:S02]  /*1a5fe0*/  LOP3.LUT R3, R3, 0xefffffff, RZ, 0xc0, !PT ;  /* 0xefffffff03037812 */ /* 0x000fe400078ec0ff */
[----:B------:R-:W-:Y:S01]  /*1a5ff0*/  ISETP.LT.AND P0, PT, R14, UR5, !P0 ;  /* 0x000000050e007c0c */ /* 0x000fe2000c701270 */
[----:B------:R-:W-:Y:S01]  /*1a6000*/  ULDC UR5, c[0x0][0x248] ;  /* 0x0000920000057ab9 */ /* 0x000fe20000000800 */
[----:B------:R-:W-:-:S05]  /*1a6010*/  IADD3 R30, R26, 0xf2, RZ ;  /* 0x000000f21a1e7810 */ /* 0x000fca0007ffe0ff */
[----:B------:R-:W-:-:S04]  /*1a6020*/  @P1 LOP3.LUT R3, R3, 0x10000000, RZ, 0xfc, !PT ;  /* 0x1000000003031812 */ /* 0x000fc800078efcff */
[----:B------:R-:W-:-:S04]  /*1a6030*/  LOP3.LUT R3, R3, 0xfbffffff, RZ, 0xc0, !PT ;  /* 0xfbffffff03037812 */ /* 0x000fc800078ec0ff */
[----:B------:R-:W-:Y:S02]  /*1a6040*/  @P0 LOP3.LUT R3, R3, 0x4000000, RZ, 0xfc, !PT ;  /* 0x0400000003030812 */ /* 0x000fe400078efcff */
[----:B------:R-:W-:-:S04]  /*1a6050*/  ISETP.GE.AND P0, PT, R30, UR16, PT ;  /* 0x000000101e007c0c */ /* 0x000fc8000bf06270 */
[----:B------:R-:W-:Y:S01]  /*1a6060*/  ISETP.LT.AND P1, PT, R14, UR52, !P0 ;  /* 0x000000340e007c0c */ /* 0x000fe2000c721270 */
[----:B------:R1:W-:Y:S01]  /*1a6070*/  STL [R1+0x1be8], R2 ;  /* 0x001be80201007387 */ /* 0x0003e20000100800 */
[----:B------:R-:W-:Y:S01]  /*1a6080*/  LOP3.LUT R3, R3, 0xfeffffff, RZ, 0xc0, !PT ;  /* 0xfeffffff03037812 */ /* 0x000fe200078ec0ff */
[----:B------:R-:W-:Y:S01]  /*1a6090*/  VIADD R30, R26, 0xf1 ;  /* 0x000000f11a1e7836 */ /* 0x000fe20000000000 */
[----:B------:R-:W-:Y:S01]  /*1a60a0*/  ULDC.64 UR52, c[0x0][0x228] ;  /* 0x00008a0000347ab9 */ /* 0x000fe20000000a00 */
[----:B-1----:R-:W-:Y:S01]  /*1a60b0*/  VIADD R2, R2, UR5 ;  /* 0x0000000502027c36 */ /* 0x002fe20008000000 */
[----:B------:R-:W-:Y:S02]  /*1a60c0*/  ULDC UR5, c[0x0][0x228] ;  /* 0x00008a0000057ab9 */ /* 0x000fe40000000800 */
[----:B------:R-:W-:Y:S01]  /*1a60d0*/  ISETP.LT.AND P0, PT, R15, UR5, !P0 ;  /* 0x000000050f007c0c */ /* 0x000fe2000c701270 */
[----:B------:R-:W-:-:S04]  /*1a60e0*/  ULDC UR5, c[0x0][0x248] ;  /* 0x0000920000057ab9 */ /* 0x000fc80000000800 */
        /* <DEDUP_REMOVED lines=14> */
[----:B------:R-:W-:Y:S01]  /*1a61d0*/  LOP3.LUT R3, R3, 0xfffdffff, RZ, 0xc0, !PT ;  /* 0xfffdffff03037812 */ /* 0x000fe200078ec0ff */
[----:B------:R1:W-:Y:S03]  /*1a61e0*/  STL [R1+0x1bd8], R2 ;  /* 0x001bd80201007387 */ /* 0x0003e60000100800 */
[----:B------:R-:W-:Y:S02]  /*1a61f0*/  @P0 LOP3.LUT R3, R3, 0x20000, RZ, 0xfc, !PT ;  /* 0x0002000003030812 */ /* 0x000fe400078efcff */
[----:B------:R-:W-:Y:S01]  /*1a6200*/  ISETP.GE.AND P0, PT, R30, UR61, PT ;  /* 0x0000003d1e007c0c */ /* 0x000fe2000bf06270 */
[----:B------:R-:W-:Y:S01]  /*1a6210*/  ULDC.64 UR60, c[0x0][0x228] ;  /* 0x00008a00003c7ab9 */ /* 0x000fe20000000a00 */
        /* <DEDUP_REMOVED lines=11> */
[----:B------:R-:W-:Y:S01]  /*1a62d0*/  VIADD R30, R26, 0x6 ;  /* 0x000000061a1e7836 */ /* 0x000fe20000000000 */
[----:B------:R-:W-:Y:S02]  /*1a62e0*/  ULDC.64 UR6, c[0x0][0x228] ;  /* 0x00008a0000067ab9 */ /* 0x000fe40000000a00 */
[----:B------:R-:W-:Y:S02]  /*1a62f0*/  ISETP.LT.AND P1, PT, R15, UR54, !P0 ;  /* 0x000000360f007c0c */ /* 0x000fe4000c721270 */
[----:B------:R-:W-:-:S11]  /*1a6300*/  ISETP.LT.AND P0, PT, R14, UR52, !P0 ;  /* 0x000000340e007c0c */ /* 0x000fd6000c701270 */
        /* <DEDUP_REMOVED lines=8> */
[----:B------:R-:W-:Y:S01]  /*1a6390*/  ISETP.LT.AND P0, PT, R14, UR6, !P0 ;  /* 0x000000060e007c0c */ /* 0x000fe2000c701270 */
[----:B------:R1:W-:Y:S01]  /*1a63a0*/  STL [R1+0x1bd0], R2 ;  /* 0x001bd00201007387 */ /* 0x0003e20000100800 */
[----:B------:R-:W-:-:S09]  /*1a63b0*/  ULDC UR6, c[0x0][0x228] ;  /* 0x00008a0000067ab9 */ /* 0x000fd20000000800 */
[----:B------:R-:W-:-:S04]  /*1a63c0*/  @P1 LOP3.LUT R0, R0, 0x4000000, RZ, 0xfc, !PT ;  /* 0x0400000000001812 */ /* 0x000fc800078efcff */
[----:B------:R-:W-:-:S04]  /*1a63d0*/  LOP3.LUT R0, R0, 0xffbfffff, RZ, 0xc0, !PT ;  /* 0xffbfffff00007812 */ /* 0x000fc800078ec0ff */
[----:B------:R-:W-:Y:S02]  /*1a63e0*/  @P0 LOP3.LUT R0, R0, 0x400000, RZ, 0xfc, !PT ;  /* 0x0040000000000812 */ /* 0x000fe400078efcff */
[----:B------:R-:W-:-:S04]  /*1a63f0*/  ISETP.GE.AND P0, PT, R30, UR14, PT ;  /* 0x0000000e1e007c0c */ /* 0x000fc8000bf06270 */
[----:B------:R-:W-:Y:S02]  /*1a6400*/  ISETP.LT.AND P1, PT, R15, UR60, !P0 ;  /* 0x0000003c0f007c0c */ /* 0x000fe4000c721270 */
[----:B------:R-:W-:Y:S02]  /*1a6410*/  ISETP.LT.AND P0, PT, R14, UR8, !P0 ;  /* 0x000000080e007c0c */ /* 0x000fe4000c701270 */
[----:B------:R-:W-:Y:S01]  /*1a6420*/  LOP3.LUT R0, R0, 0xffefffff, RZ, 0xc0, !PT ;  /* 0xffefffff00007812 */ /* 0x000fe200078ec0ff */
[----:B-1----:R-:W-:Y:S01]  /*1a6430*/  VIADD R2, R2, UR5 ;  /* 0x0000000502027c36 */ /* 0x002fe20008000000 */
[----:B------:R-:W-:Y:S01]  /*1a6440*/  ULDC UR5, c[0x0][0x248] ;  /* 0x0000920000057ab9 */ /* 0x000fe20000000800 */
[----:B------:R-:W-:-:S06]  /*1a6450*/  IADD3 R30, R26, 0x4, RZ ;  /* 0x000000041a1e7810 */ /* 0x000fcc0007ffe0ff */
[----:B------:R-:W-:Y:S01]  /*1a6460*/  @P1 LOP3.LUT R0, R0, 0x100000, RZ, 0xfc, !PT ;  /* 0x0010000000001812 */ /* 0x000fe200078efcff */
[----:B------:R1:W-:Y:S03]  /*1a6470*/  STL [R1+0x1bc8], R2 ;  /* 0x001bc80201007387 */ /* 0x0003e60000100800 */
[----:B------:R-:W-:-:S04]  /*1a6480*/  LOP3.LUT R0, R0, 0xfff7ffff, RZ, 0xc0, !PT ;  /* 0xfff7ffff00007812 */ /* 0x000fc800078ec0ff */
[----:B------:R-:W-:Y:S01]  /*1a6490*/  @P0 LOP3.LUT R0, R0, 0x80000, RZ, 0xfc, !PT ;  /* 0x0008000000000812 */ /* 0x000fe200078efcff */
[----:B-1----:R-:W-:Y:S01]  /*1a64a0*/  VIADD R2, R2, UR5 ;  /* 0x0000000502027c36 */ /* 0x002fe20008000000 */
[----:B------:R-:W-:Y:S01]  /*1a64b0*/  ISETP.GE.AND P0, PT, R30, UR12, PT ;  /* 0x0000000c1e007c0c */ /* 0x000fe2000bf06270 */
[----:B------:R-:W-:-:S03]  /*1a64c0*/  ULDC UR5, c[0x0][0x248] ;  /* 0x0000920000057ab9 */ /* 0x000fc60000000800 */
[----:B------:R1:W-:Y:S01]  /*1a64d0*/  STL [R1+0x1bb8], R2 ;  /* 0x001bb80201007387 */ /* 0x0003e20000100800 */
[----:B------:R-:W-:Y:S02]  /*1a64e0*/  ISETP.LT.AND P1, PT, R15, UR6, !P0 ;  /* 0x000000060f007c0c */ /* 0x000fe4000c721270 */
[----:B------:R-:W-:Y:S01]  /*1a64f0*/  LOP3.LUT R0, R0, 0xfffdffff, RZ, 0xc0, !PT ;  /* 0xfffdffff00007812 */ /* 0x000fe200078ec0ff */
[----:B------:R-:W-:Y:S01]  /*1a6500*/  VIADD R30, R26, 0x3 ;  /* 0x000000031a1e7836 */ /* 0x000fe20000000000 */
[----:B------:R-:W-:Y:S01]  /*1a6510*/  ULDC UR6, c[0x0][0x228] ;  /* 0x00008a0000067ab9 */ /* 0x000fe20000000800 */
[----:B-1----:R-:W-:Y:S01]  /*1a6520*/  IADD3 R2, R2, UR5, RZ ;  /* 0x0000000502027c10 */ /* 0x002fe2000fffe0ff */
[----:B------:R-:W-:-:S04]  /*1a6530*/  ULDC UR5, c[0x0][0x248] ;  /* 0x0000920000057ab9 */ /* 0x000fc80000000800 */
[----:B------:R1:W-:Y:S03]  /*1a6540*/  STL [R1+0x1bb0], R2 ;  /* 0x001bb00201007387 */ /* 0x0003e60000100800 */
[----:B------:R-:W-:Y:S01]  /*1a6550*/  @P1 LOP3.LUT R0, R0, 0x20000, RZ, 0xfc, !PT ;  /* 0x0002000000001812 */ /* 0x000fe200078efcff */
[----:B-1----:R-:W-:Y:S01]  /*1a6560*/  VIADD R2, R2, UR5 ;  /* 0x0000000502027c36 */ /* 0x002fe20008000000 */
[----:B------:R-:W-:Y:S02]  /*1a6570*/  ULDC UR5, c[0x0][0x228] ;  /* 0x00008a0000057ab9 */ /* 0x000fe40000000800 */
[----:B------:R-:W-:Y:S01]  /*1a6580*/  ISETP.LT.AND P0, PT, R14, UR5, !P0 ;  /* 0x000000050e007c0c */ /* 0x000fe2000c701270 */
[----:B------:R-:W-:Y:S01]  /*1a6590*/  ULDC UR5, c[0x0][0x248] ;  /* 0x0000920000057ab9 */ /* 0x000fe20000000800 */
[----:B------:R-:W-:Y:S01]  /*1a65a0*/  LOP3.LUT R0, R0, 0xfffeffff, RZ, 0xc0, !PT ;  /* 0xfffeffff00007812 */ /* 0x000fe200078ec0ff */
[----:B------:R1:W-:Y:S10]  /*1a65b0*/  STL [R1+0x1ba8], R2 ;  /* 0x001ba80201007387 */ /* 0x0003f40000100800 */
[----:B------:R-:W-:-:S02]  /*1a65c0*/  @P0 LOP3.LUT R0, R0, 0x10000, RZ, 0xfc, !PT ;  /* 0x0001000000000812 */ /* 0x000fc400078efcff */
[----:B------:R-:W-:-:S04]  /*1a65d0*/  ISETP.GE.AND P0, PT, R30, UR4, PT ;  /* 0x000000041e007c0c */ /* 0x000fc8000bf06270 */
[----:B------:R-:W-:Y:S01]  /*1a65e0*/  ISETP.LT.AND P1, PT, R15, UR6, !P0 ;  /* 0x000000060f007c0c */ /* 0x000fe2000c721270 */
[----:B-1----:R-:W-:Y:S01]  /*1a65f0*/  VIADD R2, R2, UR5 ;  /* 0x0000000502027c36 */ /* 0x002fe20008000000 */
[----:B------:R-:W-:Y:S01]  /*1a6600*/  ULDC UR5, c[0x0][0x228] ;  /* 0x00008a0000057ab9 */ /* 0x000fe20000000800 */
[----:B------:R-:W-:Y:S02]  /*1a6610*/  R2UR UR14, R102 ;  /* 0x00000000660e72ca */ /* 0x000fe400000e0000 */
[----:B------:R-:W-:Y:S01]  /*1a6620*/  ISETP.LT.AND P0, PT, R14, UR5, !P0 ;  /* 0x000000050e007c0c */ /* 0x000fe2000c701270 */
[----:B------:R-:W-:Y:S01]  /*1a6630*/  VIADD R23, R26, 0x107 ;  /* 0x000001071a177836 */ /* 0x000fe20000000000 */
[----:B------:R-:W-:Y:S02]  /*1a6640*/  LOP3.LUT R0, R0, 0xffffbfff, RZ, 0xc0, !PT ;  /* 0xffffbfff00007812 */ /* 0x000fe400078ec0ff */
[C---:B------:R-:W-:Y:S01]  /*1a6650*/  IADD3 R22, R26.reuse, 0x108, RZ ;  /* 0x000001081a167810 */ /* 0x040fe20007ffe0ff */
[C---:B------:R-:W-:Y:S01]  /*1a6660*/  VIADD R21, R26.reuse, 0x109 ;  /* 0x000001091a157836 */ /* 0x040fe20000000000 */
[----:B------:R-:W-:Y:S01]  /*1a6670*/  R2UR UR16, R99 ;  /* 0x00000000631072ca */ /* 0x000fe200000e0000 */
[----:B------:R-:W-:Y:S01]  /*1a6680*/  VIADD R20, R26, 0x10a ;  /* 0x0000010a1a147836 */ /* 0x000fe20000000000 */
[----:B------:R-:W-:-:S02]  /*1a6690*/  @P1 LOP3.LUT R0, R0, 0x4000, RZ, 0xfc, !PT ;  /* 0x0000400000001812 */ /* 0x000fc400078efcff */
[C---:B------:R-:W-:Y:S01]  /*1a66a0*/  IADD3 R19, R26.reuse, 0x10b, RZ ;  /* 0x0000010b1a137810 */ /* 0x040fe20007ffe0ff */
[----:B------:R-:W-:Y:S01]  /*1a66b0*/  VIADD R18, R26, 0x10c ;  /* 0x0000010c1a127836 */ /* 0x000fe20000000000 */
[----:B------:R-:W-:Y:S02]  /*1a66c0*/  LOP3.LUT R0, R0, 0xffffdfff, RZ, 0xc0, !PT ;  /* 0xffffdfff00007812 */ /* 0x000fe400078ec0ff */
[----:B------:R-:W-:Y:S01]  /*1a66d0*/  R2UR UR26, R94 ;  /* 0x000000005e1a72ca */ /* 0x000fe200000e0000 */
[----:B------:R-:W-:Y:S01]  /*1a66e0*/  VIADD R17, R26, 0x10d ;  /* 0x0000010d1a117836 */ /* 0x000fe20000000000 */
[----:B------:R-:W-:Y:S02]  /*1a66f0*/  @P0 LOP3.LUT R0, R0, 0x2000, RZ, 0xfc, !PT ;  /* 0x0000200000000812 */ /* 0x000fe400078efcff */
[----:B------:R-:W-:Y:S02]  /*1a6700*/  R2UR UR28, R92 ;  /* 0x000000005c1c72ca */ /* 0x000fe400000e0000 */
[----:B------:R-:W-:-:S02]  /*1a6710*/  R2UR UR30, R91 ;  /* 0x000000005b1e72ca */ /* 0x000fc400000e0000 */
[C---:B------:R-:W-:Y:S01]  /*1a6720*/  IADD3 R16, R26.reuse, 0x10e, RZ ;  /* 0x0000010e1a107810 */ /* 0x040fe20007ffe0ff */
[C---:B------:R-:W-:Y:S01]  /*1a6730*/  VIADD R12, R26.reuse, 0x10f ;  /* 0x0000010f1a0c7836 */ /* 0x040fe20000000000 */
[----:B------:R-:W-:Y:S02]  /*1a6740*/  ISETP.GE.AND P0, PT, R23, UR14, PT ;  /* 0x0000000e17007c0c */ /* 0x000fe4000bf06270 */
[----:B------:R-:W-:Y:S01]  /*1a6750*/  R2UR UR32, R89 ;  /* 0x00000000592072ca */ /* 0x000fe200000e0000 */
[----:B------:R-:W-:Y:S01]  /*1a6760*/  VIADD R11, R26, 0x110 ;  /* 0x000001101a0b7836 */ /* 0x000fe20000000000 */
[----:B------:R-:W-:Y:S02]  /*1a6770*/  R2UR UR18, R98 ;  /* 0x00000000621272ca */ /* 0x000fe400000e0000 */
[----:B------:R-:W-:Y:S02]  /*1a6780*/  R2UR UR34, R88 ;  /* 0x00000000582272ca */ /* 0x000fe400000e0000 */
[----:B------:R-:W-:-:S02]  /*1a6790*/  R2UR UR36, R85 ;  /* 0x00000000552472ca */ /* 0x000fc400000e0000 */
[C---:B------:R-:W-:Y:S01]  /*1a67a0*/  IADD3 R7, R26.reuse, 0x111, RZ ;  /* 0x000001111a077810 */ /* 0x040fe20007ffe0ff */
[----:B------:R-:W-:Y:S01]  /*1a67b0*/  VIADD R6, R26, 0x112 ;  /* 0x000001121a067836 */ /* 0x000fe20000000000 */
[----:B------:R-:W-:Y:S02]  /*1a67c0*/  ISETP.GE.AND P2, PT, R22, UR16, PT ;  /* 0x0000001016007c0c */ /* 0x000fe4000bf46270 */
[----:B------:R-:W-:Y:S01]  /*1a67d0*/  R2UR UR38, R84 ;  /* 0x00000000542672ca */ /* 0x000fe200000e0000 */
[----:B------:R-:W-:Y:S01]  /*1a67e0*/  VIADD R5, R26, 0x113 ;  /* 0x000001131a057836 */ /* 0x000fe20000000000 */
[----:B------:R-:W-:Y:S01]  /*1a67f0*/  LOP3.LUT R0, R0, 0xffffffef, RZ, 0xc0, !PT ;  /* 0xffffffef00007812 */ /* 0x000fe200078ec0ff */
[----:B------:R-:W-:Y:S01]  /*1a6800*/  ULDC UR5, c[0x0][0x248] ;  /* 0x0000920000057ab9 */ /* 0x000fe20000000800 */
[----:B------:R-:W-:Y:S02]  /*1a6810*/  R2UR UR20, R97 ;  /* 0x00000000611472ca */ /* 0x000fe400000e0000 */
[----:B------:R-:W-:-:S02]  /*1a6820*/  @P0 LOP3.LUT R0, R0, 0x10, RZ, 0xfc, !PT ;  /* 0x0000001000000812 */ /* 0x000fc400078efcff */
[----:B------:R-:W-:Y:S02]  /*1a6830*/  ISETP.GE.AND P1, PT, R21, UR18, PT ;  /* 0x0000001215007c0c */ /* 0x000fe4000bf26270 */
[----:B------:R-:W-:Y:S02]  /*1a6840*/  LOP3.LUT R0, R0, 0xffffffbf, RZ, 0xc0, !PT ;  /* 0xffffffbf00007812 */ /* 0x000fe400078ec0ff */
[----:B------:R-:W-:Y:S02]  /*1a6850*/  R2UR UR22, R96 ;  /* 0x00000000601672ca */ /* 0x000fe400000e0000 */
[----:B------:R-:W-:-:S03]  /*1a6860*/  @P2 LOP3.LUT R0, R0, 0x40, RZ, 0xfc, !PT ;  /* 0x0000004000002812 */ /* 0x000fc600078efcff */
[----:B------:R-:W-:Y:S02]  /*1a6870*/  ISETP.GE.AND P0, PT, R20, UR20, PT ;  /* 0x0000001414007c0c */ /* 0x000fe4000bf06270 */
[----:B------:R-:W-:Y:S02]  /*1a6880*/  LOP3.LUT R0, R0, 0xffffff7f, RZ, 0xc0, !PT ;  /* 0xffffff7f00007812 */ /* 0x000fe400078ec0ff */
[----:B------:R-:W-:Y:S02]  /*1a6890*/  R2UR UR24, R95 ;  /* 0x000000005f1872ca */ /* 0x000fe400000e0000 */
[----:B------:R-:W-:Y:S02]  /*1a68a0*/  @P1 LOP3.LUT R0, R0, 0x80, RZ, 0xfc, !PT ;  /* 0x0000008000001812 */ /* 0x000fe400078efcff */
[----:B------:R-:W-:Y:S02]  /*1a68b0*/  ISETP.GE.AND P2, PT, R19, UR22, PT ;  /* 0x0000001613007c0c */ /* 0x000fe4000bf46270 */
[----:B------:R-:W-:-:S04]  /*1a68c0*/  LOP3.LUT R0, R0, 0xfffffeff, RZ, 0xc0, !PT ;  /* 0xfffffeff00007812 */ /* 0x000fc800078ec0ff */
[----:B------:R-:W-:-:S03]  /*1a68d0*/  @P0 LOP3.LUT R0, R0, 0x100, RZ, 0xfc, !PT ;  /* 0x0000010000000812 */ /* 0x000fc600078efcff */
[----:B------:R-:W-:Y:S02]  /*1a68e0*/  ISETP.GE.AND P1, PT, R18, UR24, PT ;  /* 0x0000001812007c0c */ /* 0x000fe4000bf26270 */
[----:B------:R-:W-:-:S04]  /*1a68f0*/  LOP3.LUT R0, R0, 0xfffffdff, RZ, 0xc0, !PT ;  /* 0xfffffdff00007812 */ /* 0x000fc800078ec0ff */
[----:B------:R-:W-:Y:S02]  /*1a6900*/  @P2 LOP3.LUT R0, R0, 0x200, RZ, 0xfc, !PT ;  /* 0x0000020000002812 */ /* 0x000fe400078efcff */
        /* <DEDUP_REMOVED lines=16> */
[----:B------:R-:W-:Y:S02]  /*1a6a10*/  LOP3.LUT R0, R0, 0xff7fffff, RZ, 0xc0, !PT ;  /* 0xff7fffff00007812 */ /* 0x000fe400078ec0ff */
[----:B------:R-:W-:Y:S02]  /*1a6a20*/  R2UR UR40, R81 ;  /* 0x00000000512872ca */ /* 0x000fe400000e0000 */
[----:B------:R-:W-:Y:S02]  /*1a6a30*/  @P2 LOP3.LUT R0, R0, 0x800000, RZ, 0xfc, !PT ;  /* 0x0080000000002812 */ /* 0x000fe400078efcff */
[----:B------:R-:W-:-:S02]  /*1a6a40*/  ISETP.GE.AND P0, PT, R5, UR38, PT ;  /* 0x0000002605007c0c */ /* 0x000fc4000bf06270 */
[----:B------:R-:W-:Y:S02]  /*1a6a50*/  R2UR UR44, R77 ;  /* 0x000000004d2c72ca */ /* 0x000fe400000e0000 */
[----:B------:R-:W-:Y:S01]  /*1a6a60*/  LOP3.LUT R0, R0, 0xfdffffff, RZ, 0xc0, !PT ;  /* 0xfdffffff00007812 */ /* 0x000fe200078ec0ff */
[----:B------:R1:W-:Y:S01]  /*1a6a70*/  STL [R1+0x1ba0], R2 ;  /* 0x001ba00201007387 */ /* 0x0003e20000100800 */
[----:B------:R-:W-:Y:S02]  /*1a6a80*/  R2UR UR42, R80 ;  /* 0x00000000502a72ca */ /* 0x000fe400000e0000 */
[----:B------:R-:W-:Y:S02]  /*1a6a90*/  IADD3 R4, R26, 0x114, RZ ;  /* 0x000001141a047810 */ /* 0x000fe40007ffe0ff */
[----:B------:R-:W-:Y:S01]  /*1a6aa0*/  @P1 LOP3.LUT R0, R0, 0x2000000, RZ, 0xfc, !PT ;  /* 0x0200000000001812 */ /* 0x000fe200078efcff */
[----:B------:R-:W-:Y:S01]  /*1a6ab0*/  VIADD R252, R26, 0x116 ;  /* 0x000001161afc7836 */ /* 0x000fe20000000000 */
[----:B------:R-:W-:-:S02]  /*1a6ac0*/  ISETP.GE.AND P2, PT, R4, UR40, PT ;  /* 0x0000002804007c0c */ /* 0x000fc4000bf46270 */
[----:B-1----:R-:W-:Y:S02]  /*1a6ad0*/  IADD3 R2, R2, UR5, RZ ;  /* 0x0000000502027c10 */ /* 0x002fe4000fffe0ff */
[----:B------:R-:W-:Y:S02]  /*1a6ae0*/  R2UR UR46, R73 ;  /* 0x00000000492e72ca */ /* 0x000fe400000e0000 */
[----:B------:R-:W-:Y:S01]  /*1a6af0*/  LOP3.LUT R0, R0, 0xefffffff, RZ, 0xc0, !PT ;  /* 0xefffffff00007812 */ /* 0x000fe200078ec0ff */
[----:B------:R1:W-:Y:S03]  /*1a6b00*/  STL [R1+0x1e48], R2 ;  /* 0x001e480201007387 */ /* 0x0003e60000100800 */
[----:B------:R-:W-:Y:S02]  /*1a6b10*/  @P0 LOP3.LUT R0, R0, 0x10000000, RZ, 0xfc, !PT ;  /* 0x1000000000000812 */ /* 0x000fe400078efcff */
[----:B------:R-:W-:Y:S01]  /*1a6b20*/  ISETP.GE.AND P0, PT, R252, UR44, PT ;  /* 0x0000002cfc007c0c */ /* 0x000fe2000bf06270 */
[----:B-1----:R-:W-:Y:S01]  /*1a6b30*/  VIADD R2, R26, 0x115 ;  /* 0x000001151a027836 */ /* 0x002fe20000000000 */
[----:B------:R-:W-:-:S02]  /*1a6b40*/  R2UR UR48, R71 ;  /* 0x00000000473072ca */ /* 0x000fc400000e0000 */
[----:B------:R-:W-:Y:S02]  /*1a6b50*/  LOP3.LUT R0, R0, 0xdfffffff, RZ, 0xc0, !PT ;  /* 0xdfffffff00007812 */ /* 0x000fe400078ec0ff */
[----:B------:R-:W-:Y:S02]  /*1a6b60*/  ISETP.GE.AND P1, PT, R2, UR42, PT ;  /* 0x0000002a02007c0c */ /* 0x000fe4000bf26270 */
[----:B------:R-:W-:Y:S02]  /*1a6b70*/  IADD3 R251, R26, 0x117, RZ ;  /* 0x000001171afb7810 */ /* 0x000fe40007ffe0ff */
[----:B------:R-:W-:Y:S02]  /*1a6b80*/  @P2 LOP3.LUT R0, R0, 0x20000000, RZ, 0xfc, !PT ;  /* 0x2000000000002812 */ /* 0x000fe400078efcff */
[----:B------:R-:W-:Y:S02]  /*1a6b90*/  R2UR UR12, R103 ;  /* 0x00000000670c72ca */ /* 0x000fe400000e0000 */
[----:B------:R-:W-:-:S02]  /*1a6ba0*/  ISETP.GE.AND P2, PT, R251, UR46, PT ;  /* 0x0000002efb007c0c */ /* 0x000fc4000bf46270 */
[----:B------:R-:W-:Y:S01]  /*1a6bb0*/  LOP3.LUT R3, R3, 0xfffffffd, RZ, 0xc0, !PT ;  /* 0xfffffffd03037812 */ /* 0x000fe200078ec0ff */
[----:B------:R-:W-:Y:S01]  /*1a6bc0*/  VIADD R250, R26, 0x118 ;  /* 0x000001181afa7836 */ /* 0x000fe20000000000 */
[----:B------:R-:W-:Y:S02]  /*1a6bd0*/  R2UR UR49, R69 ;  /* 0x00000000453172ca */ /* 0x000fe400000e0000 */
[----:B------:R-:W-:Y:S02]  /*1a6be0*/  LOP3.LUT R0, R0, 0x7fffffff, RZ, 0xc0, !PT ;  /* 0x7fffffff00007812 */ /* 0x000fe400078ec0ff */
[----:B------:R-:W-:Y:S02]  /*1a6bf0*/  R2UR UR47, R32 ;  /* 0x00000000202f72ca */ /* 0x000fe400000e0000 */
[----:B------:R-:W-:Y:S01]  /*1a6c00*/  @P0 LOP3.LUT R3, R3, 0x2, RZ, 0xfc, !PT ;  /* 0x0000000203030812 */ /* 0x000fe200078efcff */
[----:B------:R-:W2:Y:S01]  /*1a6c10*/  LDL.LU R32, [R1+0x500] ;  /* 0x0005000001207983 */ /* 0x000ea20000300800 */
[----:B------:R-:W-:Y:S01]  /*1a6c20*/  @P1 LOP3.LUT R0, R0, 0x80000000, RZ, 0xfc, !PT ;  /* 0x8000000000001812 */ /* 0x000fe200078efcff */
[----:B------:R-:W-:Y:S01]  /*1a6c30*/  VIADD R24, R26, 0x106 ;  /* 0x000001061a187836 */ /* 0x000fe20000000000 */
[----:B------:R-:W-:Y:S01]  /*1a6c40*/  R2UR UR4, R35 ;  /* 0x00000000230472ca */ /* 0x000fe200000e0000 */
[----:B------:R-:W2:Y:S01]  /*1a6c50*/  LDL.LU R33, [R1+0x508] ;  /* 0x0005080001217983 */ /* 0x000ea20000300800 */
[----:B------:R-:W-:-:S02]  /*1a6c60*/  ISETP.GE.AND P1, PT, R250, UR48, PT ;  /* 0x00000030fa007c0c */ /* 0x000fc4000bf26270 */
[----:B------:R-:W-:Y:S01]  /*1a6c70*/  LOP3.LUT R3, R3, 0xfffffffb, RZ, 0xc0, !PT ;  /* 0xfffffffb03037812 */ /* 0x000fe200078ec0ff */
[----:B------:R-:W2:Y:S01]  /*1a6c80*/  LDL.LU R34, [R1+0x1340] ;  /* 0x0013400001227983 */ /* 0x000ea20000300800 */
[----:B------:R-:W-:-:S03]  /*1a6c90*/  VIADD R249, R26, 0x119 ;  /* 0x000001191af97836 */ /* 0x000fc60000000000 */
[----:B------:R-:W2:Y:S01]  /*1a6ca0*/  LDL.LU R35, [R1+0x1348] ;  /* 0x0013480001237983 */ /* 0x000ea20000300800 */
[----:B------:R-:W-:-:S03]  /*1a6cb0*/  ISETP.GE.AND P6, PT, R24, UR12, PT ;  /* 0x0000000c18007c0c */ /* 0x000fc6000bfc6270 */
[----:B------:R-:W3:Y:S01]  /*1a6cc0*/  LDL.LU R4, [R1+0xb2c] ;  /* 0x000b2c0001047983 */ /* 0x000ee20000300800 */
[----:B------:R-:W-:-:S03]  /*1a6cd0*/  @P2 LOP3.LUT R3, R3, 0x4, RZ, 0xfc, !PT ;  /* 0x0000000403032812 */ /* 0x000fc600078efcff */
[----:B------:R-:W4:Y:S01]  /*1a6ce0*/  LDL.LU R5, [R1+0xb28] ;  /* 0x000b280001057983 */ /* 0x000f220000300800 */
[----:B------:R-:W-:-:S03]  /*1a6cf0*/  R2UR UR45, R31 ;  /* 0x000000001f2d72ca */ /* 0x000fc600000e0000 */
[----:B------:R-:W2:Y:S01]  /*1a6d00*/  LDL.LU R7, [R1+0xb24] ;  /* 0x000b240001077983 */ /* 0x000ea20000300800 */
[----:B------:R-:W-:Y:S01]  /*1a6d10*/  R2UR UR59, R66 ;  /* 0x00000000423b72ca */ /* 0x000fe200000e0000 */
[----:B------:R-:W-:Y:S02]  /*1a6d20*/  IMAD.MOV.U32 R9, RZ, RZ, R122 ;  /* 0x000000ffff097224 */ /* 0x000fe400078e007a */
[----:B------:R-:W2:Y:S01]  /*1a6d30*/  LDL.LU R22, [R1+0xb20] ;  /* 0x000b200001167983 */ /* 0x000ea20000300800 */
[----:B------:R-:W-:Y:S01]  /*1a6d40*/  R2UR UR58, R36 ;  /* 0x00000000243a72ca */ /* 0x000fe200000e0000 */
[----:B------:R-:W-:Y:S01]  /*1a6d50*/  IMAD.MOV.U32 R10, RZ, RZ, R121 ;  /* 0x000000ffff0a7224 */ /* 0x000fe200078e0079 */
[----:B------:R-:W-:Y:S01]  /*1a6d60*/  MOV R8, R13 ;  /* 0x0000000d00087202 */ /* 0x000fe20000000f00 */
[----:B------:R-:W2:Y:S01]  /*1a6d70*/  LDL.LU R24, [R1+0xb1c] ;  /* 0x000b1c0001187983 */ /* 0x000ea20000300800 */
[C---:B------:R-:W-:Y:S01]  /*1a6d80*/  IADD3 R248, R26.reuse, 0x11a, RZ ;  /* 0x0000011a1af87810 */ /* 0x040fe20007ffe0ff */
[C---:B------:R-:W-:Y:S01]  /*1a6d90*/  VIADD R247, R26.reuse, 0x11b ;  /* 0x0000011b1af77836 */ /* 0x040fe20000000000 */
[C---:B------:R-:W-:Y:S01]  /*1a6da0*/  IADD3 R245, R26.reuse, 0x11d, RZ ;  /* 0x0000011d1af57810 */ /* 0x040fe20007ffe0ff */
[----:B------:R-:W2:Y:S01]  /*1a6db0*/  LDL.LU R25, [R1+0xb18] ;  /* 0x000b180001197983 */ /* 0x000ea20000300800 */
[C---:B------:R-:W-:Y:S01]  /*1a6dc0*/  VIADD R246, R26.reuse, 0x11c ;  /* 0x0000011c1af67836 */ /* 0x040fe20000000000 */
[C---:B------:R-:W-:Y:S01]  /*1a6dd0*/  IADD3 R242, R26.reuse, 0x120, RZ ;  /* 0x000001201af27810 */ /* 0x040fe20007ffe0ff */
        /* <DEDUP_REMOVED lines=139> */
[----:B------:R-:W-:Y:S01]  /*1a7690*/  ISETP.GE.AND P0, PT, R249, UR49, PT ;  /* 0x00000031f9007c0c */ /* 0x000fe2000bf06270 */
[C---:B------:R-:W-:Y:S01]  /*1a76a0*/  VIADD R139, R26.reuse, 0x187 ;  /* 0x000001871a8b7836 */ /* 0x040fe20000000000 */
[----:B------:R-:W2:Y:S01]  /*1a76b0*/  LDL.LU R6, [R1+0xb14] ;  /* 0x000b140001067983 */ /* 0x000ea20000300800 */
[C---:B------:R-:W-:Y:S01]  /*1a76c0*/  VIADD R138, R26.reuse, 0x188 ;  /* 0x000001881a8a7836 */ /* 0x040fe20000000000 */
[----:B------:R-:W-:Y:S01]  /*1a76d0*/  LOP3.LUT R3, R3, 0xffffffdf, RZ, 0xc0, !PT ;  /* 0xffffffdf03037812 */ /* 0x000fe200078ec0ff */
[----:B------:R-:W-:-:S02]  /*1a76e0*/  VIADD R136, R26, 0x18a ;  /* 0x0000018a1a887836 */ /* 0x000fc40000000000 */
[C---:B------:R-:W-:Y:S02]  /*1a76f0*/  VIADD R135, R26.reuse, 0x18b ;  /* 0x0000018b1a877836 */ /* 0x040fe40000000000 */
[C---:B------:R-:W-:Y:S02]  /*1a7700*/  VIADD R133, R26.reuse, 0x18d ;  /* 0x0000018d1a857836 */ /* 0x040fe40000000000 */
[C---:B------:R-:W-:Y:S02]  /*1a7710*/  VIADD R132, R26.reuse, 0x18e ;  /* 0x0000018e1a847836 */ /* 0x040fe40000000000 */
[C---:B------:R-:W-:Y:S02]  /*1a7720*/  VIADD R130, R26.reuse, 0x190 ;  /* 0x000001901a827836 */ /* 0x040fe40000000000 */
[C---:B------:R-:W-:Y:S02]  /*1a7730*/  VIADD R129, R26.reuse, 0x191 ;  /* 0x000001911a817836 */ /* 0x040fe40000000000 */
        /* <DEDUP_REMOVED lines=63> */
[----:B------:R-:W-:Y:S02]  /*1a7b30*/  VIADD R36, R26, 0x1ee ;  /* 0x000001ee1a247836 */ /* 0x000fe40000000000 */
[----:B------:R-:W2:Y:S01]  /*1a7b40*/  LDL.LU R26, [R1+0xb10] ;  /* 0x000b1000011a7983 */ /* 0x000ea20000300800 */
[----:B------:R-:W-:-:S03]  /*1a7b50*/  @P1 LOP3.LUT R3, R3, 0x20, RZ, 0xfc, !PT ;  /* 0x0000002003031812 */ /* 0x000fc600078efcff */
[----:B------:R-:W2:Y:S04]  /*1a7b60*/  LDL.LU R23, [R1+0xb0c] ;  /* 0x000b0c0001177983 */ /* 0x000ea80000300800 */
[----:B------:R-:W2:Y:S04]  /*1a7b70*/  LDL.LU R12, [R1+0xb08] ;  /* 0x000b0800010c7983 */ /* 0x000ea80000300800 */
[----:B------:R-:W2:Y:S04]  /*1a7b80*/  LDL.LU R2, [R1+0xb04] ;  /* 0x000b040001027983 */ /* 0x000ea80000300800 */
[----:B------:R-:W2:Y:S01]  /*1a7b90*/  LDL.LU R21, [R1+0xb00] ;  /* 0x000b000001157983 */ /* 0x000ea20000300800 */
[----:B------:R-:W-:-:S03]  /*1a7ba0*/  LOP3.LUT R3, R3, 0xffffffbf, RZ, 0xc0, !PT ;  /* 0xffffffbf03037812 */ /* 0x000fc600078ec0ff */
[----:B------:R-:W2:Y:S04]  /*1a7bb0*/  LDL.LU R20, [R1+0xafc] ;  /* 0x000afc0001147983 */ /* 0x000ea80000300800 */
[----:B------:R-:W2:Y:S01]  /*1a7bc0*/  LDL.LU R19, [R1+0xaf8] ;  /* 0x000af80001137983 */ /* 0x000ea20000300800 */
[----:B------:R-:W-:-:S03]  /*1a7bd0*/  R2UR UR5, R8 ;  /* 0x00000000080572ca */ /* 0x000fc600000e0000 */
[----:B------:R-:W2:Y:S01]  /*1a7be0*/  LDL.LU R18, [R1+0xaf4] ;  /* 0x000af40001127983 */ /* 0x000ea20000300800 */
[----:B------:R-:W-:-:S03]  /*1a7bf0*/  R2UR UR6, R9 ;  /* 0x00000000090672ca */ /* 0x000fc600000e0000 */
[----:B------:R-:W2:Y:S01]  /*1a7c00*/  LDL.LU R17, [R1+0xaf0] ;  /* 0x000af00001117983 */ /* 0x000ea20000300800 */
[----:B------:R-:W-:-:S03]  /*1a7c10*/  @P0 LOP3.LUT R3, R3, 0x40, RZ, 0xfc, !PT ;  /* 0x0000004003030812 */ /* 0x000fc600078efcff */
[----:B------:R-:W2:Y:S01]  /*1a7c20*/  LDL.LU R16, [R1+0xaec] ;  /* 0x000aec0001107983 */ /* 0x000ea20000300800 */
[----:B------:R-:W-:-:S03]  /*1a7c30*/  MOV R27, R10 ;  /* 0x0000000a001b7202 */ /* 0x000fc60000000f00 */
[----:B------:R-:W2:Y:S01]  /*1a7c40*/  LDL.LU R11, [R1+0xae8] ;  /* 0x000ae800010b7983 */ /* 0x000ea20000300800 */
[----:B------:R-:W-:-:S03]  /*1a7c50*/  ISETP.GE.AND P0, PT, R246, UR4, PT ;  /* 0x00000004f6007c0c */ /* 0x000fc6000bf06270 */
[----:B------:R-:W2:Y:S01]  /*1a7c60*/  LDL.LU R8, [R1+0xae4] ;  /* 0x000ae40001087983 */ /* 0x000ea20000300800 */
[----:B------:R-:W-:-:S03]  /*1a7c70*/  ISETP.GE.AND P1, PT, R247, UR58, PT ;  /* 0x0000003af7007c0c */ /* 0x000fc6000bf26270 */
[----:B------:R-:W2:Y:S01]  /*1a7c80*/  LDL.LU R9, [R1+0xae0] ;  /* 0x000ae00001097983 */ /* 0x000ea20000300800 */
[----:B------:R-:W-:-:S03]  /*1a7c90*/  ISETP.GE.AND P2, PT, R248, UR59, PT ;  /* 0x0000003bf8007c0c */ /* 0x000fc6000bf46270 */
        /* <DEDUP_REMOVED lines=8> */
[----:B------:R-:W-:-:S02]  /*1a7d20*/  R2UR UR8, R27 ;  /* 0x000000001b0872ca */ /* 0x000fc400000e0000 */
[----:B---3--:R-:W-:Y:S01]  /*1a7d30*/  R2UR UR60, R4 ;  /* 0x00000000043c72ca */ /* 0x008fe200000e0000 */
[----:B------:R-:W3:Y:S01]  /*1a7d40*/  LDL.LU R27, [R1+0x8124] ;  /* 0x00812400011b7983 */ /* 0x000ee20000300800 */
[----:B----4-:R-:W-:Y:S02]  /*1a7d50*/  R2UR UR56, R5 ;  /* 0x00000000053872ca */ /* 0x010fe400000e0000 */
[----:B--2---:R-:W-:Y:S01]  /*1a7d60*/  R2UR UR52, R7 ;  /* 0x00000000073472ca */ /* 0x004fe200000e0000 */
[----:B------:R-:W2:Y:S01]  /*1a7d70*/  LDL.LU R4, [R1+0x8120] ;  /* 0x0081200001047983 */ /* 0x000ea20000300800 */
[----:B------:R-:W-:-:S03]  /*1a7d80*/  R2UR UR54, R22 ;  /* 0x00000000163672ca */ /* 0x000fc600000e0000 */
[----:B------:R-:W4:Y:S01]  /*1a7d90*/  LDL.LU R5, [R1+0x811c] ;  /* 0x00811c0001057983 */ /* 0x000f220000300800 */
[----:B------:R-:W-:-:S03]  /*1a7da0*/  R2UR UR50, R24 ;  /* 0x00000000183272ca */ /* 0x000fc600000e0000 */
[----:B------:R-:W4:Y:S01]  /*1a7db0*/  LDL.LU R7, [R1+0x8118] ;  /* 0x0081180001077983 */ /* 0x000f220000300800 */
[----:B------:R-:W-:-:S03]  /*1a7dc0*/  R2UR UR12, R25 ;  /* 0x00000000190c72ca */ /* 0x000fc600000e0000 */
[----:B------:R-:W4:Y:S04]  /*1a7dd0*/  LDL.LU R22, [R1+0x8114] ;  /* 0x0081140001167983 */ /* 0x000f280000300800 */
[----:B------:R-:W4:Y:S04]  /*1a7de0*/  LDL.LU R24, [R1+0x8110] ;  /* 0x0081100001187983 */ /* 0x000f280000300800 */
[----:B------:R-:W4:Y:S01]  /*1a7df0*/  LDL.LU R25, [R1+0x810c] ;  /* 0x00810c0001197983 */ /* 0x000f220000300800 */
[----:B------:R-:W-:-:S03]  /*1a7e00*/  R2UR UR14, R6 ;  /* 0x00000000060e72ca */ /* 0x000fc600000e0000 */
[----:B------:R-:W4:Y:S01]  /*1a7e10*/  LDL.LU R6, [R1+0x8108] ;  /* 0x0081080001067983 */ /* 0x000f220000300800 */
[----:B------:R-:W-:-:S04]  /*1a7e20*/  LOP3.LUT R3, R3, 0xfffffdff, RZ, 0xc0, !PT ;  /* 0xfffffdff03037812 */ /* 0x000fc800078ec0ff */
[----:B------:R-:W-:-:S04]  /*1a7e30*/  @P2 LOP3.LUT R3, R3, 0x200, RZ, 0xfc, !PT ;  /* 0x0000020003032812 */ /* 0x000fc800078efcff */
[----:B------:R-:W-:Y:S02]  /*1a7e40*/  LOP3.LUT R3, R3, 0xfffffbff, RZ, 0xc0, !PT ;  /* 0xfffffbff03037812 */ /* 0x000fe400078ec0ff */
[----:B------:R-:W-:Y:S02]  /*1a7e50*/  R2UR UR16, R26 ;  /* 0x000000001a1072ca */ /* 0x000fe400000e0000 */
[----:B------:R-:W4:Y:S01]  /*1a7e60*/  LDL.LU R26, [R1+0x8104] ;  /* 0x00810400011a7983 */ /* 0x000f220000300800 */
[----:B------:R-:W-:-:S03]  /*1a7e70*/  R2UR UR18, R23 ;  /* 0x00000000171272ca */ /* 0x000fc600000e0000 */
        /* <DEDUP_REMOVED lines=26> */
[----:B------:R-:W3:Y:S01]  /*1a8020*/  LDL.LU R251, [R1+0xabc] ;  /* 0x000abc0001fb7983 */ /* 0x000ee20000300800 */
[----:B------:R-:W-:-:S03]  /*1a8030*/  R2UR UR4, R252 ;  /* 0x00000000fc0472ca */ /* 0x000fc600000e0000 */
[----:B------:R-:W2:Y:S01]  /*1a8040*/  LDL.LU R252, [R1+0xab8] ;  /* 0x000ab80001fc7983 */ /* 0x000ea20000300800 */
[----:B------:R-:W-:-:S04]  /*1a8050*/  @P1 LOP3.LUT R3, R3, 0x400, RZ, 0xfc, !PT ;  /* 0x0000040003031812 */ /* 0x000fc800078efcff */
[----:B------:R-:W-:-:S04]  /*1a8060*/  LOP3.LUT R3, R3, 0xffffefff, RZ, 0xc0, !PT ;  /* 0xffffefff03037812 */ /* 0x000fc800078ec0ff */
[----:B------:R-:W-:Y:S02]  /*1a8070*/  @P0 LOP3.LUT R3, R3, 0x1000, RZ, 0xfc, !PT ;  /* 0x0000100003030812 */ /* 0x000fe400078efcff */
[----:B------:R-:W-:Y:S02]  /*1a8080*/  ISETP.GE.AND P0, PT, R245, UR5, PT ;  /* 0x00000005f5007c0c */ /* 0x000fe4000bf06270 */
[----:B------:R-:W-:Y:S02]  /*1a8090*/  ISETP.GE.AND P2, PT, R244, UR6, PT ;  /* 0x00000006f4007c0c */ /* 0x000fe4000bf46270 */
[----:B------:R-:W-:Y:S02]  /*1a80a0*/  LOP3.LUT R3, R3, 0xffffbfff, RZ, 0xc0, !PT ;  /* 0xffffbfff03037812 */ /* 0x000fe400078ec0ff */
[----:B------:R-:W-:-:S07]  /*1a80b0*/  ISETP.GE.AND P1, PT, R243, UR8, PT ;  /* 0x00000008f3007c0c */ /* 0x000fce000bf26270 */
[----:B------:R-:W-:-:S04]  /*1a80c0*/  @P0 LOP3.LUT R3, R3, 0x4000, RZ, 0xfc, !PT ;  /* 0x0000400003030812 */ /* 0x000fc800078efcff */
        /* <DEDUP_REMOVED lines=21> */
[----:B------:R-:W-:Y:S02]  /*1a8220*/  ISETP.GE.AND P0, PT, R236, UR14, PT ;  /* 0x0000000eec007c0c */ /* 0x000fe4000bf06270 */
[----:B------:R-:W-:Y:S02]  /*1a8230*/  LOP3.LUT R3, R3, 0xbfffffff, RZ, 0xc0, !PT ;  /* 0xbfffffff03037812 */ /* 0x000fe400078ec0ff */
[----:B------:R-:W-:Y:S02]  /*1a8240*/  LOP3.LUT R28, R28, 0xfffffffd, RZ, 0xc0, !PT ;  /* 0xfffffffd1c1c7812 */ /* 0x000fe400078ec0ff */
[----:B------:R-:W-:-:S02]  /*1a8250*/  @P1 LOP3.LUT R3, R3, 0x40000000, RZ, 0xfc, !PT ;  /* 0x4000000003031812 */ /* 0x000fc400078efcff */
[----:B------:R-:W-:Y:S02]  /*1a8260*/  ISETP.GE.AND P1, PT, R234, UR18, PT ;  /* 0x00000012ea007c0c */ /* 0x000fe4000bf26270 */
[----:B------:R-:W-:Y:S02]  /*1a8270*/  LOP3.LUT R3, R3, 0x7fffffff, RZ, 0xc0, !PT ;  /* 0x7fffffff03037812 */ /* 0x000fe400078ec0ff */
[----:B------:R-:W-:Y:S02]  /*1a8280*/  @P2 LOP3.LUT R28, R28, 0x2, RZ, 0xfc, !PT ;  /* 0x000000021c1c2812 */ /* 0x000fe400078efcff */
        /* <DEDUP_REMOVED lines=21> */
[----:B------:R-:W-:-:S04]  /*1a83e0*/  @P1 LOP3.LUT R28, R28, 0x4000, RZ, 0xfc, !PT ;  /* 0x000040001c1c1812 */ /* 0x000fc800078efcff */
[----:B------:R-:W-:Y:S02]  /*1a83f0*/  LOP3.LUT R28, R28, 0xfffeffff, RZ, 0xc0, !PT ;  /* 0xfffeffff1c1c7812 */ /* 0x000fe400078ec0ff */
[----:B------:R-:W-:Y:S02]  /*1a8400*/  ISETP.GE.AND P1, PT, R225, UR36, PT ;  /* 0x00000024e1007c0c */ /* 0x000fe4000bf26270 */
[----:B------:R-:W-:Y:S02]  /*1a8410*/  @P0 LOP3.LUT R28, R28, 0x10000, RZ, 0xfc, !PT ;  /* 0x000100001c1c0812 */ /* 0x000fe400078efcff */
[----:B------:R-:W-:Y:S02]  /*1a8420*/  ISETP.GE.AND P0, PT, R224, UR38, PT ;  /* 0x00000026e0007c0c */ /* 0x000fe4000bf06270 */
[----:B------:R-:W4:Y:S01]  /*1a8430*/  LDL.LU R224, [R1+0xab4] ;  /* 0x000ab40001e07983 */ /* 0x000f220000300800 */
[----:B------:R-:W-:-:S03]  /*1a8440*/  ISETP.GE.AND P2, PT, R226, UR34, PT ;  /* 0x00000022e2007c0c */ /* 0x000fc6000bf46270 */
        /* <DEDUP_REMOVED lines=26> */
[----:B------:R-:W4:Y:S04]  /*1a85f0*/  LDL.LU R246, [R1+0xa5c] ;  /* 0x000a5c0001f67983 */ /* 0x000f280000300800 */
[----:B------:R-:W4:Y:S04]  /*1a8600*/  LDL.LU R247, [R1+0xa58] ;  /* 0x000a580001f77983 */ /* 0x000f280000300800 */
[----:B------:R-:W4:Y:S04]  /*1a8610*/  LDL.LU R248, [R1+0xa54] ;  /* 0x000a540001f87983 */ /* 0x000f280000300800 */
[----:B------:R-:W4:Y:S04]  /*1a8620*/  LDL.LU R249, [R1+0xa50] ;  /* 0x000a500001f97983 */ /* 0x000f280000300800 */
[----:B------:R-:W4:Y:S01]  /*1a8630*/  LDL.LU R250, [R1+0xa4c] ;  /* 0x000a4c0001fa7983 */ /* 0x000f220000300800 */
[----:B---3--:R-:W-:-:S03]  /*1a8640*/  R2UR UR5, R251 ;  /* 0x00000000fb0572ca */ /* 0x008fc600000e0000 */
[----:B------:R-:W3:Y:S01]  /*1a8650*/  LDL.LU R251, [R1+0xa48] ;  /* 0x000a480001fb7983 */ /* 0x000ee20000300800 */
[----:B--2---:R-:W-:-:S03]  /*1a8660*/  R2UR UR6, R252 ;  /* 0x00000000fc0672ca */ /* 0x004fc600000e0000 */
[----:B------:R-:W2:Y:S01]  /*1a8670*/  LDL.LU R252, [R1+0xa44] ;  /* 0x000a440001fc7983 */ /* 0x000ea20000300800 */
[----:B------:R-:W-:-:S04]  /*1a8680*/  LOP3.LUT R28, R28, 0xfffdffff, RZ, 0xc0, !PT ;  /* 0xfffdffff1c1c7812 */ /* 0x000fc800078ec0ff */
        /* <DEDUP_REMOVED lines=14> */
[----:B------:R-:W-:Y:S02]  /*1a8770*/  LOP3.LUT R27, R27, 0xfffffffe, RZ, 0xc0, !PT ;  /* 0xfffffffe1b1b7812 */ /* 0x000fe400078ec0ff */
[----:B------:R-:W-:Y:S02]  /*1a8780*/  @P0 LOP3.LUT R28, R28, 0x8000000, RZ, 0xfc, !PT ;  /* 0x080000001c1c0812 */ /* 0x000fe400078efcff */
[----:B------:R-:W-:-:S05]  /*1a8790*/  ISETP.GE.AND P0, PT, R218, UR49, PT ;  /* 0x00000031da007c0c */ /* 0x000fca000bf06270 */
[----:B------:R-:W-:-:S04]  /*1a87a0*/  @P1 LOP3.LUT R27, R27, 0x1, RZ, 0xfc, !PT ;  /* 0x000000011b1b1812 */ /* 0x000fc800078efcff */
[----:B------:R-:W-:Y:S02]  /*1a87b0*/  LOP3.LUT R27, R27, 0xfffffffd, RZ, 0xc0, !PT ;  /* 0xfffffffd1b1b7812 */ /* 0x000fe400078ec0ff */
[----:B------:R-:W-:Y:S02]  /*1a87c0*/  ISETP.GE.AND P1, PT, R216, UR58, PT ;  /* 0x0000003ad8007c0c */ /* 0x000fe4000bf26270 */
[----:B------:R-:W-:Y:S02]  /*1a87d0*/  @P0 LOP3.LUT R27, R27, 0x2, RZ, 0xfc, !PT ;  /* 0x000000021b1b0812 */ /* 0x000fe400078efcff */
[----:B------:R-:W-:Y:S02]  /*1a87e0*/  ISETP.GE.AND P0, PT, R215, UR4, PT ;  /* 0x00000004d7007c0c */ /* 0x000fe4000bf06270 */
[----:B------:R-:W-:Y:S01]  /*1a87f0*/  LOP3.LUT R29, R29, 0xffffdfff, RZ, 0xc0, !PT ;  /* 0xffffdfff1d1d7812 */ /* 0x000fe200078ec0ff */
[----:B------:R-:W-:Y:S01]  /*1a8800*/  BAR.SYNC.DEFER_BLOCKING 0x0 ;  /* 0x0000000000007b1d */ /* 0x000fe20000010000 */
[----:B---3--:R-:W-:-:S05]  /*1a8810*/  R2UR UR58, R251 ;  /* 0x00000000fb3a72ca */ /* 0x008fca00000e0000 */
[----:B------:R-:W3:Y:S01]  /*1a8820*/  LDL.LU R251, [R1+0xa40] ;  /* 0x000a400001fb7983 */ /* 0x000ee20000300800 */
[----:B--2---:R-:W-:-:S03]  /*1a8830*/  R2UR UR4, R252 ;  /* 0x00000000fc0472ca */ /* 0x004fc600000e0000 */
[----:B------:R-:W2:Y:S01]  /*1a8840*/  LDL.LU R252, [R1+0x9ac] ;  /* 0x0009ac0001fc7983 */ /* 0x000ea20000300800 */
[----:B------:R-:W-:Y:S02]  /*1a8850*/  ISETP.GE.AND P2, PT, R220, UR46, PT ;  /* 0x0000002edc007c0c */ /* 0x000fe4000bf46270 */
[----:B------:R-:W-:Y:S02]  /*1a8860*/  LOP3.LUT R28, R28, 0xdfffffff, RZ, 0xc0, !PT ;  /* 0xdfffffff1c1c7812 */ /* 0x000fe400078ec0ff */
[----:B----4-:R-:W-:Y:S02]  /*1a8870*/  R2UR UR8, R224 ;  /* 0x00000000e00872ca */ /* 0x010fe400000e0000 */
[----:B------:R-:W-:Y:S01]  /*1a8880*/  R2UR UR60, R225 ;  /* 0x00000000e13c72ca */ /* 0x000fe200000e0000 */
[----:B------:R-:W4:Y:S01]  /*1a8890*/  LDL.LU R224, [R1+0x9a8] ;  /* 0x0009a80001e07983 */ /* 0x000f220000300800 */
[----:B------:R-:W-:Y:S02]  /*1a88a0*/  R2UR UR56, R226 ;  /* 0x00000000e23872ca */ /* 0x000fe400000e0000 */
[----:B------:R-:W-:Y:S01]  /*1a88b0*/  R2UR UR52, R227 ;  /* 0x00000000e33472ca */ /* 0x000fe200000e0000 */
[----:B------:R-:W4:Y:S02]  /*1a88c0*/  LDL.LU R225, [R1+0x9a4] ;  /* 0x0009a40001e17983 */ /* 0x000f240000300800 */
[----:B------:R-:W-:-:S02]  /*1a88d0*/  @P2 LOP3.LUT R28, R28, 0x20000000, RZ, 0xfc, !PT ;  /* 0x200000001c1c2812 */ /* 0x000fc400078efcff */
[----:B------:R-:W-:Y:S01]  /*1a88e0*/  ISETP.GE.AND P2, PT, R217, UR59, PT ;  /* 0x0000003bd9007c0c */ /* 0x000fe2000bf46270 */
[----:B------:R-:W4:Y:S01]  /*1a88f0*/  LDL.LU R226, [R1+0x9a0] ;  /* 0x0009a00001e27983 */ /* 0x000f220000300800 */
[----:B------:R-:W-:Y:S02]  /*1a8900*/  R2UR UR54, R228 ;  /* 0x00000000e43672ca */ /* 0x000fe400000e0000 */
[----:B------:R-:W-:Y:S01]  /*1a8910*/  LOP3.LUT R27, R27, 0xfffffff7, RZ, 0xc0, !PT ;  /* 0xfffffff71b1b7812 */ /* 0x000fe200078ec0ff */
[----:B------:R-:W4:Y:S01]  /*1a8920*/  LDL.LU R227, [R1+0x99c] ;  /* 0x00099c0001e37983 */ /* 0x000f220000300800 */
[----:B------:R-:W-:Y:S02]  /*1a8930*/  R2UR UR50, R229 ;  /* 0x00000000e53272ca */ /* 0x000fe400000e0000 */
[----:B------:R-:W-:Y:S01]  /*1a8940*/  R2UR UR12, R230 ;  /* 0x00000000e60c72ca */ /* 0x000fe200000e0000 */
[----:B------:R-:W4:Y:S01]  /*1a8950*/  LDL.LU R228, [R1+0x998] ;  /* 0x0009980001e47983 */ /* 0x000f220000300800 */
[----:B------:R-:W-:-:S03]  /*1a8960*/  R2UR UR14, R231 ;  /* 0x00000000e70e72ca */ /* 0x000fc600000e0000 */
[----:B------:R-:W4:Y:S01]  /*1a8970*/  LDL.LU R229, [R1+0x994] ;  /* 0x0009940001e57983 */ /* 0x000f220000300800 */
[----:B------:R-:W-:-:S03]  /*1a8980*/  R2UR UR16, R232 ;  /* 0x00000000e81072ca */ /* 0x000fc600000e0000 */
[----:B------:R-:W4:Y:S01]  /*1a8990*/  LDL.LU R230, [R1+0x990] ;  /* 0x0009900001e67983 */ /* 0x000f220000300800 */
[----:B------:R-:W-:Y:S02]  /*1a89a0*/  @P2 LOP3.LUT R27, R27, 0x8, RZ, 0xfc, !PT ;  /* 0x000000081b1b2812 */ /* 0x000fe400078efcff */
[----:B------:R-:W-:Y:S01]  /*1a89b0*/  R2UR UR18, R233 ;  /* 0x00000000e91272ca */ /* 0x000fe200000e0000 */
[----:B------:R-:W4:Y:S01]  /*1a89c0*/  LDL.LU R231, [R1+0x98c] ;  /* 0x00098c0001e77983 */ /* 0x000f220000300800 */
[----:B------:R-:W-:-:S03]  /*1a89d0*/  R2UR UR20, R234 ;  /* 0x00000000ea1472ca */ /* 0x000fc600000e0000 */
[----:B------:R-:W4:Y:S01]  /*1a89e0*/  LDL.LU R232, [R1+0x988] ;  /* 0x0009880001e87983 */ /* 0x000f220000300800 */
[----:B------:R-:W-:-:S03]  /*1a89f0*/  R2UR UR22, R235 ;  /* 0x00000000eb1672ca */ /* 0x000fc600000e0000 */
[----:B------:R-:W4:Y:S01]  /*1a8a00*/  LDL.LU R233, [R1+0x984] ;  /* 0x0009840001e97983 */ /* 0x000f220000300800 */
[----:B------:R-:W-:-:S03]  /*1a8a10*/  R2UR UR24, R236 ;  /* 0x00000000ec1872ca */ /* 0x000fc600000e0000 */
[----:B------:R-:W4:Y:S01]  /*1a8a20*/  LDL.LU R234, [R1+0x980] ;  /* 0x0009800001ea7983 */ /* 0x000f220000300800 */
[----:B------:R-:W-:Y:S02]  /*1a8a30*/  LOP3.LUT R27, R27, 0xffffffdf, RZ, 0xc0, !PT ;  /* 0xffffffdf1b1b7812 */ /* 0x000fe400078ec0ff */
        /* <DEDUP_REMOVED lines=29> */
[----:B------:R-:W-:Y:S02]  /*1a8c10*/  R2UR UR59, R250 ;  /* 0x00000000fa3b72ca */ /* 0x000fe400000e0000 */
[----:B------:R-:W-:Y:S01]  /*1a8c20*/  ISETP.GE.AND P0, PT, R214, UR5, PT ;  /* 0x00000005d6007c0c */ /* 0x000fe2000bf06270 */
[----:B------:R-:W4:Y:S01]  /*1a8c30*/  LDL.LU R248, [R1+0x948] ;  /* 0x0009480001f87983 */ /* 0x000f220000300800 */
[----:B------:R-:W-:-:S03]  /*1a8c40*/  ISETP.GE.AND P2, PT, R213, UR6, PT ;  /* 0x00000006d5007c0c */ /* 0x000fc6000bf46270 */
[----:B------:R-:W4:Y:S04]  /*1a8c50*/  LDL.LU R249, [R1+0x944] ;  /* 0x0009440001f97983 */ /* 0x000f280000300800 */
[----:B------:R-:W4:Y:S01]  /*1a8c60*/  LDL.LU R250, [R1+0x940] ;  /* 0x0009400001fa7983 */ /* 0x000f220000300800 */
        /* <DEDUP_REMOVED lines=17> */
[----:B---3--:R-:W-:Y:S02]  /*1a8d80*/  R2UR UR5, R251 ;  /* 0x00000000fb0572ca */ /* 0x008fe400000e0000 */
[----:B------:R-:W3:Y:S01]  /*1a8d90*/  LDL.LU R251, [R1+0x93c] ;  /* 0x00093c0001fb7983 */ /* 0x000ee20000300800 */
[----:B--2---:R-:W-:-:S03]  /*1a8da0*/  R2UR UR6, R252 ;  /* 0x00000000fc0672ca */ /* 0x004fc600000e0000 */
[----:B------:R-:W2:Y:S01]  /*1a8db0*/  LDL.LU R252, [R1+0x938] ;  /* 0x0009380001fc7983 */ /* 0x000ea20000300800 */
        /* <DEDUP_REMOVED lines=67> */
[----:B---3--:R-:W-:Y:S02]  /*1a91f0*/  R2UR UR58, R251 ;  /* 0x00000000fb3a72ca */ /* 0x008fe400000e0000 */
[----:B------:R-:W3:Y:S01]  /*1a9200*/  LDL.LU R251, [R1+0x934] ;  /* 0x0009340001fb7983 */ /* 0x000ee20000300800 */
[----:B--2---:R-:W-:-:S03]  /*1a9210*/  R2UR UR4, R252 ;  /* 0x00000000fc0472ca */ /* 0x004fc600000e0000 */
[----:B------:R-:W2:Y:S01]  /*1a9220*/  LDL.LU R252, [R1+0x930] ;  /* 0x0009300001fc7983 */ /* 0x000ea20000300800 */
[----:B----4-:R-:W-:Y:S02]  /*1a9230*/  R2UR UR8, R224 ;  /* 0x00000000e00872ca */ /* 0x010fe400000e0000 */
[----:B------:R-:W-:Y:S01]  /*1a9240*/  R2UR UR60, R225 ;  /* 0x00000000e13c72ca */ /* 0x000fe200000e0000 */
        /* <DEDUP_REMOVED lines=22> */
[----:B------:R-:W-:Y:S02]  /*1a93b0*/  ISETP.GE.AND P2, PT, R186, UR59, PT ;  /* 0x0000003bba007c0c */ /* 0x000fe4000bf46270 */
        /* <DEDUP_REMOVED lines=29> */
[----:B------:R-:W-:Y:S02]  /*1a9590*/  @P2 LOP3.LUT R4, R4, 0x20000000, RZ, 0xfc, !PT ;  /* 0x2000000004042812 */ /* 0x000fe400078efcff */
[----:B------:R-:W-:Y:S01]  /*1a95a0*/  R2UR UR59, R250 ;  /* 0x00000000fa3b72ca */ /* 0x000fe200000e0000 */
[----:B------:R-:W4:Y:S01]  /*1a95b0*/  LDL.LU R248, [R1+0x8bc] ;  /* 0x0008bc0001f87983 */ /* 0x000f220000300800 */
[----:B------:R-:W-:Y:S02]  /*1a95c0*/  ISETP.GE.AND P0, PT, R183, UR5, PT ;  /* 0x00000005b7007c0c */ /* 0x000fe4000bf06270 */
[----:B------:R-:W-:Y:S01]  /*1a95d0*/  ISETP.GE.AND P2, PT, R182, UR6, PT ;  /* 0x00000006b6007c0c */ /* 0x000fe2000bf46270 */
[----:B------:R-:W4:Y:S04]  /*1a95e0*/  LDL.LU R249, [R1+0x8b8] ;  /* 0x0008b80001f97983 */ /* 0x000f280000300800 */
[----:B------:R-:W4:Y:S01]  /*1a95f0*/  LDL.LU R250, [R1+0x8b4] ;  /* 0x0008b40001fa7983 */ /* 0x000f220000300800 */
[----:B------:R-:W-:-:S02]  /*1a9600*/  LOP3.LUT R5, R5, 0xffffffef, RZ, 0xc0, !PT ;  /* 0xffffffef05057812 */ /* 0x000fc400078ec0ff */
[----:B------:R-:W-:-:S03]  /*1a9610*/  LOP3.LUT R4, R4, 0x7fffffff, RZ, 0xc0, !PT ;  /* 0x7fffffff04047812 */ /* 0x000fc600078ec0ff */
        /* <DEDUP_REMOVED lines=18> */
[----:B---3--:R-:W-:Y:S02]  /*1a9740*/  R2UR UR5, R251 ;  /* 0x00000000fb0572ca */ /* 0x008fe400000e0000 */
[----:B------:R-:W3:Y:S01]  /*1a9750*/  LDL.LU R251, [R1+0x8b0] ;  /* 0x0008b00001fb7983 */ /* 0x000ee20000300800 */
[----:B--2---:R-:W-:-:S03]  /*1a9760*/  R2UR UR6, R252 ;  /* 0x00000000fc0672ca */ /* 0x004fc600000e0000 */
[----:B------:R-:W2:Y:S01]  /*1a9770*/  LDL.LU R252, [R1+0x89c] ;  /* 0x00089c0001fc7983 */ /* 0x000ea20000300800 */
        /* <DEDUP_REMOVED lines=62> */
[----:B------:R-:W-:-:S04]  /*1a9b60*/  LOP3.LUT R7, R7, 0xffbfffff, RZ, 0xc0, !PT ;  /* 0xffbfffff07077812 */ /* 0x000fc800078ec0ff */
[----:B------:R-:W-:Y:S02]  /*1a9b70*/  @P0 LOP3.LUT R7, R7, 0x400000, RZ, 0xfc, !PT ;  /* 0x0040000007070812 */ /* 0x000fe400078efcff */
[----:B------:R-:W-:Y:S02]  /*1a9b80*/  ISETP.GE.AND P0, PT, R153, UR4, PT ;  /* 0x0000000499007c0c */ /* 0x000fe4000bf06270 */
[----:B--2---:R-:W-:Y:S02]  /*1a9b90*/  R2UR UR4, R252 ;  /* 0x00000000fc0472ca */ /* 0x004fe400000e0000 */
[----:B------:R-:W2:Y:S01]  /*1a9ba0*/  LDL.LU R252, [R1+0x898] ;  /* 0x0008980001fc7983 */ /* 0x000ea20000300800 */
[----:B----4-:R-:W-:-:S03]  /*1a9bb0*/  R2UR UR8, R224 ;  /* 0x00000000e00872ca */ /* 0x010fc600000e0000 */
[----:B------:R-:W4:Y:S01]  /*1a9bc0*/  LDL.LU R224, [R1+0x894] ;  /* 0x0008940001e07983 */ /* 0x000f220000300800 */
[----:B------:R-:W-:-:S03]  /*1a9bd0*/  R2UR UR60, R225 ;  /* 0x00000000e13c72ca */ /* 0x000fc600000e0000 */
[----:B------:R-:W4:Y:S01]  /*1a9be0*/  LDL.LU R225, [R1+0x890] ;  /* 0x0008900001e17983 */ /* 0x000f220000300800 */
[----:B------:R-:W-:Y:S02]  /*1a9bf0*/  R2UR UR56, R226 ;  /* 0x00000000e23872ca */ /* 0x000fe400000e0000 */
[----:B------:R-:W-:Y:S01]  /*1a9c00*/  R2UR UR52, R227 ;  /* 0x00000000e33472ca */ /* 0x000fe200000e0000 */
        /* <DEDUP_REMOVED lines=9> */
[----:B------:R-:W-:Y:S02]  /*1a9ca0*/  R2UR UR14, R231 ;  /* 0x00000000e70e72ca */ /* 0x000fe400000e0000 */
[----:B------:R-:W4:Y:S01]  /*1a9cb0*/  LDL.LU R231, [R1+0x878] ;  /* 0x0008780001e77983 */ /* 0x000f220000300800 */
[----:B------:R-:W-:Y:S02]  /*1a9cc0*/  ISETP.GE.AND P1, PT, R154, UR58, PT ;  /* 0x0000003a9a007c0c */ /* 0x000fe4000bf26270 */
[----:B------:R-:W-:Y:S02]  /*1a9cd0*/  LOP3.LUT R7, R7, 0xfeffffff, RZ, 0xc0, !PT ;  /* 0xfeffffff07077812 */ /* 0x000fe400078ec0ff */
[----:B------:R-:W-:-:S02]  /*1a9ce0*/  R2UR UR16, R232 ;  /* 0x00000000e81072ca */ /* 0x000fc400000e0000 */
[----:B------:R-:W4:Y:S02]  /*1a9cf0*/  LDL.LU R232, [R1+0x874] ;  /* 0x0008740001e87983 */ /* 0x000f240000300800 */
[----:B------:R-:W-:-:S04]  /*1a9d00*/  @P2 LOP3.LUT R7, R7, 0x1000000, RZ, 0xfc, !PT ;  /* 0x0100000007072812 */ /* 0x000fc800078efcff */
[----:B------:R-:W-:Y:S02]  /*1a9d10*/  LOP3.LUT R7, R7, 0xfbffffff, RZ, 0xc0, !PT ;  /* 0xfbffffff07077812 */ /* 0x000fe400078ec0ff */
[----:B------:R-:W-:Y:S02]  /*1a9d20*/  R2UR UR18, R233 ;  /* 0x00000000e91272ca */ /* 0x000fe400000e0000 */
[----:B------:R-:W-:Y:S01]  /*1a9d30*/  @P1 LOP3.LUT R7, R7, 0x4000000, RZ, 0xfc, !PT ;  /* 0x0400000007071812 */ /* 0x000fe200078efcff */
[----:B------:R-:W4:Y:S03]  /*1a9d40*/  LDL.LU R233, [R1+0x870] ;  /* 0x0008700001e97983 */ /* 0x000f260000300800 */
[----:B------:R-:W-:Y:S02]  /*1a9d50*/  LOP3.LUT R7, R7, 0xefffffff, RZ, 0xc0, !PT ;  /* 0xefffffff07077812 */ /* 0x000fe400078ec0ff */
[----:B------:R-:W-:-:S02]  /*1a9d60*/  R2UR UR20, R234 ;  /* 0x00000000ea1472ca */ /* 0x000fc400000e0000 */
[----:B------:R-:W-:Y:S01]  /*1a9d70*/  ISETP.GE.AND P2, PT, R151, UR6, PT ;  /* 0x0000000697007c0c */ /* 0x000fe2000bf46270 */
[----:B------:R-:W4:Y:S01]  /*1a9d80*/  LDL.LU R234, [R1+0x86c] ;  /* 0x00086c0001ea7983 */ /* 0x000f220000300800 */
[----:B------:R-:W-:Y:S02]  /*1a9d90*/  @P0 LOP3.LUT R7, R7, 0x10000000, RZ, 0xfc, !PT ;  /* 0x1000000007070812 */ /* 0x000fe400078efcff */
[----:B------:R-:W-:Y:S02]  /*1a9da0*/  ISETP.GE.AND P0, PT, R152, UR5, PT ;  /* 0x0000000598007c0c */ /* 0x000fe4000bf06270 */
[----:B------:R-:W-:Y:S02]  /*1a9db0*/  R2UR UR22, R235 ;  /* 0x00000000eb1672ca */ /* 0x000fe400000e0000 */
[----:B------:R-:W-:Y:S01]  /*1a9dc0*/  ISETP.GE.AND P1, PT, R150, UR8, PT ;  /* 0x0000000896007c0c */ /* 0x000fe2000bf26270 */
[----:B------:R-:W4:Y:S01]  /*1a9dd0*/  LDL.LU R235, [R1+0x868] ;  /* 0x0008680001eb7983 */ /* 0x000f220000300800 */
[----:B------:R-:W-:-:S02]  /*1a9de0*/  LOP3.LUT R6, R6, 0xfffffffe, RZ, 0xc0, !PT ;  /* 0xfffffffe06067812 */ /* 0x000fc400078ec0ff */
[----:B------:R-:W-:Y:S02]  /*1a9df0*/  LOP3.LUT R7, R7, 0xbfffffff, RZ, 0xc0, !PT ;  /* 0xbfffffff07077812 */ /* 0x000fe400078ec0ff */
[----:B------:R-:W-:Y:S02]  /*1a9e00*/  @P2 LOP3.LUT R6, R6, 0x1, RZ, 0xfc, !PT ;  /* 0x0000000106062812 */ /* 0x000fe400078efcff */
[----:B------:R-:W-:Y:S02]  /*1a9e10*/  R2UR UR24, R236 ;  /* 0x00000000ec1872ca */ /* 0x000fe400000e0000 */
[----:B------:R-:W-:Y:S01]  /*1a9e20*/  @P0 LOP3.LUT R7, R7, 0x40000000, RZ, 0xfc, !PT ;  /* 0x4000000007070812 */ /* 0x000fe200078efcff */
[----:B------:R-:W4:Y:S01]  /*1a9e30*/  LDL.LU R236, [R1+0x864] ;  /* 0x0008640001ec7983 */ /* 0x000f220000300800 */
[----:B------:R-:W-:Y:S02]  /*1a9e40*/  ISETP.GE.AND P0, PT, R149, UR60, PT ;  /* 0x0000003c95007c0c */ /* 0x000fe4000bf06270 */
[----:B------:R-:W-:-:S04]  /*1a9e50*/  LOP3.LUT R6, R6, 0xfffffffd, RZ, 0xc0, !PT ;  /* 0xfffffffd06067812 */ /* 0x000fc800078ec0ff */
[----:B------:R-:W-:Y:S02]  /*1a9e60*/  @P1 LOP3.LUT R6, R6, 0x2, RZ, 0xfc, !PT ;  /* 0x0000000206061812 */ /* 0x000fe400078efcff */
[----:B------:R-:W-:Y:S02]  /*1a9e70*/  R2UR UR26, R237 ;  /* 0x00000000ed1a72ca */ /* 0x000fe400000e0000 */
[----:B------:R-:W-:Y:S01]  /*1a9e80*/  ISETP.GE.AND P2, PT, R148, UR56, PT ;  /* 0x0000003894007c0c */ /* 0x000fe2000bf46270 */
[----:B------:R-:W4:Y:S01]  /*1a9e90*/  LDL.LU R237, [R1+0x860] ;  /* 0x0008600001ed7983 */ /* 0x000f220000300800 */
[----:B------:R-:W-:-:S04]  /*1a9ea0*/  LOP3.LUT R6, R6, 0xfffffff7, RZ, 0xc0, !PT ;  /* 0xfffffff706067812 */ /* 0x000fc800078ec0ff */
[----:B------:R-:W-:Y:S02]  /*1a9eb0*/  @P0 LOP3.LUT R6, R6, 0x8, RZ, 0xfc, !PT ;  /* 0x0000000806060812 */ /* 0x000fe400078efcff */
[----:B------:R-:W-:Y:S02]  /*1a9ec0*/  R2UR UR28, R238 ;  /* 0x00000000ee1c72ca */ /* 0x000fe400000e0000 */
[----:B------:R-:W-:Y:S01]  /*1a9ed0*/  ISETP.GE.AND P1, PT, R147, UR52, PT ;  /* 0x0000003493007c0c */ /* 0x000fe2000bf26270 */
[----:B------:R-:W4:Y:S01]  /*1a9ee0*/  LDL.LU R238, [R1+0x85c] ;  /* 0x00085c0001ee7983 */ /* 0x000f220000300800 */
[----:B------:R-:W-:Y:S02]  /*1a9ef0*/  LOP3.LUT R6, R6, 0xffffffdf, RZ, 0xc0, !PT ;  /* 0xffffffdf06067812 */ /* 0x000fe400078ec0ff */
[----:B------:R-:W-:Y:S02]  /*1a9f00*/  R2UR UR30, R239 ;  /* 0x00000000ef1e72ca */ /* 0x000fe400000e0000 */
[----:B------:R-:W-:Y:S01]  /*1a9f10*/  @P2 LOP3.LUT R6, R6, 0x20, RZ, 0xfc, !PT ;  /* 0x0000002006062812 */ /* 0x000fe200078efcff */
[----:B------:R-:W4:Y:S01]  /*1a9f20*/  LDL.LU R239, [R1+0x858] ;  /* 0x0008580001ef7983 */ /* 0x000f220000300800 */
[----:B------:R-:W-:-:S02]  /*1a9f30*/  ISETP.GE.AND P0, PT, R146, UR54, PT ;  /* 0x0000003692007c0c */ /* 0x000fc4000bf06270 */
[----:B------:R-:W-:Y:S02]  /*1a9f40*/  LOP3.LUT R6, R6, 0xfffffeff, RZ, 0xc0, !PT ;  /* 0xfffffeff06067812 */ /* 0x000fe400078ec0ff */
[----:B------:R-:W-:Y:S02]  /*1a9f50*/  R2UR UR32, R240 ;  /* 0x00000000f02072ca */ /* 0x000fe400000e0000 */
[----:B------:R-:W-:Y:S01]  /*1a9f60*/  @P1 LOP3.LUT R6, R6, 0x100, RZ, 0xfc, !PT ;  /* 0x0000010006061812 */ /* 0x000fe200078efcff */
[----:B------:R-:W4:Y:S01]  /*1a9f70*/  LDL.LU R240, [R1+0x854] ;  /* 0x0008540001f07983 */ /* 0x000f220000300800 */
[----:B------:R-:W-:Y:S02]  /*1a9f80*/  R2UR UR34, R241 ;  /* 0x00000000f12272ca */ /* 0x000fe400000e0000 */
[----:B------:R-:W-:Y:S01]  /*1a9f90*/  R2UR UR36, R242 ;  /* 0x00000000f22472ca */ /* 0x000fe200000e0000 */
[----:B------:R-:W4:Y:S01]  /*1a9fa0*/  LDL.LU R241, [R1+0x850] ;  /* 0x0008500001f17983 */ /* 0x000f220000300800 */
[----:B------:R-:W-:-:S02]  /*1a9fb0*/  ISETP.GE.AND P2, PT, R145, UR50, PT ;  /* 0x0000003291007c0c */ /* 0x000fc4000bf46270 */
[----:B------:R-:W-:Y:S01]  /*1a9fc0*/  R2UR UR38, R243 ;  /* 0x00000000f32672ca */ /* 0x000fe200000e0000 */
[----:B------:R-:W4:Y:S01]  /*1a9fd0*/  LDL.LU R242, [R1+0x84c] ;  /* 0x00084c0001f27983 */ /* 0x000f220000300800 */
[----:B------:R-:W-:Y:S02]  /*1a9fe0*/  LOP3.LUT R6, R6, 0xfffffdff, RZ, 0xc0, !PT ;  /* 0xfffffdff06067812 */ /* 0x000fe400078ec0ff */
[----:B------:R-:W-:Y:S01]  /*1a9ff0*/  R2UR UR40, R244 ;  /* 0x00000000f42872ca */ /* 0x000fe200000e0000 */
[----:B------:R-:W4:Y:S01]  /*1aa000*/  LDL.LU R243, [R1+0x848] ;  /* 0x0008480001f37983 */ /* 0x000f220000300800 */
[----:B------:R-:W-:Y:S02]  /*1aa010*/  R2UR UR42, R245 ;  /* 0x00000000f52a72ca */ /* 0x000fe400000e0000 */
[----:B------:R-:W-:Y:S01]  /*1aa020*/  R2UR UR44, R246 ;  /* 0x00000000f62c72ca */ /* 0x000fe200000e0000 */
[----:B------:R-:W4:Y:S01]  /*1aa030*/  LDL.LU R244, [R1+0x844] ;  /* 0x0008440001f47983 */ /* 0x000f220000300800 */
[----:B------:R-:W-:-:S02]  /*1aa040*/  R2UR UR46, R247 ;  /* 0x00000000f72e72ca */ /* 0x000fc400000e0000 */
[----:B------:R-:W-:Y:S01]  /*1aa050*/  @P0 LOP3.LUT R6, R6, 0x200, RZ, 0xfc, !PT ;  /* 0x0000020006060812 */ /* 0x000fe200078efcff */
[----:B------:R-:W4:Y:S01]  /*1aa060*/  LDL.LU R245, [R1+0x840] ;  /* 0x0008400001f57983 */ /* 0x000f220000300800 */
[----:B------:R-:W-:-:S03]  /*1aa070*/  R2UR UR48, R248 ;  /* 0x00000000f83072ca */ /* 0x000fc600000e0000 */
[----:B------:R-:W4:Y:S01]  /*1aa080*/  LDL.LU R246, [R1+0x63c] ;  /* 0x00063c0001f67983 */ /* 0x000f220000300800 */
[----:B------:R-:W-:-:S03]  /*1aa090*/  R2UR UR49, R249 ;  /* 0x00000000f93172ca */ /* 0x000fc600000e0000 */
[----:B------:R-:W4:Y:S01]  /*1aa0a0*/  LDL.LU R247, [R1+0x638] ;  /* 0x0006380001f77983 */ /* 0x000f220000300800 */
[----:B------:R-:W-:Y:S02]  /*1aa0b0*/  R2UR UR59, R250 ;  /* 0x00000000fa3b72ca */ /* 0x000fe400000e0000 */
[----:B------:R-:W-:Y:S01]  /*1aa0c0*/  ISETP.GE.AND P1, PT, R144, UR12, PT ;  /* 0x0000000c90007c0c */ /* 0x000fe2000bf26270 */
[----:B------:R-:W4:Y:S01]  /*1aa0d0*/  LDL.LU R248, [R1+0x634] ;  /* 0x0006340001f87983 */ /* 0x000f220000300800 */
[----:B---3--:R-:W-:Y:S02]  /*1aa0e0*/  R2UR UR58, R251 ;  /* 0x00000000fb3a72ca */ /* 0x008fe400000e0000 */
[----:B------:R-:W-:Y:S01]  /*1aa0f0*/  LOP3.LUT R6, R6, 0xfffff7ff, RZ, 0xc0, !PT ;  /* 0xfffff7ff06067812 */ /* 0x000fe200078ec0ff */
[----:B------:R-:W3:Y:S04]  /*1aa100*/  LDL.LU R249, [R1+0x630] ;  /* 0x0006300001f97983 */ /* 0x000ee80000300800 */
[----:B------:R-:W3:Y:S01]  /*1aa110*/  LDL.LU R250, [R1+0x62c] ;  /* 0x00062c0001fa7983 */ /* 0x000ee20000300800 */
[----:B------:R-:W-:-:S03]  /*1aa120*/  @P2 LOP3.LUT R6, R6, 0x800, RZ, 0xfc, !PT ;  /* 0x0000080006062812 */ /* 0x000fc600078efcff */
[----:B------:R-:W3:Y:S01]  /*1aa130*/  LDL.LU R251, [R1+0x628] ;  /* 0x0006280001fb7983 */ /* 0x000ee20000300800 */
        /* <DEDUP_REMOVED lines=27> */
[----:B--2---:R-:W-:Y:S02]  /*1aa2f0*/  R2UR UR5, R252 ;  /* 0x00000000fc0572ca */ /* 0x004fe400000e0000 */
[----:B------:R-:W2:Y:S01]  /*1aa300*/  LDL.LU R252, [R1+0x624] ;  /* 0x0006240001fc7983 */ /* 0x000ea20000300800 */
[----:B------:R-:W-:-:S02]  /*1aa310*/  @P2 LOP3.LUT R6, R6, 0x10000000, RZ, 0xfc, !PT ;  /* 0x1000000006062812 */ /* 0x000fc400078efcff */
[----:B------:R-:W-:Y:S02]  /*1aa320*/  ISETP.GE.AND P2, PT, R133, UR34, PT ;  /* 0x0000002285007c0c */ /* 0x000fe4000bf46270 */
[----:B------:R-:W-:Y:S02]  /*1aa330*/  LOP3.LUT R8, R8, 0xfffffffe, RZ, 0xc0, !PT ;  /* 0xfffffffe08087812 */ /* 0x000fe400078ec0ff */
[----:B------:R-:W-:Y:S02]  /*1aa340*/  LOP3.LUT R6, R6, 0xbfffffff, RZ, 0xc0, !PT ;  /* 0xbfffffff06067812 */ /* 0x000fe400078ec0ff */
[----:B------:R-:W-:Y:S02]  /*1aa350*/  @P0 LOP3.LUT R8, R8, 0x1, RZ, 0xfc, !PT ;  /* 0x0000000108080812 */ /* 0x000fe400078efcff */
[----:B------:R-:W-:Y:S02]  /*1aa360*/  @P1 LOP3.LUT R6, R6, 0x40000000, RZ, 0xfc, !PT ;  /* 0x4000000006061812 */ /* 0x000fe400078efcff */
[----:B------:R-:W-:-:S02]  /*1aa370*/  ISETP.GE.AND P1, PT, R132, UR36, PT ;  /* 0x0000002484007c0c */ /* 0x000fc4000bf26270 */
        /* <DEDUP_REMOVED lines=32> */
[----:B----4-:R-:W-:Y:S02]  /*1aa580*/  R2UR UR6, R224 ;  /* 0x00000000e00672ca */ /* 0x010fe400000e0000 */
[----:B------:R-:W-:-:S04]  /*1aa590*/  LOP3.LUT R8, R8, 0xff7fffff, RZ, 0xc0, !PT ;  /* 0xff7fffff08087812 */ /* 0x000fc800078ec0ff */
[----:B------:R-:W-:Y:S02]  /*1aa5a0*/  @P0 LOP3.LUT R8, R8, 0x800000, RZ, 0xfc, !PT ;  /* 0x0080000008080812 */ /* 0x000fe400078efcff */
[----:B------:R-:W-:Y:S02]  /*1aa5b0*/  ISETP.GE.AND P0, PT, R121, UR5, PT ;  /* 0x0000000579007c0c */ /* 0x000fe4000bf06270 */
[----:B------:R-:W-:Y:S02]  /*1aa5c0*/  R2UR UR8, R225 ;  /* 0x00000000e10872ca */ /* 0x000fe400000e0000 */
[----:B------:R-:W-:Y:S02]  /*1aa5d0*/  R2UR UR56, R227 ;  /* 0x00000000e33872ca */ /* 0x000fe400000e0000 */
[----:B------:R-:W-:Y:S02]  /*1aa5e0*/  ISETP.GE.AND P2, PT, R120, UR6, PT ;  /* 0x0000000678007c0c */ /* 0x000fe4000bf46270 */
[----:B------:R-:W-:-:S02]  /*1aa5f0*/  LOP3.LUT R8, R8, 0xfeffffff, RZ, 0xc0, !PT ;  /* 0xfeffffff08087812 */ /* 0x000fc400078ec0ff */
[----:B------:R-:W-:-:S03]  /*1aa600*/  R2UR UR60, R226 ;  /* 0x00000000e23c72ca */ /* 0x000fc600000e0000 */
[----:B------:R-:W-:Y:S02]  /*1aa610*/  @P0 LOP3.LUT R8, R8, 0x1000000, RZ, 0xfc, !PT ;  /* 0x0100000008080812 */ /* 0x000fe400078efcff */
[----:B------:R-:W-:Y:S02]  /*1aa620*/  ISETP.GE.AND P1, PT, R119, UR8, PT ;  /* 0x0000000877007c0c */ /* 0x000fe4000bf26270 */
[----:B------:R-:W-:Y:S02]  /*1aa630*/  R2UR UR52, R228 ;  /* 0x00000000e43472ca */ /* 0x000fe400000e0000 */
[----:B------:R-:W-:-:S04]  /*1aa640*/  LOP3.LUT R8, R8, 0xfbffffff, RZ, 0xc0, !PT ;  /* 0xfbffffff08087812 */ /* 0x000fc800078ec0ff */
[----:B------:R-:W-:Y:S02]  /*1aa650*/  @P2 LOP3.LUT R8, R8, 0x4000000, RZ, 0xfc, !PT ;  /* 0x0400000008082812 */ /* 0x000fe400078efcff */
[----:B------:R-:W-:Y:S02]  /*1aa660*/  ISETP.GE.AND P2, PT, R117, UR56, PT ;  /* 0x0000003875007c0c */ /* 0x000fe4000bf46270 */
[----:B------:R-:W-:Y:S02]  /*1aa670*/  ISETP.GE.AND P0, PT, R118, UR60, PT ;  /* 0x0000003c76007c0c */ /* 0x000fe4000bf06270 */
[----:B------:R-:W-:Y:S02]  /*1aa680*/  R2UR UR54, R229 ;  /* 0x00000000e53672ca */ /* 0x000fe400000e0000 */
[----:B------:R-:W-:Y:S02]  /*1aa690*/  LOP3.LUT R8, R8, 0xefffffff, RZ, 0xc0, !PT ;  /* 0xefffffff08087812 */ /* 0x000fe400078ec0ff */
[----:B------:R-:W-:-:S02]  /*1aa6a0*/  R2UR UR4, R10 ;  /* 0x000000000a0472ca */ /* 0x000fc400000e0000 */
[----:B------:R-:W-:Y:S01]  /*1aa6b0*/  @P1 LOP3.LUT R8, R8, 0x10000000, RZ, 0xfc, !PT ;  /* 0x1000000008081812 */ /* 0x000fe200078efcff */
[----:B------:R-:W4:Y:S01]  /*1aa6c0*/  LDL.LU R10, [R1+0x80cc] ;  /* 0x0080cc00010a7983 */ /* 0x000f220000300800 */
[----:B------:R-:W-:Y:S02]  /*1aa6d0*/  ISETP.GE.AND P1, PT, R116, UR52, PT ;  /* 0x0000003474007c0c */ /* 0x000fe4000bf26270 */
[----:B------:R-:W-:Y:S02]  /*1aa6e0*/  LOP3.LUT R9, R9, 0xfffffffe, RZ, 0xc0, !PT ;  /* 0xfffffffe09097812 */ /* 0x000fe400078ec0ff */
[----:B------:R-:W-:Y:S02]  /*1aa6f0*/  R2UR UR50, R230 ;  /* 0x00000000e63272ca */ /* 0x000fe400000e0000 */
[----:B------:R-:W-:Y:S02]  /*1aa700*/  LOP3.LUT R8, R8, 0xbfffffff, RZ, 0xc0, !PT ;  /* 0xbfffffff08087812 */ /* 0x000fe400078ec0ff */
[----:B------:R-:W-:-:S02]  /*1aa710*/  @P2 LOP3.LUT R9, R9, 0x1, RZ, 0xfc, !PT ;  /* 0x0000000109092812 */ /* 0x000fc400078efcff */
[----:B------:R-:W-:Y:S02]  /*1aa720*/  @P0 LOP3.LUT R8, R8, 0x40000000, RZ, 0xfc, !PT ;  /* 0x4000000008080812 */ /* 0x000fe400078efcff */
[----:B------:R-:W-:Y:S02]  /*1aa730*/  ISETP.GE.AND P0, PT, R115, UR54, PT ;  /* 0x0000003673007c0c */ /* 0x000fe4000bf06270 */
[----:B------:R-:W-:Y:S02]  /*1aa740*/  LOP3.LUT R9, R9, 0xfffffffb, RZ, 0xc0, !PT ;  /* 0xfffffffb09097812 */ /* 0x000fe400078ec0ff */
[----:B------:R-:W-:Y:S02]  /*1aa750*/  R2UR UR12, R231 ;  /* 0x00000000e70c72ca */ /* 0x000fe400000e0000 */
[----:B------:R-:W-:Y:S02]  /*1aa760*/  @P1 LOP3.LUT R9, R9, 0x4, RZ, 0xfc, !PT ;  /* 0x0000000409091812 */ /* 0x000fe400078efcff */
[----:B------:R-:W-:-:S02]  /*1aa770*/  ISETP.GE.AND P2, PT, R114, UR50, PT ;  /* 0x0000003272007c0c */ /* 0x000fc4000bf46270 */
[----:B------:R-:W-:Y:S02]  /*1aa780*/  LOP3.LUT R9, R9, 0xffffffef, RZ, 0xc0, !PT ;  /* 0xffffffef09097812 */ /* 0x000fe400078ec0ff */
[----:B------:R-:W-:Y:S02]  /*1aa790*/  R2UR UR14, R232 ;  /* 0x00000000e80e72ca */ /* 0x000fe400000e0000 */
[----:B------:R-:W-:Y:S01]  /*1aa7a0*/  @P0 LOP3.LUT R9, R9, 0x10, RZ, 0xfc, !PT ;  /* 0x0000001009090812 */ /* 0x000fe200078efcff */
[----:B------:R-:W4:Y:S02]  /*1aa7b0*/  LDL.LU R232, [R1+0x61c] ;  /* 0x00061c0001e87983 */ /* 0x000f240000300800 */
[----:B------:R-:W-:Y:S02]  /*1aa7c0*/  ISETP.GE.AND P1, PT, R113, UR12, PT ;  /* 0x0000000c71007c0c */ /* 0x000fe4000bf26270 */
[----:B------:R-:W-:Y:S02]  /*1aa7d0*/  LOP3.LUT R9, R9, 0xffffffdf, RZ, 0xc0, !PT ;  /* 0xffffffdf09097812 */ /* 0x000fe400078ec0ff */
[----:B------:R-:W-:-:S02]  /*1aa7e0*/  R2UR UR16, R233 ;  /* 0x00000000e91072ca */ /* 0x000fc400000e0000 */
[----:B------:R-:W-:Y:S01]  /*1aa7f0*/  @P2 LOP3.LUT R9, R9, 0x20, RZ, 0xfc, !PT ;  /* 0x0000002009092812 */ /* 0x000fe200078efcff */
[----:B------:R-:W4:Y:S01]  /*1aa800*/  LDL.LU R233, [R1+0x618] ;  /* 0x0006180001e97983 */ /* 0x000f220000300800 */
[----:B------:R-:W-:Y:S02]  /*1aa810*/  ISETP.GE.AND P0, PT, R112, UR14, PT ;  /* 0x0000000e70007c0c */ /* 0x000fe4000bf06270 */
[----:B------:R-:W-:Y:S02]  /*1aa820*/  LOP3.LUT R9, R9, 0xfffffeff, RZ, 0xc0, !PT ;  /* 0xfffffeff09097812 */ /* 0x000fe400078ec0ff */
[----:B------:R-:W-:Y:S02]  /*1aa830*/  R2UR UR18, R234 ;  /* 0x00000000ea1272ca */ /* 0x000fe400000e0000 */
[----:B------:R-:W-:Y:S01]  /*1aa840*/  @P1 LOP3.LUT R9, R9, 0x100, RZ, 0xfc, !PT ;  /* 0x0000010009091812 */ /* 0x000fe200078efcff */
[----:B------:R-:W4:Y:S02]  /*1aa850*/  LDL.LU R234, [R1+0x614] ;  /* 0x0006140001ea7983 */ /* 0x000f240000300800 */
[----:B------:R-:W-:-:S02]  /*1aa860*/  ISETP.GE.AND P2, PT, R111, UR16, PT ;  /* 0x000000106f007c0c */ /* 0x000fc4000bf46270 */
[----:B------:R-:W-:Y:S02]  /*1aa870*/  LOP3.LUT R9, R9, 0xfffffdff, RZ, 0xc0, !PT ;  /* 0xfffffdff09097812 */ /* 0x000fe400078ec0ff */
[----:B------:R-:W-:Y:S02]  /*1aa880*/  R2UR UR20, R235 ;  /* 0x00000000eb1472ca */ /* 0x000fe400000e0000 */
[----:B------:R-:W-:Y:S01]  /*1aa890*/  @P0 LOP3.LUT R9, R9, 0x200, RZ, 0xfc, !PT ;  /* 0x0000020009090812 */ /* 0x000fe200078efcff */
[----:B------:R-:W4:Y:S01]  /*1aa8a0*/  LDL.LU R235, [R1+0x610] ;  /* 0x0006100001eb7983 */ /* 0x000f220000300800 */
[----:B------:R-:W-:Y:S02]  /*1aa8b0*/  ISETP.GE.AND P1, PT, R110, UR18, PT ;  /* 0x000000126e007c0c */ /* 0x000fe4000bf26270 */
[----:B------:R-:W-:Y:S02]  /*1aa8c0*/  LOP3.LUT R9, R9, 0xffffefff, RZ, 0xc0, !PT ;  /* 0xffffefff09097812 */ /* 0x000fe400078ec0ff */
[----:B------:R-:W-:-:S02]  /*1aa8d0*/  R2UR UR22, R236 ;  /* 0x00000000ec1672ca */ /* 0x000fc400000e0000 */
[----:B------:R-:W-:Y:S01]  /*1aa8e0*/  @P2 LOP3.LUT R9, R9, 0x1000, RZ, 0xfc, !PT ;  /* 0x0000100009092812 */ /* 0x000fe200078efcff */
[----:B------:R-:W4:Y:S02]  /*1aa8f0*/  LDL.LU R236, [R1+0x60c] ;  /* 0x00060c0001ec7983 */ /* 0x000f240000300800 */
[----:B------:R-:W-:Y:S02]  /*1aa900*/  ISETP.GE.AND P0, PT, R109, UR20, PT ;  /* 0x000000146d007c0c */ /* 0x000fe4000bf06270 */
        /* <DEDUP_REMOVED lines=17> */
[----:B------:R-:W-:Y:S02]  /*1aaa20*/  R2UR UR32, R241 ;  /* 0x00000000f12072ca */ /* 0x000fe400000e0000 */
[----:B------:R-:W-:Y:S01]  /*1aaa30*/  LOP3.LUT R9, R9, 0xfffbffff, RZ, 0xc0, !PT ;  /* 0xfffbffff09097812 */ /* 0x000fe200078ec0ff */
[----:B------:R-:W4:Y:S01]  /*1aaa40*/  LDL.LU R241, [R1+0x5f8] ;  /* 0x0005f80001f17983 */ /* 0x000f220000300800 */
[----:B------:R-:W-:-:S02]  /*1aaa50*/  R2UR UR34, R242 ;  /* 0x00000000f22272ca */ /* 0x000fc400000e0000 */
[----:B------:R-:W-:Y:S01]  /*1aaa60*/  R2UR UR36, R243 ;  /* 0x00000000f32472ca */ /* 0x000fe200000e0000 */
[----:B------:R-:W4:Y:S01]  /*1aaa70*/  LDL.LU R242, [R1+0x5f4] ;  /* 0x0005f40001f27983 */ /* 0x000f220000300800 */
[----:B------:R-:W-:Y:S02]  /*1aaa80*/  R2UR UR38, R244 ;  /* 0x00000000f42672ca */ /* 0x000fe400000e0000 */
[----:B------:R-:W-:Y:S01]  /*1aaa90*/  @P1 LOP3.LUT R9, R9, 0x40000, RZ, 0xfc, !PT ;  /* 0x0004000009091812 */ /* 0x000fe200078efcff */
[----:B------:R-:W4:Y:S01]  /*1aaaa0*/  LDL.LU R243, [R1+0x5f0] ;  /* 0x0005f00001f37983 */ /* 0x000f220000300800 */
[----:B------:R-:W-:Y:S02]  /*1aaab0*/  R2UR UR40, R245 ;  /* 0x00000000f52872ca */ /* 0x000fe400000e0000 */
[----:B------:R-:W-:Y:S01]  /*1aaac0*/  R2UR UR42, R246 ;  /* 0x00000000f62a72ca */ /* 0x000fe200000e0000 */
[----:B------:R-:W4:Y:S01]  /*1aaad0*/  LDL.LU R244, [R1+0x5ec] ;  /* 0x0005ec0001f47983 */ /* 0x000f220000300800 */
[----:B------:R-:W-:-:S03]  /*1aaae0*/  R2UR UR44, R247 ;  /* 0x00000000f72c72ca */ /* 0x000fc600000e0000 */
[----:B------:R-:W4:Y:S01]  /*1aaaf0*/  LDL.LU R245, [R1+0x5e8] ;  /* 0x0005e80001f57983 */ /* 0x000f220000300800 */
[----:B------:R-:W-:Y:S02]  /*1aab00*/  R2UR UR46, R248 ;  /* 0x00000000f82e72ca */ /* 0x000fe400000e0000 */
[----:B------:R-:W-:Y:S01]  /*1aab10*/  LOP3.LUT R9, R9, 0xffefffff, RZ, 0xc0, !PT ;  /* 0xffefffff09097812 */ /* 0x000fe200078ec0ff */
[----:B------:R-:W4:Y:S01]  /*1aab20*/  LDL.LU R246, [R1+0x5e4] ;  /* 0x0005e40001f67983 */ /* 0x000f220000300800 */
[----:B---3--:R-:W-:-:S03]  /*1aab30*/  R2UR UR48, R249 ;  /* 0x00000000f93072ca */ /* 0x008fc600000e0000 */
[----:B------:R-:W3:Y:S01]  /*1aab40*/  LDL.LU R247, [R1+0x5e0] ;  /* 0x0005e00001f77983 */ /* 0x000ee20000300800 */
[----:B------:R-:W-:-:S03]  /*1aab50*/  R2UR UR49, R250 ;  /* 0x00000000fa3172ca */ /* 0x000fc600000e0000 */
[----:B------:R-:W3:Y:S01]  /*1aab60*/  LDL.LU R248, [R1+0x5dc] ;  /* 0x0005dc0001f87983 */ /* 0x000ee20000300800 */
[----:B------:R-:W-:-:S03]  /*1aab70*/  R2UR UR59, R251 ;  /* 0x00000000fb3b72ca */ /* 0x000fc600000e0000 */
[----:B------:R-:W3:Y:S01]  /*1aab80*/  LDL.LU R249, [R1+0x5d8] ;  /* 0x0005d80001f97983 */ /* 0x000ee20000300800 */
[----:B------:R-:W-:Y:S02]  /*1aab90*/  ISETP.GE.AND P1, PT, R104, UR30, PT ;  /* 0x0000001e68007c0c */ /* 0x000fe4000bf26270 */
[----:B------:R-:W-:Y:S01]  /*1aaba0*/  @P0 LOP3.LUT R9, R9, 0x100000, RZ, 0xfc, !PT ;  /* 0x0010000009090812 */ /* 0x000fe200078efcff */
[----:B------:R-:W3:Y:S01]  /*1aabb0*/  LDL.LU R250, [R1+0x5d4] ;  /* 0x0005d40001fa7983 */ /* 0x000ee20000300800 */
[----:B------:R-:W-:Y:S02]  /*1aabc0*/  ISETP.GE.AND P2, PT, R105, UR28, PT ;  /* 0x0000001c69007c0c */ /* 0x000fe4000bf46270 */
[----:B------:R-:W-:Y:S01]  /*1aabd0*/  ISETP.GE.AND P0, PT, R103, UR32, PT ;  /* 0x0000002067007c0c */ /* 0x000fe2000bf06270 */
[----:B------:R-:W3:Y:S01]  /*1aabe0*/  LDL.LU R251, [R1+0x5d0] ;  /* 0x0005d00001fb7983 */ /* 0x000ee20000300800 */
[----:B------:R-:W-:Y:S02]  /*1aabf0*/  R2UR UR30, R11 ;  /* 0x000000000b1e72ca */ /* 0x000fe400000e0000 */
[----:B------:R-:W-:-:S02]  /*1aac00*/  R2UR UR32, R16 ;  /* 0x00000000102072ca */ /* 0x000fc400000e0000 */
[----:B------:R-:W-:Y:S02]  /*1aac10*/  LOP3.LUT R9, R9, 0xffbfffff, RZ, 0xc0, !PT ;  /* 0xffbfffff09097812 */ /* 0x000fe400078ec0ff */
[----:B--2---:R-:W-:Y:S02]  /*1aac20*/  R2UR UR58, R252 ;  /* 0x00000000fc3a72ca */ /* 0x004fe400000e0000 */
[----:B------:R-:W2:Y:S04]  /*1aac30*/  LDL.LU R252, [R1+0x5cc] ;  /* 0x0005cc0001fc7983 */ /* 0x000ea80000300800 */
[----:B------:R-:W2:Y:S04]  /*1aac40*/  LDL.LU R11, [R1+0x80c8] ;  /* 0x0080c800010b7983 */ /* 0x000ea80000300800 */
[----:B------:R-:W3:Y:S01]  /*1aac50*/  LDL.LU R16, [R1+0x80c4] ;  /* 0x0080c40001107983 */ /* 0x000ee20000300800 */
[----:B------:R-:W-:-:S02]  /*1aac60*/  @P2 LOP3.LUT R9, R9, 0x400000, RZ, 0xfc, !PT ;  /* 0x0040000009092812 */ /* 0x000fc400078efcff */
[----:B------:R-:W-:Y:S02]  /*1aac70*/  ISETP.GE.AND P2, PT, R102, UR34, PT ;  /* 0x0000002266007c0c */ /* 0x000fe4000bf46270 */
[----:B------:R-:W-:Y:S02]  /*1aac80*/  R2UR UR34, R17 ;  /* 0x00000000112272ca */ /* 0x000fe400000e0000 */
[----:B------:R-:W2:Y:S01]  /*1aac90*/  LDL.LU R17, [R1+0x80c0] ;  /* 0x0080c00001117983 */ /* 0x000ea20000300800 */
[----:B------:R-:W-:-:S04]  /*1aaca0*/  LOP3.LUT R9, R9, 0xfdffffff, RZ, 0xc0, !PT ;  /* 0xfdffffff09097812 */ /* 0x000fc800078ec0ff */
[----:B------:R-:W-:Y:S02]  /*1aacb0*/  @P1 LOP3.LUT R9, R9, 0x2000000, RZ, 0xfc, !PT ;  /* 0x0200000009091812 */ /* 0x000fe400078efcff */
[----:B------:R-:W-:Y:S02]  /*1aacc0*/  ISETP.GE.AND P1, PT, R101, UR36, PT ;  /* 0x0000002465007c0c */ /* 0x000fe4000bf26270 */
[----:B------:R-:W-:Y:S02]  /*1aacd0*/  R2UR UR36, R18 ;  /* 0x00000000122472ca */ /* 0x000fe400000e0000 */
[----:B------:R-:W2:Y:S01]  /*1aace0*/  LDL.LU R18, [R1+0x80bc] ;  /* 0x0080bc0001127983 */ /* 0x000ea20000300800 */
[----:B------:R-:W-:-:S04]  /*1aacf0*/  LOP3.LUT R9, R9, 0xfbffffff, RZ, 0xc0, !PT ;  /* 0xfbffffff09097812 */ /* 0x000fc800078ec0ff */
[----:B------:R-:W-:-:S04]  /*1aad00*/  @P0 LOP3.LUT R9, R9, 0x4000000, RZ, 0xfc, !PT ;  /* 0x0400000009090812 */ /* 0x000fc800078efcff */
[----:B------:R-:W-:-:S04]  /*1aad10*/  LOP3.LUT R9, R9, 0xefffffff, RZ, 0xc0, !PT ;  /* 0xefffffff09097812 */ /* 0x000fc800078ec0ff */
[----:B------:R-:W-:Y:S02]  /*1aad20*/  @P2 LOP3.LUT R9, R9, 0x10000000, RZ, 0xfc, !PT ;  /* 0x1000000009092812 */ /* 0x000fe400078efcff */
[----:B------:R-:W-:Y:S02]  /*1aad30*/  ISETP.GE.AND P2, PT, R99, UR40, PT ;  /* 0x0000002863007c0c */ /* 0x000fe4000bf46270 */
[----:B------:R-:W-:Y:S02]  /*1aad40*/  ISETP.GE.AND P0, PT, R100, UR38, PT ;  /* 0x0000002664007c0c */ /* 0x000fe4000bf06270 */
[----:B------:R-:W-:Y:S02]  /*1aad50*/  LOP3.LUT R9, R9, 0xbfffffff, RZ, 0xc0, !PT ;  /* 0xbfffffff09097812 */ /* 0x000fe400078ec0ff */
[----:B------:R-:W-:Y:S02]  /*1aad60*/  R2UR UR38, R19 ;  /* 0x00000000132672ca */ /* 0x000fe400000e0000 */
[----:B------:R-:W2:Y:S01]  /*1aad70*/  LDL.LU R19, [R1+0x80b8] ;  /* 0x0080b80001137983 */ /* 0x000ea20000300800 */
[----:B------:R-:W-:-:S02]  /*1aad80*/  @P1 LOP3.LUT R9, R9, 0x40000000, RZ, 0xfc, !PT ;  /* 0x4000000009091812 */ /* 0x000fc400078efcff */
[----:B------:R-:W-:Y:S02]  /*1aad90*/  ISETP.GE.AND P1, PT, R98, UR42, PT ;  /* 0x0000002a62007c0c */ /* 0x000fe4000bf26270 */
[----:B------:R-:W-:-:S04]  /*1aada0*/  LOP3.LUT R9, R9, 0x7fffffff, RZ, 0xc0, !PT ;  /* 0x7fffffff09097812 */ /* 0x000fc800078ec0ff */
[----:B------:R-:W-:Y:S02]  /*1aadb0*/  @P0 LOP3.LUT R9, R9, 0x80000000, RZ, 0xfc, !PT ;  /* 0x8000000009090812 */ /* 0x000fe400078efcff */
[----:B------:R-:W-:Y:S02]  /*1aadc0*/  ISETP.GE.AND P0, PT, R97, UR44, PT ;  /* 0x0000002c61007c0c */ /* 0x000fe4000bf06270 */
[----:B----4-:R-:W-:-:S04]  /*1aadd0*/  LOP3.LUT R10, R10, 0xfffffffb, RZ, 0xc0, !PT ;  /* 0xfffffffb0a0a7812 */ /* 0x010fc800078ec0ff */
        /* <DEDUP_REMOVED lines=28> */
[----:B------:R-:W-:-:S02]  /*1aafa0*/  LOP3.LUT R10, R10, 0xfff7ffff, RZ, 0xc0, !PT ;  /* 0xfff7ffff0a0a7812 */ /* 0x000fc400078ec0ff */
[----:B------:R-:W-:Y:S02]  /*1aafb0*/  R2UR UR4, R235 ;  /* 0x00000000eb0472ca */ /* 0x000fe400000e0000 */
[----:B------:R-:W-:Y:S02]  /*1aafc0*/  @P1 LOP3.LUT R10, R10, 0x80000, RZ, 0xfc, !PT ;  /* 0x000800000a0a1812 */ /* 0x000fe400078efcff */
[----:B------:R-:W-:Y:S02]  /*1aafd0*/  R2UR UR60, R239 ;  /* 0x00000000ef3c72ca */ /* 0x000fe400000e0000 */
[----:B------:R-:W-:Y:S02]  /*1aafe0*/  ISETP.GE.AND P1, PT, R88, UR58, PT ;  /* 0x0000003a58007c0c */ /* 0x000fe4000bf26270 */
[----:B------:R-:W-:Y:S02]  /*1aaff0*/  LOP3.LUT R10, R10, 0xffefffff, RZ, 0xc0, !PT ;  /* 0xffefffff0a0a7812 */ /* 0x000fe400078ec0ff */
[----:B------:R-:W-:-:S02]  /*1ab000*/  R2UR UR56, R240 ;  /* 0x00000000f03872ca */ /* 0x000fc400000e0000 */
[----:B------:R-:W-:-:S05]  /*1ab010*/  @P0 LOP3.LUT R10, R10, 0x100000, RZ, 0xfc, !PT ;  /* 0x001000000a0a0812 */ /* 0x000fca00078efcff */
[----:B------:R-:W-:Y:S02]  /*1ab020*/  ISETP.GE.AND P2, PT, R83, UR60, PT ;  /* 0x0000003c53007c0c */ /* 0x000fe4000bf46270 */
[----:B------:R-:W-:Y:S02]  /*1ab030*/  ISETP.GE.AND P0, PT, R87, UR4, PT ;  /* 0x0000000457007c0c */ /* 0x000fe4000bf06270 */
[----:B------:R-:W-:Y:S02]  /*1ab040*/  R2UR UR54, R242 ;  /* 0x00000000f23672ca */ /* 0x000fe400000e0000 */
[----:B------:R-:W-:Y:S02]  /*1ab050*/  R2UR UR52, R241 ;  /* 0x00000000f13472ca */ /* 0x000fe400000e0000 */
[----:B------:R-:W-:Y:S02]  /*1ab060*/  LOP3.LUT R10, R10, 0xffbfffff, RZ, 0xc0, !PT ;  /* 0xffbfffff0a0a7812 */ /* 0x000fe400078ec0ff */
[----:B------:R-:W-:-:S02]  /*1ab070*/  R2UR UR50, R243 ;  /* 0x00000000f33272ca */ /* 0x000fc400000e0000 */
[----:B------:R-:W-:Y:S02]  /*1ab080*/  @P1 LOP3.LUT R10, R10, 0x400000, RZ, 0xfc, !PT ;  /* 0x004000000a0a1812 */ /* 0x000fe400078efcff */
[----:B------:R-:W-:Y:S02]  /*1ab090*/  ISETP.GE.AND P1, PT, R82, UR56, PT ;  /* 0x0000003852007c0c */ /* 0x000fe4000bf26270 */
[----:B------:R-:W-:Y:S02]  /*1ab0a0*/  LOP3.LUT R10, R10, 0xfeffffff, RZ, 0xc0, !PT ;  /* 0xfeffffff0a0a7812 */ /* 0x000fe400078ec0ff */
[----:B------:R-:W-:Y:S02]  /*1ab0b0*/  R2UR UR12, R244 ;  /* 0x00000000f40c72ca */ /* 0x000fe400000e0000 */
[----:B------:R-:W-:Y:S02]  /*1ab0c0*/  @P0 LOP3.LUT R10, R10, 0x1000000, RZ, 0xfc, !PT ;  /* 0x010000000a0a0812 */ /* 0x000fe400078efcff */
[----:B------:R-:W-:-:S02]  /*1ab0d0*/  ISETP.GE.AND P0, PT, R81, UR52, PT ;  /* 0x0000003451007c0c */ /* 0x000fc4000bf06270 */
[----:B------:R-:W-:Y:S02]  /*1ab0e0*/  R2UR UR40, R20 ;  /* 0x00000000142872ca */ /* 0x000fe400000e0000 */
        /* <DEDUP_REMOVED lines=8> */
[----:B------:R-:W-:Y:S02]  /*1ab170*/  R2UR UR16, R246 ;  /* 0x00000000f61072ca */ /* 0x000fe400000e0000 */
[----:B---3--:R-:W-:-:S04]  /*1ab180*/  LOP3.LUT R16, R16, 0xfbffffff, RZ, 0xc0, !PT ;  /* 0xfbffffff10107812 */ /* 0x008fc800078ec0ff */
[----:B------:R-:W-:Y:S02]  /*1ab190*/  @P2 LOP3.LUT R16, R16, 0x4000000, RZ, 0xfc, !PT ;  /* 0x0400000010102812 */ /* 0x000fe400078efcff */
[----:B------:R-:W-:Y:S02]  /*1ab1a0*/  ISETP.GE.AND P2, PT, R80, UR54, PT ;  /* 0x0000003650007c0c */ /* 0x000fe4000bf46270 */
[----:B------:R-:W-:Y:S02]  /*1ab1b0*/  LOP3.LUT R16, R16, 0xdfffffff, RZ, 0xc0, !PT ;  /* 0xdfffffff10107812 */ /* 0x000fe400078ec0ff */
[----:B--2---:R-:W-:Y:S02]  /*1ab1c0*/  LOP3.LUT R17, R17, 0xfffffffd, RZ, 0xc0, !PT ;  /* 0xfffffffd11117812 */ /* 0x004fe400078ec0ff */
[----:B------:R-:W-:Y:S02]  /*1ab1d0*/  @P1 LOP3.LUT R16, R16, 0x20000000, RZ, 0xfc, !PT ;  /* 0x2000000010101812 */ /* 0x000fe400078efcff */
[----:B------:R-:W-:-:S02]  /*1ab1e0*/  ISETP.GE.AND P1, PT, R79, UR50, PT ;  /* 0x000000324f007c0c */ /* 0x000fc4000bf26270 */
[----:B------:R-:W-:-:S03]  /*1ab1f0*/  LOP3.LUT R16, R16, 0x7fffffff, RZ, 0xc0, !PT ;  /* 0x7fffffff10107812 */ /* 0x000fc600078ec0ff */
[----:B------:R-:W-:Y:S02]  /*1ab200*/  @P2 LOP3.LUT R17, R17, 0x2, RZ, 0xfc, !PT ;  /* 0x0000000211112812 */ /* 0x000fe400078efcff */
[----:B------:R-:W-:Y:S02]  /*1ab210*/  @P0 LOP3.LUT R16, R16, 0x80000000, RZ, 0xfc, !PT ;  /* 0x8000000010100812 */ /* 0x000fe400078efcff */
[----:B------:R-:W-:Y:S02]  /*1ab220*/  ISETP.GE.AND P0, PT, R78, UR12, PT ;  /* 0x0000000c4e007c0c */ /* 0x000fe4000bf06270 */
[----:B------:R-:W-:-:S04]  /*1ab230*/  LOP3.LUT R17, R17, 0xffffffef, RZ, 0xc0, !PT ;  /* 0xffffffef11117812 */ /* 0x000fc800078ec0ff */
[----:B------:R-:W-:Y:S02]  /*1ab240*/  @P1 LOP3.LUT R17, R17, 0x10, RZ, 0xfc, !PT ;  /* 0x0000001011111812 */ /* 0x000fe400078efcff */
[----:B------:R-:W-:Y:S02]  /*1ab250*/  ISETP.GE.AND P2, PT, R77, UR14, PT ;  /* 0x0000000e4d007c0c */ /* 0x000fe4000bf46270 */
[----:B------:R-:W-:Y:S02]  /*1ab260*/  R2UR UR48, R23 ;  /* 0x00000000173072ca */ /* 0x000fe400000e0000 */
[----:B------:R-:W-:Y:S01]  /*1ab270*/  LOP3.LUT R17, R17, 0xffffffdf, RZ, 0xc0, !PT ;  /* 0xffffffdf11117812 */ /* 0x000fe200078ec0ff */
[----:B------:R-:W2:Y:S01]  /*1ab280*/  LDL.LU R23, [R1+0x80a4] ;  /* 0x0080a40001177983 */ /* 0x000ea20000300800 */
[----:B------:R-:W-:Y:S02]  /*1ab290*/  R2UR UR49, R22 ;  /* 0x00000000163172ca */ /* 0x000fe400000e0000 */
[----:B------:R-:W-:Y:S01]  /*1ab2a0*/  R2UR UR18, R247 ;  /* 0x00000000f71272ca */ /* 0x000fe200000e0000 */
[----:B------:R-:W3:Y:S01]  /*1ab2b0*/  LDL.LU R22, [R1+0x80a0] ;  /* 0x0080a00001167983 */ /* 0x000ee20000300800 */
[----:B------:R-:W-:-:S02]  /*1ab2c0*/  R2UR UR59, R24 ;  /* 0x00000000183b72ca */ /* 0x000fc400000e0000 */
[----:B------:R-:W-:Y:S01]  /*1ab2d0*/  R2UR UR58, R25 ;  /* 0x00000000193a72ca */ /* 0x000fe200000e0000 */
[----:B------:R-:W2:Y:S01]  /*1ab2e0*/  LDL.LU R24, [R1+0x809c] ;  /* 0x00809c0001187983 */ /* 0x000ea20000300800 */
[----:B------:R-:W-:Y:S02]  /*1ab2f0*/  R2UR UR4, R26 ;  /* 0x000000001a0472ca */ /* 0x000fe400000e0000 */
[----:B------:R-:W-:Y:S01]  /*1ab300*/  @P0 LOP3.LUT R17, R17, 0x20, RZ, 0xfc, !PT ;  /* 0x0000002011110812 */ /* 0x000fe200078efcff */
[----:B------:R-:W2:Y:S01]  /*1ab310*/  LDL.LU R25, [R1+0x8098] ;  /* 0x0080980001197983 */ /* 0x000ea20000300800 */
[----:B------:R-:W-:-:S03]  /*1ab320*/  R2UR UR28, R252 ;  /* 0x00000000fc1c72ca */ /* 0x000fc600000e0000 */
[----:B------:R-:W2:Y:S01]  /*1ab330*/  LDL.LU R26, [R1+0x8094] ;  /* 0x00809400011a7983 */ /* 0x000ea20000300800 */
[----:B------:R-:W-:-:S03]  /*1ab340*/  ISETP.GE.AND P1, PT, R76, UR16, PT ;  /* 0x000000104c007c0c */ /* 0x000fc6000bf26270 */
[----:B------:R-:W3:Y:S01]  /*1ab350*/  LDL.LU R252, [R1+0xb4c] ;  /* 0x000b4c0001fc7983 */ /* 0x000ee20000300800 */
[----:B------:R-:W-:Y:S02]  /*1ab360*/  LOP3.LUT R17, R17, 0xfffffeff, RZ, 0xc0, !PT ;  /* 0xfffffeff11117812 */ /* 0x000fe400078ec0ff */
[----:B------:R-:W-:Y:S02]  /*1ab370*/  R2UR UR20, R248 ;  /* 0x00000000f81472ca */ /* 0x000fe400000e0000 */
[----:B------:R-:W-:Y:S02]  /*1ab380*/  @P2 LOP3.LUT R17, R17, 0x100, RZ, 0xfc, !PT ;  /* 0x0000010011112812 */ /* 0x000fe400078efcff */
[----:B------:R-:W-:Y:S02]  /*1ab390*/  ISETP.GE.AND P0, PT, R75, UR18, PT ;  /* 0x000000124b007c0c */ /* 0x000fe4000bf06270 */
[----:B------:R-:W-:Y:S02]  /*1ab3a0*/  LOP3.LUT R17, R17, 0xfffffbff, RZ, 0xc0, !PT ;  /* 0xfffffbff11117812 */ /* 0x000fe400078ec0ff */
[----:B------:R-:W-:-:S02]  /*1ab3b0*/  R2UR UR22, R249 ;  /* 0x00000000f91672ca */ /* 0x000fc400000e0000 */
        /* <DEDUP_REMOVED lines=43> */
[----:B------:R-:W-:Y:S02]  /*1ab670*/  @P0 LOP3.LUT R18, R18, 0x40, RZ, 0xfc, !PT ;  /* 0x0000004012120812 */ /* 0x000fe400078efcff */
[----:B------:R-:W-:Y:S02]  /*1ab680*/  ISETP.GE.AND P1, PT, R61, UR46, PT ;  /* 0x0000002e3d007c0c */ /* 0x000fe4000bf26270 */
[----:B------:R-:W-:Y:S02]  /*1ab690*/  LOP3.LUT R18, R18, 0xfffffdff, RZ, 0xc0, !PT ;  /* 0xfffffdff12127812 */ /* 0x000fe400078ec0ff */
[----:B------:R-:W-:Y:S01]  /*1ab6a0*/  ISETP.GE.AND P5, PT, R86, UR8, PT ;  /* 0x0000000856007c0c */ /* 0x000fe2000bfa6270 */
[----:B------:R-:W-:Y:S01]  /*1ab6b0*/  ULDC UR8, c[0x0][0x228] ;  /* 0x00008a0000087ab9 */ /* 0x000fe20000000800 */
[----:B------:R-:W-:-:S02]  /*1ab6c0*/  @P2 LOP3.LUT R18, R18, 0x200, RZ, 0xfc, !PT ;  /* 0x0000020012122812 */ /* 0x000fc400078efcff */
[----:B------:R-:W-:Y:S02]  /*1ab6d0*/  @P6 LOP3.LUT R29, R29, 0x2000, RZ, 0xfc, !PT ;  /* 0x000020001d1d6812 */ /* 0x000fe400078efcff */
[----:B------:R-:W-:Y:S02]  /*1ab6e0*/  ISETP.GE.AND P0, PT, R60, UR48, PT ;  /* 0x000000303c007c0c */ /* 0x000fe4000bf06270 */
[----:B------:R-:W-:Y:S02]  /*1ab6f0*/  LOP3.LUT R18, R18, 0xfffff7ff, RZ, 0xc0, !PT ;  /* 0xfffff7ff12127812 */ /* 0x000fe400078ec0ff */
[----:B------:R-:W-:Y:S01]  /*1ab700*/  ISETP.GE.AND P4, PT, R85, UR6, PT ;  /* 0x0000000655007c0c */ /* 0x000fe2000bf86270 */
[----:B------:R-:W-:Y:S01]  /*1ab710*/  ULDC UR6, c[0x0][0x228] ;  /* 0x00008a0000067ab9 */ /* 0x000fe20000000800 */
[----:B------:R-:W-:Y:S02]  /*1ab720*/  LOP3.LUT R29, R29, 0xffffbfff, RZ, 0xc0, !PT ;  /* 0xffffbfff1d1d7812 */ /* 0x000fe400078ec0ff */
[----:B------:R-:W-:-:S02]  /*1ab730*/  @P1 LOP3.LUT R18, R18, 0x800, RZ, 0xfc, !PT ;  /* 0x0000080012121812 */ /* 0x000fc400078efcff */
[----:B------:R-:W-:Y:S02]  /*1ab740*/  @P5 LOP3.LUT R29, R29, 0x4000, RZ, 0xfc, !PT ;  /* 0x000040001d1d5812 */ /* 0x000fe400078efcff */
[----:B------:R-:W-:Y:S02]  /*1ab750*/  ISETP.GE.AND P5, PT, R56, UR49, PT ;  /* 0x0000003138007c0c */ /* 0x000fe4000bfa6270 */
[----:B------:R-:W-:Y:S02]  /*1ab760*/  LOP3.LUT R18, R18, 0xffffdfff, RZ, 0xc0, !PT ;  /* 0xffffdfff12127812 */ /* 0x000fe400078ec0ff */
[----:B------:R-:W-:Y:S02]  /*1ab770*/  LOP3.LUT R29, R29, 0xffff7fff, RZ, 0xc0, !PT ;  /* 0xffff7fff1d1d7812 */ /* 0x000fe400078ec0ff */
[----:B------:R-:W-:Y:S02]  /*1ab780*/  @P0 LOP3.LUT R18, R18, 0x2000, RZ, 0xfc, !PT ;  /* 0x0000200012120812 */ /* 0x000fe400078efcff */
[----:B------:R-:W-:-:S02]  /*1ab790*/  @P4 LOP3.LUT R29, R29, 0x8000, RZ, 0xfc, !PT ;  /* 0x000080001d1d4812 */ /* 0x000fc400078efcff */
        /* <DEDUP_REMOVED lines=44> */
[----:B------:R-:W-:Y:S02]  /*1aba60*/  @P5 LOP3.LUT R18, R18, 0x100000, RZ, 0xfc, !PT ;  /* 0x0010000012125812 */ /* 0x000fe400078efcff */
[----:B------:R-:W-:Y:S02]  /*1aba70*/  ISETP.GE.AND P5, PT, R38, UR13, PT ;  /* 0x0000000d26007c0c */ /* 0x000fe4000bfa6270 */
[----:B------:R-:W-:Y:S02]  /*1aba80*/  LOP3.LUT R18, R18, 0xfffdffff, RZ, 0xc0, !PT ;  /* 0xfffdffff12127812 */ /* 0x000fe400078ec0ff */
[----:B------:R-:W-:Y:S02]  /*1aba90*/  LOP3.LUT R16, R16, 0xfdffffff, RZ, 0xc0, !PT ;  /* 0xfdffffff10107812 */ /* 0x000fe400078ec0ff */
[----:B------:R-:W-:Y:S02]  /*1abaa0*/  @P4 LOP3.LUT R18, R18, 0x20000, RZ, 0xfc, !PT ;  /* 0x0002000012124812 */ /* 0x000fe400078efcff */
[----:B------:R-:W-:-:S02]  /*1abab0*/  ISETP.GE.AND P4, PT, R37, UR11, PT ;  /* 0x0000000b25007c0c */ /* 0x000fc4000bf86270 */
[----:B------:R-:W-:-:S03]  /*1abac0*/  ISETP.GE.AND P6, PT, R42, UR21, PT ;  /* 0x000000152a007c0c */ /* 0x000fc6000bfc6270 */
[----:B------:R-:W-:-:S04]  /*1abad0*/  @P5 LOP3.LUT R16, R16, 0x2000000, RZ, 0xfc, !PT ;  /* 0x0200000010105812 */ /* 0x000fc800078efcff */
[----:B------:R-:W-:Y:S02]  /*1abae0*/  LOP3.LUT R16, R16, 0xffbfffff, RZ, 0xc0, !PT ;  /* 0xffbfffff10107812 */ /* 0x000fe400078ec0ff */
[----:B------:R-:W-:Y:S02]  /*1abaf0*/  R2UR UR5, R238 ;  /* 0x00000000ee0572ca */ /* 0x000fe400000e0000 */
[----:B------:R-:W-:Y:S02]  /*1abb00*/  @P4 LOP3.LUT R16, R16, 0x400000, RZ, 0xfc, !PT ;  /* 0x0040000010104812 */ /* 0x000fe400078efcff */
[----:B------:R-:W-:Y:S02]  /*1abb10*/  ISETP.GE.AND P4, PT, R30, UR51, PT ;  /* 0x000000331e007c0c */ /* 0x000fe4000bf86270 */
[----:B------:R-:W-:-:S04]  /*1abb20*/  LOP3.LUT R19, R19, 0xffdfffff, RZ, 0xc0, !PT ;  /* 0xffdfffff13137812 */ /* 0x000fc800078ec0ff */
[----:B------:R-:W-:Y:S02]  /*1abb30*/  @P6 LOP3.LUT R19, R19, 0x200000, RZ, 0xfc, !PT ;  /* 0x0020000013136812 */ /* 0x000fe400078efcff */
[----:B------:R-:W-:Y:S02]  /*1abb40*/  ISETP.GE.AND P6, PT, R39, UR15, PT ;  /* 0x0000000f27007c0c */ /* 0x000fe4000bfc6270 */
[----:B------:R-:W-:Y:S02]  /*1abb50*/  LOP3.LUT R0, R0, 0xfffffffb, RZ, 0xc0, !PT ;  /* 0xfffffffb00007812 */ /* 0x000fe400078ec0ff */
[----:B------:R-:W-:Y:S01]  /*1abb60*/  ISETP.GE.AND P3, PT, R84, UR5, PT ;  /* 0x0000000554007c0c */ /* 0x000fe2000bf66270 */
[----:B------:R-:W-:Y:S01]  /*1abb70*/  ULDC UR5, c[0x0][0x22c] ;  /* 0x00008b0000057ab9 */ /* 0x000fe20000000800 */
[----:B------:R-:W-:Y:S02]  /*1abb80*/  @P4 LOP3.LUT R0, R0, 0x4, RZ, 0xfc, !PT ;  /* 0x0000000400004812 */ /* 0x000fe400078efcff */
[----:B------:R-:W-:-:S02]  /*1abb90*/  ISETP.GE.AND P1, PT, R58, UR58, PT ;  /* 0x0000003a3a007c0c */ /* 0x000fc4000bf26270 */
[----:B------:R-:W-:Y:S02]  /*1abba0*/  ISETP.GE.AND P4, PT, R36, UR55, PT ;  /* 0x0000003724007c0c */ /* 0x000fe4000bf86270 */
[----:B----4-:R-:W-:Y:S02]  /*1abbb0*/  R2UR UR58, R12 ;  /* 0x000000000c3a72ca */ /* 0x010fe400000e0000 */
[----:B------:R-:W-:Y:S02]  /*1abbc0*/  LOP3.LUT R18, R18, 0xfffeffff, RZ, 0xc0, !PT ;  /* 0xfffeffff12127812 */ /* 0x000fe400078ec0ff */
[----:B------:R-:W-:Y:S02]  /*1abbd0*/  ISETP.GE.AND P5, PT, R13, UR5, PT ;  /* 0x000000050d007c0c */ /* 0x000fe4000bfa6270 */
[----:B------:R-:W-:Y:S02]  /*1abbe0*/  @P6 LOP3.LUT R18, R18, 0x10000, RZ, 0xfc, !PT ;  /* 0x0001000012126812 */ /* 0x000fe400078efcff */
[----:B------:R-:W-:-:S02]  /*1abbf0*/  ISETP.GE.AND P6, PT, R31, UR10, PT ;  /* 0x0000000a1f007c0c */ /* 0x000fc4000bfc6270 */
[----:B------:R-:W-:Y:S02]  /*1abc00*/  LOP3.LUT R0, R0, 0xfffffffd, RZ, 0xc0, !PT ;  /* 0xfffffffd00007812 */ /* 0x000fe400078ec0ff */
[----:B------:R-:W-:Y:S02]  /*1abc10*/  ISETP.GE.AND P2, PT, R59, UR4, PT ;  /* 0x000000043b007c0c */ /* 0x000fe4000bf46270 */
[----:B------:R-:W-:Y:S02]  /*1abc20*/  R2UR UR4, R2 ;  /* 0x00000000020472ca */ /* 0x000fe400000e0000 */
[----:B------:R-:W-:Y:S01]  /*1abc30*/  LOP3.LUT R16, R16, 0xffefffff, RZ, 0xc0, !PT ;  /* 0xffefffff10107812 */ /* 0x000fe200078ec0ff */
[----:B------:R-:W4:Y:S01]  /*1abc40*/  LDL.LU R2, [R1+0x8090] ;  /* 0x0080900001027983 */ /* 0x000f220000300800 */
[----:B------:R-:W-:Y:S02]  /*1abc50*/  LOP3.LUT R0, R0, 0xfffffffe, RZ, 0xc0, !PT ;  /* 0xfffffffe00007812 */ /* 0x000fe400078ec0ff */
[----:B------:R-:W-:Y:S01]  /*1abc60*/  @P4 LOP3.LUT R16, R16, 0x100000, RZ, 0xfc, !PT ;  /* 0x0010000010104812 */ /* 0x000fe200078efcff */
[----:B------:R-:W2:Y:S01]  /*1abc70*/  LDL.LU R12, [R1+0x808c] ;  /* 0x00808c00010c7983 */ /* 0x000ea20000300800 */
[----:B------:R-:W-:-:S02]  /*1abc80*/  ISETP.GE.AND P4, PT, R14, UR58, PT ;  /* 0x0000003a0e007c0c */ /* 0x000fc4000bf86270 */
[----:B------:R-:W-:Y:S01]  /*1abc90*/  @P5 LOP3.LUT R0, R0, 0x1, RZ, 0xfc, !PT ;  /* 0x0000000100005812 */ /* 0x000fe200078efcff */
[----:B------:R-:W4:Y:S03]  /*1abca0*/  LDL.LU R251, [R1+0xb48] ;  /* 0x000b480001fb7983 */ /* 0x000f260000300800 */
[----:B------:R-:W-:Y:S02]  /*1abcb0*/  @P6 LOP3.LUT R0, R0, 0x2, RZ, 0xfc, !PT ;  /* 0x0000000200006812 */ /* 0x000fe400078efcff */
[----:B------:R-:W-:Y:S02]  /*1abcc0*/  ISETP.GE.AND P0, PT, R57, UR59, PT ;  /* 0x0000003b39007c0c */ /* 0x000fe4000bf06270 */
[----:B------:R-:W-:Y:S02]  /*1abcd0*/  ISETP.LT.AND P5, PT, R14, UR4, !P5 ;  /* 0x000000040e007c0c */ /* 0x000fe4000efa1270 */
[----:B---3--:R-:W-:-:S02]  /*1abce0*/  R2UR UR59, R252 ;  /* 0x00000000fc3b72ca */ /* 0x008fc400000e0000 */
[----:B------:R-:W-:Y:S01]  /*1abcf0*/  LOP3.LUT R0, R0, 0xfffffff7, RZ, 0xc0, !PT ;  /* 0xfffffff700007812 */ /* 0x000fe200078ec0ff */
[----:B------:R-:W3:Y:S03]  /*1abd00*/  LDL.LU R252, [R1+0xb44] ;  /* 0x000b440001fc7983 */ /* 0x000ee60000300800 */
[----:B------:R-:W-:Y:S01]  /*1abd10*/  @P4 LOP3.LUT R0, R0, 0x8, RZ, 0xfc, !PT ;  /* 0x0000000800004812 */ /* 0x000fe200078efcff */
[----:B------:R-:W2:Y:S03]  /*1abd20*/  LDL.LU R13, [R1+0x8088] ;  /* 0x00808800010d7983 */ /* 0x000ea60000300800 */
[----:B------:R-:W-:Y:S01]  /*1abd30*/  LOP3.LUT R0, R0, 0xfeffffff, RZ, 0xc0, !PT ;  /* 0xfeffffff00007812 */ /* 0x000fe200078ec0ff */
[----:B------:R-:W2:Y:S01]  /*1abd40*/  LDL.LU R14, [R1+0x8084] ;  /* 0x00808400010e7983 */ /* 0x000ea20000300800 */
[----:B------:R-:W-:-:S02]  /*1abd50*/  ISETP.LT.AND P6, PT, R15, UR8, !P6 ;  /* 0x000000080f007c0c */ /* 0x000fc4000f7c1270 */
[----:B------:R-:W-:Y:S02]  /*1abd60*/  @P5 LOP3.LUT R0, R0, 0x1000000, RZ, 0xfc, !PT ;  /* 0x0100000000005812 */ /* 0x000fe400078efcff */
[----:B------:R-:W-:Y:S02]  /*1abd70*/  ISETP.GE.AND P5, PT, R15, UR6, PT ;  /* 0x000000060f007c0c */ /* 0x000fe4000bfa6270 */
[----:B------:R-:W2:Y:S01]  /*1abd80*/  LDL.LU R15, [R1+0x8080] ;  /* 0x00808000010f7983 */ /* 0x000ea20000300800 */
[----:B------:R-:W-:-:S10]  /*1abd90*/  LOP3.LUT R0, R0, 0xffffffdf, RZ, 0xc0, !PT ;  /* 0xffffffdf00007812 */ /* 0x000fd400078ec0ff */
[----:B------:R-:W-:-:S04]  /*1abda0*/  @P5 LOP3.LUT R0, R0, 0x20, RZ, 0xfc, !PT ;  /* 0x0000002000005812 */ /* 0x000fc800078efcff */
[----:B------:R-:W-:Y:S02]  /*1abdb0*/  LOP3.LUT R0, R0, 0xfffff7ff, RZ, 0xc0, !PT ;  /* 0xfffff7ff00007812 */ /* 0x000fe400078ec0ff */
[C---:B------:R-:W-:Y:S02]  /*1abdc0*/  LOP3.LUT P4, RZ, R29.reuse, 0x8000, RZ, 0xc0, !PT ;  /* 0x000080001dff7812 */ /* 0x040fe4000788c0ff */
[----:B------:R-:W-:Y:S02]  /*1abdd0*/  @P6 LOP3.LUT R0, R0, 0x800, RZ, 0xfc, !PT ;  /* 0x0000080000006812 */ /* 0x000fe400078efcff */
[C---:B------:R-:W-:Y:S02]  /*1abde0*/  LOP3.LUT P5, RZ, R29.reuse, 0x4000, RZ, 0xc0, !PT ;  /* 0x000040001dff7812 */ /* 0x040fe400078ac0ff */
[----:B------:R-:W-:Y:S02]  /*1abdf0*/  LOP3.LUT P6, RZ, R29, 0x2000, RZ, 0xc0, !PT ;  /* 0x000020001dff7812 */ /* 0x000fe400078cc0ff */
[----:B----4-:R-:W-:-:S02]  /*1abe00*/  R2UR UR58, R251 ;  /* 0x00000000fb3a72ca */ /* 0x010fc400000e0000 */
[----:B---3--:R-:W-:Y:S02]  /*1abe10*/  R2UR UR4, R252 ;  /* 0x00000000fc0472ca */ /* 0x008fe400000e0000 */
[----:B------:R-:W-:Y:S01]  /*1abe20*/  LOP3.LUT R2, R2, 0xfff7ffff, RZ, 0xc0, !PT ;  /* 0xfff7ffff02027812 */ /* 0x000fe200078ec0ff */
[----:B------:R-:W-:Y:S01]  /*1abe30*/  STL [R1+0x8110], R5 ;  /* 0x0081100501007387 */ /* 0x000fe20000100800 */
[----:B------:R-:W1:Y:S05]  /*1abe40*/  S2R R252, SR_TID.X ;  /* 0x0000000000fc7919 */ /* 0x000e6a0000002100 */
[----:B------:R-:W-:Y:S01]  /*1abe50*/  @P6 LOP3.LUT R2, R2, 0x80000, RZ, 0xfc, !PT ;  /* 0x0008000002026812 */ /* 0x000fe200078efcff */
[----:B------:R-:W-:Y:S01]  /*1abe60*/  ULDC UR5, c[0x0][0x228] ;  /* 0x00008a0000057ab9 */ /* 0x000fe20000000800 */
[----:B------:R-:W-:Y:S01]  /*1abe70*/  LOP3.LUT P6, RZ, R0, 0x20, RZ, 0xc0, !PT ;  /* 0x0000002000ff7812 */ /* 0x000fe200078cc0ff */
[----:B------:R-:W-:Y:S01]  /*1abe80*/  STL [R1+0x8104], R6 ;  /* 0x0081040601007387 */ /* 0x000fe20000100800 */
[----:B------:R-:W-:-:S03]  /*1abe90*/  LOP3.LUT R2, R2, 0xfffbffff, RZ, 0xc0, !PT ;  /* 0xfffbffff02027812 */ /* 0x000fc600078ec0ff */
[----:B------:R-:W-:Y:S01]  /*1abea0*/  STL [R1+0x8100], R30 ;  /* 0x0081001e01007387 */ /* 0x000fe20000100800 */
[----:B------:R-:W-:Y:S02]  /*1abeb0*/  @P5 LOP3.LUT R2, R2, 0x40000, RZ, 0xfc, !PT ;  /* 0x0004000002025812 */ /* 0x000fe400078efcff */
[----:B------:R-:W-:Y:S01]  /*1abec0*/  LOP3.LUT P5, RZ, R0, 0x8, RZ, 0xc0, !PT ;  /* 0x0000000800ff7812 */ /* 0x000fe200078ac0ff */
[----:B------:R-:W-:Y:S01]  /*1abed0*/  STL [R1+0x80fc], R7 ;  /* 0x0080fc0701007387 */ /* 0x000fe20000100800 */
[----:B------:R-:W-:-:S03]  /*1abee0*/  LOP3.LUT R2, R2, 0xfffdffff, RZ, 0xc0, !PT ;  /* 0xfffdffff02027812 */ /* 0x000fc600078ec0ff */
[----:B------:R-:W-:Y:S01]  /*1abef0*/  STL [R1+0x80f4], R8 ;  /* 0x0080f40801007387 */ /* 0x000fe20000100800 */
[----:B------:R-:W-:-:S03]  /*1abf00*/  @P4 LOP3.LUT R2, R2, 0x20000, RZ, 0xfc, !PT ;  /* 0x0002000002024812 */ /* 0x000fc600078efcff */
[----:B------:R-:W-:Y:S01]  /*1abf10*/  STL [R1+0x80ec], R9 ;  /* 0x0080ec0901007387 */ /* 0x000fe20000100800 */
[----:B------:R-:W-:-:S03]  /*1abf20*/  LOP3.LUT R2, R2, 0xfffeffff, RZ, 0xc0, !PT ;  /* 0xfffeffff02027812 */ /* 0x000fc600078ec0ff */
[----:B------:R-:W-:Y:S01]  /*1abf30*/  STL [R1+0x80e4], R10 ;  /* 0x0080e40a01007387 */ /* 0x000fe20000100800 */
[----:B------:R-:W-:-:S03]  /*1abf40*/  @P3 LOP3.LUT R2, R2, 0x10000, RZ, 0xfc, !PT ;  /* 0x0001000002023812 */ /* 0x000fc600078efcff */
[----:B------:R-:W-:Y:S01]  /*1abf50*/  STL [R1+0x80dc], R11 ;  /* 0x0080dc0b01007387 */ /* 0x000fe20000100800 */
[----:B------:R-:W-:-:S03]  /*1abf60*/  LOP3.LUT R2, R2, 0xffff7fff, RZ, 0xc0, !PT ;  /* 0xffff7fff02027812 */ /* 0x000fc600078ec0ff */
[----:B------:R-:W-:Y:S01]  /*1abf70*/  STL [R1+0x80d8], R31 ;  /* 0x0080d81f01007387 */ /* 0x000fe20000100800 */
[----:B------:R-:W-:Y:S02]  /*1abf80*/  @P2 LOP3.LUT R2, R2, 0x8000, RZ, 0xfc, !PT ;  /* 0x0000800002022812 */ /* 0x000fe400078efcff */
[----:B-1----:R-:W-:Y:S01]  /*1abf90*/  LOP3.LUT R252, R252, 0x1f, RZ, 0xc0, !PT ;  /* 0x0000001ffcfc7812 */ /* 0x002fe200078ec0ff */
[----:B------:R-:W-:Y:S01]  /*1abfa0*/  STL [R1+0x80d0], R16 ;  /* 0x0080d01001007387 */ /* 0x000fe20000100800 */
[----:B------:R-:W-:Y:S02]  /*1abfb0*/  LOP3.LUT R2, R2, 0xffffbfff, RZ, 0xc0, !PT ;  /* 0xffffbfff02027812 */ /* 0x000fe400078ec0ff */
[----:B------:R-:W-:Y:S01]  /*1abfc0*/  LEA R252, R252, UR4, 0x4 ;  /* 0x00000004fcfc7c11 */ /* 0x000fe2000f8e20ff */
[----:B------:R-:W-:Y:S01]  /*1abfd0*/  STL [R1+0x80c8], R17 ;  /* 0x0080c81101007387 */ /* 0x000fe20000100800 */
[----:B------:R-:W-:Y:S01]  /*1abfe0*/  @P1 LOP3.LUT R2, R2, 0x4000, RZ, 0xfc, !PT ;  /* 0x0000400002021812 */ /* 0x000fe200078efcff */
[----:B------:R-:W-:-:S02]  /*1abff0*/  ULDC UR4, c[0x0][0x22c] ;  /* 0x00008b0000047ab9 */ /* 0x000fc40000000800 */
[----:B------:R-:W-:Y:S01]  /*1ac000*/  STL [R1+0x80c4], R18 ;  /* 0x0080c41201007387 */ /* 0x000fe20000100800 */
[----:B------:R-:W-:-:S03]  /*1ac010*/  LOP3.LUT R2, R2, 0xffffdfff, RZ, 0xc0, !PT ;  /* 0xffffdfff02027812 */ /* 0x000fc600078ec0ff */
[----:B------:R-:W-:Y:S01]  /*1ac020*/  STL [R1+0x80c0], R19 ;  /* 0x0080c01301007387 */ /* 0x000fe20000100800 */
[----:B------:R-:W-:-:S03]  /*1ac030*/  @P0 LOP3.LUT R2, R2, 0x2000, RZ, 0xfc, !PT ;  /* 0x0000200002020812 */ /* 0x000fc600078efcff */
        /* <DEDUP_REMOVED lines=13> */
[----:B------:R-:W2:Y:S04]  /*1ac110*/  LDL.LU R37, [R1+0xa38] ;  /* 0x000a380001257983 */ /* 0x000ea80000300800 */
[----:B------:R-:W2:Y:S04]  /*1ac120*/  LDL.LU R38, [R1+0x1440] ;  /* 0x0014400001267983 */ /* 0x000ea80000300800 */
[----:B------:R-:W2:Y:S04]  /*1ac130*/  LDL.LU R39, [R1+0x1448] ;  /* 0x0014480001277983 */ /* 0x000ea80000300800 */
[----:B------:R-:W-:Y:S01]  /*1ac140*/  STSM.16.M88.4 [R252], R32 ;  /* 0x00000020fc007844 */ /* 0x000fe20000000200 */
[----:B------:R-:W-:-:S03]  /*1ac150*/  NOP ;  /* 0x0000000000007918 */ /* 0x000fc60000000000 */
[----:B------:R-:W3:Y:S04]  /*1ac160*/  LDL.LU R44, [R1+0x504] ;  /* 0x00050400012c7983 */ /* 0x000ee80000300800 */
[----:B------:R-:W3:Y:S04]  /*1ac170*/  LDL.LU R45, [R1+0x50c] ;  /* 0x00050c00012d7983 */ /* 0x000ee80000300800 */
[----:B------:R-:W-:Y:S01]  /*1ac180*/  LDS.128 R244, [R252] ;  /* 0x00000000fcf47984 */ /* 0x000fe20000000c00 */
[----:B------:R-:W-:-:S03]  /*1ac190*/  NOP ;  /* 0x0000000000007918 */ /* 0x000fc60000000000 */
[----:B------:R-:W3:Y:S04]  /*1ac1a0*/  LDL.LU R46, [R1+0x1344] ;  /* 0x00134400012e7983 */ /* 0x000ee80000300800 */
[----:B------:R-:W3:Y:S04]  /*1ac1b0*/  LDL.LU R47, [R1+0x134c] ;  /* 0x00134c00012f7983 */ /* 0x000ee80000300800 */
[----:B--2---:R1:W-:Y:S01]  /*1ac1c0*/  STSM.16.M88.4 [R252], R36 ;  /* 0x00000024fc007844 */ /* 0x0043e20000000200 */
[----:B------:R-:W-:-:S03]  /*1ac1d0*/  NOP ;  /* 0x0000000000007918 */ /* 0x000fc60000000000 */
[----:B------:R-:W-:Y:S01]  /*1ac1e0*/  LDS.128 R240, [R252] ;  /* 0x00000000fcf07984 */ /* 0x000fe20000000c00 */
[----:B------:R-:W-:-:S03]  /*1ac1f0*/  NOP ;  /* 0x0000000000007918 */ /* 0x000fc60000000000 */
        /* <DEDUP_REMOVED lines=8> */
[----:B---3--:R-:W-:Y:S01]  /*1ac280*/  STSM.16.M88.4 [R252], R44 ;  /* 0x0000002cfc007844 */ /* 0x008fe20000000200 */
[----:B------:R-:W-:-:S03]  /*1ac290*/  NOP ;  /* 0x0000000000007918 */ /* 0x000fc60000000000 */
[----:B------:R-:W-:Y:S01]  /*1ac2a0*/  LDS.128 R236, [R252] ;  /* 0x00000000fcec7984 */ /* 0x000fe20000000c00 */
[----:B------:R-:W-:-:S03]  /*1ac2b0*/  NOP ;  /* 0x0000000000007918 */ /* 0x000fc60000000000 */
        /* <DEDUP_REMOVED lines=8> */
[----:B----4-:R1:W-:Y:S01]  /*1ac340*/  STSM.16.M88.4 [R252], R32 ;  /* 0x00000020fc007844 */ /* 0x0103e20000000200 */
[----:B------:R-:W-:-:S03]  /*1ac350*/  NOP ;  /* 0x0000000000007918 */ /* 0x000fc60000000000 */
[----:B------:R-:W3:Y:S01]  /*1ac360*/  LDS.128 R8, [R252] ;  /* 0x00000000fc087984 */ /* 0x000ee20000000c00 */
[----:B------:R-:W-:-:S03]  /*1ac370*/  NOP ;  /* 0x0000000000007918 */ /* 0x000fc60000000000 */
[----:B-1----:R-:W4:Y:S04]  /*1ac380*/  LDL.LU R32, [R1+0x4c4] ;  /* 0x0004c40001207983 */ /* 0x002f280000300800 */
[----:B------:R-:W4:Y:S04]  /*1ac390*/  LDL.LU R33, [R1+0x4cc] ;  /* 0x0004cc0001217983 */ /* 0x000f280000300800 */
[----:B---3--:R-:W-:Y:S04]  /*1ac3a0*/  STL.64 [R1+0x4c0], R8 ;  /* 0x0004c00801007387 */ /* 0x008fe80000100a00 */
[----:B------:R-:W-:Y:S04]  /*1ac3b0*/  STL.64 [R1+0x4c8], R10 ;  /* 0x0004c80a01007387 */ /* 0x000fe80000100a00 */
[----:B------:R-:W4:Y:S04]  /*1ac3c0*/  LDL.LU R34, [R1+0x1324] ;  /* 0x0013240001227983 */ /* 0x000f280000300800 */
[----:B------:R-:W4:Y:S04]  /*1ac3d0*/  LDL.LU R35, [R1+0x132c] ;  /* 0x00132c0001237983 */ /* 0x000f280000300800 */
[----:B--2---:R1:W-:Y:S01]  /*1ac3e0*/  STSM.16.M88.4 [R252], R36 ;  /* 0x00000024fc007844 */ /* 0x0043e20000000200 */
[----:B------:R-:W-:-:S03]  /*1ac3f0*/  NOP ;  /* 0x0000000000007918 */ /* 0x000fc60000000000 */
[----:B------:R-:W2:Y:S01]  /*1ac400*/  LDS.128 R8, [R252] ;  /* 0x00000000fc087984 */ /* 0x000ea20000000c00 */
[----:B------:R-:W-:-:S03]  /*1ac410*/  NOP ;  /* 0x0000000000007918 */ /* 0x000fc60000000000 */
[----:B-1----:R-:W3:Y:S04]  /*1ac420*/  LDL.LU R36, [R1+0xa24] ;  /* 0x000a240001247983 */ /* 0x002ee80000300800 */
[----:B------:R-:W3:Y:S01]  /*1ac430*/  LDL.LU R37, [R1+0xa2c] ;  /* 0x000a2c0001257983 */ /* 0x000ee20000300800 */
[----:B--2---:R-:W-:-:S03]  /*1ac440*/  IMAD.MOV.U32 R6, RZ, RZ, R11 ;  /* 0x000000ffff067224 */ /* 0x004fc600078e000b */
[----:B------:R-:W-:Y:S04]  /*1ac450*/  STL.64 [R1+0x20], R8 ;  /* 0x0000200801007387 */ /* 0x000fe80000100a00 */
[----:B------:R-:W-:Y:S04]  /*1ac460*/  STL [R1+0x28], R10 ;  /* 0x0000280a01007387 */ /* 0x000fe80000100800 */
[----:B------:R-:W-:Y:S04]  /*1ac470*/  STL [R1+0x8108], R6 ;  /* 0x0081080601007387 */ /* 0x000fe80000100800 */
[----:B------:R-:W3:Y:S04]  /*1ac480*/  LDL.LU R38, [R1+0x1434] ;  /* 0x0014340001267983 */ /* 0x000ee80000300800 */
[----:B------:R-:W3:Y:S04]  /*1ac490*/  LDL.LU R39, [R1+0x143c] ;  /* 0x00143c0001277983 */ /* 0x000ee80000300800 */
[----:B----4-:R1:W-:Y:S01]  /*1ac4a0*/  STSM.16.M88.4 [R252], R32 ;  /* 0x00000020fc007844 */ /* 0x0103e20000000200 */
[----:B------:R-:W-:-:S03]  /*1ac4b0*/  NOP ;  /* 0x0000000000007918 */ /* 0x000fc60000000000 */
[----:B------:R-:W2:Y:S01]  /*1ac4c0*/  LDS.128 R8, [R252] ;  /* 0x00000000fc087984 */ /* 0x000ea20000000c00 */
[----:B------:R-:W-:-:S03]  /*1ac4d0*/  NOP ;  /* 0x0000000000007918 */ /* 0x000fc60000000000 */
[----:B-1----:R-:W4:Y:S04]  /*1ac4e0*/  LDL.LU R32, [R1+0x360] ;  /* 0x0003600001207983 */ /* 0x002f280000300800 */
[----:B------:R-:W4:Y:S01]  /*1ac4f0*/  LDL.LU R33, [R1+0x368] ;  /* 0x0003680001217983 */ /* 0x000f220000300800 */
[----:B--2---:R-:W-:-:S03]  /*1ac500*/  IMAD.MOV.U32 R30, RZ, RZ, R11 ;  /* 0x000000ffff1e7224 */ /* 0x004fc600078e000b */
[----:B------:R-:W-:Y:S04]  /*1ac510*/  STL.64 [R1+0x10], R8 ;  /* 0x0000100801007387 */ /* 0x000fe80000100a00 */
[----:B------:R-:W-:Y:S04]  /*1ac520*/  STL [R1+0x18], R10 ;  /* 0x0000180a01007387 */ /* 0x000fe80000100800 */
[----:B------:R-:W-:Y:S04]  /*1ac530*/  STL [R1+0x810c], R30 ;  /* 0x00810c1e01007387 */ /* 0x000fe80000100800 */
[----:B------:R-:W4:Y:S04]  /*1ac540*/  LDL.LU R34, [R1+0x1300] ;  /* 0x0013000001227983 */ /* 0x000f280000300800 */
[----:B------:R-:W4:Y:S04]  /*1ac550*/  LDL.LU R35, [R1+0x1308] ;  /* 0x0013080001237983 */ /* 0x000f280000300800 */
[----:B---3--:R1:W-:Y:S01]  /*1ac560*/  STSM.16.M88.4 [R252], R36 ;  /* 0x00000024fc007844 */ /* 0x0083e20000000200 */
[----:B------:R-:W-:-:S03]  /*1ac570*/  NOP ;  /* 0x0000000000007918 */ /* 0x000fc60000000000 */
[----:B------:R-:W2:Y:S01]  /*1ac580*/  LDS.128 R8, [R252] ;  /* 0x00000000fc087984 */ /* 0x000ea20000000c00 */
[----:B------:R-:W-:-:S03]  /*1ac590*/  NOP ;  /* 0x0000000000007918 */ /* 0x000fc60000000000 */
[----:B-1----:R-:W3:Y:S04]  /*1ac5a0*/  LDL.LU R36, [R1+0xa10] ;  /* 0x000a100001247983 */ /* 0x002ee80000300800 */
[----:B------:R-:W3:Y:S04]  /*1ac5b0*/  LDL.LU R37, [R1+0xa18] ;  /* 0x000a180001257983 */ /* 0x000ee80000300800 */
[----:B--2---:R-:W-:Y:S04]  /*1ac5c0*/  STL [R1+0x8], R10 ;  /* 0x0000080a01007387 */ /* 0x004fe80000100800 */
[----:B------:R-:W3:Y:S04]  /*1ac5d0*/  LDL.LU R38, [R1+0x1420] ;  /* 0x0014200001267983 */ /* 0x000ee80000300800 */
[----:B------:R-:W3:Y:S01]  /*1ac5e0*/  LDL.LU R39, [R1+0x1428] ;  /* 0x0014280001277983 */ /* 0x000ee20000300800 */
[----:B------:R-:W-:Y:S01]  /*1ac5f0*/  MOV R30, R8 ;  /* 0x00000008001e7202 */ /* 0x000fe20000000f00 */
[----:B------:R-:W-:-:S02]  /*1ac600*/  IMAD.MOV.U32 R6, RZ, RZ, R9 ;  /* 0x000000ffff067224 */ /* 0x000fc400078e0009 */
[----:B------:R-:W-:Y:S01]  /*1ac610*/  IMAD.MOV.U32 R7, RZ, RZ, R11 ;  /* 0x000000ffff077224 */ /* 0x000fe200078e000b */
[----:B----4-:R1:W-:Y:S01]  /*1ac620*/  STSM.16.M88.4 [R252], R32 ;  /* 0x00000020fc007844 */ /* 0x0103e20000000200 */
[----:B------:R-:W-:-:S03]  /*1ac630*/  NOP ;  /* 0x0000000000007918 */ /* 0x000fc60000000000 */
[----:B------:R-:W2:Y:S01]  /*1ac640*/  LDS.128 R8, [R252] ;  /* 0x00000000fc087984 */ /* 0x000ea20000000c00 */
[----:B------:R-:W-:-:S03]  /*1ac650*/  NOP ;  /* 0x0000000000007918 */ /* 0x000fc60000000000 */
[----:B-1----:R-:W4:Y:S04]  /*1ac660*/  LDL.LU R32, [R1+0x364] ;  /* 0x0003640001207983 */ /* 0x002f280000300800 */
[----:B------:R-:W4:Y:S04]  /*1ac670*/  LDL.LU R33, [R1+0x36c] ;  /* 0x00036c0001217983 */ /* 0x000f280000300800 */
[----:B--2---:R-:W-:Y:S04]  /*1ac680*/  STL.64 [R1+0x5a0], R8 ;  /* 0x0005a00801007387 */ /* 0x004fe80000100a00 */
[----:B------:R-:W-:Y:S04]  /*1ac690*/  STL.64 [R1+0x5a8], R10 ;  /* 0x0005a80a01007387 */ /* 0x000fe80000100a00 */
        /* <DEDUP_REMOVED lines=8> */
[----:B--2---:R-:W-:Y:S04]  /*1ac720*/  STL.64 [R1+0x590], R8 ;  /* 0x0005900801007387 */ /* 0x004fe80000100a00 */
[----:B------:R-:W-:Y:S04]  /*1ac730*/  STL.64 [R1+0x598], R10 ;  /* 0x0005980a01007387 */ /* 0x000fe80000100a00 */
[----:B------:R-:W3:Y:S04]  /*1ac740*/  LDL.LU R38, [R1+0x1424] ;  /* 0x0014240001267983 */ /* 0x000ee80000300800 */
[----:B------:R-:W3:Y:S04]  /*1ac750*/  LDL.LU R39, [R1+0x142c] ;  /* 0x00142c0001277983 */ /* 0x000ee80000300800 */
        /* <DEDUP_REMOVED lines=26> */
[----:B--2---:R-:W-:Y:S04]  /*1ac900*/  STL [R1+0x5d0], R8 ;  /* 0x0005d00801007387 */ /* 0x004fe80000100800 */
[----:B------:R-:W-:Y:S04]  /*1ac910*/  STL.64 [R1+0x5d8], R10 ;  /* 0x0005d80a01007387 */ /* 0x000fe80000100a00 */
        /* <DEDUP_REMOVED lines=10> */
[----:B------:R-:W-:Y:S04]  /*1ac9c0*/  STL.64 [R1+0x5c8], R10 ;  /* 0x0005c80a01007387 */ /* 0x000fe80000100a00 */
        /* <DEDUP_REMOVED lines=38> */
[----:B------:R-:W3:Y:S01]  /*1acc30*/  LDL.LU R37, [R1+0x9fc] ;  /* 0x0009fc0001257983 */ /* 0x000ee20000300800 */
[----:B--2---:R-:W-:-:S03]  /*1acc40*/  IMAD.MOV.U32 R10, RZ, RZ, R17 ;  /* 0x000000ffff0a7224 */ /* 0x004fc600078e0011 */
[----:B------:R-:W-:Y:S04]  /*1acc50*/  STL [R1+0x5f0], R16 ;  /* 0x0005f01001007387 */ /* 0x000fe80000100800 */
        /* <DEDUP_REMOVED lines=13> */
[----:B------:R-:W4:Y:S01]  /*1acd30*/  LDL.LU R35, [R1+0x12a8] ;  /* 0x0012a80001237983 */ /* 0x000f220000300800 */
[----:B------:R-:W-:-:S03]  /*1acd40*/  IMAD.MOV.U32 R10, RZ, RZ, R16 ;  /* 0x000000ffff0a7224 */ /* 0x000fc600078e0010 */
        /* <DEDUP_REMOVED lines=16> */
[----:B--2---:R-:W-:-:S03]  /*1ace50*/  MOV R11, R18 ;  /* 0x00000012000b7202 */ /* 0x004fc60000000f00 */
        /* <DEDUP_REMOVED lines=33> */
[----:B------:R-:W3:Y:S04]  /*1ad070*/  LDL.LU R38, [R1+0x13e0] ;  /* 0x0013e00001267983 */ /* 0x000ee80000300800 */
[----:B------:R-:W3:Y:S01]  /*1ad080*/  LDL.LU R39, [R1+0x13e8] ;  /* 0x0013e80001277983 */ /* 0x000ee20000300800 */
[----:B------:R-:W-:-:S03]  /*1ad090*/  IMAD.MOV.U32 R11, RZ, RZ, R16 ;  /* 0x000000ffff0b7224 */ /* 0x000fc600078e0010 */
        /* <DEDUP_REMOVED lines=37> */
[----:B------:R-:W-:Y:S04]  /*1ad2f0*/  STL [R1+0x11c], R19 ;  /* 0x00011c1301007387 */ /* 0x000fe80000100800 */
        /* <DEDUP_REMOVED lines=19> */
[----:B--2---:R1:W-:Y:S04]  /*1ad430*/  STL.64 [R1+0x880], R16 ;  /* 0x0008801001007387 */ /* 0x0043e80000100a00 */
[----:B------:R-:W-:Y:S01]  /*1ad440*/  STL [R1+0x888], R18 ;  /* 0x0008881201007387 */ /* 0x000fe20000100800 */
[----:B-1----:R-:W-:-:S05]  /*1ad450*/  MOV R16, R19 ;  /* 0x0000001300107202 */ /* 0x002fca0000000f00 */
        /* <DEDUP_REMOVED lines=85> */
[----:B----4-:R1:W-:Y:S01]  /*1ad9b0*/  STSM.16.M88.4 [R252], R32 ;  /* 0x00000020fc007844 */ /* 0x0103e20000000200 */
[----:B------:R-:W-:-:S03]  /*1ad9c0*/  NOP ;  /* 0x0000000000007918 */ /* 0x000fc60000000000 */
[----:B------:R-:W3:Y:S04]  /*1ad9d0*/  LDL.LU R39, [R1+0x13bc] ;  /* 0x0013bc0001277983 */ /* 0x000ee80000300800 */
        /* <DEDUP_REMOVED lines=28> */
[----:B------:R-:W-:-:S03]  /*1adba0*/  MOV R18, R21 ;  /* 0x0000001500127202 */ /* 0x000fc60000000f00 */
        /* <DEDUP_REMOVED lines=97> */
[----:B--2---:R1:W-:Y:S04]  /*1ae1c0*/  STL.64 [R1+0x8c0], R20 ;  /* 0x0008c01401007387 */ /* 0x0043e80000100a00 */
[----:B------:R-:W-:Y:S01]  /*1ae1d0*/  STL [R1+0x8cc], R23 ;  /* 0x0008cc1701007387 */ /* 0x000fe20000100800 */
[----:B-1----:R-:W-:-:S05]  /*1ae1e0*/  IMAD.MOV.U32 R20, RZ, RZ, R22 ;  /* 0x000000ffff147224 */ /* 0x002fca00078e0016 */
        /* <DEDUP_REMOVED lines=92> */
[----:B------:R-:W-:Y:S04]  /*1ae7b0*/  STL [R1+0x3c8], R26 ;  /* 0x0003c81a01007387 */ /* 0x000fe80000100800 */
[----:B------:R-:W3:Y:S04]  /*1ae7c0*/  LDL.LU R38, [R1+0x1350] ;  /* 0x0013500001267983 */ /* 0x000ee80000300800 */
[----:B------:R-:W3:Y:S01]  /*1ae7d0*/  LDL.LU R39, [R1+0x1358] ;  /* 0x0013580001277983 */ /* 0x000ee20000300800 */
        /* <DEDUP_REMOVED lines=21> */
[----:B-1----:R-:W-:-:S05]  /*1ae930*/  IMAD.MOV.U32 R24, RZ, RZ, R27 ;  /* 0x000000ffff187224 */ /* 0x002fca00078e001b */
        /* <DEDUP_REMOVED lines=53> */
[----:B------:R-:W-:Y:S01]  /*1aec90*/  IMAD.MOV.U32 R24, RZ, RZ, R25 ;  /* 0x000000ffff187224 */ /* 0x000fe200078e0019 */
[----:B------:R-:W-:-:S02]  /*1aeca0*/  MOV R25, R40 ;  /* 0x0000002800197202 */ /* 0x000fc40000000f00 */
        /* <DEDUP_REMOVED lines=1397> */
[----:B------:R-:W-:Y:S01]  /*1b4400*/  LDS.128 R248, [R252] ;  /* 0x00000000fcf87984 */ /* 0x000fe20000000c00 */
[----:B------:R-:W-:-:S03]  /*1b4410*/  NOP ;  /* 0x0000000000007918 */ /* 0x000fc60000000000 */
[----:B-1----:R-:W2:Y:S04]  /*1b4420*/  LDL.LU R32, [R1+0x6e0] ;  /* 0x0006e00001207983 */ /* 0x002ea80000300800 */
[----:B------:R-:W2:Y:S04]  /*1b4430*/  LDL.LU R33, [R1+0x6e8] ;  /* 0x0006e80001217983 */ /* 0x000ea80000300800 */
[----:B------:R-:W2:Y:S04]  /*1b4440*/  LDL.LU R34, [R1+0x14b0] ;  /* 0x0014b00001227983 */ /* 0x000ea80000300800 */
[----:B------:R-:W2:Y:S04]  /*1b4450*/  LDL.LU R35, [R1+0x14b8] ;  /* 0x0014b80001237983 */ /* 0x000ea80000300800 */
[----:B---3--:R1:W-:Y:S01]  /*1b4460*/  STSM.16.M88.4 [R252], R36 ;  /* 0x00000024fc007844 */ /* 0x0083e20000000200 */
[----:B------:R-:W-:-:S03]  /*1b4470*/  NOP ;  /* 0x0000000000007918 */ /* 0x000fc60000000000 */
[----:B------:R-:W-:Y:S01]  /*1b4480*/  LDS.128 R228, [R252] ;  /* 0x00000000fce47984 */ /* 0x000fe20000000c00 */
[----:B------:R-:W-:-:S03]  /*1b4490*/  NOP ;  /* 0x0000000000007918 */ /* 0x000fc60000000000 */
[----:B-1----:R-:W3:Y:S04]  /*1b44a0*/  LDL.LU R36, [R1+0x120] ;  /* 0x0001200001247983 */ /* 0x002ee80000300800 */
[----:B------:R-:W3:Y:S04]  /*1b44b0*/  LDL.LU R37, [R1+0x128] ;  /* 0x0001280001257983 */ /* 0x000ee80000300800 */
        /* <DEDUP_REMOVED lines=18> */
[----:B------:R-:W4:Y:S04]  /*1b45e0*/  LDL.LU R44, [R1+0x6d0] ;  /* 0x0006d000012c7983 */ /* 0x000f280000300800 */
[----:B------:R-:W4:Y:S04]  /*1b45f0*/  LDL.LU R45, [R1+0x6d8] ;  /* 0x0006d800012d7983 */ /* 0x000f280000300800 */
[----:B------:R-:W4:Y:S04]  /*1b4600*/  LDL.LU R46, [R1+0x14e0] ;  /* 0x0014e000012e7983 */ /* 0x000f280000300800 */
[----:B--2---:R1:W-:Y:S01]  /*1b4610*/  STSM.16.M88.4 [R252], R32 ;  /* 0x00000020fc007844 */ /* 0x0043e20000000200 */
[----:B------:R-:W-:-:S03]  /*1b4620*/  NOP ;  /* 0x0000000000007918 */ /* 0x000fc60000000000 */
[----:B------:R-:W4:Y:S04]  /*1b4630*/  LDL.LU R47, [R1+0x14e8] ;  /* 0x0014e800012f7983 */ /* 0x000f280000300800 */
        /* <DEDUP_REMOVED lines=13> */
[----:B----4-:R1:W-:Y:S01]  /*1b4710*/  STSM.16.M88.4 [R252], R44 ;  /* 0x0000002cfc007844 */ /* 0x0103e20000000200 */
[----:B------:R-:W-:-:S03]  /*1b4720*/  NOP ;  /* 0x0000000000007918 */ /* 0x000fc60000000000 */
[----:B------:R-:W3:Y:S04]  /*1b4730*/  LDL.LU R39, [R1+0x14ec] ;  /* 0x0014ec0001277983 */ /* 0x000ee80000300800 */
[----:B------:R-:W-:Y:S01]  /*1b4740*/  LDS.128 R208, [R252] ;  /* 0x00000000fcd07984 */ /* 0x000fe20000000c00 */
[----:B------:R-:W-:-:S03]  /*1b4750*/  NOP ;  /* 0x0000000000007918 */ /* 0x000fc60000000000 */
[----:B-1----:R-:W4:Y:S04]  /*1b4760*/  LDL.LU R44, [R1+0xe4] ;  /* 0x0000e400012c7983 */ /* 0x002f280000300800 */
        /* <DEDUP_REMOVED lines=19> */
[----:B----4-:R-:W-:Y:S01]  /*1b48a0*/  STSM.16.M88.4 [R252], R44 ;  /* 0x0000002cfc007844 */ /* 0x010fe20000000200 */
        /* <DEDUP_REMOVED lines=27> */
[----:B----4-:R-:W-:Y:S01]  /*1b4a60*/  STSM.16.M88.4 [R252], R44 ;  /* 0x0000002cfc007844 */ /* 0x010fe20000000200 */
        /* <DEDUP_REMOVED lines=75> */
[----:B--2---:R-:W-:Y:S01]  /*1b4f20*/  STSM.16.M88.4 [R252], R32 ;  /* 0x00000020fc007844 */ /* 0x004fe20000000200 */
[----:B------:R-:W-:-:S03]  /*1b4f30*/  NOP ;  /* 0x0000000000007918 */ /* 0x000fc60000000000 */
[----:B------:R-:W-:Y:S01]  /*1b4f40*/  LDS.128 R32, [R252] ;  /* 0x00000000fc207984 */ /* 0x000fe20000000c00 */
[----:B------:R-:W-:-:S03]  /*1b4f50*/  NOP ;  /* 0x0000000000007918 */ /* 0x000fc60000000000 */
[----:B----4-:R1:W-:Y:S01]  /*1b4f60*/  STSM.16.M88.4 [R252], R48 ;  /* 0x00000030fc007844 */ /* 0x0103e20000000200 */
[----:B------:R-:W-:-:S03]  /*1b4f70*/  NOP ;  /* 0x0000000000007918 */ /* 0x000fc60000000000 */
[----:B------:R-:W-:Y:S01]  /*1b4f80*/  LDS.128 R56, [R252] ;  /* 0x00000000fc387984 */ /* 0x000fe20000000c00 */
[----:B------:R-:W-:-:S03]  /*1b4f90*/  NOP ;  /* 0x0000000000007918 */ /* 0x000fc60000000000 */
[----:B-1----:R-:W2:Y:S04]  /*1b4fa0*/  LDL.LU R48, [R1+0xa4] ;  /* 0x0000a40001307983 */ /* 0x002ea80000300800 */
[----:B------:R-:W2:Y:S04]  /*1b4fb0*/  LDL.LU R49, [R1+0xac] ;  /* 0x0000ac0001317983 */ /* 0x000ea80000300800 */
[----:B------:R-:W2:Y:S04]  /*1b4fc0*/  LDL.LU R50, [R1+0x16e4] ;  /* 0x0016e40001327983 */ /* 0x000ea80000300800 */
[----:B------:R1:W-:Y:S01]  /*1b4fd0*/  STSM.16.M88.4 [R252], R44 ;  /* 0x0000002cfc007844 */ /* 0x0003e20000000200 */
[----:B------:R-:W-:-:S03]  /*1b4fe0*/  NOP ;  /* 0x0000000000007918 */ /* 0x000fc60000000000 */
[----:B------:R-:W2:Y:S04]  /*1b4ff0*/  LDL.LU R51, [R1+0x16ec] ;  /* 0x0016ec0001337983 */ /* 0x000ea80000300800 */
        /* <DEDUP_REMOVED lines=14> */
[----:B--2---:R-:W-:Y:S01]  /*1b50e0*/  STSM.16.M88.4 [R252], R48 ;  /* 0x00000030fc007844 */ /* 0x004fe20000000200 */
[----:B------:R-:W-:-:S03]  /*1b50f0*/  NOP ;  /* 0x0000000000007918 */ /* 0x000fc60000000000 */
[----:B------:R-:W-:Y:S01]  /*1b5100*/  LDS.128 R48, [R252] ;  /* 0x00000000fc307984 */ /* 0x000fe20000000c00 */
[----:B------:R-:W-:-:S03]  /*1b5110*/  NOP ;  /* 0x0000000000007918 */ /* 0x000fc60000000000 */
[----:B---3--:R-:W-:Y:S01]  /*1b5120*/  STSM.16.M88.4 [R252], R44 ;  /* 0x0000002cfc007844 */ /* 0x008fe20000000200 */
        /* <DEDUP_REMOVED lines=95> */
[----:B------:R-:W1:Y:S01]  /*1b5720*/  LDS.128 R92, [R252] ;  /* 0x00000000fc5c7984 */ /* 0x000e620000000c00 */
[----:B------:R-:W-:-:S03]  /*1b5730*/  NOP ;  /* 0x0000000000007918 */ /* 0x000fc60000000000 */
[----:B-1----:R-:W-:Y:S04]  /*1b5740*/  STL [R1+0x8080], R95 ;  /* 0x0080805f01007387 */ /* 0x002fe80000100800 */
        /* <DEDUP_REMOVED lines=8> */
[----:B------:R-:W4:Y:S04]  /*1b57d0*/  LDL.LU R114, [R1+0x1724] ;  /* 0x0017240001727983 */ /* 0x000f280000300800 */
[----:B------:R-:W4:Y:S04]  /*1b57e0*/  LDL.LU R115, [R1+0x172c] ;  /* 0x00172c0001737983 */ /* 0x000f280000300800 */
[----:B--2---:R1:W-:Y:S01]  /*1b57f0*/  STSM.16.M88.4 [R252], R108 ;  /* 0x0000006cfc007844 */ /* 0x0043e20000000200 */
[----:B------:R-:W-:-:S03]  /*1b5800*/  NOP ;  /* 0x0000000000007918 */ /* 0x000fc60000000000 */
[----:B------:R-:W2:Y:S01]  /*1b5810*/  LDS.128 R116, [R252] ;  /* 0x00000000fc747984 */ /* 0x000ea20000000c00 */
[----:B------:R-:W-:-:S03]  /*1b5820*/  NOP ;  /* 0x0000000000007918 */ /* 0x000fc60000000000 */
[----:B-1----:R-:W3:Y:S04]  /*1b5830*/  LDL.LU R108, [R1+0x640] ;  /* 0x00064000016c7983 */ /* 0x002ee80000300800 */
        /* <DEDUP_REMOVED lines=11> */
[----:B----4-:R-:W-:Y:S01]  /*1b58f0*/  STSM.16.M88.4 [R252], R112 ;  /* 0x00000070fc007844 */ /* 0x010fe20000000200 */
[----:B------:R-:W-:-:S03]  /*1b5900*/  NOP ;  /* 0x0000000000007918 */ /* 0x000fc60000000000 */
[----:B------:R-:W1:Y:S01]  /*1b5910*/  LDS.128 R112, [R252] ;  /* 0x00000000fc707984 */ /* 0x000e620000000c00 */
[----:B------:R-:W-:-:S03]  /*1b5920*/  NOP ;  /* 0x0000000000007918 */ /* 0x000fc60000000000 */
[----:B---3--:R-:W-:Y:S01]  /*1b5930*/  STSM.16.M88.4 [R252], R108 ;  /* 0x0000006cfc007844 */ /* 0x008fe20000000200 */
[----:B------:R-:W-:-:S03]  /*1b5940*/  NOP ;  /* 0x0000000000007918 */ /* 0x000fc60000000000 */
[----:B------:R-:W3:Y:S01]  /*1b5950*/  LDS.128 R108, [R252] ;  /* 0x00000000fc6c7984 */ /* 0x000ee20000000c00 */
[----:B------:R-:W-:-:S03]  /*1b5960*/  NOP ;  /* 0x0000000000007918 */ /* 0x000fc60000000000 */
[----:B--2---:R2:W-:Y:S01]  /*1b5970*/  STSM.16.M88.4 [R252], R128 ;  /* 0x00000080fc007844 */ /* 0x0045e20000000200 */
[----:B------:R-:W-:-:S03]  /*1b5980*/  NOP ;  /* 0x0000000000007918 */ /* 0x000fc60000000000 */
[----:B------:R-:W4:Y:S01]  /*1b5990*/  LDS.128 R140, [R252] ;  /* 0x00000000fc8c7984 */ /* 0x000f220000000c00 */
[----:B------:R-:W-:-:S03]  /*1b59a0*/  NOP ;  /* 0x0000000000007918 */ /* 0x000fc60000000000 */
[----:B--2---:R-:W2:Y:S04]  /*1b59b0*/  LDL.LU R128, [R1+0x54] ;  /* 0x0000540001807983 */ /* 0x004ea80000300800 */
[----:B------:R-:W2:Y:S04]  /*1b59c0*/  LDL.LU R129, [R1+0x5c] ;  /* 0x00005c0001817983 */ /* 0x000ea80000300800 */
[----:B------:R-:W2:Y:S04]  /*1b59d0*/  LDL.LU R130, [R1+0x1734] ;  /* 0x0017340001827983 */ /* 0x000ea80000300800 */
[----:B------:R-:W2:Y:S04]  /*1b59e0*/  LDL.LU R131, [R1+0x173c] ;  /* 0x00173c0001837983 */ /* 0x000ea80000300800 */
[----:B------:R-:W3:Y:S04]  /*1b59f0*/  LDL.LU R5, [R1+0x1e44] ;  /* 0x001e440001057983 */ /* 0x000ee80000300800 */
[----:B------:R1:W-:Y:S01]  /*1b5a00*/  STSM.16.M88.4 [R252], R124 ;  /* 0x0000007cfc007844 */ /* 0x0003e20000000200 */
[----:B------:R-:W-:-:S03]  /*1b5a10*/  NOP ;  /* 0x0000000000007918 */ /* 0x000fc60000000000 */
[----:B------:R-:W4:Y:S04]  /*1b5a20*/  LDL.LU R95, [R1+0x1ac0] ;  /* 0x001ac000015f7983 */ /* 0x000f280000300800 */
[----:B------:R-:W3:Y:S01]  /*1b5a30*/  LDS.128 R136, [R252] ;  /* 0x00000000fc887984 */ /* 0x000ee20000000c00 */
        /* <DEDUP_REMOVED lines=9> */
[----:B--2---:R-:W-:Y:S01]  /*1b5ad0*/  STSM.16.M88.4 [R252], R128 ;  /* 0x00000080fc007844 */ /* 0x004fe20000000200 */
[----:B------:R-:W-:-:S03]  /*1b5ae0*/  NOP ;  /* 0x0000000000007918 */ /* 0x000fc60000000000 */
[----:B------:R-:W1:Y:S01]  /*1b5af0*/  LDS.128 R132, [R252] ;  /* 0x00000000fc847984 */ /* 0x000e620000000c00 */
[----:B------:R-:W-:-:S03]  /*1b5b00*/  NOP ;  /* 0x0000000000007918 */ /* 0x000fc60000000000 */
[----:B---3--:R2:W-:Y:S01]  /*1b5b10*/  STSM.16.M88.4 [R252], R124 ;  /* 0x0000007cfc007844 */ /* 0x0085e20000000200 */
[----:B----4-:R-:W-:Y:S01]  /*1b5b20*/  ISETP.LT.AND P1, PT, R95, UR4, !P5 ;  /* 0x000000045f007c0c */ /* 0x010fe2000ef21270 */
[----:B------:R-:W-:Y:S01]  /*1b5b30*/  NOP ;  /* 0x0000000000007918 */ /* 0x000fe20000000000 */
[C---:B------:R-:W-:Y:S01]  /*1b5b40*/  LOP3.LUT P0, RZ, R0.reuse, 0x2000, RZ, 0xc0, !PT ;  /* 0x0000200000ff7812 */ /* 0x040fe2000780c0ff */
[----:B------:R-:W3:Y:S04]  /*1b5b50*/  LDS.128 R128, [R252] ;  /* 0x00000000fc807984 */ /* 0x000ee80000000c00 */
[----:B--2---:R-:W2:Y:S01]  /*1b5b60*/  LDL.LU R124, [R1+0x834] ;  /* 0x00083400017c7983 */ /* 0x004ea20000300800 */
[----:B------:R-:W-:Y:S01]  /*1b5b70*/  LOP3.LUT R0, R0, 0xfffffff7, RZ, 0xc0, !PT ;  /* 0xfffffff700007812 */ /* 0x000fe200078ec0ff */
[----:B------:R-:W-:-:S02]  /*1b5b80*/  NOP ;  /* 0x0000000000007918 */ /* 0x000fc40000000000 */
[----:B------:R-:W2:Y:S01]  /*1b5b90*/  LDL.LU R125, [R1+0x83c] ;  /* 0x00083c00017d7983 */ /* 0x000ea20000300800 */
[----:B------:R-:W-:Y:S01]  /*1b5ba0*/  LOP3.LUT R29, R29, 0xffffefff, RZ, 0xc0, !PT ;  /* 0xffffefff1d1d7812 */ /* 0x000fe200078ec0ff */
[----:B------:R-:W-:Y:S01]  /*1b5bb0*/  IMAD.MOV.U32 R40, RZ, RZ, R43 ;  /* 0x000000ffff287224 */ /* 0x000fe200078e002b */
[----:B------:R-:W-:Y:S01]  /*1b5bc0*/  MOV R9, R8 ;  /* 0x0000000800097202 */ /* 0x000fe20000000f00 */
[----:B------:R-:W2:Y:S01]  /*1b5bd0*/  LDL.LU R126, [R1+0x16b4] ;  /* 0x0016b400017e7983 */ /* 0x000ea20000300800 */
[----:B------:R-:W-:-:S03]  /*1b5be0*/  ULDC UR4, c[0x0][0x228] ;  /* 0x00008a0000047ab9 */ /* 0x000fc60000000800 */
[----:B------:R-:W2:Y:S04]  /*1b5bf0*/  LDL.LU R127, [R1+0x16bc] ;  /* 0x0016bc00017f7983 */ /* 0x000ea80000300800 */
[----:B------:R-:W4:Y:S04]  /*1b5c00*/  LDL.LU R148, [R1+0x44] ;  /* 0x0000440001947983 */ /* 0x000f280000300800 */
[----:B------:R-:W4:Y:S04]  /*1b5c10*/  LDL.LU R149, [R1+0x4c] ;  /* 0x00004c0001957983 */ /* 0x000f280000300800 */
[----:B------:R-:W4:Y:S04]  /*1b5c20*/  LDL.LU R150, [R1+0x1744] ;  /* 0x0017440001967983 */ /* 0x000f280000300800 */
[----:B------:R-:W4:Y:S01]  /*1b5c30*/  LDL.LU R151, [R1+0x174c] ;  /* 0x00174c0001977983 */ /* 0x000f220000300800 */
[----:B------:R-:W-:-:S02]  /*1b5c40*/  @P1 LOP3.LUT R0, R0, 0x8, RZ, 0xfc, !PT ;  /* 0x0000000800001812 */ /* 0x000fc400078efcff */
[----:B------:R-:W-:Y:S01]  /*1b5c50*/  @P0 LOP3.LUT R29, R29, 0x1000, RZ, 0xfc, !PT ;  /* 0x000010001d1d0812 */ /* 0x000fe200078efcff */
[----:B------:R-:W-:Y:S01]  /*1b5c60*/  STSM.16.M88.4 [R252], R144 ;  /* 0x00000090fc007844 */ /* 0x000fe20000000200 */
[C---:B------:R-:W-:Y:S01]  /*1b5c70*/  LOP3.LUT P0, RZ, R0.reuse, 0x800, RZ, 0xc0, !PT ;  /* 0x0000080000ff7812 */ /* 0x040fe2000780c0ff */
[----:B------:R-:W-:Y:S01]  /*1b5c80*/  NOP ;  /* 0x0000000000007918 */ /* 0x000fe20000000000 */
[----:B------:R-:W-:Y:S01]  /*1b5c90*/  LOP3.LUT R29, R29, 0xffffdfff, RZ, 0xc0, !PT ;  /* 0xffffdfff1d1d7812 */ /* 0x000fe200078ec0ff */
[----:B------:R-:W3:Y:S01]  /*1b5ca0*/  LDS.128 R144, [R252] ;  /* 0x00000000fc907984 */ /* 0x000ee20000000c00 */
[----:B------:R-:W-:Y:S01]  /*1b5cb0*/  LOP3.LUT P1, RZ, R0, 0x4000, RZ, 0xc0, !PT ;  /* 0x0000400000ff7812 */ /* 0x000fe2000782c0ff */
[----:B------:R-:W-:-:S08]  /*1b5cc0*/  NOP ;  /* 0x0000000000007918 */ /* 0x000fd00000000000 */
[----:B------:R-:W-:Y:S01]  /*1b5cd0*/  @P0 LOP3.LUT R29, R29, 0x2000, RZ, 0xfc, !PT ;  /* 0x000020001d1d0812 */ /* 0x000fe200078efcff */
[----:B------:R-:W-:Y:S01]  /*1b5ce0*/  IMAD.WIDE R42, R5, 0x4, R14 ;  /* 0x00000004052a7825 */ /* 0x000fe200078e020e */
[----:B------:R-:W-:Y:S01]  /*1b5cf0*/  LOP3.LUT P0, RZ, R0, 0x2, RZ, 0xc0, !PT ;  /* 0x0000000200ff7812 */ /* 0x000fe2000780c0ff */
[----:B------:R-:W3:Y:S01]  /*1b5d00*/  LDL.LU R17, [R1+0xe44] ;  /* 0x000e440001117983 */ /* 0x000ee20000300800 */
[----:B------:R-:W-:-:S03]  /*1b5d10*/  LOP3.LUT R29, R29, 0xffffbfff, RZ, 0xc0, !PT ;  /* 0xffffbfff1d1d7812 */ /* 0x000fc600078ec0ff */
[----:B------:R-:W3:Y:S08]  /*1b5d20*/  LDL.LU R8, [R1+0xe48] ;  /* 0x000e480001087983 */ /* 0x000ef00000300800 */
[----:B------:R-:W-:-:S04]  /*1b5d30*/  @P0 LOP3.LUT R29, R29, 0x4000, RZ, 0xfc, !PT ;  /* 0x000040001d1d0812 */ /* 0x000fc800078efcff */
[----:B------:R-:W-:-:S04]  /*1b5d40*/  LOP3.LUT R29, R29, 0xffff7fff, RZ, 0xc0, !PT ;  /* 0xffff7fff1d1d7812 */ /* 0x000fc800078ec0ff */
[----:B------:R-:W-:Y:S02]  /*1b5d50*/  @P1 LOP3.LUT R29, R29, 0x8000, RZ, 0xfc, !PT ;  /* 0x000080001d1d1812 */ /* 0x000fe400078efcff */
[----:B------:R-:W-:Y:S01]  /*1b5d60*/  LOP3.LUT P1, RZ, R0, 0x8, RZ, 0xc0, !PT ;  /* 0x0000000800ff7812 */ /* 0x000fe2000782c0ff */
[----:B--2---:R-:W-:Y:S01]  /*1b5d70*/  STSM.16.M88.4 [R252], R124 ;  /* 0x0000007cfc007844 */ /* 0x004fe20000000200 */
[----:B------:R-:W-:-:S03]  /*1b5d80*/  NOP ;  /* 0x0000000000007918 */ /* 0x000fc60000000000 */
[----:B------:R-:W2:Y:S01]  /*1b5d90*/  LDS.128 R124, [R252] ;  /* 0x00000000fc7c7984 */ /* 0x000ea20000000c00 */
[----:B------:R-:W-:-:S03]  /*1b5da0*/  NOP ;  /* 0x0000000000007918 */ /* 0x000fc60000000000 */
[----:B----4-:R4:W-:Y:S01]  /*1b5db0*/  STSM.16.M88.4 [R252], R148 ;  /* 0x00000094fc007844 */ /* 0x0109e20000000200 */
[----:B------:R-:W-:-:S03]  /*1b5dc0*/  NOP ;  /* 0x0000000000007918 */ /* 0x000fc60000000000 */
[----:B------:R1:W-:Y:S01]  /*1b5dd0*/  @P1 STG.E desc[UR58][R42.64], R244 ;  /* 0x000000f42a001986 */ /* 0x0003e2000c10193a */
[----:B------:R-:W-:-:S03]  /*1b5de0*/  ISETP.LT.AND P1, PT, R95, UR7, !P6 ;  /* 0x000000075f007c0c */ /* 0x000fc6000f721270 */
[----:B----4-:R-:W4:Y:S01]  /*1b5df0*/  LDL.LU R148, [R1+0x1a38] ;  /* 0x001a380001947983 */ /* 0x010f220000300800 */
[----:B-1----:R-:W-:-:S03]  /*1b5e00*/  IMAD.WIDE R42, R5, 0x4, R12 ;  /* 0x00000004052a7825 */ /* 0x002fc600078e020c */
[----:B------:R-:W3:Y:S04]  /*1b5e10*/  LDL.LU R149, [R1+0x17f4] ;  /* 0x0017f40001957983 */ /* 0x000ee80000300800 */
[----:B------:R-:W2:Y:S04]  /*1b5e20*/  LDL.LU R151, [R1+0xe40] ;  /* 0x000e400001977983 */ /* 0x000ea80000300800 */
[----:B------:R-:W3:Y:S04]  /*1b5e30*/  LDL.LU R244, [R1+0x1ac8] ;  /* 0x001ac80001f47983 */ /* 0x000ee80000300800 */
[----:B------:R-:W2:Y:S04]  /*1b5e40*/  LDL.LU R5, [R1+0x8110] ;  /* 0x0081100001057983 */ /* 0x000ea80000300800 */
[----:B------:R-:W2:Y:S04]  /*1b5e50*/  LDL.LU R150, [R1+0xe4c] ;  /* 0x000e4c0001967983 */ /* 0x000ea80000300800 */
[----:B------:R1:W-:Y:S04]  /*1b5e60*/  @P1 STG.E desc[UR58][R42.64], R240 ;  /* 0x000000f02a001986 */ /* 0x0003e8000c10193a */
[----:B-1----:R-:W3:Y:S01]  /*1b5e70*/  LDL.LU R240, [R1+0x1ac4] ;  /* 0x001ac40001f07983 */ /* 0x002ee20000300800 */
[----:B------:R-:W-:-:S02]  /*1b5e80*/  LOP3.LUT P0, RZ, R0, 0x4, RZ, 0xc0, !PT ;  /* 0x0000000400ff7812 */ /* 0x000fc4000780c0ff */
[C---:B------:R-:W-:Y:S02]  /*1b5e90*/  LOP3.LUT P2, RZ, R0.reuse, 0x10000, RZ, 0xc0, !PT ;  /* 0x0001000000ff7812 */ /* 0x040fe4000784c0ff */
[C---:B------:R-:W-:Y:S02]  /*1b5ea0*/  LOP3.LUT P3, RZ, R0.reuse, 0x20000, RZ, 0xc0, !PT ;  /* 0x0002000000ff7812 */ /* 0x040fe4000786c0ff */
[C---:B------:R-:W-:Y:S02]  /*1b5eb0*/  LOP3.LUT P4, RZ, R0.reuse, 0x80000, RZ, 0xc0, !PT ;  /* 0x0008000000ff7812 */ /* 0x040fe4000788c0ff */
[C---:B------:R-:W-:Y:S02]  /*1b5ec0*/  LOP3.LUT P5, RZ, R0.reuse, 0x100000, RZ, 0xc0, !PT ;  /* 0x0010000000ff7812 */ /* 0x040fe400078ac0ff */
[----:B------:R-:W-:Y:S01]  /*1b5ed0*/  LOP3.LUT P6, RZ, R0, 0x400000, RZ, 0xc0, !PT ;  /* 0x0040000000ff7812 */ /* 0x000fe200078cc0ff */
[----:B----4-:R-:W-:Y:S01]  /*1b5ee0*/  IMAD.WIDE R42, R148, 0x4, R14 ;  /* 0x00000004942a7825 */ /* 0x010fe200078e020e */
[----:B---3--:R-:W-:-:S02]  /*1b5ef0*/  ISETP.LT.AND P1, PT, R240, UR5, !P0 ;  /* 0x00000005f0007c0c */ /* 0x008fc4000c721270 */
[----:B------:R-:W-:Y:S01]  /*1b5f00*/  ISETP.LT.AND P0, PT, R244, UR4, !P0 ;  /* 0x00000004f4007c0c */ /* 0x000fe2000c701270 */
[----:B------:R-:W-:-:S10]  /*1b5f10*/  ULDC UR4, c[0x0][0x228] ;  /* 0x00008a0000047ab9 */ /* 0x000fd40000000800 */
[----:B------:R1:W-:Y:S02]  /*1b5f20*/  @P1 STG.E desc[UR58][R42.64], R236 ;  /* 0x000000ec2a001986 */ /* 0x0003e4000c10193a */
[----:B-1----:R-:W-:-:S05]  /*1b5f30*/  IMAD.WIDE R42, R148, 0x4, R12 ;  /* 0x00000004942a7825 */ /* 0x002fca00078e020c */
[----:B------:R1:W-:Y:S01]  /*1b5f40*/  @P0 STG.E desc[UR58][R42.64], R232 ;  /* 0x000000e82a000986 */ /* 0x0003e2000c10193a */
[----:B------:R-:W-:-:S04]  /*1b5f50*/  LOP3.LUT P0, RZ, R29, 0x4000, RZ, 0xc0, !PT ;  /* 0x000040001dff7812 */ /* 0x000fc8000780c0ff */
[----:B------:R-:W-:Y:S01]  /*1b5f60*/  ISETP.LT.AND P0, PT, R240, UR4, !P0 ;  /* 0x00000004f0007c0c */ /* 0x000fe2000c701270 */
[----:B------:R-:W-:Y:S01]  /*1b5f70*/  ULDC UR4, c[0x0][0x22c] ;  /* 0x00008b0000047ab9 */ /* 0x000fe20000000800 */
[----:B-1----:R-:W-:-:S11]  /*1b5f80*/  IMAD.WIDE R42, R149, 0x4, R14 ;  /* 0x00000004952a7825 */ /* 0x002fd600078e020e */
[----:B------:R1:W-:Y:S01]  /*1b5f90*/  @P0 STG.E desc[UR58][R42.64], R245 ;  /* 0x000000f52a000986 */ /* 0x0003e2000c10193a */
[----:B------:R-:W-:Y:S01]  /*1b5fa0*/  LOP3.LUT P0, RZ, R29, 0x2000, RZ, 0xc0, !PT ;  /* 0x000020001dff7812 */ /* 0x000fe2000780c0ff */
[----:B-1----:R-:W-:-:S12]  /*1b5fb0*/  IMAD.WIDE R42, R149, 0x4, R12 ;  /* 0x00000004952a7825 */ /* 0x002fd800078e020c */
[----:B------:R2:W-:Y:S01]  /*1b5fc0*/  @P0 STG.E desc[UR58][R42.64], R241 ;  /* 0x000000f12a000986 */ /* 0x0005e2000c10193a */
[C---:B------:R-:W-:Y:S02]  /*1b5fd0*/  LOP3.LUT P0, RZ, R29.reuse, 0x1000, RZ, 0xc0, !PT ;  /* 0x000010001dff7812 */ /* 0x040fe4000780c0ff */
[----:B------:R-:W-:Y:S01]  /*1b5fe0*/  LOP3.LUT P1, RZ, R29, 0x8000, RZ, 0xc0, !PT ;  /* 0x000080001dff7812 */ /* 0x000fe2000782c0ff */
[----:B--2---:R-:W-:-:S10]  /*1b5ff0*/  IMAD.WIDE R42, R151, 0x4, R14 ;  /* 0x00000004972a7825 */ /* 0x004fd400078e020e */
[----:B------:R1:W-:Y:S02]  /*1b6000*/  @P0 STG.E desc[UR58][R42.64], R237 ;  /* 0x000000ed2a000986 */ /* 0x0003e4000c10193a */
[----:B-1----:R-:W-:Y:S02]  /*1b6010*/  IMAD.WIDE R42, R151, 0x4, R12 ;  /* 0x00000004972a7825 */ /* 0x002fe400078e020c */
[----:B------:R-:W2:Y:S04]  /*1b6020*/  LDL.LU R151, [R1+0xe50] ;  /* 0x000e500001977983 */ /* 0x000ea80000300800 */
[----:B------:R1:W-:Y:S02]  /*1b6030*/  @P1 STG.E desc[UR58][R42.64], R233 ;  /* 0x000000e92a001986 */ /* 0x0003e4000c10193a */
[----:B-1----:R-:W-:-:S05]  /*1b6040*/  IMAD.WIDE R42, R17, 0x4, R14 ;  /* 0x00000004112a7825 */ /* 0x002fca00078e020e */
[----:B------:R1:W-:Y:S02]  /*1b6050*/  @P2 STG.E desc[UR58][R42.64], R246 ;  /* 0x000000f62a002986 */ /* 0x0003e4000c10193a */
[----:B-1----:R-:W-:Y:S02]  /*1b6060*/  IMAD.WIDE R42, R17, 0x4, R12 ;  /* 0x00000004112a7825 */ /* 0x002fe400078e020c */
[----:B------:R-:W3:Y:S04]  /*1b6070*/  LDL.LU R17, [R1+0x4c0] ;  /* 0x0004c00001117983 */ /* 0x000ee80000300800 */
[----:B------:R1:W-:Y:S02]  /*1b6080*/  @P3 STG.E desc[UR58][R42.64], R242 ;  /* 0x000000f22a003986 */ /* 0x0003e4000c10193a */
[----:B-1----:R-:W-:-:S05]  /*1b6090*/  IMAD.WIDE R42, R8, 0x4, R14 ;  /* 0x00000004082a7825 */ /* 0x002fca00078e020e */
[----:B------:R1:W-:Y:S02]  /*1b60a0*/  @P4 STG.E desc[UR58][R42.64], R238 ;  /* 0x000000ee2a004986 */ /* 0x0003e4000c10193a */
[----:B-1----:R-:W-:Y:S02]  /*1b60b0*/  IMAD.WIDE R42, R8, 0x4, R12 ;  /* 0x00000004082a7825 */ /* 0x002fe400078e020c */
[----:B------:R-:W4:Y:S04]  /*1b60c0*/  LDL.LU R8, [R1+0xe54] ;  /* 0x000e540001087983 */ /* 0x000f280000300800 */
[----:B------:R1:W-:Y:S02]  /*1b60d0*/  @P5 STG.E desc[UR58][R42.64], R234 ;  /* 0x000000ea2a005986 */ /* 0x0003e4000c10193a */
[----:B-1----:R-:W-:-:S05]  /*1b60e0*/  IMAD.WIDE R42, R150, 0x4, R14 ;  /* 0x00000004962a7825 */ /* 0x002fca00078e020e */
[----:B------:R1:W-:Y:S04]  /*1b60f0*/  @P6 STG.E desc[UR58][R42.64], R247 ;  /* 0x000000f72a006986 */ /* 0x0003e8000c10193a */
        /* <DEDUP_REMOVED lines=8> */
[----:B------:R-:W-:-:S02]  /*1b6180*/  LOP3.LUT P0, RZ, R4, 0x20000, RZ, 0xc0, !PT ;  /* 0x0002000004ff7812 */ /* 0x000fc4000780c0ff */
[----:B------:R-:W-:Y:S02]  /*1b6190*/  LOP3.LUT R29, R29, 0xffffffef, RZ, 0xc0, !PT ;  /* 0xffffffef1d1d7812 */ /* 0x000fe400078ec0ff */
[C---:B------:R-:W-:Y:S02]  /*1b61a0*/  LOP3.LUT P3, RZ, R0.reuse, 0x4000000, RZ, 0xc0, !PT ;  /* 0x0400000000ff7812 */ /* 0x040fe4000786c0ff */
[----:B------:R-:W-:Y:S01]  /*1b61b0*/  LOP3.LUT P4, RZ, R0, 0x8000000, RZ, 0xc0, !PT ;  /* 0x0800000000ff7812 */ /* 0x000fe2000788c0ff */
[----:B------:R-:W-:Y:S01]  /*1b61c0*/  IMAD.WIDE R42, R150, 0x4, R12 ;  /* 0x00000004962a7825 */ /* 0x000fe200078e020c */
[----:B------:R-:W-:Y:S01]  /*1b61d0*/  LOP3.LUT P5, RZ, R0, 0x40000000, RZ, 0xc0, !PT ;  /* 0x4000000000ff7812 */ /* 0x000fe200078ac0ff */
[----:B------:R-:W3:Y:S04]  /*1b61e0*/  LDL.LU R245, [R1+0x4c8] ;  /* 0x0004c80001f57983 */ /* 0x000ee80000300800 */
[----:B------:R-:W-:Y:S01]  /*1b61f0*/  @P0 LOP3.LUT R29, R29, 0x10, RZ, 0xfc, !PT ;  /* 0x000000101d1d0812 */ /* 0x000fe200078efcff */
[----:B------:R-:W3:Y:S01]  /*1b6200*/  LDL.LU R232, [R1+0xe64] ;  /* 0x000e640001e87983 */ /* 0x000ee20000300800 */
[----:B------:R-:W-:-:S02]  /*1b6210*/  LOP3.LUT P0, RZ, R4, 0x2000, RZ, 0xc0, !PT ;  /* 0x0000200004ff7812 */ /* 0x000fc4000780c0ff */
[----:B------:R-:W-:Y:S01]  /*1b6220*/  LOP3.LUT R29, R29, 0xffffffdf, RZ, 0xc0, !PT ;  /* 0xffffffdf1d1d7812 */ /* 0x000fe200078ec0ff */
[----:B------:R2:W-:Y:S01]  /*1b6230*/  @P3 STG.E desc[UR58][R42.64], R243 ;  /* 0x000000f32a003986 */ /* 0x0005e2000c10193a */
[----:B------:R-:W-:-:S03]  /*1b6240*/  LOP3.LUT P6, RZ, R3, 0x1, RZ, 0xc0, !PT ;  /* 0x0000000103ff7812 */ /* 0x000fc600078cc0ff */
[----:B------:R-:W3:Y:S04]  /*1b6250*/  LDL.LU R236, [R1+0x28] ;  /* 0x0000280001ec7983 */ /* 0x000ee80000300800 */
[----:B------:R-:W3:Y:S02]  /*1b6260*/  LDL.LU R149, [R1+0xe68] ;  /* 0x000e680001957983 */ /* 0x000ee40000300800 */
[----:B------:R-:W-:Y:S02]  /*1b6270*/  @P0 LOP3.LUT R29, R29, 0x20, RZ, 0xfc, !PT ;  /* 0x000000201d1d0812 */ /* 0x000fe400078efcff */
[----:B------:R-:W-:Y:S01]  /*1b6280*/  LOP3.LUT P0, RZ, R4, 0x200, RZ, 0xc0, !PT ;  /* 0x0000020004ff7812 */ /* 0x000fe2000780c0ff */
[----:B------:R-:W3:Y:S01]  /*1b6290*/  LDL.LU R148, [R1+0x18] ;  /* 0x0000180001947983 */ /* 0x000ee20000300800 */
[----:B------:R-:W-:-:S03]  /*1b62a0*/  LOP3.LUT R29, R29, 0xffffffbf, RZ, 0xc0, !PT ;  /* 0xffffffbf1d1d7812 */ /* 0x000fc600078ec0ff */
[----:B------:R-:W3:Y:S08]  /*1b62b0*/  LDL.LU R150, [R1+0x8] ;  /* 0x0000080001967983 */ /* 0x000ef00000300800 */
[----:B------:R-:W-:Y:S02]  /*1b62c0*/  @P0 LOP3.LUT R29, R29, 0x40, RZ, 0xfc, !PT ;  /* 0x000000401d1d0812 */ /* 0x000fe400078efcff */
[----:B------:R-:W-:-:S02]  /*1b62d0*/  LOP3.LUT P0, RZ, R4, 0x10, RZ, 0xc0, !PT ;  /* 0x0000001004ff7812 */ /* 0x000fc4000780c0ff */
[----:B------:R-:W-:-:S11]  /*1b62e0*/  LOP3.LUT R29, R29, 0xffffff7f, RZ, 0xc0, !PT ;  /* 0xffffff7f1d1d7812 */ /* 0x000fd600078ec0ff */
[----:B------:R-:W-:Y:S02]  /*1b62f0*/  @P0 LOP3.LUT R29, R29, 0x80, RZ, 0xfc, !PT ;  /* 0x000000801d1d0812 */ /* 0x000fe400078efcff */
[----:B------:R-:W-:Y:S02]  /*1b6300*/  LOP3.LUT P0, RZ, R3, 0x800, RZ, 0xc0, !PT ;  /* 0x0000080003ff7812 */ /* 0x000fe4000780c0ff */
        /* <DEDUP_REMOVED lines=11> */
[----:B------:R-:W-:Y:S01]  /*1b63c0*/  LOP3.LUT P0, RZ, R3, 0x8, RZ, 0xc0, !PT ;  /* 0x0000000803ff7812 */ /* 0x000fe2000780c0ff */
[----:B--2---:R-:W-:-:S05]  /*1b63d0*/  IMAD.WIDE R42, R151, 0x4, R14 ;  /* 0x00000004972a7825 */ /* 0x004fca00078e020e */
[----:B------:R1:W-:Y:S02]  /*1b63e0*/  @P4 STG.E desc[UR58][R42.64], R239 ;  /* 0x000000ef2a004986 */ /* 0x0003e4000c10193a */
[----:B-1----:R-:W-:Y:S02]  /*1b63f0*/  IMAD.WIDE R42, R151, 0x4, R12 ;  /* 0x00000004972a7825 */ /* 0x002fe400078e020c */
[----:B------:R-:W2:Y:S04]  /*1b6400*/  LDL.LU R151, [R1+0x4cc] ;  /* 0x0004cc0001977983 */ /* 0x000ea80000300800 */
[----:B------:R4:W-:Y:S02]  /*1b6410*/  @P5 STG.E desc[UR58][R42.64], R235 ;  /* 0x000000eb2a005986 */ /* 0x0009e4000c10193a */
[----:B----4-:R-:W-:-:S05]  /*1b6420*/  IMAD.WIDE R42, R8, 0x4, R14 ;  /* 0x00000004082a7825 */ /* 0x010fca00078e020e */
[----:B---3--:R1:W-:Y:S02]  /*1b6430*/  @P6 STG.E desc[UR58][R42.64], R17 ;  /* 0x000000112a006986 */ /* 0x0083e4000c10193a */
[----:B-1----:R-:W-:Y:S02]  /*1b6440*/  IMAD.WIDE R42, R8, 0x4, R12 ;  /* 0x00000004082a7825 */ /* 0x002fe400078e020c */
[----:B------:R-:W3:Y:S04]  /*1b6450*/  LDL.LU R17, [R1+0xe6c] ;  /* 0x000e6c0001117983 */ /* 0x000ee80000300800 */
[----:B------:R-:W4:Y:S04]  /*1b6460*/  LDL.LU R8, [R1+0xe70] ;  /* 0x000e700001087983 */ /* 0x000f280000300800 */
[----:B------:R1:W-:Y:S01]  /*1b6470*/  @P0 STG.E desc[UR58][R42.64], R247 ;  /* 0x000000f72a000986 */ /* 0x0003e2000c10193a */
[----:B------:R-:W-:Y:S01]  /*1b6480*/  LOP3.LUT P0, RZ, R29, 0x800, RZ, 0xc0, !PT ;  /* 0x000008001dff7812 */ /* 0x000fe2000780c0ff */
[----:B-1----:R-:W-:-:S12]  /*1b6490*/  IMAD.WIDE R42, R238, 0x4, R14 ;  /* 0x00000004ee2a7825 */ /* 0x002fd800078e020e */
[----:B------:R1:W-:Y:S01]  /*1b64a0*/  @P0 STG.E desc[UR58][R42.64], R234 ;  /* 0x000000ea2a000986 */ /* 0x0003e2000c10193a */
[----:B------:R-:W-:Y:S01]  /*1b64b0*/  LOP3.LUT P0, RZ, R29, 0x400, RZ, 0xc0, !PT ;  /* 0x000004001dff7812 */ /* 0x000fe2000780c0ff */
[----:B-1----:R-:W-:-:S12]  /*1b64c0*/  IMAD.WIDE R42, R238, 0x4, R12 ;  /* 0x00000004ee2a7825 */ /* 0x002fd800078e020c */
[----:B------:R1:W-:Y:S01]  /*1b64d0*/  @P0 STG.E desc[UR58][R42.64], R30 ;  /* 0x0000001e2a000986 */ /* 0x0003e2000c10193a */
[C---:B------:R-:W-:Y:S01]  /*1b64e0*/  LOP3.LUT P0, RZ, R29.reuse, 0x200, RZ, 0xc0, !PT ;  /* 0x000002001dff7812 */ /* 0x040fe2000780c0ff */
[C---:B-1----:R-:W-:Y:S02]  /*1b64f0*/  IMAD.WIDE R42, R246.reuse, 0x4, R14 ;  /* 0x00000004f62a7825 */ /* 0x042fe400078e020e */
[----:B------:R-:W4:Y:S10]  /*1b6500*/  LDL.LU R30, [R1+0x810c] ;  /* 0x00810c00011e7983 */ /* 0x000f340000300800 */
[----:B------:R1:W-:Y:S01]  /*1b6510*/  @P0 STG.E desc[UR58][R42.64], R242 ;  /* 0x000000f22a000986 */ /* 0x0003e2000c10193a */
[----:B------:R-:W-:Y:S01]  /*1b6520*/  LOP3.LUT P0, RZ, R29, 0x100, RZ, 0xc0, !PT ;  /* 0x000001001dff7812 */ /* 0x000fe2000780c0ff */
[----:B-1----:R-:W-:-:S12]  /*1b6530*/  IMAD.WIDE R42, R246, 0x4, R12 ;  /* 0x00000004f62a7825 */ /* 0x002fd800078e020c */
[----:B------:R1:W-:Y:S01]  /*1b6540*/  @P0 STG.E desc[UR58][R42.64], R233 ;  /* 0x000000e92a000986 */ /* 0x0003e2000c10193a */
[----:B------:R-:W-:Y:S01]  /*1b6550*/  LOP3.LUT P0, RZ, R29, 0x80, RZ, 0xc0, !PT ;  /* 0x000000801dff7812 */ /* 0x000fe2000780c0ff */
[----:B-1----:R-:W-:-:S12]  /*1b6560*/  IMAD.WIDE R42, R241, 0x4, R14 ;  /* 0x00000004f12a7825 */ /* 0x002fd800078e020e */
[----:B------:R1:W-:Y:S01]  /*1b6570*/  @P0 STG.E desc[UR58][R42.64], R237 ;  /* 0x000000ed2a000986 */ /* 0x0003e2000c10193a */
[----:B------:R-:W-:Y:S01]  /*1b6580*/  LOP3.LUT P0, RZ, R29, 0x40, RZ, 0xc0, !PT ;  /* 0x000000401dff7812 */ /* 0x000fe2000780c0ff */
[----:B-1----:R-:W-:-:S12]  /*1b6590*/  IMAD.WIDE R42, R241, 0x4, R12 ;  /* 0x00000004f12a7825 */ /* 0x002fd800078e020c */
[----:B------:R1:W-:Y:S04]  /*1b65a0*/  @P0 STG.E desc[UR58][R42.64], R6 ;  /* 0x000000062a000986 */ /* 0x0003e8000c10193a */
[----:B-1----:R-:W4:Y:S01]  /*1b65b0*/  LDL.LU R6, [R1+0x8108] ;  /* 0x0081080001067983 */ /* 0x002f220000300800 */
[----:B------:R-:W-:Y:S01]  /*1b65c0*/  LOP3.LUT P0, RZ, R29, 0x20, RZ, 0xc0, !PT ;  /* 0x000000201dff7812 */ /* 0x000fe2000780c0ff */
[----:B------:R-:W-:Y:S01]  /*1b65d0*/  IMAD.WIDE R42, R232, 0x4, R14 ;  /* 0x00000004e82a7825 */ /* 0x000fe200078e020e */
[----:B------:R-:W-:-:S11]  /*1b65e0*/  LOP3.LUT P1, RZ, R4, 0x200000, RZ, 0xc0, !PT ;  /* 0x0020000004ff7812 */ /* 0x000fd6000782c0ff */
[----:B------:R1:W-:Y:S01]  /*1b65f0*/  @P0 STG.E desc[UR58][R42.64], R245 ;  /* 0x000000f52a000986 */ /* 0x0003e2000c10193a */
[----:B------:R-:W-:Y:S02]  /*1b6600*/  LOP3.LUT P0, RZ, R29, 0x10, RZ, 0xc0, !PT ;  /* 0x000000101dff7812 */ /* 0x000fe4000780c0ff */
[----:B------:R-:W-:Y:S01]  /*1b6610*/  LOP3.LUT P2, RZ, R4, 0x2000000, RZ, 0xc0, !PT ;  /* 0x0200000004ff7812 */ /* 0x000fe2000784c0ff */
[----:B-1----:R-:W-:-:S10]  /*1b6620*/  IMAD.WIDE R42, R232, 0x4, R12 ;  /* 0x00000004e82a7825 */ /* 0x002fd400078e020c */
[----:B------:R1:W-:Y:S01]  /*1b6630*/  @P0 STG.E desc[UR58][R42.64], R236 ;  /* 0x000000ec2a000986 */ /* 0x0003e2000c10193a */
[----:B------:R-:W-:Y:S01]  /*1b6640*/  LOP3.LUT P3, RZ, R4, 0x40000000, RZ, 0xc0, !PT ;  /* 0x4000000004ff7812 */ /* 0x000fe2000786c0ff */
[----:B-1----:R-:W-:-:S05]  /*1b6650*/  IMAD.WIDE R42, R149, 0x4, R14 ;  /* 0x00000004952a7825 */ /* 0x002fca00078e020e */
[----:B------:R1:W-:Y:S01]  /*1b6660*/  @P1 STG.E desc[UR58][R42.64], R148 ;  /* 0x000000942a001986 */ /* 0x0003e2000c10193a */
[----:B------:R-:W-:Y:S01]  /*1b6670*/  LOP3.LUT P4, RZ, R5, 0x4, RZ, 0xc0, !PT ;  /* 0x0000000405ff7812 */ /* 0x000fe2000788c0ff */
[----:B-1----:R-:W-:-:S05]  /*1b6680*/  IMAD.WIDE R42, R149, 0x4, R12 ;  /* 0x00000004952a7825 */ /* 0x002fca00078e020c */
[----:B------:R3:W-:Y:S01]  /*1b6690*/  @P2 STG.E desc[UR58][R42.64], R150 ;  /* 0x000000962a002986 */ /* 0x0007e2000c10193a */
[C---:B------:R-:W-:Y:S02]  /*1b66a0*/  LOP3.LUT P5, RZ, R5.reuse, 0x40, RZ, 0xc0, !PT ;  /* 0x0000004005ff7812 */ /* 0x040fe400078ac0ff */
[----:B------:R-:W-:Y:S01]  /*1b66b0*/  LOP3.LUT P6, RZ, R5, 0x800, RZ, 0xc0, !PT ;  /* 0x0000080005ff7812 */ /* 0x000fe200078cc0ff */
[----:B---3--:R-:W-:-:S05]  /*1b66c0*/  IMAD.WIDE R42, R17, 0x4, R14 ;  /* 0x00000004112a7825 */ /* 0x008fca00078e020e */
[----:B--2---:R1:W-:Y:S02]  /*1b66d0*/  @P3 STG.E desc[UR58][R42.64], R151 ;  /* 0x000000972a003986 */ /* 0x0043e4000c10193a */
[----:B-1----:R-:W-:-:S05]  /*1b66e0*/  IMAD.WIDE R42, R17, 0x4, R12 ;  /* 0x00000004112a7825 */ /* 0x002fca00078e020c */
[----:B----4-:R1:W-:Y:S02]  /*1b66f0*/  @P4 STG.E desc[UR58][R42.64], R6 ;  /* 0x000000062a004986 */ /* 0x0103e4000c10193a */
[C---:B-1----:R-:W-:Y:S02]  /*1b6700*/  IMAD.WIDE R42, R8.reuse, 0x4, R14 ;  /* 0x00000004082a7825 */ /* 0x042fe400078e020e */
[----:B------:R-:W2:Y:S04]  /*1b6710*/  LDL.LU R6, [R1+0x8104] ;  /* 0x0081040001067983 */ /* 0x000ea80000300800 */
[----:B------:R1:W-:Y:S02]  /*1b6720*/  @P5 STG.E desc[UR58][R42.64], R30 ;  /* 0x0000001e2a005986 */ /* 0x0003e4000c10193a */
[----:B-1----:R-:W-:-:S02]  /*1b6730*/  IMAD.WIDE R42, R8, 0x4, R12 ;  /* 0x00000004082a7825 */ /* 0x002fc400078e020c */
[----:B------:R-:W3:Y:S04]  /*1b6740*/  LDL.LU R30, [R1+0x8100] ;  /* 0x00810000011e7983 */ /* 0x000ee80000300800 */
[----:B------:R1:W-:Y:S04]  /*1b6750*/  @P6 STG.E desc[UR58][R42.64], R7 ;  /* 0x000000072a006986 */ /* 0x0003e8000c10193a */
[----:B-1----:R-:W4:Y:S04]  /*1b6760*/  LDL.LU R7, [R1+0x80fc] ;  /* 0x0080fc0001077983 */ /* 0x002f280000300800 */
[----:B------:R-:W2:Y:S04]  /*1b6770*/  LDL.LU R236, [R1+0x5a0] ;  /* 0x0005a00001ec7983 */ /* 0x000ea80000300800 */
[----:B------:R-:W3:Y:S04]  /*1b6780*/  LDL.LU R148, [R1+0xe74] ;  /* 0x000e740001947983 */ /* 0x000ee80000300800 */
[----:B------:R-:W4:Y:S04]  /*1b6790*/  LDL.LU R149, [R1+0x590] ;  /* 0x0005900001957983 */ /* 0x000f280000300800 */
[----:B------:R-:W4:Y:S01]  /*1b67a0*/  LDL.LU R150, [R1+0x500] ;  /* 0x0005000001967983 */ /* 0x000f220000300800 */
[----:B------:R-:W-:-:S03]  /*1b67b0*/  LOP3.LUT P3, RZ, R5, 0x8000, RZ, 0xc0, !PT ;  /* 0x0000800005ff7812 */ /* 0x000fc6000786c0ff */
[----:B------:R-:W4:Y:S04]  /*1b67c0*/  LDL.LU R17, [R1+0xe78] ;  /* 0x000e780001117983 */ /* 0x000f280000300800 */
[----:B------:R-:W4:Y:S04]  /*1b67d0*/  LDL.LU R8, [R1+0x360] ;  /* 0x0003600001087983 */ /* 0x000f280000300800 */
[----:B------:R-:W4:Y:S01]  /*1b67e0*/  LDL.LU R151, [R1+0xe7c] ;  /* 0x000e7c0001977983 */ /* 0x000f220000300800 */
[----:B------:R-:W-:Y:S02]  /*1b67f0*/  LOP3.LUT R29, R29, 0xfffffffe, RZ, 0xc0, !PT ;  /* 0xfffffffe1d1d7812 */ /* 0x000fe400078ec0ff */
[----:B------:R-:W-:Y:S01]  /*1b6800*/  LOP3.LUT P4, RZ, R5, 0x80000, RZ, 0xc0, !PT ;  /* 0x0008000005ff7812 */ /* 0x000fe2000788c0ff */
[----:B---3--:R-:W-:-:S05]  /*1b6810*/  IMAD.WIDE R42, R148, 0x4, R14 ;  /* 0x00000004942a7825 */ /* 0x008fca00078e020e */
[----:B--2---:R1:W-:Y:S04]  /*1b6820*/  @P3 STG.E desc[UR58][R42.64], R236 ;  /* 0x000000ec2a003986 */ /* 0x0043e8000c10193a */
[----:B-1----:R-:W2:Y:S01]  /*1b6830*/  LDL.LU R236, [R1+0x5a4] ;  /* 0x0005a40001ec7983 */ /* 0x002ea20000300800 */
[----:B------:R-:W-:-:S03]  /*1b6840*/  LOP3.LUT P0, RZ, R6, 0x4, RZ, 0xc0, !PT ;  /* 0x0000000406ff7812 */ /* 0x000fc6000780c0ff */
[----:B------:R-:W3:Y:S01]  /*1b6850*/  LDL.LU R235, [R1+0x594] ;  /* 0x0005940001eb7983 */ /* 0x000ee20000300800 */
[----:B------:R-:W-:-:S03]  /*1b6860*/  LOP3.LUT R30, R30, 0xefffffff, RZ, 0xc0, !PT ;  /* 0xefffffff1e1e7812 */ /* 0x000fc600078ec0ff */
[----:B------:R-:W3:Y:S04]  /*1b6870*/  LDL.LU R239, [R1+0x504] ;  /* 0x0005040001ef7983 */ /* 0x000ee80000300800 */
[----:B------:R-:W3:Y:S02]  /*1b6880*/  LDL.LU R243, [R1+0xe80] ;  /* 0x000e800001f37983 */ /* 0x000ee40000300800 */
[----:B------:R-:W-:Y:S02]  /*1b6890*/  @P0 LOP3.LUT R30, R30, 0x10000000, RZ, 0xfc, !PT ;  /* 0x100000001e1e0812 */ /* 0x000fe400078efcff */
[----:B----4-:R-:W-:Y:S01]  /*1b68a0*/  LOP3.LUT P0, RZ, R7, 0x20000000, RZ, 0xc0, !PT ;  /* 0x2000000007ff7812 */ /* 0x010fe2000780c0ff */
[----:B------:R-:W4:Y:S01]  /*1b68b0*/  LDL.LU R247, [R1+0x364] ;  /* 0x0003640001f77983 */ /* 0x000f220000300800 */
[----:B------:R-:W-:-:S03]  /*1b68c0*/  LOP3.LUT R30, R30, 0xdfffffff, RZ, 0xc0, !PT ;  /* 0xdfffffff1e1e7812 */ /* 0x000fc600078ec0ff */
[----:B------:R-:W4:Y:S04]  /*1b68d0*/  LDL.LU R234, [R1+0x5a8] ;  /* 0x0005a80001ea7983 */ /* 0x000f280000300800 */
[----:B------:R-:W4:Y:S04]  /*1b68e0*/  LDL.LU R238, [R1+0xe84] ;  /* 0x000e840001ee7983 */ /* 0x000f280000300800 */
[----:B------:R-:W-:Y:S01]  /*1b68f0*/  @P0 LOP3.LUT R30, R30, 0x20000000, RZ, 0xfc, !PT ;  /* 0x200000001e1e0812 */ /* 0x000fe200078efcff */
[----:B------:R-:W4:Y:S01]  /*1b6900*/  LDL.LU R242, [R1+0x598] ;  /* 0x0005980001f27983 */ /* 0x000f220000300800 */
[----:B------:R-:W-:-:S02]  /*1b6910*/  LOP3.LUT P0, RZ, R7, 0x2000000, RZ, 0xc0, !PT ;  /* 0x0200000007ff7812 */ /* 0x000fc4000780c0ff */
[----:B------:R-:W-:Y:S01]  /*1b6920*/  LOP3.LUT R30, R30, 0xbfffffff, RZ, 0xc0, !PT ;  /* 0xbfffffff1e1e7812 */ /* 0x000fe200078ec0ff */
[----:B------:R-:W4:Y:S04]  /*1b6930*/  LDL.LU R246, [R1+0x508] ;  /* 0x0005080001f67983 */ /* 0x000f280000300800 */
[----:B------:R-:W4:Y:S04]  /*1b6940*/  LDL.LU R233, [R1+0xe88] ;  /* 0x000e880001e97983 */ /* 0x000f280000300800 */
[----:B------:R-:W4:Y:S02]  /*1b6950*/  LDL.LU R237, [R1+0x368] ;  /* 0x0003680001ed7983 */ /* 0x000f240000300800 */
[----:B------:R-:W-:-:S02]  /*1b6960*/  @P0 LOP3.LUT R30, R30, 0x40000000, RZ, 0xfc, !PT ;  /* 0x400000001e1e0812 */ /* 0x000fc400078efcff */
[----:B------:R-:W-:Y:S01]  /*1b6970*/  LOP3.LUT P0, RZ, R7, 0x200000, RZ, 0xc0, !PT ;  /* 0x0020000007ff7812 */ /* 0x000fe2000780c0ff */
[----:B------:R-:W4:Y:S01]  /*1b6980*/  LDL.LU R241, [R1+0x5ac] ;  /* 0x0005ac0001f17983 */ /* 0x000f220000300800 */
[----:B------:R-:W-:-:S03]  /*1b6990*/  LOP3.LUT R30, R30, 0x7fffffff, RZ, 0xc0, !PT ;  /* 0x7fffffff1e1e7812 */ /* 0x000fc600078ec0ff */
[----:B------:R-:W4:Y:S01]  /*1b69a0*/  LDL.LU R245, [R1+0xe8c] ;  /* 0x000e8c0001f57983 */ /* 0x000f220000300800 */
[C---:B------:R-:W-:Y:S01]  /*1b69b0*/  LOP3.LUT P5, RZ, R5.reuse, 0x800000, RZ, 0xc0, !PT ;  /* 0x0080000005ff7812 */ /* 0x040fe200078ac0ff */
[----:B------:R-:W-:Y:S01]  /*1b69c0*/  IMAD.WIDE R42, R148, 0x4, R12 ;  /* 0x00000004942a7825 */ /* 0x000fe200078e020c */
[----:B------:R-:W-:Y:S01]  /*1b69d0*/  LOP3.LUT P6, RZ, R5, 0x8000000, RZ, 0xc0, !PT ;  /* 0x0800000005ff7812 */ /* 0x000fe200078cc0ff */
[----:B------:R-:W4:Y:S04]  /*1b69e0*/  LDL.LU R232, [R1+0x59c] ;  /* 0x00059c0001e87983 */ /* 0x000f280000300800 */
[----:B------:R-:W-:Y:S01]  /*1b69f0*/  @P0 LOP3.LUT R30, R30, 0x80000000, RZ, 0xfc, !PT ;  /* 0x800000001e1e0812 */ /* 0x000fe200078efcff */
[----:B------:R1:W-:Y:S01]  /*1b6a00*/  @P4 STG.E desc[UR58][R42.64], R149 ;  /* 0x000000952a004986 */ /* 0x0003e2000c10193a */
[----:B------:R-:W-:-:S03]  /*1b6a10*/  LOP3.LUT P0, RZ, R7, 0x20000, RZ, 0xc0, !PT ;  /* 0x0002000007ff7812 */ /* 0x000fc6000780c0ff */
[----:B------:R-:W4:Y:S01]  /*1b6a20*/  LDL.LU R148, [R1+0x50c] ;  /* 0x00050c0001947983 */ /* 0x000f220000300800 */
[----:B-1----:R-:W-:-:S03]  /*1b6a30*/  IMAD.WIDE R42, R17, 0x4, R14 ;  /* 0x00000004112a7825 */ /* 0x002fc600078e020e */
[----:B------:R-:W4:Y:S06]  /*1b6a40*/  LDL.LU R149, [R1+0xe90] ;  /* 0x000e900001957983 */ /* 0x000f2c0000300800 */
        /* <DEDUP_REMOVED lines=8> */
[----:B------:R-:W-:Y:S01]  /*1b6ad0*/  LOP3.LUT R29, R29, 0xfffffff7, RZ, 0xc0, !PT ;  /* 0xfffffff71d1d7812 */ /* 0x000fe200078ec0ff */
[----:B------:R1:W-:Y:S10]  /*1b6ae0*/  @P5 STG.E desc[UR58][R42.64], R150 ;  /* 0x000000962a005986 */ /* 0x0003f4000c10193a */
[----:B------:R-:W-:-:S02]  /*1b6af0*/  @P0 LOP3.LUT R29, R29, 0x8, RZ, 0xfc, !PT ;  /* 0x000000081d1d0812 */ /* 0x000fc400078efcff */
[----:B------:R-:W-:Y:S01]  /*1b6b00*/  LOP3.LUT P0, RZ, R7, 0x1, RZ, 0xc0, !PT ;  /* 0x0000000107ff7812 */ /* 0x000fe2000780c0ff */
[----:B-1----:R-:W-:Y:S01]  /*1b6b10*/  IMAD.WIDE R42, R17, 0x4, R12 ;  /* 0x00000004112a7825 */ /* 0x002fe200078e020c */
[----:B------:R-:W4:Y:S04]  /*1b6b20*/  LDL.LU R150, [R1+0x36c] ;  /* 0x00036c0001967983 */ /* 0x000f280000300800 */
[----:B------:R1:W-:Y:S04]  /*1b6b30*/  @P6 STG.E desc[UR58][R42.64], R8 ;  /* 0x000000082a006986 */ /* 0x0003e8000c10193a */
[----:B------:R-:W4:Y:S01]  /*1b6b40*/  LDL.LU R17, [R1+0xe94] ;  /* 0x000e940001117983 */ /* 0x000f220000300800 */
[----:B-1----:R-:W-:-:S03]  /*1b6b50*/  IMAD.WIDE R42, R151, 0x4, R14 ;  /* 0x00000004972a7825 */ /* 0x002fc600078e020e */
[----:B------:R-:W4:Y:S04]  /*1b6b60*/  LDL.LU R8, [R1+0x80f8] ;  /* 0x0080f80001087983 */ /* 0x000f280000300800 */
[----:B--2---:R1:W-:Y:S02]  /*1b6b70*/  @P0 STG.E desc[UR58][R42.64], R236 ;  /* 0x000000ec2a000986 */ /* 0x0043e4000c10193a */
[----:B-1----:R-:W-:Y:S02]  /*1b6b80*/  IMAD.WIDE R42, R151, 0x4, R12 ;  /* 0x00000004972a7825 */ /* 0x002fe400078e020c */
[----:B------:R-:W2:Y:S04]  /*1b6b90*/  LDL.LU R151, [R1+0x5d0] ;  /* 0x0005d00001977983 */ /* 0x000ea80000300800 */
[----:B------:R-:W2:Y:S01]  /*1b6ba0*/  LDL.LU R236, [R1+0xe98] ;  /* 0x000e980001ec7983 */ /* 0x000ea20000300800 */
[----:B------:R-:W-:-:S13]  /*1b6bb0*/  LOP3.LUT P0, RZ, R29, 0x8, RZ, 0xc0, !PT ;  /* 0x000000081dff7812 */ /* 0x000fda000780c0ff */
[----:B---3--:R1:W-:Y:S01]  /*1b6bc0*/  @P0 STG.E desc[UR58][R42.64], R235 ;  /* 0x000000eb2a000986 */ /* 0x0083e2000c10193a */
[----:B------:R-:W-:Y:S01]  /*1b6bd0*/  LOP3.LUT P0, RZ, R29, 0x4, RZ, 0xc0, !PT ;  /* 0x000000041dff7812 */ /* 0x000fe2000780c0ff */
[----:B-1----:R-:W-:-:S12]  /*1b6be0*/  IMAD.WIDE R42, R243, 0x4, R14 ;  /* 0x00000004f32a7825 */ /* 0x002fd800078e020e */
[----:B------:R1:W-:Y:S01]  /*1b6bf0*/  @P0 STG.E desc[UR58][R42.64], R239 ;  /* 0x000000ef2a000986 */ /* 0x0003e2000c10193a */
[----:B------:R-:W-:Y:S01]  /*1b6c00*/  LOP3.LUT P0, RZ, R29, 0x2, RZ, 0xc0, !PT ;  /* 0x000000021dff7812 */ /* 0x000fe2000780c0ff */
[----:B-1----:R-:W-:-:S12]  /*1b6c10*/  IMAD.WIDE R42, R243, 0x4, R12 ;  /* 0x00000004f32a7825 */ /* 0x002fd800078e020c */
[----:B----4-:R1:W-:Y:S01]  /*1b6c20*/  @P0 STG.E desc[UR58][R42.64], R247 ;  /* 0x000000f72a000986 */ /* 0x0103e2000c10193a */
        /* <DEDUP_REMOVED lines=12> */
[----:B------:R-:W-:Y:S02]  /*1b6cf0*/  LOP3.LUT P0, RZ, R30, 0x10000000, RZ, 0xc0, !PT ;  /* 0x100000001eff7812 */ /* 0x000fe4000780c0ff */
[C---:B------:R-:W-:Y:S02]  /*1b6d00*/  LOP3.LUT P1, RZ, R6.reuse, 0x40, RZ, 0xc0, !PT ;  /* 0x0000004006ff7812 */ /* 0x040fe4000782c0ff */
[----:B------:R-:W-:Y:S01]  /*1b6d10*/  LOP3.LUT P2, RZ, R6, 0x400, RZ, 0xc0, !PT ;  /* 0x0000040006ff7812 */ /* 0x000fe2000784c0ff */
[----:B-1----:R-:W-:-:S08]  /*1b6d20*/  IMAD.WIDE R42, R245, 0x4, R14 ;  /* 0x00000004f52a7825 */ /* 0x002fd000078e020e */
[----:B------:R1:W-:Y:S01]  /*1b6d30*/  @P0 STG.E desc[UR58][R42.64], R241 ;  /* 0x000000f12a000986 */ /* 0x0003e2000c10193a */
[----:B------:R-:W-:Y:S01]  /*1b6d40*/  LOP3.LUT P3, RZ, R6, 0x8000, RZ, 0xc0, !PT ;  /* 0x0000800006ff7812 */ /* 0x000fe2000786c0ff */
[----:B-1----:R-:W-:-:S05]  /*1b6d50*/  IMAD.WIDE R42, R245, 0x4, R12 ;  /* 0x00000004f52a7825 */ /* 0x002fca00078e020c */
        /* <DEDUP_REMOVED lines=9> */
[----:B--2---:R1:W-:Y:S02]  /*1b6df0*/  @P4 STG.E desc[UR58][R42.64], R151 ;  /* 0x000000972a004986 */ /* 0x0043e4000c10193a */
[----:B-1----:R-:W-:Y:S02]  /*1b6e00*/  IMAD.WIDE R42, R17, 0x4, R12 ;  /* 0x00000004112a7825 */ /* 0x002fe400078e020c */
        /* <DEDUP_REMOVED lines=9> */
[----:B------:R-:W4:Y:S04]  /*1b6ea0*/  LDL.LU R151, [R1+0x5b4] ;  /* 0x0005b40001977983 */ /* 0x000f280000300800 */
[----:B------:R-:W4:Y:S04]  /*1b6eb0*/  LDL.LU R29, [R1+0x334] ;  /* 0x00033400011d7983 */ /* 0x000f280000300800 */
[----:B------:R-:W4:Y:S04]  /*1b6ec0*/  LDL.LU R235, [R1+0x5d8] ;  /* 0x0005d80001eb7983 */ /* 0x000f280000300800 */
[----:B------:R-:W4:Y:S04]  /*1b6ed0*/  LDL.LU R239, [R1+0xea4] ;  /* 0x000ea40001ef7983 */ /* 0x000f280000300800 */
[----:B------:R-:W4:Y:S01]  /*1b6ee0*/  LDL.LU R243, [R1+0x5c8] ;  /* 0x0005c80001f37983 */ /* 0x000f220000300800 */
[----:B------:R-:W-:-:S03]  /*1b6ef0*/  LOP3.LUT P3, RZ, R6, 0x8000000, RZ, 0xc0, !PT ;  /* 0x0800000006ff7812 */ /* 0x000fc6000786c0ff */
[----:B------:R-:W4:Y:S04]  /*1b6f00*/  LDL.LU R247, [R1+0x5b8] ;  /* 0x0005b80001f77983 */ /* 0x000f280000300800 */
[----:B------:R-:W4:Y:S01]  /*1b6f10*/  LDL.LU R234, [R1+0xea8] ;  /* 0x000ea80001ea7983 */ /* 0x000f220000300800 */
[----:B------:R-:W-:Y:S01]  /*1b6f20*/  LOP3.LUT P4, RZ, R6, 0x20000000, RZ, 0xc0, !PT ;  /* 0x2000000006ff7812 */ /* 0x000fe2000788c0ff */
[----:B------:R-:W-:Y:S01]  /*1b6f30*/  IMAD.WIDE R42, R236, 0x4, R12 ;  /* 0x00000004ec2a7825 */ /* 0x000fe200078e020c */
[----:B------:R-:W-:Y:S02]  /*1b6f40*/  LOP3.LUT R30, R30, 0xffefffff, RZ, 0xc0, !PT ;  /* 0xffefffff1e1e7812 */ /* 0x000fe400078ec0ff */
[----:B------:R-:W-:Y:S02]  /*1b6f50*/  LOP3.LUT P5, RZ, R6, 0x80000000, RZ, 0xc0, !PT ;  /* 0x8000000006ff7812 */ /* 0x000fe400078ac0ff */
[----:B--2---:R3:W-:Y:S02]  /*1b6f60*/  @P3 STG.E desc[UR58][R42.64], R148 ;  /* 0x000000942a003986 */ /* 0x0047e4000c10193a */
[----:B---3--:R-:W-:-:S05]  /*1b6f70*/  IMAD.WIDE R42, R149, 0x4, R14 ;  /* 0x00000004952a7825 */ /* 0x008fca00078e020e */
[----:B----4-:R1:W-:Y:S04]  /*1b6f80*/  @P4 STG.E desc[UR58][R42.64], R9 ;  /* 0x000000092a004986 */ /* 0x0103e8000c10193a */
[----:B-1----:R-:W2:Y:S04]  /*1b6f90*/  LDL.LU R9, [R1+0x80ec] ;  /* 0x0080ec0001097983 */ /* 0x002ea80000300800 */
[----:B------:R-:W3:Y:S04]  /*1b6fa0*/  LDL.LU R238, [R1+0x338] ;  /* 0x0003380001ee7983 */ /* 0x000ee80000300800 */
[----:B------:R-:W4:Y:S04]  /*1b6fb0*/  LDL.LU R242, [R1+0x5dc] ;  /* 0x0005dc0001f27983 */ /* 0x000f280000300800 */
[----:B------:R-:W2:Y:S04]  /*1b6fc0*/  LDL.LU R246, [R1+0xeac] ;  /* 0x000eac0001f67983 */ /* 0x000ea80000300800 */
[----:B------:R-:W4:Y:S04]  /*1b6fd0*/  LDL.LU R233, [R1+0x5cc] ;  /* 0x0005cc0001e97983 */ /* 0x000f280000300800 */
[----:B------:R-:W4:Y:S04]  /*1b6fe0*/  LDL.LU R237, [R1+0x5bc] ;  /* 0x0005bc0001ed7983 */ /* 0x000f280000300800 */
[----:B------:R-:W4:Y:S04]  /*1b6ff0*/  LDL.LU R241, [R1+0xeb0] ;  /* 0x000eb00001f17983 */ /* 0x000f280000300800 */
[----:B------:R-:W4:Y:S04]  /*1b7000*/  LDL.LU R245, [R1+0x33c] ;  /* 0x00033c0001f57983 */ /* 0x000f280000300800 */
[----:B------:R-:W4:Y:S04]  /*1b7010*/  LDL.LU R232, [R1+0x600] ;  /* 0x0006000001e87983 */ /* 0x000f280000300800 */
[----:B------:R-:W4:Y:S01]  /*1b7020*/  LDL.LU R236, [R1+0xeb4] ;  /* 0x000eb40001ec7983 */ /* 0x000f220000300800 */
[----:B------:R-:W-:-:S03]  /*1b7030*/  IMAD.WIDE R42, R149, 0x4, R12 ;  /* 0x00000004952a7825 */ /* 0x000fc600078e020c */
[----:B------:R-:W4:Y:S04]  /*1b7040*/  LDL.LU R148, [R1+0x5f0] ;  /* 0x0005f00001947983 */ /* 0x000f280000300800 */
[----:B------:R-:W4:Y:S01]  /*1b7050*/  LDL.LU R149, [R1+0xeb8] ;  /* 0x000eb80001957983 */ /* 0x000f220000300800 */
[----:B------:R-:W-:-:S13]  /*1b7060*/  LOP3.LUT P0, RZ, R8, 0x200000, RZ, 0xc0, !PT ;  /* 0x0020000008ff7812 */ /* 0x000fda000780c0ff */
        /* <DEDUP_REMOVED lines=17> */
[----:B------:R-:W-:Y:S02]  /*1b7180*/  LOP3.LUT R30, R30, 0xfbffffff, RZ, 0xc0, !PT ;  /* 0xfbffffff1e1e7812 */ /* 0x000fe400078ec0ff */
[----:B------:R-:W-:-:S09]  /*1b7190*/  LOP3.LUT P6, RZ, R8, 0x2, RZ, 0xc0, !PT ;  /* 0x0000000208ff7812 */ /* 0x000fd200078cc0ff */
[----:B------:R-:W-:Y:S02]  /*1b71a0*/  @P0 LOP3.LUT R30, R30, 0x4000000, RZ, 0xfc, !PT ;  /* 0x040000001e1e0812 */ /* 0x000fe400078efcff */
[----:B------:R-:W-:Y:S02]  /*1b71b0*/  LOP3.LUT P0, RZ, R8, 0x20, RZ, 0xc0, !PT ;  /* 0x0000002008ff7812 */ /* 0x000fe4000780c0ff */
[----:B------:R-:W-:Y:S01]  /*1b71c0*/  LOP3.LUT R30, R30, 0xf7ffffff, RZ, 0xc0, !PT ;  /* 0xf7ffffff1e1e7812 */ /* 0x000fe200078ec0ff */
[----:B------:R1:W-:Y:S10]  /*1b71d0*/  @P5 STG.E desc[UR58][R42.64], R150 ;  /* 0x000000962a005986 */ /* 0x0003f4000c10193a */
[----:B------:R-:W-:-:S02]  /*1b71e0*/  @P0 LOP3.LUT R30, R30, 0x8000000, RZ, 0xfc, !PT ;  /* 0x080000001e1e0812 */ /* 0x000fc400078efcff */
[C---:B------:R-:W-:Y:S01]  /*1b71f0*/  LOP3.LUT P0, RZ, R8.reuse, 0x10, RZ, 0xc0, !PT ;  /* 0x0000001008ff7812 */ /* 0x040fe2000780c0ff */
[C---:B-1----:R-:W-:Y:S01]  /*1b7200*/  IMAD.WIDE R42, R17.reuse, 0x4, R14 ;  /* 0x00000004112a7825 */ /* 0x042fe200078e020e */
[C---:B------:R-:W-:Y:S01]  /*1b7210*/  LOP3.LUT P1, RZ, R8.reuse, 0x400000, RZ, 0xc0, !PT ;  /* 0x0040000008ff7812 */ /* 0x040fe2000782c0ff */
[----:B------:R-:W4:Y:S04]  /*1b7220*/  LDL.LU R150, [R1+0x210] ;  /* 0x0002100001967983 */ /* 0x000f280000300800 */
[----:B------:R1:W-:Y:S02]  /*1b7230*/  @P6 STG.E desc[UR58][R42.64], R151 ;  /* 0x000000972a006986 */ /* 0x0003e4000c10193a */
[----:B-1----:R-:W-:Y:S01]  /*1b7240*/  IMAD.WIDE R42, R17, 0x4, R12 ;  /* 0x00000004112a7825 */ /* 0x002fe200078e020c */
[----:B------:R-:W-:Y:S01]  /*1b7250*/  LOP3.LUT P2, RZ, R8, 0x2000000, RZ, 0xc0, !PT ;  /* 0x0200000008ff7812 */ /* 0x000fe2000784c0ff */
[----:B------:R-:W4:Y:S04]  /*1b7260*/  LDL.LU R151, [R1+0x604] ;  /* 0x0006040001977983 */ /* 0x000f280000300800 */
[----:B------:R1:W-:Y:S01]  /*1b7270*/  @P0 STG.E desc[UR58][R42.64], R29 ;  /* 0x0000001d2a000986 */ /* 0x0003e2000c10193a */
[----:B------:R-:W-:-:S02]  /*1b7280*/  LOP3.LUT P0, RZ, R30, 0x8000000, RZ, 0xc0, !PT ;  /* 0x080000001eff7812 */ /* 0x000fc4000780c0ff */
[----:B------:R-:W-:Y:S01]  /*1b7290*/  LOP3.LUT P3, RZ, R8, 0x8000000, RZ, 0xc0, !PT ;  /* 0x0800000008ff7812 */ /* 0x000fe2000786c0ff */
[----:B------:R-:W4:Y:S01]  /*1b72a0*/  LDL.LU R17, [R1+0xebc] ;  /* 0x000ebc0001117983 */ /* 0x000f220000300800 */
[----:B-1----:R-:W-:-:S09]  /*1b72b0*/  IMAD.WIDE R42, R239, 0x4, R14 ;  /* 0x00000004ef2a7825 */ /* 0x002fd200078e020e */
        /* <DEDUP_REMOVED lines=9> */
[----:B---3--:R2:W-:Y:S01]  /*1b7350*/  @P0 STG.E desc[UR58][R42.64], R238 ;  /* 0x000000ee2a000986 */ /* 0x0085e2000c10193a */
[----:B------:R-:W-:Y:S01]  /*1b7360*/  LOP3.LUT P0, RZ, R30, 0x800000, RZ, 0xc0, !PT ;  /* 0x008000001eff7812 */ /* 0x000fe2000780c0ff */
[----:B--2---:R-:W-:-:S12]  /*1b7370*/  IMAD.WIDE R42, R246, 0x4, R14 ;  /* 0x00000004f62a7825 */ /* 0x004fd800078e020e */
        /* <DEDUP_REMOVED lines=9> */
[----:B------:R1:W-:Y:S02]  /*1b7410*/  @P0 STG.E desc[UR58][R42.64], R245 ;  /* 0x000000f52a000986 */ /* 0x0003e4000c10193a */
[----:B-1----:R-:W-:-:S05]  /*1b7420*/  IMAD.WIDE R42, R236, 0x4, R14 ;  /* 0x00000004ec2a7825 */ /* 0x002fca00078e020e */
[----:B------:R1:W-:Y:S02]  /*1b7430*/  @P1 STG.E desc[UR58][R42.64], R232 ;  /* 0x000000e82a001986 */ /* 0x0003e4000c10193a */
[----:B-1----:R-:W-:-:S05]  /*1b7440*/  IMAD.WIDE R42, R236, 0x4, R12 ;  /* 0x00000004ec2a7825 */ /* 0x002fca00078e020c */
[----:B------:R1:W-:Y:S02]  /*1b7450*/  @P2 STG.E desc[UR58][R42.64], R148 ;  /* 0x000000942a002986 */ /* 0x0003e4000c10193a */
[----:B-1----:R-:W-:-:S05]  /*1b7460*/  IMAD.WIDE R42, R149, 0x4, R14 ;  /* 0x00000004952a7825 */ /* 0x002fca00078e020e */
[----:B------:R1:W-:Y:S04]  /*1b7470*/  @P3 STG.E desc[UR58][R42.64], R10 ;  /* 0x0000000a2a003986 */ /* 0x0003e8000c10193a */
[----:B-1----:R-:W2:Y:S01]  /*1b7480*/  LDL.LU R10, [R1+0x80e8] ;  /* 0x0080e800010a7983 */ /* 0x002ea20000300800 */
[C---:B------:R-:W-:Y:S02]  /*1b7490*/  LOP3.LUT P4, RZ, R8.reuse, 0x20000000, RZ, 0xc0, !PT ;  /* 0x2000000008ff7812 */ /* 0x040fe4000788c0ff */
[----:B------:R-:W-:Y:S01]  /*1b74a0*/  LOP3.LUT P5, RZ, R8, 0x80000000, RZ, 0xc0, !PT ;  /* 0x8000000008ff7812 */ /* 0x000fe200078ac0ff */
[----:B------:R-:W-:Y:S01]  /*1b74b0*/  IMAD.WIDE R42, R149, 0x4, R12 ;  /* 0x00000004952a7825 */ /* 0x000fe200078e020c */
[----:B------:R-:W-:-:S09]  /*1b74c0*/  LOP3.LUT P6, RZ, R9, 0x2, RZ, 0xc0, !PT ;  /* 0x0000000209ff7812 */ /* 0x000fd200078cc0ff */
[----:B------:R1:W-:Y:S04]  /*1b74d0*/  @P4 STG.E desc[UR58][R42.64], R150 ;  /* 0x000000962a004986 */ /* 0x0003e8000c10193a */
[----:B-1----:R-:W3:Y:S01]  /*1b74e0*/  LDL.LU R150, [R1+0x5e8] ;  /* 0x0005e80001967983 */ /* 0x002ee20000300800 */
[----:B------:R-:W-:-:S05]  /*1b74f0*/  IMAD.WIDE R42, R17, 0x4, R14 ;  /* 0x00000004112a7825 */ /* 0x000fca00078e020e */
[----:B------:R1:W-:Y:S02]  /*1b7500*/  @P5 STG.E desc[UR58][R42.64], R151 ;  /* 0x000000972a005986 */ /* 0x0003e4000c10193a */
[----:B-1----:R-:W-:Y:S02]  /*1b7510*/  IMAD.WIDE R42, R17, 0x4, R12 ;  /* 0x00000004112a7825 */ /* 0x002fe400078e020c */
[----:B------:R-:W4:Y:S04]  /*1b7520*/  LDL.LU R17, [R1+0xec8] ;  /* 0x000ec80001117983 */ /* 0x000f280000300800 */
[----:B------:R-:W3:Y:S04]  /*1b7530*/  LDL.LU R149, [R1+0x218] ;  /* 0x0002180001957983 */ /* 0x000ee80000300800 */
[----:B------:R-:W3:Y:S04]  /*1b7540*/  LDL.LU R243, [R1+0xecc] ;  /* 0x000ecc0001f37983 */ /* 0x000ee80000300800 */
[----:B--2---:R1:W-:Y:S04]  /*1b7550*/  @P6 STG.E desc[UR58][R42.64], R10 ;  /* 0x0000000a2a006986 */ /* 0x0043e8000c10193a */
[----:B-1----:R-:W2:Y:S04]  /*1b7560*/  LDL.LU R10, [R1+0x80e4] ;  /* 0x0080e400010a7983 */ /* 0x002ea80000300800 */
[----:B------:R-:W4:Y:S04]  /*1b7570*/  LDL.LU R241, [R1+0x5e4] ;  /* 0x0005e40001f17983 */ /* 0x000f280000300800 */
[----:B------:R-:W3:Y:S04]  /*1b7580*/  LDL.LU R151, [R1+0xec0] ;  /* 0x000ec00001977983 */ /* 0x000ee80000300800 */
[----:B------:R-:W2:Y:S04]  /*1b7590*/  LDL.LU R245, [R1+0x214] ;  /* 0x0002140001f57983 */ /* 0x000ea80000300800 */
[----:B------:R-:W2:Y:S04]  /*1b75a0*/  LDL.LU R232, [R1+0x608] ;  /* 0x0006080001e87983 */ /* 0x000ea80000300800 */
[----:B------:R-:W2:Y:S04]  /*1b75b0*/  LDL.LU R236, [R1+0xec4] ;  /* 0x000ec40001ec7983 */ /* 0x000ea80000300800 */
[----:B------:R-:W2:Y:S01]  /*1b75c0*/  LDL.LU R148, [R1+0x5f8] ;  /* 0x0005f80001947983 */ /* 0x000ea20000300800 */
[----:B------:R-:W-:-:S02]  /*1b75d0*/  LOP3.LUT P3, RZ, R9, 0x8, RZ, 0xc0, !PT ;  /* 0x0000000809ff7812 */ /* 0x000fc4000786c0ff */
[C---:B------:R-:W-:Y:S02]  /*1b75e0*/  LOP3.LUT P4, RZ, R9.reuse, 0x40, RZ, 0xc0, !PT ;  /* 0x0000004009ff7812 */ /* 0x040fe4000788c0ff */
        /* <DEDUP_REMOVED lines=13> */
[----:B---3--:R-:W-:-:S05]  /*1b76c0*/  IMAD.WIDE R42, R151, 0x4, R14 ;  /* 0x00000004972a7825 */ /* 0x008fca00078e020e */
[----:B----4-:R1:W-:Y:S02]  /*1b76d0*/  @P3 STG.E desc[UR58][R42.64], R241 ;  /* 0x000000f12a003986 */ /* 0x0103e4000c10193a */
[----:B-1----:R-:W-:Y:S02]  /*1b76e0*/  IMAD.WIDE R42, R151, 0x4, R12 ;  /* 0x00000004972a7825 */ /* 0x002fe400078e020c */
        /* <DEDUP_REMOVED lines=8> */
[----:B--2---:R1:W-:Y:S04]  /*1b7770*/  @P4 STG.E desc[UR58][R42.64], R245 ;  /* 0x000000f52a004986 */ /* 0x0043e8000c10193a */
[----:B------:R-:W2:Y:S04]  /*1b7780*/  LDL.LU R241, [R1+0x610] ;  /* 0x0006100001f17983 */ /* 0x000ea80000300800 */
[----:B-1----:R-:W2:Y:S01]  /*1b7790*/  LDL.LU R245, [R1+0xed8] ;  /* 0x000ed80001f57983 */ /* 0x002ea20000300800 */
[----:B------:R-:W-:-:S04]  /*1b77a0*/  LOP3.LUT R30, R30, 0xfffeffff, RZ, 0xc0, !PT ;  /* 0xfffeffff1e1e7812 */ /* 0x000fc800078ec0ff */
[----:B------:R-:W-:Y:S02]  /*1b77b0*/  @P0 LOP3.LUT R30, R30, 0x10000, RZ, 0xfc, !PT ;  /* 0x000100001e1e0812 */ /* 0x000fe400078efcff */
[----:B------:R-:W-:Y:S02]  /*1b77c0*/  LOP3.LUT P0, RZ, R9, 0x80000, RZ, 0xc0, !PT ;  /* 0x0008000009ff7812 */ /* 0x000fe4000780c0ff */
[----:B------:R-:W-:-:S11]  /*1b77d0*/  LOP3.LUT R30, R30, 0xfffdffff, RZ, 0xc0, !PT ;  /* 0xfffdffff1e1e7812 */ /* 0x000fd600078ec0ff */
[----:B------:R-:W-:Y:S02]  /*1b77e0*/  @P0 LOP3.LUT R30, R30, 0x20000, RZ, 0xfc, !PT ;  /* 0x000200001e1e0812 */ /* 0x000fe400078efcff */
[C---:B------:R-:W-:Y:S02]  /*1b77f0*/  LOP3.LUT P0, RZ, R9.reuse, 0x10000, RZ, 0xc0, !PT ;  /* 0x0001000009ff7812 */ /* 0x040fe4000780c0ff */
[----:B------:R-:W-:Y:S02]  /*1b7800*/  LOP3.LUT R30, R30, 0xfffbffff, RZ, 0xc0, !PT ;  /* 0xfffbffff1e1e7812 */ /* 0x000fe400078ec0ff */
[----:B------:R-:W-:-:S09]  /*1b7810*/  LOP3.LUT P5, RZ, R9, 0x80, RZ, 0xc0, !PT ;  /* 0x0000008009ff7812 */ /* 0x000fd200078ac0ff */
[----:B------:R-:W-:Y:S02]  /*1b7820*/  @P0 LOP3.LUT R30, R30, 0x40000, RZ, 0xfc, !PT ;  /* 0x000400001e1e0812 */ /* 0x000fe400078efcff */
[C---:B------:R-:W-:Y:S02]  /*1b7830*/  LOP3.LUT P0, RZ, R9.reuse, 0x4000, RZ, 0xc0, !PT ;  /* 0x0000400009ff7812 */ /* 0x040fe4000780c0ff */
[----:B------:R-:W-:Y:S01]  /*1b7840*/  LOP3.LUT P6, RZ, R9, 0x400, RZ, 0xc0, !PT ;  /* 0x0000040009ff7812 */ /* 0x000fe200078cc0ff */
[----:B------:R-:W-:Y:S01]  /*1b7850*/  IMAD.WIDE R42, R236, 0x4, R14 ;  /* 0x00000004ec2a7825 */ /* 0x000fe200078e020e */
[----:B------:R-:W-:-:S04]  /*1b7860*/  LOP3.LUT R30, R30, 0xfff7ffff, RZ, 0xc0, !PT ;  /* 0xfff7ffff1e1e7812 */ /* 0x000fc800078ec0ff */
[----:B------:R1:W-:Y:S05]  /*1b7870*/  @P5 STG.E desc[UR58][R42.64], R232 ;  /* 0x000000e82a005986 */ /* 0x0003ea000c10193a */
[----:B------:R-:W-:Y:S02]  /*1b7880*/  @P0 LOP3.LUT R30, R30, 0x80000, RZ, 0xfc, !PT ;  /* 0x000800001e1e0812 */ /* 0x000fe400078efcff */
[----:B------:R-:W-:Y:S01]  /*1b7890*/  LOP3.LUT P0, RZ, R9, 0x800, RZ, 0xc0, !PT ;  /* 0x0000080009ff7812 */ /* 0x000fe2000780c0ff */
[----:B-1----:R-:W-:Y:S02]  /*1b78a0*/  IMAD.WIDE R42, R236, 0x4, R12 ;  /* 0x00000004ec2a7825 */ /* 0x002fe400078e020c */
[----:B------:R-:W2:Y:S04]  /*1b78b0*/  LDL.LU R236, [R1+0xedc] ;  /* 0x000edc0001ec7983 */ /* 0x000ea80000300800 */
[----:B------:R1:W-:Y:S04]  /*1b78c0*/  @P6 STG.E desc[UR58][R42.64], R148 ;  /* 0x000000942a006986 */ /* 0x0003e8000c10193a */
[----:B------:R-:W2:Y:S01]  /*1b78d0*/  LDL.LU R232, [R1+0x634] ;  /* 0x0006340001e87983 */ /* 0x000ea20000300800 */
[----:B-1----:R-:W-:-:S03]  /*1b78e0*/  IMAD.WIDE R42, R17, 0x4, R14 ;  /* 0x00000004112a7825 */ /* 0x002fc600078e020e */
[----:B------:R-:W2:Y:S04]  /*1b78f0*/  LDL.LU R148, [R1+0x624] ;  /* 0x0006240001947983 */ /* 0x000ea80000300800 */
[----:B------:R1:W-:Y:S01]  /*1b7900*/  @P0 STG.E desc[UR58][R42.64], R150 ;  /* 0x000000962a000986 */ /* 0x0003e2000c10193a */
[C---:B------:R-:W-:Y:S01]  /*1b7910*/  LOP3.LUT P0, RZ, R30.reuse, 0x80000, RZ, 0xc0, !PT ;  /* 0x000800001eff7812 */ /* 0x040fe2000780c0ff */
[----:B-1----:R-:W-:Y:S02]  /*1b7920*/  IMAD.WIDE R42, R17, 0x4, R12 ;  /* 0x00000004112a7825 */ /* 0x002fe400078e020c */
[----:B------:R-:W2:Y:S10]  /*1b7930*/  LDL.LU R150, [R1+0x614] ;  /* 0x0006140001967983 */ /* 0x000eb40000300800 */
[----:B------:R1:W-:Y:S01]  /*1b7940*/  @P0 STG.E desc[UR58][R42.64], R149 ;  /* 0x000000952a000986 */ /* 0x0003e2000c10193a */
[----:B------:R-:W-:-:S03]  /*1b7950*/  LOP3.LUT P0, RZ, R30, 0x40000, RZ, 0xc0, !PT ;  /* 0x000400001eff7812 */ /* 0x000fc6000780c0ff */
[----:B------:R-:W2:Y:S01]  /*1b7960*/  LDL.LU R17, [R1+0xee0] ;  /* 0x000ee00001117983 */ /* 0x000ea20000300800 */
[C---:B-1----:R-:W-:Y:S01]  /*1b7970*/  IMAD.WIDE R42, R243.reuse, 0x4, R14 ;  /* 0x00000004f32a7825 */ /* 0x042fe200078e020e */
[----:B------:R-:W-:Y:S02]  /*1b7980*/  LOP3.LUT P1, RZ, R10, 0x1, RZ, 0xc0, !PT ;  /* 0x000000010aff7812 */ /* 0x000fe4000782c0ff */
[----:B------:R-:W2:Y:S06]  /*1b7990*/  LDL.LU R149, [R1+0x1d4] ;  /* 0x0001d40001957983 */ /* 0x000eac0000300800 */
[----:B---3--:R1:W-:Y:S01]  /*1b79a0*/  @P0 STG.E desc[UR58][R42.64], R151 ;  /* 0x000000972a000986 */ /* 0x0083e2000c10193a */
[----:B------:R-:W-:Y:S01]  /*1b79b0*/  LOP3.LUT P0, RZ, R30, 0x20000, RZ, 0xc0, !PT ;  /* 0x000200001eff7812 */ /* 0x000fe2000780c0ff */
[----:B-1----:R-:W-:-:S02]  /*1b79c0*/  IMAD.WIDE R42, R243, 0x4, R12 ;  /* 0x00000004f32a7825 */ /* 0x002fc400078e020c */
[----:B------:R-:W3:Y:S10]  /*1b79d0*/  LDL.LU R151, [R1+0xee4] ;  /* 0x000ee40001977983 */ /* 0x000ef40000300800 */
        /* <DEDUP_REMOVED lines=14> */
[----:B--2---:R-:W-:-:S12]  /*1b7ac0*/  IMAD.WIDE R42, R245, 0x4, R14 ;  /* 0x00000004f52a7825 */ /* 0x004fd800078e020e */
[----:B------:R1:W-:Y:S02]  /*1b7ad0*/  @P0 STG.E desc[UR58][R42.64], R241 ;  /* 0x000000f12a000986 */ /* 0x0003e4000c10193a */
[----:B-1----:R-:W-:-:S05]  /*1b7ae0*/  IMAD.WIDE R42, R245, 0x4, R12 ;  /* 0x00000004f52a7825 */ /* 0x002fca00078e020c */
[----:B------:R1:W-:Y:S04]  /*1b7af0*/  @P1 STG.E desc[UR58][R42.64], R11 ;  /* 0x0000000b2a001986 */ /* 0x0003e8000c10193a */
[----:B-1----:R-:W2:Y:S01]  /*1b7b00*/  LDL.LU R11, [R1+0x80e0] ;  /* 0x0080e000010b7983 */ /* 0x002ea20000300800 */
[C---:B------:R-:W-:Y:S02]  /*1b7b10*/  LOP3.LUT P2, RZ, R10.reuse, 0x2, RZ, 0xc0, !PT ;  /* 0x000000020aff7812 */ /* 0x040fe4000784c0ff */
[----:B------:R-:W-:Y:S01]  /*1b7b20*/  LOP3.LUT P3, RZ, R10, 0x8, RZ, 0xc0, !PT ;  /* 0x000000080aff7812 */ /* 0x000fe2000786c0ff */
[----:B------:R-:W-:Y:S01]  /*1b7b30*/  IMAD.WIDE R42, R236, 0x4, R14 ;  /* 0x00000004ec2a7825 */ /* 0x000fe200078e020e */
[C---:B------:R-:W-:Y:S02]  /*1b7b40*/  LOP3.LUT P4, RZ, R10.reuse, 0x20, RZ, 0xc0, !PT ;  /* 0x000000200aff7812 */ /* 0x040fe4000788c0ff */
[----:B------:R-:W-:-:S07]  /*1b7b50*/  LOP3.LUT P5, RZ, R10, 0x100, RZ, 0xc0, !PT ;  /* 0x000001000aff7812 */ /* 0x000fce00078ac0ff */
[----:B------:R1:W-:Y:S01]  /*1b7b60*/  @P2 STG.E desc[UR58][R42.64], R232 ;  /* 0x000000e82a002986 */ /* 0x0003e2000c10193a */
[----:B------:R-:W-:Y:S01]  /*1b7b70*/  LOP3.LUT P6, RZ, R10, 0x400, RZ, 0xc0, !PT ;  /* 0x000004000aff7812 */ /* 0x000fe200078cc0ff */
[----:B-1----:R-:W-:-:S05]  /*1b7b80*/  IMAD.WIDE R42, R236, 0x4, R12 ;  /* 0x00000004ec2a7825 */ /* 0x002fca00078e020c */
[----:B------:R1:W-:Y:S02]  /*1b7b90*/  @P3 STG.E desc[UR58][R42.64], R148 ;  /* 0x000000942a003986 */ /* 0x0003e4000c10193a */
[----:B-1----:R-:W-:-:S05]  /*1b7ba0*/  IMAD.WIDE R42, R17, 0x4, R14 ;  /* 0x00000004112a7825 */ /* 0x002fca00078e020e */
[----:B------:R1:W-:Y:S02]  /*1b7bb0*/  @P4 STG.E desc[UR58][R42.64], R150 ;  /* 0x000000962a004986 */ /* 0x0003e4000c10193a */
[----:B-1----:R-:W-:Y:S02]  /*1b7bc0*/  IMAD.WIDE R42, R17, 0x4, R12 ;  /* 0x00000004112a7825 */ /* 0x002fe400078e020c */
[----:B------:R-:W4:Y:S04]  /*1b7bd0*/  LDL.LU R150, [R1+0xeec] ;  /* 0x000eec0001967983 */ /* 0x000f280000300800 */
[----:B------:R3:W-:Y:S04]  /*1b7be0*/  @P5 STG.E desc[UR58][R42.64], R149 ;  /* 0x000000952a005986 */ /* 0x0007e8000c10193a */
[----:B------:R-:W4:Y:S01]  /*1b7bf0*/  LDL.LU R17, [R1+0x62c] ;  /* 0x00062c0001117983 */ /* 0x000f220000300800 */
[----:B---3--:R-:W-:-:S05]  /*1b7c00*/  IMAD.WIDE R42, R151, 0x4, R14 ;  /* 0x00000004972a7825 */ /* 0x008fca00078e020e */
[----:B--2---:R1:W-:Y:S04]  /*1b7c10*/  @P6 STG.E desc[UR58][R42.64], R11 ;  /* 0x0000000b2a006986 */ /* 0x0043e8000c10193a */
[----:B-1----:R-:W2:Y:S04]  /*1b7c20*/  LDL.LU R11, [R1+0x80dc] ;  /* 0x0080dc00010b7983 */ /* 0x002ea80000300800 */
[----:B------:R-:W3:Y:S04]  /*1b7c30*/  LDL.LU R245, [R1+0x628] ;  /* 0x0006280001f57983 */ /* 0x000ee80000300800 */
[----:B------:R-:W4:Y:S04]  /*1b7c40*/  LDL.LU R232, [R1+0x618] ;  /* 0x0006180001e87983 */ /* 0x000f280000300800 */
[----:B------:R-:W2:Y:S04]  /*1b7c50*/  LDL.LU R236, [R1+0xee8] ;  /* 0x000ee80001ec7983 */ /* 0x000ea80000300800 */
[----:B------:R-:W4:Y:S04]  /*1b7c60*/  LDL.LU R148, [R1+0x1d8] ;  /* 0x0001d80001947983 */ /* 0x000f280000300800 */
[----:B------:R-:W4:Y:S01]  /*1b7c70*/  LDL.LU R149, [R1+0x63c] ;  /* 0x00063c0001957983 */ /* 0x000f220000300800 */
[----:B------:R-:W-:-:S03]  /*1b7c80*/  IMAD.WIDE R42, R151, 0x4, R12 ;  /* 0x00000004972a7825 */ /* 0x000fc600078e020c */
[----:B------:R-:W4:Y:S04]  /*1b7c90*/  LDL.LU R151, [R1+0x61c] ;  /* 0x00061c0001977983 */ /* 0x000f280000300800 */
[----:B------:R-:W4:Y:S01]  /*1b7ca0*/  LDL.LU R235, [R1+0xf00] ;  /* 0x000f000001eb7983 */ /* 0x000f220000300800 */
[----:B------:R-:W-:Y:S02]  /*1b7cb0*/  LOP3.LUT P0, RZ, R10, 0x80000000, RZ, 0xc0, !PT ;  /* 0x800000000aff7812 */ /* 0x000fe4000780c0ff */
        /* <DEDUP_REMOVED lines=14> */
[----:B------:R-:W4:Y:S01]  /*1b7da0*/  LDL.LU R237, [R1+0xf0c] ;  /* 0x000f0c0001ed7983 */ /* 0x000f220000300800 */
[C---:B------:R-:W-:Y:S02]  /*1b7db0*/  LOP3.LUT P3, RZ, R10.reuse, 0x1000, RZ, 0xc0, !PT ;  /* 0x000010000aff7812 */ /* 0x040fe4000786c0ff */
[C---:B------:R-:W-:Y:S01]  /*1b7dc0*/  LOP3.LUT P4, RZ, R10.reuse, 0x2000, RZ, 0xc0, !PT ;  /* 0x000020000aff7812 */ /* 0x040fe2000788c0ff */
[----:B------:R-:W4:Y:S01]  /*1b7dd0*/  LDL.LU R233, [R1+0x864] ;  /* 0x0008640001e97983 */ /* 0x000f220000300800 */
[C---:B------:R-:W-:Y:S02]  /*1b7de0*/  LOP3.LUT P5, RZ, R10.reuse, 0x10000, RZ, 0xc0, !PT ;  /* 0x000100000aff7812 */ /* 0x040fe400078ac0ff */
[----:B------:R-:W-:Y:S01]  /*1b7df0*/  LOP3.LUT P6, RZ, R10, 0x40000, RZ, 0xc0, !PT ;  /* 0x000400000aff7812 */ /* 0x000fe200078cc0ff */
[----:B------:R-:W4:Y:S02]  /*1b7e00*/  LDL.LU R241, [R1+0x854] ;  /* 0x0008540001f17983 */ /* 0x000f240000300800 */
[----:B------:R-:W-:-:S02]  /*1b7e10*/  @P0 LOP3.LUT R30, R30, 0x40, RZ, 0xfc, !PT ;  /* 0x000000401e1e0812 */ /* 0x000fc400078efcff */
        /* <DEDUP_REMOVED lines=16> */
[----:B---3--:R2:W-:Y:S02]  /*1b7f20*/  @P3 STG.E desc[UR58][R42.64], R245 ;  /* 0x000000f52a003986 */ /* 0x0085e4000c10193a */
[C---:B--2---:R-:W-:Y:S02]  /*1b7f30*/  IMAD.WIDE R42, R236.reuse, 0x4, R14 ;  /* 0x00000004ec2a7825 */ /* 0x044fe400078e020e */
[----:B------:R-:W2:Y:S04]  /*1b7f40*/  LDL.LU R245, [R1+0x844] ;  /* 0x0008440001f57983 */ /* 0x000ea80000300800 */
[----:B----4-:R1:W-:Y:S02]  /*1b7f50*/  @P4 STG.E desc[UR58][R42.64], R232 ;  /* 0x000000e82a004986 */ /* 0x0103e4000c10193a */
[----:B-1----:R-:W-:-:S02]  /*1b7f60*/  IMAD.WIDE R42, R236, 0x4, R12 ;  /* 0x00000004ec2a7825 */ /* 0x002fc400078e020c */
[----:B------:R-:W3:Y:S04]  /*1b7f70*/  LDL.LU R232, [R1+0xf10] ;  /* 0x000f100001e87983 */ /* 0x000ee80000300800 */
[----:B------:R1:W-:Y:S04]  /*1b7f80*/  @P5 STG.E desc[UR58][R42.64], R148 ;  /* 0x000000942a005986 */ /* 0x0003e8000c10193a */
[----:B------:R-:W4:Y:S01]  /*1b7f90*/  LDL.LU R236, [R1+0x114] ;  /* 0x0001140001ec7983 */ /* 0x000f220000300800 */
[----:B-1----:R-:W-:-:S03]  /*1b7fa0*/  IMAD.WIDE R42, R150, 0x4, R14 ;  /* 0x00000004962a7825 */ /* 0x002fc600078e020e */
[----:B------:R-:W4:Y:S04]  /*1b7fb0*/  LDL.LU R148, [R1+0x868] ;  /* 0x0008680001947983 */ /* 0x000f280000300800 */
[----:B------:R1:W-:Y:S02]  /*1b7fc0*/  @P6 STG.E desc[UR58][R42.64], R149 ;  /* 0x000000952a006986 */ /* 0x0003e4000c10193a */
[----:B-1----:R-:W-:Y:S02]  /*1b7fd0*/  IMAD.WIDE R42, R150, 0x4, R12 ;  /* 0x00000004962a7825 */ /* 0x002fe400078e020c */
[----:B------:R-:W4:Y:S04]  /*1b7fe0*/  LDL.LU R149, [R1+0xf14] ;  /* 0x000f140001957983 */ /* 0x000f280000300800 */
[----:B------:R1:W-:Y:S01]  /*1b7ff0*/  @P0 STG.E desc[UR58][R42.64], R17 ;  /* 0x000000112a000986 */ /* 0x0003e2000c10193a */
[----:B------:R-:W-:-:S03]  /*1b8000*/  LOP3.LUT P0, RZ, R30, 0x800, RZ, 0xc0, !PT ;  /* 0x000008001eff7812 */ /* 0x000fc6000780c0ff */
[----:B------:R-:W4:Y:S01]  /*1b8010*/  LDL.LU R150, [R1+0x858] ;  /* 0x0008580001967983 */ /* 0x000f220000300800 */
[----:B-1----:R-:W-:-:S03]  /*1b8020*/  IMAD.WIDE R42, R235, 0x4, R14 ;  /* 0x00000004eb2a7825 */ /* 0x002fc600078e020e */
[----:B------:R-:W4:Y:S06]  /*1b8030*/  LDL.LU R17, [R1+0xf18] ;  /* 0x000f180001117983 */ /* 0x000f2c0000300800 */
[----:B------:R1:W-:Y:S04]  /*1b8040*/  @P0 STG.E desc[UR58][R42.64], R151 ;  /* 0x000000972a000986 */ /* 0x0003e8000c10193a */
[----:B-1----:R-:W4:Y:S01]  /*1b8050*/  LDL.LU R151, [R1+0x848] ;  /* 0x0008480001977983 */ /* 0x002f220000300800 */
[----:B------:R-:W-:Y:S01]  /*1b8060*/  LOP3.LUT P0, RZ, R30, 0x400, RZ, 0xc0, !PT ;  /* 0x000004001eff7812 */ /* 0x000fe2000780c0ff */
[----:B------:R-:W-:-:S12]  /*1b8070*/  IMAD.WIDE R42, R235, 0x4, R12 ;  /* 0x00000004eb2a7825 */ /* 0x000fd800078e020c */
        /* <DEDUP_REMOVED lines=21> */
[C---:B------:R-:W-:Y:S02]  /*1b81d0*/  LOP3.LUT P3, RZ, R11.reuse, 0x4, RZ, 0xc0, !PT ;  /* 0x000000040bff7812 */ /* 0x040fe4000786c0ff */
[C---:B------:R-:W-:Y:S02]  /*1b81e0*/  LOP3.LUT P4, RZ, R11.reuse, 0x8, RZ, 0xc0, !PT ;  /* 0x000000080bff7812 */ /* 0x040fe4000788c0ff */
[C---:B------:R-:W-:Y:S02]  /*1b81f0*/  LOP3.LUT P5, RZ, R11.reuse, 0x10, RZ, 0xc0, !PT ;  /* 0x000000100bff7812 */ /* 0x040fe400078ac0ff */
[----:B------:R-:W-:Y:S01]  /*1b8200*/  LOP3.LUT P6, RZ, R11, 0x20, RZ, 0xc0, !PT ;  /* 0x000000200bff7812 */ /* 0x000fe200078cc0ff */
[----:B---3--:R-:W-:-:S05]  /*1b8210*/  IMAD.WIDE R42, R232, 0x4, R14 ;  /* 0x00000004e82a7825 */ /* 0x008fca00078e020e */
[----:B--2---:R1:W-:Y:S02]  /*1b8220*/  @P1 STG.E desc[UR58][R42.64], R245 ;  /* 0x000000f52a001986 */ /* 0x0043e4000c10193a */
[----:B-1----:R-:W-:-:S05]  /*1b8230*/  IMAD.WIDE R42, R232, 0x4, R12 ;  /* 0x00000004e82a7825 */ /* 0x002fca00078e020c */
[----:B----4-:R1:W-:Y:S02]  /*1b8240*/  @P2 STG.E desc[UR58][R42.64], R236 ;  /* 0x000000ec2a002986 */ /* 0x0103e4000c10193a */
[----:B-1----:R-:W-:-:S05]  /*1b8250*/  IMAD.WIDE R42, R149, 0x4, R14 ;  /* 0x00000004952a7825 */ /* 0x002fca00078e020e */
[----:B------:R1:W-:Y:S02]  /*1b8260*/  @P3 STG.E desc[UR58][R42.64], R148 ;  /* 0x000000942a003986 */ /* 0x0003e4000c10193a */
[----:B-1----:R-:W-:-:S05]  /*1b8270*/  IMAD.WIDE R42, R149, 0x4, R12 ;  /* 0x00000004952a7825 */ /* 0x002fca00078e020c */
[----:B------:R1:W-:Y:S02]  /*1b8280*/  @P4 STG.E desc[UR58][R42.64], R150 ;  /* 0x000000962a004986 */ /* 0x0003e4000c10193a */
[----:B-1----:R-:W-:-:S05]  /*1b8290*/  IMAD.WIDE R42, R17, 0x4, R14 ;  /* 0x00000004112a7825 */ /* 0x002fca00078e020e */
[----:B------:R1:W-:Y:S02]  /*1b82a0*/  @P5 STG.E desc[UR58][R42.64], R151 ;  /* 0x000000972a005986 */ /* 0x0003e4000c10193a */
[----:B-1----:R-:W-:Y:S02]  /*1b82b0*/  IMAD.WIDE R42, R17, 0x4, R12 ;  /* 0x00000004112a7825 */ /* 0x002fe400078e020c */
[----:B------:R-:W2:Y:S04]  /*1b82c0*/  LDL.LU R151, [R1+0x890] ;  /* 0x0008900001977983 */ /* 0x000ea80000300800 */
[----:B------:R-:W3:Y:S04]  /*1b82d0*/  LDL.LU R17, [R1+0xf24] ;  /* 0x000f240001117983 */ /* 0x000ee80000300800 */
[----:B------:R1:W-:Y:S04]  /*1b82e0*/  @P6 STG.E desc[UR58][R42.64], R31 ;  /* 0x0000001f2a006986 */ /* 0x0003e8000c10193a */
[----:B-1----:R-:W4:Y:S04]  /*1b82f0*/  LDL.LU R31, [R1+0x80d8] ;  /* 0x0080d800011f7983 */ /* 0x002f280000300800 */
[----:B------:R-:W2:Y:S04]  /*1b8300*/  LDL.LU R245, [R1+0x86c] ;  /* 0x00086c0001f57983 */ /* 0x000ea80000300800 */
        /* <DEDUP_REMOVED lines=14> */
[----:B------:R-:W-:-:S02]  /*1b83f0*/  LOP3.LUT P0, RZ, R11, 0x40000, RZ, 0xc0, !PT ;  /* 0x000400000bff7812 */ /* 0x000fc4000780c0ff */
[----:B------:R-:W-:Y:S01]  /*1b8400*/  LOP3.LUT R30, R30, 0xfffffffe, RZ, 0xc0, !PT ;  /* 0xfffffffe1e1e7812 */ /* 0x000fe200078ec0ff */
[----:B------:R-:W2:Y:S01]  /*1b8410*/  LDL.LU R237, [R1+0x898] ;  /* 0x0008980001ed7983 */ /* 0x000ea20000300800 */
[C---:B------:R-:W-:Y:S02]  /*1b8420*/  LOP3.LUT P3, RZ, R11.reuse, 0x40, RZ, 0xc0, !PT ;  /* 0x000000400bff7812 */ /* 0x040fe4000786c0ff */
[C---:B------:R-:W-:Y:S01]  /*1b8430*/  LOP3.LUT P4, RZ, R11.reuse, 0x80, RZ, 0xc0, !PT ;  /* 0x000000800bff7812 */ /* 0x040fe2000788c0ff */
[----:B------:R-:W2:Y:S01]  /*1b8440*/  LDL.LU R241, [R1+0xf34] ;  /* 0x000f340001f17983 */ /* 0x000ea20000300800 */
[C---:B------:R-:W-:Y:S02]  /*1b8450*/  LOP3.LUT P5, RZ, R11.reuse, 0x100, RZ, 0xc0, !PT ;  /* 0x000001000bff7812 */ /* 0x040fe400078ac0ff */
[----:B------:R-:W-:Y:S02]  /*1b8460*/  LOP3.LUT P6, RZ, R11, 0x200, RZ, 0xc0, !PT ;  /* 0x000002000bff7812 */ /* 0x000fe400078cc0ff */
[----:B----4-:R-:W-:-:S04]  /*1b8470*/  LOP3.LUT R31, R31, 0xefffffff, RZ, 0xc0, !PT ;  /* 0xefffffff1f1f7812 */ /* 0x010fc800078ec0ff */
        /* <DEDUP_REMOVED lines=10> */
[----:B------:R-:W-:-:S13]  /*1b8520*/  LOP3.LUT P0, RZ, R11, 0x4000, RZ, 0xc0, !PT ;  /* 0x000040000bff7812 */ /* 0x000fda000780c0ff */
[----:B------:R-:W-:Y:S02]  /*1b8530*/  @P0 LOP3.LUT R30, R30, 0x1, RZ, 0xfc, !PT ;  /* 0x000000011e1e0812 */ /* 0x000fe400078efcff */
[----:B------:R-:W-:Y:S02]  /*1b8540*/  LOP3.LUT P0, RZ, R11, 0x2000, RZ, 0xc0, !PT ;  /* 0x000020000bff7812 */ /* 0x000fe4000780c0ff */
[----:B------:R-:W-:-:S11]  /*1b8550*/  LOP3.LUT R30, R30, 0xfffffffd, RZ, 0xc0, !PT ;  /* 0xfffffffd1e1e7812 */ /* 0x000fd600078ec0ff */
[----:B------:R-:W-:Y:S02]  /*1b8560*/  @P0 LOP3.LUT R30, R30, 0x2, RZ, 0xfc, !PT ;  /* 0x000000021e1e0812 */ /* 0x000fe400078efcff */
[----:B------:R-:W-:Y:S02]  /*1b8570*/  LOP3.LUT P0, RZ, R11, 0x1000, RZ, 0xc0, !PT ;  /* 0x000010000bff7812 */ /* 0x000fe4000780c0ff */
[----:B------:R-:W-:Y:S01]  /*1b8580*/  LOP3.LUT R30, R30, 0xfffffffb, RZ, 0xc0, !PT ;  /* 0xfffffffb1e1e7812 */ /* 0x000fe200078ec0ff */
[----:B---3--:R-:W-:-:S05]  /*1b8590*/  IMAD.WIDE R42, R232, 0x4, R14 ;  /* 0x00000004e82a7825 */ /* 0x008fca00078e020e */
[----:B--2---:R1:W-:Y:S05]  /*1b85a0*/  @P3 STG.E desc[UR58][R42.64], R245 ;  /* 0x000000f52a003986 */ /* 0x0043ea000c10193a */
[----:B------:R-:W-:Y:S02]  /*1b85b0*/  @P0 LOP3.LUT R30, R30, 0x4, RZ, 0xfc, !PT ;  /* 0x000000041e1e0812 */ /* 0x000fe400078efcff */
[----:B------:R-:W-:Y:S01]  /*1b85c0*/  LOP3.LUT P0, RZ, R11, 0x800, RZ, 0xc0, !PT ;  /* 0x000008000bff7812 */ /* 0x000fe2000780c0ff */
[----:B-1----:R-:W-:Y:S01]  /*1b85d0*/  IMAD.WIDE R42, R232, 0x4, R12 ;  /* 0x00000004e82a7825 */ /* 0x002fe200078e020c */
[----:B------:R-:W-:Y:S01]  /*1b85e0*/  LOP3.LUT R30, R30, 0xfffffff7, RZ, 0xc0, !PT ;  /* 0xfffffff71e1e7812 */ /* 0x000fe200078ec0ff */
[----:B------:R-:W2:Y:S04]  /*1b85f0*/  LDL.LU R245, [R1+0x888] ;  /* 0x0008880001f57983 */ /* 0x000ea80000300800 */
[----:B------:R1:W-:Y:S06]  /*1b8600*/  @P4 STG.E desc[UR58][R42.64], R236 ;  /* 0x000000ec2a004986 */ /* 0x0003ec000c10193a */
[----:B------:R-:W-:-:S02]  /*1b8610*/  @P0 LOP3.LUT R30, R30, 0x8, RZ, 0xfc, !PT ;  /* 0x000000081e1e0812 */ /* 0x000fc400078efcff */
[----:B------:R-:W-:Y:S01]  /*1b8620*/  LOP3.LUT P0, RZ, R11, 0x400, RZ, 0xc0, !PT ;  /* 0x000004000bff7812 */ /* 0x000fe2000780c0ff */
[----:B-1----:R-:W-:-:S05]  /*1b8630*/  IMAD.WIDE R42, R149, 0x4, R14 ;  /* 0x00000004952a7825 */ /* 0x002fca00078e020e */
[----:B------:R1:W-:Y:S02]  /*1b8640*/  @P5 STG.E desc[UR58][R42.64], R148 ;  /* 0x000000942a005986 */ /* 0x0003e4000c10193a */
[----:B-1----:R-:W-:Y:S02]  /*1b8650*/  IMAD.WIDE R42, R149, 0x4, R12 ;  /* 0x00000004952a7825 */ /* 0x002fe400078e020c */
[----:B------:R-:W3:Y:S04]  /*1b8660*/  LDL.LU R148, [R1+0xf38] ;  /* 0x000f380001947983 */ /* 0x000ee80000300800 */
[----:B------:R1:W-:Y:S04]  /*1b8670*/  @P6 STG.E desc[UR58][R42.64], R150 ;  /* 0x000000962a006986 */ /* 0x0003e8000c10193a */
[----:B------:R-:W4:Y:S04]  /*1b8680*/  LDL.LU R236, [R1+0x878] ;  /* 0x0008780001ec7983 */ /* 0x000f280000300800 */
[----:B------:R-:W4:Y:S01]  /*1b8690*/  LDL.LU R149, [R1+0x108] ;  /* 0x0001080001957983 */ /* 0x000f220000300800 */
[----:B-1----:R-:W-:-:S03]  /*1b86a0*/  IMAD.WIDE R42, R17, 0x4, R14 ;  /* 0x00000004112a7825 */ /* 0x002fc600078e020e */
[----:B------:R-:W4:Y:S04]  /*1b86b0*/  LDL.LU R150, [R1+0x89c] ;  /* 0x00089c0001967983 */ /* 0x000f280000300800 */
[----:B------:R1:W-:Y:S01]  /*1b86c0*/  @P0 STG.E desc[UR58][R42.64], R151 ;  /* 0x000000972a000986 */ /* 0x0003e2000c10193a */
[C---:B------:R-:W-:Y:S01]  /*1b86d0*/  LOP3.LUT P0, RZ, R30.reuse, 0x8, RZ, 0xc0, !PT ;  /* 0x000000081eff7812 */ /* 0x040fe2000780c0ff */
[----:B-1----:R-:W-:Y:S02]  /*1b86e0*/  IMAD.WIDE R42, R17, 0x4, R12 ;  /* 0x00000004112a7825 */ /* 0x002fe400078e020c */
[----:B------:R-:W4:Y:S10]  /*1b86f0*/  LDL.LU R151, [R1+0xf3c] ;  /* 0x000f3c0001977983 */ /* 0x000f340000300800 */
[----:B------:R1:W-:Y:S01]  /*1b8700*/  @P0 STG.E desc[UR58][R42.64], R235 ;  /* 0x000000eb2a000986 */ /* 0x0003e2000c10193a */
[----:B------:R-:W-:-:S03]  /*1b8710*/  LOP3.LUT P0, RZ, R30, 0x4, RZ, 0xc0, !PT ;  /* 0x000000041eff7812 */ /* 0x000fc6000780c0ff */
[----:B------:R-:W4:Y:S04]  /*1b8720*/  LDL.LU R17, [R1+0x87c] ;  /* 0x00087c0001117983 */ /* 0x000f280000300800 */
[----:B------:R-:W4:Y:S01]  /*1b8730*/  LDL.LU R232, [R1+0xf40] ;  /* 0x000f400001e87983 */ /* 0x000f220000300800 */
[----:B-1----:R-:W-:-:S05]  /*1b8740*/  IMAD.WIDE R42, R243, 0x4, R14 ;  /* 0x00000004f32a7825 */ /* 0x002fca00078e020e */
        /* <DEDUP_REMOVED lines=17> */
[----:B------:R-:W-:Y:S02]  /*1b8860*/  LOP3.LUT P0, RZ, R31, 0x10000000, RZ, 0xc0, !PT ;  /* 0x100000001fff7812 */ /* 0x000fe4000780c0ff */
[----:B------:R-:W-:Y:S01]  /*1b8870*/  LOP3.LUT P1, RZ, R11, 0x80000, RZ, 0xc0, !PT ;  /* 0x000800000bff7812 */ /* 0x000fe2000782c0ff */
[----:B------:R-:W-:Y:S01]  /*1b8880*/  IMAD.WIDE R42, R241, 0x4, R14 ;  /* 0x00000004f12a7825 */ /* 0x000fe200078e020e */
[C---:B------:R-:W-:Y:S02]  /*1b8890*/  LOP3.LUT P2, RZ, R11.reuse, 0x100000, RZ, 0xc0, !PT ;  /* 0x001000000bff7812 */ /* 0x040fe4000784c0ff */
[----:B------:R-:W-:-:S07]  /*1b88a0*/  LOP3.LUT P3, RZ, R11, 0x200000, RZ, 0xc0, !PT ;  /* 0x002000000bff7812 */ /* 0x000fce000786c0ff */
[----:B------:R1:W-:Y:S01]  /*1b88b0*/  @P0 STG.E desc[UR58][R42.64], R237 ;  /* 0x000000ed2a000986 */ /* 0x0003e2000c10193a */
[----:B------:R-:W-:Y:S01]  /*1b88c0*/  LOP3.LUT P4, RZ, R11, 0x400000, RZ, 0xc0, !PT ;  /* 0x004000000bff7812 */ /* 0x000fe2000788c0ff */
[----:B-1----:R-:W-:Y:S01]  /*1b88d0*/  IMAD.WIDE R42, R241, 0x4, R12 ;  /* 0x00000004f12a7825 */ /* 0x002fe200078e020c */
[C---:B------:R-:W-:Y:S02]  /*1b88e0*/  LOP3.LUT P5, RZ, R11.reuse, 0x800000, RZ, 0xc0, !PT ;  /* 0x008000000bff7812 */ /* 0x040fe400078ac0ff */
[----:B------:R-:W-:Y:S02]  /*1b88f0*/  LOP3.LUT P6, RZ, R11, 0x1000000, RZ, 0xc0, !PT ;  /* 0x010000000bff7812 */ /* 0x000fe400078cc0ff */
[----:B--2---:R3:W-:Y:S02]  /*1b8900*/  @P1 STG.E desc[UR58][R42.64], R245 ;  /* 0x000000f52a001986 */ /* 0x0047e4000c10193a */
[----:B---3--:R-:W-:-:S05]  /*1b8910*/  IMAD.WIDE R42, R148, 0x4, R14 ;  /* 0x00000004942a7825 */ /* 0x008fca00078e020e */
        /* <DEDUP_REMOVED lines=9> */
[----:B------:R1:W-:Y:S04]  /*1b89b0*/  @P6 STG.E desc[UR58][R42.64], R17 ;  /* 0x000000112a006986 */ /* 0x0003e8000c10193a */
[----:B-1----:R-:W3:Y:S04]  /*1b89c0*/  LDL.LU R17, [R1+0x10c] ;  /* 0x00010c0001117983 */ /* 0x002ee80000300800 */
[----:B------:R-:W4:Y:S04]  /*1b89d0*/  LDL.LU R236, [R1+0x8e0] ;  /* 0x0008e00001ec7983 */ /* 0x000f280000300800 */
[----:B------:R-:W4:Y:S04]  /*1b89e0*/  LDL.LU R148, [R1+0xf44] ;  /* 0x000f440001947983 */ /* 0x000f280000300800 */
[----:B------:R-:W4:Y:S04]  /*1b89f0*/  LDL.LU R149, [R1+0x8d0] ;  /* 0x0008d00001957983 */ /* 0x000f280000300800 */
[----:B------:R-:W4:Y:S01]  /*1b8a00*/  LDL.LU R150, [R1+0x8b0] ;  /* 0x0008b00001967983 */ /* 0x000f220000300800 */
[----:B------:R-:W-:-:S03]  /*1b8a10*/  LOP3.LUT P3, RZ, R11, 0x2000000, RZ, 0xc0, !PT ;  /* 0x020000000bff7812 */ /* 0x000fc6000786c0ff */
[----:B------:R-:W4:Y:S01]  /*1b8a20*/  LDL.LU R151, [R1+0xf48] ;  /* 0x000f480001977983 */ /* 0x000f220000300800 */
[----:B------:R-:W-:Y:S01]  /*1b8a30*/  IMAD.WIDE R42, R232, 0x4, R12 ;  /* 0x00000004e82a7825 */ /* 0x000fe200078e020c */
[----:B------:R-:W-:Y:S02]  /*1b8a40*/  LOP3.LUT R31, R31, 0xffefffff, RZ, 0xc0, !PT ;  /* 0xffefffff1f1f7812 */ /* 0x000fe400078ec0ff */
[C---:B------:R-:W-:Y:S02]  /*1b8a50*/  LOP3.LUT P4, RZ, R11.reuse, 0x4000000, RZ, 0xc0, !PT ;  /* 0x040000000bff7812 */ /* 0x040fe4000788c0ff */
[----:B------:R-:W-:-:S04]  /*1b8a60*/  LOP3.LUT P5, RZ, R11, 0x8000000, RZ, 0xc0, !PT ;  /* 0x080000000bff7812 */ /* 0x000fc800078ac0ff */
[----:B---3--:R1:W-:Y:S04]  /*1b8a70*/  @P3 STG.E desc[UR58][R42.64], R17 ;  /* 0x000000112a003986 */ /* 0x0083e8000c10193a */
[----:B-1----:R-:W3:Y:S04]  /*1b8a80*/  LDL.LU R17, [R1+0xf0] ;  /* 0x0000f00001117983 */ /* 0x002ee80000300800 */
[----:B------:R-:W3:Y:S04]  /*1b8a90*/  LDL.LU R30, [R1+0x8e4] ;  /* 0x0008e400011e7983 */ /* 0x000ee80000300800 */
[----:B------:R-:W3:Y:S01]  /*1b8aa0*/  LDL.LU R29, [R1+0xf4c] ;  /* 0x000f4c00011d7983 */ /* 0x000ee20000300800 */
[----:B--2---:R-:W-:-:S03]  /*1b8ab0*/  LOP3.LUT P0, RZ, R16, 0x20, RZ, 0xc0, !PT ;  /* 0x0000002010ff7812 */ /* 0x004fc6000780c0ff */
[----:B------:R-:W2:Y:S04]  /*1b8ac0*/  LDL.LU R235, [R1+0x8d4] ;  /* 0x0008d40001eb7983 */ /* 0x000ea80000300800 */
[----:B------:R-:W2:Y:S04]  /*1b8ad0*/  LDL.LU R243, [R1+0xf50] ;  /* 0x000f500001f37983 */ /* 0x000ea80000300800 */
[----:B------:R-:W2:Y:S02]  /*1b8ae0*/  LDL.LU R239, [R1+0x8b4] ;  /* 0x0008b40001ef7983 */ /* 0x000ea40000300800 */
[----:B------:R-:W-:-:S02]  /*1b8af0*/  @P0 LOP3.LUT R31, R31, 0x100000, RZ, 0xfc, !PT ;  /* 0x001000001f1f0812 */ /* 0x000fc400078efcff */
[----:B------:R-:W-:Y:S01]  /*1b8b00*/  LOP3.LUT P0, RZ, R16, 0x10, RZ, 0xc0, !PT ;  /* 0x0000001010ff7812 */ /* 0x000fe2000780c0ff */
[----:B------:R-:W2:Y:S01]  /*1b8b10*/  LDL.LU R247, [R1+0xf4] ;  /* 0x0000f40001f77983 */ /* 0x000ea20000300800 */
[----:B------:R-:W-:-:S03]  /*1b8b20*/  LOP3.LUT R31, R31, 0xffdfffff, RZ, 0xc0, !PT ;  /* 0xffdfffff1f1f7812 */ /* 0x000fc600078ec0ff */
[----:B------:R-:W2:Y:S04]  /*1b8b30*/  LDL.LU R234, [R1+0x8e8] ;  /* 0x0008e80001ea7983 */ /* 0x000ea80000300800 */
[----:B------:R-:W2:Y:S04]  /*1b8b40*/  LDL.LU R238, [R1+0xf54] ;  /* 0x000f540001ee7983 */ /* 0x000ea80000300800 */
[----:B------:R-:W-:Y:S01]  /*1b8b50*/  @P0 LOP3.LUT R31, R31, 0x200000, RZ, 0xfc, !PT ;  /* 0x002000001f1f0812 */ /* 0x000fe200078efcff */
[----:B------:R-:W2:Y:S01]  /*1b8b60*/  LDL.LU R242, [R1+0x8d8] ;  /* 0x0008d80001f27983 */ /* 0x000ea20000300800 */
[----:B------:R-:W-:-:S02]  /*1b8b70*/  LOP3.LUT P0, RZ, R16, 0x8, RZ, 0xc0, !PT ;  /* 0x0000000810ff7812 */ /* 0x000fc4000780c0ff */
[----:B------:R-:W-:Y:S01]  /*1b8b80*/  LOP3.LUT R31, R31, 0xffbfffff, RZ, 0xc0, !PT ;  /* 0xffbfffff1f1f7812 */ /* 0x000fe200078ec0ff */
[----:B------:R-:W2:Y:S04]  /*1b8b90*/  LDL.LU R233, [R1+0xf58] ;  /* 0x000f580001e97983 */ /* 0x000ea80000300800 */
[----:B------:R-:W2:Y:S04]  /*1b8ba0*/  LDL.LU R246, [R1+0x8b8] ;  /* 0x0008b80001f67983 */ /* 0x000ea80000300800 */
[----:B------:R-:W2:Y:S02]  /*1b8bb0*/  LDL.LU R237, [R1+0xf8] ;  /* 0x0000f80001ed7983 */ /* 0x000ea40000300800 */
[----:B------:R-:W-:-:S02]  /*1b8bc0*/  @P0 LOP3.LUT R31, R31, 0x400000, RZ, 0xfc, !PT ;  /* 0x004000001f1f0812 */ /* 0x000fc400078efcff */
[----:B------:R-:W-:Y:S01]  /*1b8bd0*/  LOP3.LUT P0, RZ, R16, 0x4, RZ, 0xc0, !PT ;  /* 0x0000000410ff7812 */ /* 0x000fe2000780c0ff */
[----:B------:R-:W2:Y:S01]  /*1b8be0*/  LDL.LU R241, [R1+0x8ec] ;  /* 0x0008ec0001f17983 */ /* 0x000ea20000300800 */
[----:B------:R-:W-:-:S03]  /*1b8bf0*/  LOP3.LUT R31, R31, 0xff7fffff, RZ, 0xc0, !PT ;  /* 0xff7fffff1f1f7812 */ /* 0x000fc600078ec0ff */
[----:B------:R-:W2:Y:S01]  /*1b8c00*/  LDL.LU R245, [R1+0xf5c] ;  /* 0x000f5c0001f57983 */ /* 0x000ea20000300800 */
[----:B----4-:R-:W-:Y:S01]  /*1b8c10*/  IMAD.WIDE R42, R148, 0x4, R14 ;  /* 0x00000004942a7825 */ /* 0x010fe200078e020e */
[----:B------:R-:W-:Y:S02]  /*1b8c20*/  LOP3.LUT P6, RZ, R11, 0x10000000, RZ, 0xc0, !PT ;  /* 0x100000000bff7812 */ /* 0x000fe400078cc0ff */
[----:B------:R-:W4:Y:S04]  /*1b8c30*/  LDL.LU R232, [R1+0x8dc] ;  /* 0x0008dc0001e87983 */ /* 0x000f280000300800 */
        /* <DEDUP_REMOVED lines=14> */
[----:B------:R-:W4:Y:S01]  /*1b8d20*/  LDL.LU R148, [R1+0x1750] ;  /* 0x0017500001947983 */ /* 0x000f220000300800 */
[----:B------:R-:W-:-:S03]  /*1b8d30*/  LOP3.LUT R31, R31, 0xf7ffffff, RZ, 0xc0, !PT ;  /* 0xf7ffffff1f1f7812 */ /* 0x000fc600078ec0ff */
[----:B------:R1:W-:Y:S03]  /*1b8d40*/  @P5 STG.E desc[UR58][R42.64], R149 ;  /* 0x000000952a005986 */ /* 0x0003e6000c10193a */
[----:B------:R-:W-:Y:S02]  /*1b8d50*/  @P0 LOP3.LUT R31, R31, 0x8000000, RZ, 0xfc, !PT ;  /* 0x080000001f1f0812 */ /* 0x000fe400078efcff */
[----:B------:R-:W-:Y:S01]  /*1b8d60*/  LOP3.LUT P0, RZ, R11, 0x20000000, RZ, 0xc0, !PT ;  /* 0x200000000bff7812 */ /* 0x000fe2000780c0ff */
[C---:B-1----:R-:W-:Y:S01]  /*1b8d70*/  IMAD.WIDE R42, R151.reuse, 0x4, R14 ;  /* 0x00000004972a7825 */ /* 0x042fe200078e020e */
[----:B------:R-:W4:Y:S04]  /*1b8d80*/  LDL.LU R149, [R1+0xfc] ;  /* 0x0000fc0001957983 */ /* 0x000f280000300800 */
[----:B------:R1:W-:Y:S02]  /*1b8d90*/  @P6 STG.E desc[UR58][R42.64], R150 ;  /* 0x000000962a006986 */ /* 0x0003e4000c10193a */
[----:B-1----:R-:W-:-:S02]  /*1b8da0*/  IMAD.WIDE R42, R151, 0x4, R12 ;  /* 0x00000004972a7825 */ /* 0x002fc400078e020c */
[----:B------:R-:W4:Y:S04]  /*1b8db0*/  LDL.LU R150, [R1+0x900] ;  /* 0x0009000001967983 */ /* 0x000f280000300800 */
[----:B------:R-:W4:Y:S04]  /*1b8dc0*/  LDL.LU R151, [R1+0x1754] ;  /* 0x0017540001977983 */ /* 0x000f280000300800 */
[----:B---3--:R1:W-:Y:S04]  /*1b8dd0*/  @P0 STG.E desc[UR58][R42.64], R17 ;  /* 0x000000112a000986 */ /* 0x0083e8000c10193a */
[----:B-1----:R-:W3:Y:S01]  /*1b8de0*/  LDL.LU R17, [R1+0x80cc] ;  /* 0x0080cc0001117983 */ /* 0x002ee20000300800 */
[----:B------:R-:W-:Y:S01]  /*1b8df0*/  LOP3.LUT P0, RZ, R31, 0x8000000, RZ, 0xc0, !PT ;  /* 0x080000001fff7812 */ /* 0x000fe2000780c0ff */
[----:B------:R-:W-:-:S12]  /*1b8e00*/  IMAD.WIDE R42, R29, 0x4, R14 ;  /* 0x000000041d2a7825 */ /* 0x000fd800078e020e */
[----:B------:R1:W-:Y:S01]  /*1b8e10*/  @P0 STG.E desc[UR58][R42.64], R30 ;  /* 0x0000001e2a000986 */ /* 0x0003e2000c10193a */
[----:B------:R-:W-:Y:S01]  /*1b8e20*/  LOP3.LUT P0, RZ, R31, 0x4000000, RZ, 0xc0, !PT ;  /* 0x040000001fff7812 */ /* 0x000fe2000780c0ff */
[----:B-1----:R-:W-:-:S12]  /*1b8e30*/  IMAD.WIDE R42, R29, 0x4, R12 ;  /* 0x000000041d2a7825 */ /* 0x002fd800078e020c */
[----:B--2---:R1:W-:Y:S01]  /*1b8e40*/  @P0 STG.E desc[UR58][R42.64], R235 ;  /* 0x000000eb2a000986 */ /* 0x0043e2000c10193a */
        /* <DEDUP_REMOVED lines=25> */
[----:B----4-:R1:W-:Y:S01]  /*1b8fe0*/  @P2 STG.E desc[UR58][R42.64], R232 ;  /* 0x000000e82a002986 */ /* 0x0103e2000c10193a */
[----:B------:R-:W-:Y:S01]  /*1b8ff0*/  LOP3.LUT P5, RZ, R16, 0x400, RZ, 0xc0, !PT ;  /* 0x0000040010ff7812 */ /* 0x000fe200078ac0ff */
[----:B-1----:R-:W-:-:S05]  /*1b9000*/  IMAD.WIDE R42, R148, 0x4, R14 ;  /* 0x00000004942a7825 */ /* 0x002fca00078e020e */
[----:B------:R1:W-:Y:S01]  /*1b9010*/  @P3 STG.E desc[UR58][R42.64], R236 ;  /* 0x000000ec2a003986 */ /* 0x0003e2000c10193a */
[----:B------:R-:W-:Y:S01]  /*1b9020*/  LOP3.LUT P6, RZ, R16, 0x800, RZ, 0xc0, !PT ;  /* 0x0000080010ff7812 */ /* 0x000fe200078cc0ff */
[----:B-1----:R-:W-:-:S05]  /*1b9030*/  IMAD.WIDE R42, R148, 0x4, R12 ;  /* 0x00000004942a7825 */ /* 0x002fca00078e020c */
[----:B------:R1:W-:Y:S02]  /*1b9040*/  @P4 STG.E desc[UR58][R42.64], R149 ;  /* 0x000000952a004986 */ /* 0x0003e4000c10193a */
[----:B-1----:R-:W-:-:S05]  /*1b9050*/  IMAD.WIDE R42, R151, 0x4, R14 ;  /* 0x00000004972a7825 */ /* 0x002fca00078e020e */
[----:B------:R1:W-:Y:S02]  /*1b9060*/  @P5 STG.E desc[UR58][R42.64], R150 ;  /* 0x000000962a005986 */ /* 0x0003e4000c10193a */
[----:B-1----:R-:W-:Y:S02]  /*1b9070*/  IMAD.WIDE R42, R151, 0x4, R12 ;  /* 0x00000004972a7825 */ /* 0x002fe400078e020c */
[----:B------:R-:W2:Y:S04]  /*1b9080*/  LDL.LU R150, [R1+0x584] ;  /* 0x0005840001967983 */ /* 0x000ea80000300800 */
[----:B------:R-:W4:Y:S04]  /*1b9090*/  LDL.LU R151, [R1+0x1760] ;  /* 0x0017600001977983 */ /* 0x000f280000300800 */
[----:B---3--:R1:W-:Y:S04]  /*1b90a0*/  @P6 STG.E desc[UR58][R42.64], R17 ;  /* 0x000000112a006986 */ /* 0x0083e8000c10193a */
[----:B-1----:R-:W3:Y:S04]  /*1b90b0*/  LDL.LU R17, [R1+0x80c8] ;  /* 0x0080c80001117983 */ /* 0x002ee80000300800 */
[----:B------:R-:W2:Y:S04]  /*1b90c0*/  LDL.LU R241, [R1+0x580] ;  /* 0x0005800001f17983 */ /* 0x000ea80000300800 */
[----:B------:R-:W4:Y:S04]  /*1b90d0*/  LDL.LU R245, [R1+0x1758] ;  /* 0x0017580001f57983 */ /* 0x000f280000300800 */
[----:B------:R-:W3:Y:S04]  /*1b90e0*/  LDL.LU R232, [R1+0x410] ;  /* 0x0004100001e87983 */ /* 0x000ee80000300800 */
[----:B------:R-:W3:Y:S04]  /*1b90f0*/  LDL.LU R236, [R1+0x904] ;  /* 0x0009040001ec7983 */ /* 0x000ee80000300800 */
[----:B------:R-:W3:Y:S04]  /*1b9100*/  LDL.LU R148, [R1+0x175c] ;  /* 0x00175c0001947983 */ /* 0x000ee80000300800 */
[----:B------:R-:W3:Y:S01]  /*1b9110*/  LDL.LU R149, [R1+0x8f4] ;  /* 0x0008f40001957983 */ /* 0x000ee20000300800 */
[----:B------:R-:W-:-:S02]  /*1b9120*/  LOP3.LUT P0, RZ, R16, 0x10000000, RZ, 0xc0, !PT ;  /* 0x1000000010ff7812 */ /* 0x000fc4000780c0ff */
[----:B------:R-:W-:Y:S01]  /*1b9130*/  LOP3.LUT R31, R31, 0xffffefff, RZ, 0xc0, !PT ;  /* 0xffffefff1f1f7812 */ /* 0x000fe200078ec0ff */
[----:B------:R-:W3:Y:S04]  /*1b9140*/  LDL.LU R30, [R1+0x414] ;  /* 0x00041400011e7983 */ /* 0x000ee80000300800 */
[----:B------:R-:W3:Y:S04]  /*1b9150*/  LDL.LU R29, [R1+0x908] ;  /* 0x00090800011d7983 */ /* 0x000ee80000300800 */
[----:B------:R-:W3:Y:S02]  /*1b9160*/  LDL.LU R235, [R1+0x1764] ;  /* 0x0017640001eb7983 */ /* 0x000ee40000300800 */
[----:B------:R-:W-:-:S02]  /*1b9170*/  @P0 LOP3.LUT R31, R31, 0x1000, RZ, 0xfc, !PT ;  /* 0x000010001f1f0812 */ /* 0x000fc400078efcff */
[----:B------:R-:W-:Y:S01]  /*1b9180*/  LOP3.LUT P0, RZ, R16, 0x8000000, RZ, 0xc0, !PT ;  /* 0x0800000010ff7812 */ /* 0x000fe2000780c0ff */
[----:B------:R-:W3:Y:S01]  /*1b9190*/  LDL.LU R239, [R1+0x8f8] ;  /* 0x0008f80001ef7983 */ /* 0x000ee20000300800 */
[----:B------:R-:W-:-:S03]  /*1b91a0*/  LOP3.LUT R31, R31, 0xffffdfff, RZ, 0xc0, !PT ;  /* 0xffffdfff1f1f7812 */ /* 0x000fc600078ec0ff */
[----:B------:R-:W3:Y:S04]  /*1b91b0*/  LDL.LU R243, [R1+0x588] ;  /* 0x0005880001f37983 */ /* 0x000ee80000300800 */
[----:B------:R-:W3:Y:S04]  /*1b91c0*/  LDL.LU R247, [R1+0x1768] ;  /* 0x0017680001f77983 */ /* 0x000ee80000300800 */
[----:B------:R-:W-:Y:S01]  /*1b91d0*/  @P0 LOP3.LUT R31, R31, 0x2000, RZ, 0xfc, !PT ;  /* 0x000020001f1f0812 */ /* 0x000fe200078efcff */
[----:B------:R-:W3:Y:S01]  /*1b91e0*/  LDL.LU R234, [R1+0x418] ;  /* 0x0004180001ea7983 */ /* 0x000ee20000300800 */
[----:B------:R-:W-:-:S02]  /*1b91f0*/  LOP3.LUT P0, RZ, R16, 0x1000000, RZ, 0xc0, !PT ;  /* 0x0100000010ff7812 */ /* 0x000fc4000780c0ff */
[----:B------:R-:W-:Y:S01]  /*1b9200*/  LOP3.LUT R31, R31, 0xffffbfff, RZ, 0xc0, !PT ;  /* 0xffffbfff1f1f7812 */ /* 0x000fe200078ec0ff */
[----:B------:R-:W3:Y:S04]  /*1b9210*/  LDL.LU R238, [R1+0x90c] ;  /* 0x00090c0001ee7983 */ /* 0x000ee80000300800 */
[----:B------:R-:W3:Y:S01]  /*1b9220*/  LDL.LU R242, [R1+0x176c] ;  /* 0x00176c0001f27983 */ /* 0x000ee20000300800 */
[C---:B------:R-:W-:Y:S02]  /*1b9230*/  LOP3.LUT P3, RZ, R16.reuse, 0x1000, RZ, 0xc0, !PT ;  /* 0x0000100010ff7812 */ /* 0x040fe4000786c0ff */
[----:B------:R-:W-:Y:S01]  /*1b9240*/  LOP3.LUT P4, RZ, R16, 0x2000, RZ, 0xc0, !PT ;  /* 0x0000200010ff7812 */ /* 0x000fe2000788c0ff */
[----:B------:R-:W3:Y:S02]  /*1b9250*/  LDL.LU R246, [R1+0x8fc] ;  /* 0x0008fc0001f67983 */ /* 0x000ee40000300800 */
[----:B------:R-:W-:-:S02]  /*1b9260*/  @P0 LOP3.LUT R31, R31, 0x4000, RZ, 0xfc, !PT ;  /* 0x000040001f1f0812 */ /* 0x000fc400078efcff */
[C---:B------:R-:W-:Y:S01]  /*1b9270*/  LOP3.LUT P0, RZ, R16.reuse, 0x800000, RZ, 0xc0, !PT ;  /* 0x0080000010ff7812 */ /* 0x040fe2000780c0ff */
[----:B------:R-:W3:Y:S01]  /*1b9280*/  LDL.LU R233, [R1+0x58c] ;  /* 0x00058c0001e97983 */ /* 0x000ee20000300800 */
[----:B------:R-:W-:Y:S02]  /*1b9290*/  LOP3.LUT R31, R31, 0xffff7fff, RZ, 0xc0, !PT ;  /* 0xffff7fff1f1f7812 */ /* 0x000fe400078ec0ff */
[----:B------:R-:W-:Y:S01]  /*1b92a0*/  LOP3.LUT P5, RZ, R16, 0x4000, RZ, 0xc0, !PT ;  /* 0x0000400010ff7812 */ /* 0x000fe200078ac0ff */
[----:B------:R-:W3:Y:S08]  /*1b92b0*/  LDL.LU R237, [R1+0x1770] ;  /* 0x0017700001ed7983 */ /* 0x000ef00000300800 */
[----:B------:R-:W-:-:S02]  /*1b92c0*/  @P0 LOP3.LUT R31, R31, 0x8000, RZ, 0xfc, !PT ;  /* 0x000080001f1f0812 */ /* 0x000fc400078efcff */
[----:B------:R-:W-:Y:S02]  /*1b92d0*/  LOP3.LUT P0, RZ, R16, 0x200000, RZ, 0xc0, !PT ;  /* 0x0020000010ff7812 */ /* 0x000fe4000780c0ff */
[----:B------:R-:W-:-:S11]  /*1b92e0*/  LOP3.LUT R31, R31, 0xfffeffff, RZ, 0xc0, !PT ;  /* 0xfffeffff1f1f7812 */ /* 0x000fd600078ec0ff */
        /* <DEDUP_REMOVED lines=8> */
[----:B------:R-:W-:Y:S02]  /*1b9370*/  LOP3.LUT P0, RZ, R16, 0x20000, RZ, 0xc0, !PT ;  /* 0x0002000010ff7812 */ /* 0x000fe4000780c0ff */
[----:B------:R-:W-:-:S11]  /*1b9380*/  LOP3.LUT R31, R31, 0xfff7ffff, RZ, 0xc0, !PT ;  /* 0xfff7ffff1f1f7812 */ /* 0x000fd600078ec0ff */
[----:B------:R-:W-:Y:S02]  /*1b9390*/  @P0 LOP3.LUT R31, R31, 0x80000, RZ, 0xfc, !PT ;  /* 0x000800001f1f0812 */ /* 0x000fe400078efcff */
[----:B------:R-:W-:Y:S01]  /*1b93a0*/  LOP3.LUT P0, RZ, R16, 0x10000, RZ, 0xc0, !PT ;  /* 0x0001000010ff7812 */ /* 0x000fe2000780c0ff */
[----:B----4-:R-:W-:-:S05]  /*1b93b0*/  IMAD.WIDE R42, R245, 0x4, R14 ;  /* 0x00000004f52a7825 */ /* 0x010fca00078e020e */
[----:B--2---:R1:W-:Y:S02]  /*1b93c0*/  @P3 STG.E desc[UR58][R42.64], R241 ;  /* 0x000000f12a003986 */ /* 0x0043e4000c10193a */
[----:B-1----:R-:W-:Y:S02]  /*1b93d0*/  IMAD.WIDE R42, R245, 0x4, R12 ;  /* 0x00000004f52a7825 */ /* 0x002fe400078e020c */
[----:B------:R-:W2:Y:S04]  /*1b93e0*/  LDL.LU R241, [R1+0x41c] ;  /* 0x00041c0001f17983 */ /* 0x000ea80000300800 */
[----:B---3--:R1:W-:Y:S02]  /*1b93f0*/  @P4 STG.E desc[UR58][R42.64], R232 ;  /* 0x000000e82a004986 */ /* 0x0083e4000c10193a */
[----:B-1----:R-:W-:-:S02]  /*1b9400*/  IMAD.WIDE R42, R148, 0x4, R14 ;  /* 0x00000004942a7825 */ /* 0x002fc400078e020e */
[----:B------:R-:W3:Y:S04]  /*1b9410*/  LDL.LU R232, [R1+0x1774] ;  /* 0x0017740001e87983 */ /* 0x000ee80000300800 */
[----:B------:R1:W-:Y:S04]  /*1b9420*/  @P5 STG.E desc[UR58][R42.64], R236 ;  /* 0x000000ec2a005986 */ /* 0x0003e8000c10193a */
[----:B------:R-:W4:Y:S01]  /*1b9430*/  LDL.LU R245, [R1+0x920] ;  /* 0x0009200001f57983 */ /* 0x000f220000300800 */
[----:B-1----:R-:W-:-:S03]  /*1b9440*/  IMAD.WIDE R42, R148, 0x4, R12 ;  /* 0x00000004942a7825 */ /* 0x002fc600078e020c */
[----:B------:R-:W4:Y:S04]  /*1b9450*/  LDL.LU R236, [R1+0x910] ;  /* 0x0009100001ec7983 */ /* 0x000f280000300800 */
[----:B------:R1:W-:Y:S04]  /*1b9460*/  @P6 STG.E desc[UR58][R42.64], R149 ;  /* 0x000000952a006986 */ /* 0x0003e8000c10193a */
[----:B------:R-:W4:Y:S01]  /*1b9470*/  LDL.LU R148, [R1+0x570] ;  /* 0x0005700001947983 */ /* 0x000f220000300800 */
[----:B-1----:R-:W-:-:S05]  /*1b9480*/  IMAD.WIDE R42, R151, 0x4, R14 ;  /* 0x00000004972a7825 */ /* 0x002fca00078e020e */
[----:B------:R1:W-:Y:S04]  /*1b9490*/  @P0 STG.E desc[UR58][R42.64], R150 ;  /* 0x000000962a000986 */ /* 0x0003e8000c10193a */
[----:B-1----:R-:W4:Y:S01]  /*1b94a0*/  LDL.LU R150, [R1+0x1778] ;  /* 0x0017780001967983 */ /* 0x002f220000300800 */
[----:B------:R-:W-:-:S03]  /*1b94b0*/  IMAD.WIDE R42, R151, 0x4, R12 ;  /* 0x00000004972a7825 */ /* 0x000fc600078e020c */
[----:B------:R-:W4:Y:S04]  /*1b94c0*/  LDL.LU R149, [R1+0x400] ;  /* 0x0004000001957983 */ /* 0x000f280000300800 */
[----:B------:R-:W4:Y:S01]  /*1b94d0*/  LDL.LU R151, [R1+0x177c] ;  /* 0x00177c0001977983 */ /* 0x000f220000300800 */
[----:B------:R-:W-:-:S13]  /*1b94e0*/  LOP3.LUT P0, RZ, R31, 0x80000, RZ, 0xc0, !PT ;  /* 0x000800001fff7812 */ /* 0x000fda000780c0ff */
        /* <DEDUP_REMOVED lines=20> */
[----:B------:R-:W-:Y:S02]  /*1b9630*/  LOP3.LUT P1, RZ, R16, 0x40000000, RZ, 0xc0, !PT ;  /* 0x4000000010ff7812 */ /* 0x000fe4000782c0ff */
[----:B------:R-:W-:Y:S01]  /*1b9640*/  LOP3.LUT P2, RZ, R17, 0x1, RZ, 0xc0, !PT ;  /* 0x0000000111ff7812 */ /* 0x000fe2000784c0ff */
[----:B-1----:R-:W-:-:S08]  /*1b9650*/  IMAD.WIDE R42, R237, 0x4, R14 ;  /* 0x00000004ed2a7825 */ /* 0x002fd000078e020e */
[----:B------:R1:W-:Y:S01]  /*1b9660*/  @P0 STG.E desc[UR58][R42.64], R233 ;  /* 0x000000e92a000986 */ /* 0x0003e2000c10193a */
[----:B------:R-:W-:Y:S01]  /*1b9670*/  LOP3.LUT P3, RZ, R17, 0x4, RZ, 0xc0, !PT ;  /* 0x0000000411ff7812 */ /* 0x000fe2000786c0ff */
[----:B-1----:R-:W-:Y:S01]  /*1b9680*/  IMAD.WIDE R42, R237, 0x4, R12 ;  /* 0x00000004ed2a7825 */ /* 0x002fe200078e020c */
[C---:B------:R-:W-:Y:S02]  /*1b9690*/  LOP3.LUT P4, RZ, R17.reuse, 0x8, RZ, 0xc0, !PT ;  /* 0x0000000811ff7812 */ /* 0x040fe4000788c0ff */
[C---:B------:R-:W-:Y:S02]  /*1b96a0*/  LOP3.LUT P5, RZ, R17.reuse, 0x40, RZ, 0xc0, !PT ;  /* 0x0000004011ff7812 */ /* 0x040fe400078ac0ff */
[----:B------:R-:W-:Y:S01]  /*1b96b0*/  LOP3.LUT P6, RZ, R17, 0x80, RZ, 0xc0, !PT ;  /* 0x0000008011ff7812 */ /* 0x000fe200078cc0ff */
[----:B--2---:R3:W-:Y:S02]  /*1b96c0*/  @P1 STG.E desc[UR58][R42.64], R241 ;  /* 0x000000f12a001986 */ /* 0x0047e4000c10193a */
[----:B---3--:R-:W-:-:S05]  /*1b96d0*/  IMAD.WIDE R42, R232, 0x4, R14 ;  /* 0x00000004e82a7825 */ /* 0x008fca00078e020e */
[----:B----4-:R1:W-:Y:S02]  /*1b96e0*/  @P2 STG.E desc[UR58][R42.64], R245 ;  /* 0x000000f52a002986 */ /* 0x0103e4000c10193a */
[----:B-1----:R-:W-:-:S05]  /*1b96f0*/  IMAD.WIDE R42, R232, 0x4, R12 ;  /* 0x00000004e82a7825 */ /* 0x002fca00078e020c */
[----:B------:R1:W-:Y:S02]  /*1b9700*/  @P3 STG.E desc[UR58][R42.64], R236 ;  /* 0x000000ec2a003986 */ /* 0x0003e4000c10193a */
[----:B-1----:R-:W-:-:S05]  /*1b9710*/  IMAD.WIDE R42, R150, 0x4, R14 ;  /* 0x00000004962a7825 */ /* 0x002fca00078e020e */
[----:B------:R1:W-:Y:S02]  /*1b9720*/  @P4 STG.E desc[UR58][R42.64], R148 ;  /* 0x000000942a004986 */ /* 0x0003e4000c10193a */
[----:B-1----:R-:W-:Y:S02]  /*1b9730*/  IMAD.WIDE R42, R150, 0x4, R12 ;  /* 0x00000004962a7825 */ /* 0x002fe400078e020c */
[----:B------:R-:W2:Y:S04]  /*1b9740*/  LDL.LU R150, [R1+0x1784] ;  /* 0x0017840001967983 */ /* 0x000ea80000300800 */
[----:B------:R1:W-:Y:S02]  /*1b9750*/  @P5 STG.E desc[UR58][R42.64], R149 ;  /* 0x000000952a005986 */ /* 0x0003e4000c10193a */
[----:B-1----:R-:W-:-:S05]  /*1b9760*/  IMAD.WIDE R42, R151, 0x4, R14 ;  /* 0x00000004972a7825 */ /* 0x002fca00078e020e */
[----:B------:R1:W-:Y:S04]  /*1b9770*/  @P6 STG.E desc[UR58][R42.64], R18 ;  /* 0x000000122a006986 */ /* 0x0003e8000c10193a */
[----:B-1----:R-:W3:Y:S04]  /*1b9780*/  LDL.LU R18, [R1+0x80c4] ;  /* 0x0080c40001127983 */ /* 0x002ee80000300800 */
[----:B------:R-:W4:Y:S04]  /*1b9790*/  LDL.LU R245, [R1+0x914] ;  /* 0x0009140001f57983 */ /* 0x000f280000300800 */
[----:B------:R-:W2:Y:S04]  /*1b97a0*/  LDL.LU R232, [R1+0x574] ;  /* 0x0005740001e87983 */ /* 0x000ea80000300800 */
[----:B------:R-:W3:Y:S04]  /*1b97b0*/  LDL.LU R236, [R1+0x1780] ;  /* 0x0017800001ec7983 */ /* 0x000ee80000300800 */
[----:B------:R-:W2:Y:S04]  /*1b97c0*/  LDL.LU R148, [R1+0x404] ;  /* 0x0004040001947983 */ /* 0x000ea80000300800 */
[----:B------:R-:W2:Y:S04]  /*1b97d0*/  LDL.LU R149, [R1+0x928] ;  /* 0x0009280001957983 */ /* 0x000ea80000300800 */
[----:B------:R-:W2:Y:S04]  /*1b97e0*/  LDL.LU R30, [R1+0x918] ;  /* 0x00091800011e7983 */ /* 0x000ea80000300800 */
[----:B------:R-:W2:Y:S04]  /*1b97f0*/  LDL.LU R29, [R1+0x578] ;  /* 0x00057800011d7983 */ /* 0x000ea80000300800 */
[----:B------:R-:W2:Y:S04]  /*1b9800*/  LDL.LU R235, [R1+0x1788] ;  /* 0x0017880001eb7983 */ /* 0x000ea80000300800 */
[----:B------:R-:W2:Y:S01]  /*1b9810*/  LDL.LU R239, [R1+0x408] ;  /* 0x0004080001ef7983 */ /* 0x000ea20000300800 */
[----:B------:R-:W-:-:S03]  /*1b9820*/  IMAD.WIDE R42, R151, 0x4, R12 ;  /* 0x00000004972a7825 */ /* 0x000fc600078e020c */
[----:B------:R-:W2:Y:S04]  /*1b9830*/  LDL.LU R151, [R1+0x92c] ;  /* 0x00092c0001977983 */ /* 0x000ea80000300800 */
[----:B------:R-:W2:Y:S01]  /*1b9840*/  LDL.LU R243, [R1+0x178c] ;  /* 0x00178c0001f37983 */ /* 0x000ea20000300800 */
[----:B------:R-:W-:Y:S02]  /*1b9850*/  LOP3.LUT P0, RZ, R17, 0x80000000, RZ, 0xc0, !PT ;  /* 0x8000000011ff7812 */ /* 0x000fe4000780c0ff */
[----:B------:R-:W-:Y:S01]  /*1b9860*/  LOP3.LUT R31, R31, 0xffffffef, RZ, 0xc0, !PT ;  /* 0xffffffef1f1f7812 */ /* 0x000fe200078ec0ff */
[----:B------:R-:W2:Y:S04]  /*1b9870*/  LDL.LU R247, [R1+0x91c] ;  /* 0x00091c0001f77983 */ /* 0x000ea80000300800 */
[----:B------:R-:W2:Y:S01]  /*1b9880*/  LDL.LU R234, [R1+0x57c] ;  /* 0x00057c0001ea7983 */ /* 0x000ea20000300800 */
[----:B------:R-:W-:-:S03]  /*1b9890*/  LOP3.LUT P3, RZ, R17, 0x200, RZ, 0xc0, !PT ;  /* 0x0000020011ff7812 */ /* 0x000fc6000786c0ff */
[----:B------:R-:W2:Y:S02]  /*1b98a0*/  LDL.LU R238, [R1+0x1790] ;  /* 0x0017900001ee7983 */ /* 0x000ea40000300800 */
[----:B------:R-:W-:Y:S02]  /*1b98b0*/  @P0 LOP3.LUT R31, R31, 0x10, RZ, 0xfc, !PT ;  /* 0x000000101f1f0812 */ /* 0x000fe400078efcff */
[----:B------:R-:W-:Y:S01]  /*1b98c0*/  LOP3.LUT P0, RZ, R17, 0x20000000, RZ, 0xc0, !PT ;  /* 0x2000000011ff7812 */ /* 0x000fe2000780c0ff */
[----:B------:R-:W2:Y:S01]  /*1b98d0*/  LDL.LU R242, [R1+0x40c] ;  /* 0x00040c0001f27983 */ /* 0x000ea20000300800 */
[----:B------:R-:W-:Y:S02]  /*1b98e0*/  LOP3.LUT R31, R31, 0xffffffdf, RZ, 0xc0, !PT ;  /* 0xffffffdf1f1f7812 */ /* 0x000fe400078ec0ff */
[C---:B------:R-:W-:Y:S01]  /*1b98f0*/  LOP3.LUT P4, RZ, R17.reuse, 0x800, RZ, 0xc0, !PT ;  /* 0x0000080011ff7812 */ /* 0x040fe2000788c0ff */
[----:B------:R-:W2:Y:S01]  /*1b9900*/  LDL.LU R233, [R1+0x1794] ;  /* 0x0017940001e97983 */ /* 0x000ea20000300800 */
[----:B------:R-:W-:-:S02]  /*1b9910*/  LOP3.LUT P5, RZ, R17, 0x2000, RZ, 0xc0, !PT ;  /* 0x0000200011ff7812 */ /* 0x000fc400078ac0ff */
[----:B------:R-:W-:Y:S01]  /*1b9920*/  LOP3.LUT P6, RZ, R17, 0x4000, RZ, 0xc0, !PT ;  /* 0x0000400011ff7812 */ /* 0x000fe200078cc0ff */
[----:B------:R-:W2:Y:S04]  /*1b9930*/  LDL.LU R246, [R1+0x940] ;  /* 0x0009400001f67983 */ /* 0x000ea80000300800 */
[----:B------:R-:W-:Y:S01]  /*1b9940*/  @P0 LOP3.LUT R31, R31, 0x20, RZ, 0xfc, !PT ;  /* 0x000000201f1f0812 */ /* 0x000fe200078efcff */
[----:B------:R-:W2:Y:S01]  /*1b9950*/  LDL.LU R237, [R1+0x930] ;  /* 0x0009300001ed7983 */ /* 0x000ea20000300800 */
[----:B------:R-:W-:Y:S02]  /*1b9960*/  LOP3.LUT P0, RZ, R17, 0x10000000, RZ, 0xc0, !PT ;  /* 0x1000000011ff7812 */ /* 0x000fe4000780c0ff */
[----:B------:R-:W-:Y:S01]  /*1b9970*/  LOP3.LUT R31, R31, 0xffffffbf, RZ, 0xc0, !PT ;  /* 0xffffffbf1f1f7812 */ /* 0x000fe200078ec0ff */
[----:B------:R-:W2:Y:S10]  /*1b9980*/  LDL.LU R241, [R1+0x560] ;  /* 0x0005600001f17983 */ /* 0x000eb40000300800 */
        /* <DEDUP_REMOVED lines=17> */
[----:B----4-:R3:W-:Y:S02]  /*1b9aa0*/  @P3 STG.E desc[UR58][R42.64], R245 ;  /* 0x000000f52a003986 */ /* 0x0107e4000c10193a */
[C---:B---3--:R-:W-:Y:S02]  /*1b9ab0*/  IMAD.WIDE R42, R236.reuse, 0x4, R14 ;  /* 0x00000004ec2a7825 */ /* 0x048fe400078e020e */
[----:B------:R-:W3:Y:S04]  /*1b9ac0*/  LDL.LU R245, [R1+0x1798] ;  /* 0x0017980001f57983 */ /* 0x000ee80000300800 */
[----:B--2---:R1:W-:Y:S02]  /*1b9ad0*/  @P4 STG.E desc[UR58][R42.64], R232 ;  /* 0x000000e82a004986 */ /* 0x0043e4000c10193a */
[----:B-1----:R-:W-:-:S02]  /*1b9ae0*/  IMAD.WIDE R42, R236, 0x4, R12 ;  /* 0x00000004ec2a7825 */ /* 0x002fc400078e020c */
[----:B------:R-:W2:Y:S04]  /*1b9af0*/  LDL.LU R232, [R1+0x3f0] ;  /* 0x0003f00001e87983 */ /* 0x000ea80000300800 */
        /* <DEDUP_REMOVED lines=41> */
[----:B------:R1:W-:Y:S02]  /*1b9d90*/  @P1 STG.E desc[UR58][R42.64], R241 ;  /* 0x000000f12a001986 */ /* 0x0003e4000c10193a */
[----:B-1----:R-:W-:-:S05]  /*1b9da0*/  IMAD.WIDE R42, R245, 0x4, R12 ;  /* 0x00000004f52a7825 */ /* 0x002fca00078e020c */
[----:B--2---:R4:W-:Y:S02]  /*1b9db0*/  @P2 STG.E desc[UR58][R42.64], R232 ;  /* 0x000000e82a002986 */ /* 0x0049e4000c10193a */
[----:B----4-:R-:W-:-:S05]  /*1b9dc0*/  IMAD.WIDE R42, R148, 0x4, R14 ;  /* 0x00000004942a7825 */ /* 0x010fca00078e020e */
[----:B------:R1:W-:Y:S02]  /*1b9dd0*/  @P3 STG.E desc[UR58][R42.64], R236 ;  /* 0x000000ec2a003986 */ /* 0x0003e4000c10193a */
[----:B-1----:R-:W-:-:S05]  /*1b9de0*/  IMAD.WIDE R42, R148, 0x4, R12 ;  /* 0x00000004942a7825 */ /* 0x002fca00078e020c */
[----:B------:R1:W-:Y:S02]  /*1b9df0*/  @P4 STG.E desc[UR58][R42.64], R149 ;  /* 0x000000952a004986 */ /* 0x0003e4000c10193a */
[----:B-1----:R-:W-:-:S05]  /*1b9e00*/  IMAD.WIDE R42, R150, 0x4, R14 ;  /* 0x00000004962a7825 */ /* 0x002fca00078e020e */
[----:B------:R1:W-:Y:S04]  /*1b9e10*/  @P5 STG.E desc[UR58][R42.64], R19 ;  /* 0x000000132a005986 */ /* 0x0003e8000c10193a */
[----:B-1----:R-:W2:Y:S01]  /*1b9e20*/  LDL.LU R19, [R1+0x80c0] ;  /* 0x0080c00001137983 */ /* 0x002ea20000300800 */
[----:B------:R-:W-:-:S03]  /*1b9e30*/  IMAD.WIDE R42, R150, 0x4, R12 ;  /* 0x00000004962a7825 */ /* 0x000fc600078e020c */
[----:B------:R-:W3:Y:S04]  /*1b9e40*/  LDL.LU R148, [R1+0x94c] ;  /* 0x00094c0001947983 */ /* 0x000ee80000300800 */
[----:B------:R-:W4:Y:S04]  /*1b9e50*/  LDL.LU R150, [R1+0x17ac] ;  /* 0x0017ac0001967983 */ /* 0x000f280000300800 */
[----:B------:R-:W3:Y:S04]  /*1b9e60*/  LDL.LU R149, [R1+0x93c] ;  /* 0x00093c0001957983 */ /* 0x000ee80000300800 */
[----:B------:R-:W3:Y:S04]  /*1b9e70*/  LDL.LU R239, [R1+0x17b0] ;  /* 0x0017b00001ef7983 */ /* 0x000ee80000300800 */
[----:B------:R-:W2:Y:S04]  /*1b9e80*/  LDL.LU R237, [R1+0x948] ;  /* 0x0009480001ed7983 */ /* 0x000ea80000300800 */
[----:B------:R1:W-:Y:S04]  /*1b9e90*/  @P6 STG.E desc[UR58][R42.64], R151 ;  /* 0x000000972a006986 */ /* 0x0003e8000c10193a */
[----:B-1----:R-:W4:Y:S04]  /*1b9ea0*/  LDL.LU R151, [R1+0x17a4] ;  /* 0x0017a40001977983 */ /* 0x002f280000300800 */
[----:B------:R-:W3:Y:S04]  /*1b9eb0*/  LDL.LU R241, [R1+0x938] ;  /* 0x0009380001f17983 */ /* 0x000ee80000300800 */
[----:B------:R-:W3:Y:S04]  /*1b9ec0*/  LDL.LU R245, [R1+0x568] ;  /* 0x0005680001f57983 */ /* 0x000ee80000300800 */
[----:B------:R-:W3:Y:S04]  /*1b9ed0*/  LDL.LU R232, [R1+0x17a8] ;  /* 0x0017a80001e87983 */ /* 0x000ee80000300800 */
[----:B------:R-:W3:Y:S01]  /*1b9ee0*/  LDL.LU R236, [R1+0x3f8] ;  /* 0x0003f80001ec7983 */ /* 0x000ee20000300800 */
[----:B------:R-:W-:-:S02]  /*1b9ef0*/  LOP3.LUT P3, RZ, R18, 0x1000, RZ, 0xc0, !PT ;  /* 0x0000100012ff7812 */ /* 0x000fc4000786c0ff */
[----:B------:R-:W-:Y:S02]  /*1b9f00*/  LOP3.LUT R11, R11, 0xefffffff, RZ, 0xc0, !PT ;  /* 0xefffffff0b0b7812 */ /* 0x000fe400078ec0ff */
[----:B------:R-:W-:Y:S02]  /*1b9f10*/  LOP3.LUT R31, R31, 0xfffffffe, RZ, 0xc0, !PT ;  /* 0xfffffffe1f1f7812 */ /* 0x000fe400078ec0ff */
[C---:B------:R-:W-:Y:S02]  /*1b9f20*/  LOP3.LUT P4, RZ, R18.reuse, 0x4000, RZ, 0xc0, !PT ;  /* 0x0000400012ff7812 */ /* 0x040fe4000788c0ff */
[C---:B------:R-:W-:Y:S02]  /*1b9f30*/  LOP3.LUT P5, RZ, R18.reuse, 0x8000, RZ, 0xc0, !PT ;  /* 0x0000800012ff7812 */ /* 0x040fe400078ac0ff */
[----:B------:R-:W-:Y:S01]  /*1b9f40*/  LOP3.LUT P6, RZ, R18, 0x40000, RZ, 0xc0, !PT ;  /* 0x0004000012ff7812 */ /* 0x000fe200078cc0ff */
[----:B----4-:R-:W-:-:S05]  /*1b9f50*/  IMAD.WIDE R42, R151, 0x4, R14 ;  /* 0x00000004972a7825 */ /* 0x010fca00078e020e */
[----:B--2---:R1:W-:Y:S02]  /*1b9f60*/  @P3 STG.E desc[UR58][R42.64], R237 ;  /* 0x000000ed2a003986 */ /* 0x0043e4000c10193a */
[----:B-1----:R-:W-:Y:S02]  /*1b9f70*/  IMAD.WIDE R42, R151, 0x4, R12 ;  /* 0x00000004972a7825 */ /* 0x002fe400078e020c */
[----:B------:R-:W2:Y:S04]  /*1b9f80*/  LDL.LU R151, [R1+0x56c] ;  /* 0x00056c0001977983 */ /* 0x000ea80000300800 */
[----:B------:R-:W4:Y:S04]  /*1b9f90*/  LDL.LU R243, [R1+0x3fc] ;  /* 0x0003fc0001f37983 */ /* 0x000f280000300800 */
[----:B------:R-:W4:Y:S04]  /*1b9fa0*/  LDL.LU R247, [R1+0x960] ;  /* 0x0009600001f77983 */ /* 0x000f280000300800 */
[----:B------:R-:W4:Y:S04]  /*1b9fb0*/  LDL.LU R234, [R1+0x17b4] ;  /* 0x0017b40001ea7983 */ /* 0x000f280000300800 */
[----:B------:R-:W4:Y:S04]  /*1b9fc0*/  LDL.LU R238, [R1+0x950] ;  /* 0x0009500001ee7983 */ /* 0x000f280000300800 */
[----:B------:R-:W4:Y:S04]  /*1b9fd0*/  LDL.LU R242, [R1+0x8c0] ;  /* 0x0008c00001f27983 */ /* 0x000f280000300800 */
[----:B------:R-:W4:Y:S01]  /*1b9fe0*/  LDL.LU R246, [R1+0x17b8] ;  /* 0x0017b80001f67983 */ /* 0x000f220000300800 */
[----:B------:R-:W-:-:S03]  /*1b9ff0*/  LOP3.LUT P0, RZ, R19, 0x4, RZ, 0xc0, !PT ;  /* 0x0000000413ff7812 */ /* 0x000fc6000780c0ff */
[----:B---3--:R1:W-:Y:S04]  /*1ba000*/  @P4 STG.E desc[UR58][R42.64], R241 ;  /* 0x000000f12a004986 */ /* 0x0083e8000c10193a */
[----:B------:R-:W3:Y:S04]  /*1ba010*/  LDL.LU R233, [R1+0x964] ;  /* 0x0009640001e97983 */ /* 0x000ee80000300800 */
[----:B------:R-:W3:Y:S02]  /*1ba020*/  LDL.LU R237, [R1+0x17bc] ;  /* 0x0017bc0001ed7983 */ /* 0x000ee40000300800 */
[----:B------:R-:W-:-:S02]  /*1ba030*/  @P0 LOP3.LUT R11, R11, 0x10000000, RZ, 0xfc, !PT ;  /* 0x100000000b0b0812 */ /* 0x000fc400078efcff */
[----:B------:R-:W-:Y:S01]  /*1ba040*/  LOP3.LUT P0, RZ, R19, 0x1, RZ, 0xc0, !PT ;  /* 0x0000000113ff7812 */ /* 0x000fe2000780c0ff */
[----:B-1----:R-:W-:Y:S01]  /*1ba050*/  IMAD.WIDE R42, R232, 0x4, R14 ;  /* 0x00000004e82a7825 */ /* 0x002fe200078e020e */
[----:B------:R-:W-:Y:S01]  /*1ba060*/  LOP3.LUT R11, R11, 0xdfffffff, RZ, 0xc0, !PT ;  /* 0xdfffffff0b0b7812 */ /* 0x000fe200078ec0ff */
[----:B------:R-:W3:Y:S10]  /*1ba070*/  LDL.LU R241, [R1+0x954] ;  /* 0x0009540001f17983 */ /* 0x000ef40000300800 */
[----:B------:R-:W-:-:S02]  /*1ba080*/  @P0 LOP3.LUT R11, R11, 0x20000000, RZ, 0xfc, !PT ;  /* 0x200000000b0b0812 */ /* 0x000fc400078efcff */
        /* <DEDUP_REMOVED lines=19> */
[----:B-1----:R-:W-:Y:S02]  /*1ba1c0*/  IMAD.WIDE R42, R232, 0x4, R12 ;  /* 0x00000004e82a7825 */ /* 0x002fe400078e020c */
[----:B------:R-:W3:Y:S04]  /*1ba1d0*/  LDL.LU R232, [R1+0x17c0] ;  /* 0x0017c00001e87983 */ /* 0x000ee80000300800 */
[----:B------:R1:W-:Y:S04]  /*1ba1e0*/  @P6 STG.E desc[UR58][R42.64], R236 ;  /* 0x000000ec2a006986 */ /* 0x0003e8000c10193a */
[----:B------:R-:W3:Y:S01]  /*1ba1f0*/  LDL.LU R245, [R1+0x8c4] ;  /* 0x0008c40001f57983 */ /* 0x000ee20000300800 */
[----:B-1----:R-:W-:-:S03]  /*1ba200*/  IMAD.WIDE R42, R150, 0x4, R14 ;  /* 0x00000004962a7825 */ /* 0x002fc600078e020e */
[----:B------:R-:W3:Y:S04]  /*1ba210*/  LDL.LU R236, [R1+0x3e4] ;  /* 0x0003e40001ec7983 */ /* 0x000ee80000300800 */
[----:B------:R1:W-:Y:S01]  /*1ba220*/  @P0 STG.E desc[UR58][R42.64], R148 ;  /* 0x000000942a000986 */ /* 0x0003e2000c10193a */
[C---:B------:R-:W-:Y:S01]  /*1ba230*/  LOP3.LUT P0, RZ, R31.reuse, 0x8, RZ, 0xc0, !PT ;  /* 0x000000081fff7812 */ /* 0x040fe2000780c0ff */
[----:B-1----:R-:W-:Y:S02]  /*1ba240*/  IMAD.WIDE R42, R150, 0x4, R12 ;  /* 0x00000004962a7825 */ /* 0x002fe400078e020c */
[----:B------:R-:W3:Y:S10]  /*1ba250*/  LDL.LU R150, [R1+0x17c4] ;  /* 0x0017c40001967983 */ /* 0x000ef40000300800 */
[----:B------:R1:W-:Y:S01]  /*1ba260*/  @P0 STG.E desc[UR58][R42.64], R149 ;  /* 0x000000952a000986 */ /* 0x0003e2000c10193a */
[----:B------:R-:W-:Y:S01]  /*1ba270*/  LOP3.LUT P0, RZ, R31, 0x4, RZ, 0xc0, !PT ;  /* 0x000000041fff7812 */ /* 0x000fe2000780c0ff */
[----:B-1----:R-:W-:-:S02]  /*1ba280*/  IMAD.WIDE R42, R239, 0x4, R14 ;  /* 0x00000004ef2a7825 */ /* 0x002fc400078e020e */
[----:B------:R-:W3:Y:S04]  /*1ba290*/  LDL.LU R149, [R1+0x968] ;  /* 0x0009680001957983 */ /* 0x000ee80000300800 */
[----:B------:R-:W3:Y:S06]  /*1ba2a0*/  LDL.LU R148, [R1+0x958] ;  /* 0x0009580001947983 */ /* 0x000eec0000300800 */
[----:B--2---:R1:W-:Y:S01]  /*1ba2b0*/  @P0 STG.E desc[UR58][R42.64], R151 ;  /* 0x000000972a000986 */ /* 0x0043e2000c10193a */
[----:B------:R-:W-:Y:S01]  /*1ba2c0*/  LOP3.LUT P0, RZ, R31, 0x2, RZ, 0xc0, !PT ;  /* 0x000000021fff7812 */ /* 0x000fe2000780c0ff */
[----:B-1----:R-:W-:-:S02]  /*1ba2d0*/  IMAD.WIDE R42, R239, 0x4, R12 ;  /* 0x00000004ef2a7825 */ /* 0x002fc400078e020c */
[----:B------:R-:W2:Y:S10]  /*1ba2e0*/  LDL.LU R151, [R1+0x17c8] ;  /* 0x0017c80001977983 */ /* 0x000eb40000300800 */
[----:B----4-:R-:W-:Y:S01]  /*1ba2f0*/  @P0 STG.E desc[UR58][R42.64], R243 ;  /* 0x000000f32a000986 */ /* 0x010fe2000c10193a */
        /* <DEDUP_REMOVED lines=15> */
[----:B---3--:R-:W-:Y:S01]  /*1ba3f0*/  IMAD.WIDE R30, R237, 0x4, R14 ;  /* 0x00000004ed1e7825 */ /* 0x008fe200078e020e */
[C---:B------:R-:W-:Y:S02]  /*1ba400*/  LOP3.LUT P2, RZ, R19.reuse, 0x20, RZ, 0xc0, !PT ;  /* 0x0000002013ff7812 */ /* 0x040fe4000784c0ff */
[----:B------:R-:W-:-:S07]  /*1ba410*/  LOP3.LUT P3, RZ, R19, 0x100, RZ, 0xc0, !PT ;  /* 0x0000010013ff7812 */ /* 0x000fce000786c0ff */
[----:B------:R1:W-:Y:S01]  /*1ba420*/  @P0 STG.E desc[UR58][R30.64], R233 ;  /* 0x000000e91e000986 */ /* 0x0003e2000c10193a */
[----:B------:R-:W-:Y:S01]  /*1ba430*/  LOP3.LUT P4, RZ, R19, 0x200, RZ, 0xc0, !PT ;  /* 0x0000020013ff7812 */ /* 0x000fe2000788c0ff */
[----:B-1----:R-:W-:-:S05]  /*1ba440*/  IMAD.WIDE R30, R237, 0x4, R12 ;  /* 0x00000004ed1e7825 */ /* 0x002fca00078e020c */
[----:B------:R1:W-:Y:S01]  /*1ba450*/  @P1 STG.E desc[UR58][R30.64], R241 ;  /* 0x000000f11e001986 */ /* 0x0003e2000c10193a */
[C---:B------:R-:W-:Y:S02]  /*1ba460*/  LOP3.LUT P5, RZ, R19.reuse, 0x800, RZ, 0xc0, !PT ;  /* 0x0000080013ff7812 */ /* 0x040fe400078ac0ff */
[----:B------:R-:W-:Y:S01]  /*1ba470*/  LOP3.LUT P6, RZ, R19, 0x2000, RZ, 0xc0, !PT ;  /* 0x0000200013ff7812 */ /* 0x000fe200078cc0ff */
[----:B-1----:R-:W-:-:S05]  /*1ba480*/  IMAD.WIDE R30, R232, 0x4, R14 ;  /* 0x00000004e81e7825 */ /* 0x002fca00078e020e */
[----:B------:R1:W-:Y:S02]  /*1ba490*/  @P2 STG.E desc[UR58][R30.64], R245 ;  /* 0x000000f51e002986 */ /* 0x0003e4000c10193a */
[----:B-1----:R-:W-:-:S05]  /*1ba4a0*/  IMAD.WIDE R30, R232, 0x4, R12 ;  /* 0x00000004e81e7825 */ /* 0x002fca00078e020c */
[----:B------:R1:W-:Y:S02]  /*1ba4b0*/  @P3 STG.E desc[UR58][R30.64], R236 ;  /* 0x000000ec1e003986 */ /* 0x0003e4000c10193a */
[----:B-1----:R-:W-:-:S05]  /*1ba4c0*/  IMAD.WIDE R30, R150, 0x4, R14 ;  /* 0x00000004961e7825 */ /* 0x002fca00078e020e */
[----:B------:R1:W-:Y:S02]  /*1ba4d0*/  @P4 STG.E desc[UR58][R30.64], R149 ;  /* 0x000000951e004986 */ /* 0x0003e4000c10193a */
[----:B-1----:R-:W-:Y:S02]  /*1ba4e0*/  IMAD.WIDE R30, R150, 0x4, R12 ;  /* 0x00000004961e7825 */ /* 0x002fe400078e020c */
[----:B------:R-:W3:Y:S04]  /*1ba4f0*/  LDL.LU R149, [R1+0x17d0] ;  /* 0x0017d00001957983 */ /* 0x000ee80000300800 */
[----:B------:R2:W-:Y:S04]  /*1ba500*/  @P5 STG.E desc[UR58][R30.64], R148 ;  /* 0x000000941e005986 */ /* 0x0005e8000c10193a */
[----:B------:R-:W3:Y:S01]  /*1ba510*/  LDL.LU R150, [R1+0x3ec] ;  /* 0x0003ec0001967983 */ /* 0x000ee20000300800 */
[----:B--2---:R-:W-:-:S05]  /*1ba520*/  IMAD.WIDE R30, R151, 0x4, R14 ;  /* 0x00000004971e7825 */ /* 0x004fca00078e020e */
[----:B----4-:R1:W-:Y:S04]  /*1ba530*/  @P6 STG.E desc[UR58][R30.64], R20 ;  /* 0x000000141e006986 */ /* 0x0103e8000c10193a */
[----:B-1----:R-:W2:Y:S04]  /*1ba540*/  LDL.LU R20, [R1+0x80b8] ;  /* 0x0080b80001147983 */ /* 0x002ea80000300800 */
[----:B------:R-:W4:Y:S04]  /*1ba550*/  LDL.LU R241, [R1+0x3e8] ;  /* 0x0003e80001f17983 */ /* 0x000f280000300800 */
[----:B------:R-:W3:Y:S04]  /*1ba560*/  LDL.LU R245, [R1+0x96c] ;  /* 0x00096c0001f57983 */ /* 0x000ee80000300800 */
[----:B------:R-:W2:Y:S04]  /*1ba570*/  LDL.LU R232, [R1+0x17cc] ;  /* 0x0017cc0001e87983 */ /* 0x000ea80000300800 */
[----:B------:R-:W3:Y:S04]  /*1ba580*/  LDL.LU R236, [R1+0x95c] ;  /* 0x00095c0001ec7983 */ /* 0x000ee80000300800 */
[----:B------:R-:W3:Y:S01]  /*1ba590*/  LDL.LU R148, [R1+0x8cc] ;  /* 0x0008cc0001947983 */ /* 0x000ee20000300800 */
[----:B------:R-:W-:-:S03]  /*1ba5a0*/  IMAD.WIDE R30, R151, 0x4, R12 ;  /* 0x00000004971e7825 */ /* 0x000fc600078e020c */
[----:B------:R-:W3:Y:S04]  /*1ba5b0*/  LDL.LU R151, [R1+0x17d4] ;  /* 0x0017d40001977983 */ /* 0x000ee80000300800 */
[----:B------:R-:W3:Y:S01]  /*1ba5c0*/  LDL.LU R43, [R1+0x980] ;  /* 0x00098000012b7983 */ /* 0x000ee20000300800 */
[----:B------:R-:W-:Y:S02]  /*1ba5d0*/  LOP3.LUT P0, RZ, R19, 0x40000000, RZ, 0xc0, !PT ;  /* 0x4000000013ff7812 */ /* 0x000fe4000780c0ff */
        /* <DEDUP_REMOVED lines=14> */
[----:B------:R-:W3:Y:S01]  /*1ba6c0*/  LDL.LU R246, [R1+0x17e0] ;  /* 0x0017e00001f67983 */ /* 0x000ee20000300800 */
[----:B------:R-:W-:-:S03]  /*1ba6d0*/  LOP3.LUT P3, RZ, R19, 0x8000, RZ, 0xc0, !PT ;  /* 0x0000800013ff7812 */ /* 0x000fc6000786c0ff */
[----:B------:R-:W3:Y:S01]  /*1ba6e0*/  LDL.LU R242, [R1+0x8a4] ;  /* 0x0008a40001f27983 */ /* 0x000ee20000300800 */
[C---:B------:R-:W-:Y:S02]  /*1ba6f0*/  LOP3.LUT P4, RZ, R19.reuse, 0x10000, RZ, 0xc0, !PT ;  /* 0x0001000013ff7812 */ /* 0x040fe4000788c0ff */
[----:B------:R-:W-:Y:S01]  /*1ba700*/  LOP3.LUT P5, RZ, R19, 0x80000, RZ, 0xc0, !PT ;  /* 0x0008000013ff7812 */ /* 0x000fe200078ac0ff */
[----:B------:R-:W3:Y:S02]  /*1ba710*/  LDL.LU R233, [R1+0x3d4] ;  /* 0x0003d40001e97983 */ /* 0x000ee40000300800 */
[----:B------:R-:W-:Y:S02]  /*1ba720*/  @P0 LOP3.LUT R11, R11, 0x400000, RZ, 0xfc, !PT ;  /* 0x004000000b0b0812 */ /* 0x000fe400078efcff */
[----:B------:R-:W-:Y:S01]  /*1ba730*/  LOP3.LUT P0, RZ, R19, 0x8000000, RZ, 0xc0, !PT ;  /* 0x0800000013ff7812 */ /* 0x000fe2000780c0ff */
[----:B------:R-:W3:Y:S01]  /*1ba740*/  LDL.LU R237, [R1+0x988] ;  /* 0x0009880001ed7983 */ /* 0x000ee20000300800 */
        /* <DEDUP_REMOVED lines=13> */
[----:B------:R-:W-:-:S11]  /*1ba820*/  LOP3.LUT R11, R11, 0xf7ffffff, RZ, 0xc0, !PT ;  /* 0xf7ffffff0b0b7812 */ /* 0x000fd600078ec0ff */
[----:B------:R-:W-:Y:S02]  /*1ba830*/  @P0 LOP3.LUT R11, R11, 0x8000000, RZ, 0xfc, !PT ;  /* 0x080000000b0b0812 */ /* 0x000fe400078efcff */
[----:B------:R-:W-:Y:S01]  /*1ba840*/  LOP3.LUT P0, RZ, R19, 0x400000, RZ, 0xc0, !PT ;  /* 0x0040000013ff7812 */ /* 0x000fe2000780c0ff */
[----:B----4-:R2:W-:Y:S02]  /*1ba850*/  @P3 STG.E desc[UR58][R30.64], R241 ;  /* 0x000000f11e003986 */ /* 0x0105e4000c10193a */
[C---:B--2---:R-:W-:Y:S02]  /*1ba860*/  IMAD.WIDE R30, R232.reuse, 0x4, R14 ;  /* 0x00000004e81e7825 */ /* 0x044fe400078e020e */
        /* <DEDUP_REMOVED lines=13> */
[----:B------:R-:W4:Y:S04]  /*1ba940*/  LDL.LU R149, [R1+0x98c] ;  /* 0x00098c0001957983 */ /* 0x000f280000300800 */
[----:B-1----:R-:W4:Y:S01]  /*1ba950*/  LDL.LU R150, [R1+0x17ec] ;  /* 0x0017ec0001967983 */ /* 0x002f220000300800 */
[----:B------:R-:W-:-:S05]  /*1ba960*/  IMAD.WIDE R30, R151, 0x4, R14 ;  /* 0x00000004971e7825 */ /* 0x000fca00078e020e */
[----:B------:R1:W-:Y:S02]  /*1ba970*/  @P0 STG.E desc[UR58][R30.64], R43 ;  /* 0x0000002b1e000986 */ /* 0x0003e4000c10193a */
[----:B-1----:R-:W-:Y:S02]  /*1ba980*/  IMAD.WIDE R30, R151, 0x4, R12 ;  /* 0x00000004971e7825 */ /* 0x002fe400078e020c */
        /* <DEDUP_REMOVED lines=23> */
[C---:B------:R-:W-:Y:S02]  /*1bab00*/  LOP3.LUT P3, RZ, R20.reuse, 0x2, RZ, 0xc0, !PT ;  /* 0x0000000214ff7812 */ /* 0x040fe4000786c0ff */
[C---:B------:R-:W-:Y:S02]  /*1bab10*/  LOP3.LUT P4, RZ, R20.reuse, 0x4, RZ, 0xc0, !PT ;  /* 0x0000000414ff7812 */ /* 0x040fe4000788c0ff */
[C---:B------:R-:W-:Y:S02]  /*1bab20*/  LOP3.LUT P5, RZ, R20.reuse, 0x8, RZ, 0xc0, !PT ;  /* 0x0000000814ff7812 */ /* 0x040fe400078ac0ff */
[----:B------:R-:W-:Y:S01]  /*1bab30*/  LOP3.LUT P6, RZ, R20, 0x10, RZ, 0xc0, !PT ;  /* 0x0000001014ff7812 */ /* 0x000fe200078cc0ff */
[----:B--2---:R-:W-:-:S05]  /*1bab40*/  IMAD.WIDE R30, R241, 0x4, R14 ;  /* 0x00000004f11e7825 */ /* 0x004fca00078e020e */
[----:B------:R1:W-:Y:S02]  /*1bab50*/  @P1 STG.E desc[UR58][R30.64], R237 ;  /* 0x000000ed1e001986 */ /* 0x0003e4000c10193a */
[----:B-1----:R-:W-:-:S05]  /*1bab60*/  IMAD.WIDE R30, R241, 0x4, R12 ;  /* 0x00000004f11e7825 */ /* 0x002fca00078e020c */
[----:B---3--:R4:W-:Y:S02]  /*1bab70*/  @P2 STG.E desc[UR58][R30.64], R245 ;  /* 0x000000f51e002986 */ /* 0x0089e4000c10193a */
[----:B----4-:R-:W-:-:S05]  /*1bab80*/  IMAD.WIDE R30, R236, 0x4, R14 ;  /* 0x00000004ec1e7825 */ /* 0x010fca00078e020e */
[----:B------:R1:W-:Y:S02]  /*1bab90*/  @P3 STG.E desc[UR58][R30.64], R232 ;  /* 0x000000e81e003986 */ /* 0x0003e4000c10193a */
[----:B-1----:R-:W-:Y:S02]  /*1baba0*/  IMAD.WIDE R30, R236, 0x4, R12 ;  /* 0x00000004ec1e7825 */ /* 0x002fe400078e020c */
[----:B------:R-:W2:Y:S04]  /*1babb0*/  LDL.LU R232, [R1+0x8ac] ;  /* 0x0008ac0001e87983 */ /* 0x000ea80000300800 */
[----:B------:R1:W-:Y:S04]  /*1babc0*/  @P4 STG.E desc[UR58][R30.64], R148 ;  /* 0x000000941e004986 */ /* 0x0003e8000c10193a */
[----:B------:R-:W3:Y:S01]  /*1babd0*/  LDL.LU R236, [R1+0x17f0] ;  /* 0x0017f00001ec7983 */ /* 0x000ee20000300800 */
[----:B-1----:R-:W-:-:S03]  /*1babe0*/  IMAD.WIDE R30, R150, 0x4, R14 ;  /* 0x00000004961e7825 */ /* 0x002fc600078e020e */
[----:B------:R-:W4:Y:S04]  /*1babf0*/  LDL.LU R148, [R1+0x3dc] ;  /* 0x0003dc0001947983 */ /* 0x000f280000300800 */
[----:B------:R1:W-:Y:S02]  /*1bac00*/  @P5 STG.E desc[UR58][R30.64], R149 ;  /* 0x000000951e005986 */ /* 0x0003e4000c10193a */
[----:B-1----:R-:W-:Y:S02]  /*1bac10*/  IMAD.WIDE R30, R150, 0x4, R12 ;  /* 0x00000004961e7825 */ /* 0x002fe400078e020c */
[----:B------:R-:W4:Y:S04]  /*1bac20*/  LDL.LU R150, [R1+0x9a0] ;  /* 0x0009a00001967983 */ /* 0x000f280000300800 */
[----:B------:R1:W-:Y:S04]  /*1bac30*/  @P6 STG.E desc[UR58][R30.64], R151 ;  /* 0x000000971e006986 */ /* 0x0003e8000c10193a */
        /* <DEDUP_REMOVED lines=20> */
[----:B------:R-:W-:Y:S01]  /*1bad80*/  LOP3.LUT P0, RZ, R20, 0x10000, RZ, 0xc0, !PT ;  /* 0x0001000014ff7812 */ /* 0x000fe2000780c0ff */
[----:B------:R-:W4:Y:S01]  /*1bad90*/  LDL.LU R241, [R1+0x558] ;  /* 0x0005580001f17983 */ /* 0x000f220000300800 */
[----:B------:R-:W-:-:S03]  /*1bada0*/  LOP3.LUT R11, R11, 0xffffdfff, RZ, 0xc0, !PT ;  /* 0xffffdfff0b0b7812 */ /* 0x000fc600078ec0ff */
[----:B------:R-:W4:Y:S08]  /*1badb0*/  LDL.LU R245, [R1+0x180c] ;  /* 0x00180c0001f57983 */ /* 0x000f300000300800 */
        /* <DEDUP_REMOVED lines=21> */
[----:B--2---:R1:W-:Y:S02]  /*1baf10*/  @P3 STG.E desc[UR58][R30.64], R232 ;  /* 0x000000e81e003986 */ /* 0x0043e4000c10193a */
[----:B-1----:R-:W-:Y:S02]  /*1baf20*/  IMAD.WIDE R30, R236, 0x4, R12 ;  /* 0x00000004ec1e7825 */ /* 0x002fe400078e020c */
[----:B------:R-:W2:Y:S04]  /*1baf30*/  LDL.LU R232, [R1+0x3c8] ;  /* 0x0003c80001e87983 */ /* 0x000ea80000300800 */
[----:B----4-:R1:W-:Y:S04]  /*1baf40*/  @P4 STG.E desc[UR58][R30.64], R148 ;  /* 0x000000941e004986 */ /* 0x0103e8000c10193a */
[----:B------:R-:W3:Y:S04]  /*1baf50*/  LDL.LU R236, [R1+0x9ac] ;  /* 0x0009ac0001ec7983 */ /* 0x000ee80000300800 */
[----:B-1----:R-:W4:Y:S01]  /*1baf60*/  LDL.LU R148, [R1+0x1810] ;  /* 0x0018100001947983 */ /* 0x002f220000300800 */
[----:B------:R-:W-:-:S05]  /*1baf70*/  IMAD.WIDE R30, R151, 0x4, R14 ;  /* 0x00000004971e7825 */ /* 0x000fca00078e020e */
[----:B------:R1:W-:Y:S02]  /*1baf80*/  @P5 STG.E desc[UR58][R30.64], R150 ;  /* 0x000000961e005986 */ /* 0x0003e4000c10193a */
[----:B-1----:R-:W-:Y:S02]  /*1baf90*/  IMAD.WIDE R30, R151, 0x4, R12 ;  /* 0x00000004971e7825 */ /* 0x002fe400078e020c */
[----:B------:R-:W3:Y:S04]  /*1bafa0*/  LDL.LU R150, [R1+0x99c] ;  /* 0x00099c0001967983 */ /* 0x000ee80000300800 */
[----:B------:R1:W-:Y:S04]  /*1bafb0*/  @P6 STG.E desc[UR58][R30.64], R29 ;  /* 0x0000001d1e006986 */ /* 0x0003e8000c10193a */
[----:B------:R-:W3:Y:S01]  /*1bafc0*/  LDL.LU R151, [R1+0x1814] ;  /* 0x0018140001977983 */ /* 0x000ee20000300800 */
[----:B-1----:R-:W-:-:S05]  /*1bafd0*/  IMAD.WIDE R30, R149, 0x4, R14 ;  /* 0x00000004951e7825 */ /* 0x002fca00078e020e */
[----:B------:R1:W-:Y:S01]  /*1bafe0*/  @P0 STG.E desc[UR58][R30.64], R235 ;  /* 0x000000eb1e000986 */ /* 0x0003e2000c10193a */
[----:B------:R-:W-:Y:S01]  /*1baff0*/  LOP3.LUT P0, RZ, R11, 0x80000, RZ, 0xc0, !PT ;  /* 0x000800000bff7812 */ /* 0x000fe2000780c0ff */
[----:B-1----:R-:W-:Y:S02]  /*1bb000*/  IMAD.WIDE R30, R149, 0x4, R12 ;  /* 0x00000004951e7825 */ /* 0x002fe400078e020c */
[----:B------:R-:W3:Y:S10]  /*1bb010*/  LDL.LU R149, [R1+0x1818] ;  /* 0x0018180001957983 */ /* 0x000ef40000300800 */
        /* <DEDUP_REMOVED lines=13> */
[----:B-1----:R-:W3:Y:S01]  /*1bb0f0*/  LDL.LU R21, [R1+0x80b4] ;  /* 0x0080b40001157983 */ /* 0x002ee20000300800 */
[----:B------:R-:W-:Y:S01]  /*1bb100*/  LOP3.LUT P0, RZ, R11, 0x4000, RZ, 0xc0, !PT ;  /* 0x000040000bff7812 */ /* 0x000fe2000780c0ff */
[----:B------:R-:W-:-:S12]  /*1bb110*/  IMAD.WIDE R30, R233, 0x4, R14 ;  /* 0x00000004e91e7825 */ /* 0x000fd800078e020e */
        /* <DEDUP_REMOVED lines=9> */
[C---:B------:R-:W-:Y:S01]  /*1bb1b0*/  LOP3.LUT P3, RZ, R20.reuse, 0x100000, RZ, 0xc0, !PT ;  /* 0x0010000014ff7812 */ /* 0x040fe2000786c0ff */
[----:B-1----:R-:W-:Y:S01]  /*1bb1c0*/  IMAD.WIDE R30, R245, 0x4, R12 ;  /* 0x00000004f51e7825 */ /* 0x002fe200078e020c */
[----:B------:R-:W-:-:S04]  /*1bb1d0*/  LOP3.LUT P4, RZ, R20, 0x200000, RZ, 0xc0, !PT ;  /* 0x0020000014ff7812 */ /* 0x000fc8000788c0ff */
[----:B--2---:R4:W-:Y:S02]  /*1bb1e0*/  @P1 STG.E desc[UR58][R30.64], R232 ;  /* 0x000000e81e001986 */ /* 0x0049e4000c10193a */
[----:B----4-:R-:W-:-:S05]  /*1bb1f0*/  IMAD.WIDE R30, R148, 0x4, R14 ;  /* 0x00000004941e7825 */ /* 0x010fca00078e020e */
[----:B---3--:R1:W-:Y:S02]  /*1bb200*/  @P2 STG.E desc[UR58][R30.64], R236 ;  /* 0x000000ec1e002986 */ /* 0x0083e4000c10193a */
[----:B-1----:R-:W-:-:S05]  /*1bb210*/  IMAD.WIDE R30, R148, 0x4, R12 ;  /* 0x00000004941e7825 */ /* 0x002fca00078e020c */
[----:B------:R1:W-:Y:S02]  /*1bb220*/  @P3 STG.E desc[UR58][R30.64], R150 ;  /* 0x000000961e003986 */ /* 0x0003e4000c10193a */
[C---:B-1----:R-:W-:Y:S01]  /*1bb230*/  IMAD.WIDE R30, R151.reuse, 0x4, R14 ;  /* 0x00000004971e7825 */ /* 0x042fe200078e020e */
[C---:B------:R-:W-:Y:S02]  /*1bb240*/  LOP3.LUT P5, RZ, R20.reuse, 0x400000, RZ, 0xc0, !PT ;  /* 0x0040000014ff7812 */ /* 0x040fe400078ac0ff */
[----:B------:R-:W-:Y:S02]  /*1bb250*/  LOP3.LUT P6, RZ, R20, 0x800000, RZ, 0xc0, !PT ;  /* 0x0080000014ff7812 */ /* 0x000fe400078cc0ff */
[----:B------:R1:W-:Y:S04]  /*1bb260*/  @P4 STG.E desc[UR58][R30.64], R21 ;  /* 0x000000151e004986 */ /* 0x0003e8000c10193a */
[----:B-1----:R-:W2:Y:S01]  /*1bb270*/  LDL.LU R21, [R1+0x80b0] ;  /* 0x0080b00001157983 */ /* 0x002ea20000300800 */
[----:B------:R-:W-:-:S05]  /*1bb280*/  IMAD.WIDE R30, R151, 0x4, R12 ;  /* 0x00000004971e7825 */ /* 0x000fca00078e020c */
[----:B------:R1:W-:Y:S02]  /*1bb290*/  @P5 STG.E desc[UR58][R30.64], R22 ;  /* 0x000000161e005986 */ /* 0x0003e4000c10193a */
[C---:B-1----:R-:W-:Y:S02]  /*1bb2a0*/  IMAD.WIDE R30, R149.reuse, 0x4, R14 ;  /* 0x00000004951e7825 */ /* 0x042fe400078e020e */
[----:B------:R-:W3:Y:S04]  /*1bb2b0*/  LDL.LU R22, [R1+0x80ac] ;  /* 0x0080ac0001167983 */ /* 0x000ee80000300800 */
[----:B------:R-:W4:Y:S04]  /*1bb2c0*/  LDL.LU R151, [R1+0x1820] ;  /* 0x0018200001977983 */ /* 0x000f280000300800 */
[----:B------:R1:W-:Y:S04]  /*1bb2d0*/  @P6 STG.E desc[UR58][R30.64], R23 ;  /* 0x000000171e006986 */ /* 0x0003e8000c10193a */
[----:B-1----:R-:W3:Y:S04]  /*1bb2e0*/  LDL.LU R23, [R1+0x80a8] ;  /* 0x0080a80001177983 */ /* 0x002ee80000300800 */
[----:B------:R-:W4:Y:S04]  /*1bb2f0*/  LDL.LU R245, [R1+0x9b0] ;  /* 0x0009b00001f57983 */ /* 0x000f280000300800 */
[----:B------:R-:W3:Y:S04]  /*1bb300*/  LDL.LU R232, [R1+0x540] ;  /* 0x0005400001e87983 */ /* 0x000ee80000300800 */
[----:B------:R-:W3:Y:S04]  /*1bb310*/  LDL.LU R236, [R1+0x181c] ;  /* 0x00181c0001ec7983 */ /* 0x000ee80000300800 */
[----:B------:R-:W3:Y:S04]  /*1bb320*/  LDL.LU R148, [R1+0x3b0] ;  /* 0x0003b00001947983 */ /* 0x000ee80000300800 */
[----:B------:R-:W3:Y:S04]  /*1bb330*/  LDL.LU R150, [R1+0x9c4] ;  /* 0x0009c40001967983 */ /* 0x000ee80000300800 */
[----:B------:R-:W3:Y:S01]  /*1bb340*/  LDL.LU R235, [R1+0x9b4] ;  /* 0x0009b40001eb7983 */ /* 0x000ee20000300800 */
[----:B------:R-:W-:-:S03]  /*1bb350*/  IMAD.WIDE R30, R149, 0x4, R12 ;  /* 0x00000004951e7825 */ /* 0x000fc600078e020c */
[----:B------:R-:W3:Y:S04]  /*1bb360*/  LDL.LU R239, [R1+0x544] ;  /* 0x0005440001ef7983 */ /* 0x000ee80000300800 */
[----:B------:R-:W3:Y:S01]  /*1bb370*/  LDL.LU R149, [R1+0x1824] ;  /* 0x0018240001957983 */ /* 0x000ee20000300800 */
[----:B------:R-:W-:-:S03]  /*1bb380*/  LOP3.LUT R11, R11, 0xffffffef, RZ, 0xc0, !PT ;  /* 0xffffffef0b0b7812 */ /* 0x000fc600078ec0ff */
[----:B------:R-:W3:Y:S04]  /*1bb390*/  LDL.LU R243, [R1+0x9c8] ;  /* 0x0009c80001f37983 */ /* 0x000ee80000300800 */
[----:B------:R-:W3:Y:S01]  /*1bb3a0*/  LDL.LU R247, [R1+0x1828] ;  /* 0x0018280001f77983 */ /* 0x000ee20000300800 */
[C---:B------:R-:W-:Y:S02]  /*1bb3b0*/  LOP3.LUT P3, RZ, R20.reuse, 0x1000000, RZ, 0xc0, !PT ;  /* 0x0100000014ff7812 */ /* 0x040fe4000786c0ff */
[C---:B------:R-:W-:Y:S01]  /*1bb3c0*/  LOP3.LUT P4, RZ, R20.reuse, 0x2000000, RZ, 0xc0, !PT ;  /* 0x0200000014ff7812 */ /* 0x040fe2000788c0ff */
[----:B------:R-:W3:Y:S01]  /*1bb3d0*/  LDL.LU R234, [R1+0x9b8] ;  /* 0x0009b80001ea7983 */ /* 0x000ee20000300800 */
[C---:B------:R-:W-:Y:S02]  /*1bb3e0*/  LOP3.LUT P5, RZ, R20.reuse, 0x4000000, RZ, 0xc0, !PT ;  /* 0x0400000014ff7812 */ /* 0x040fe400078ac0ff */
[----:B------:R-:W-:Y:S01]  /*1bb3f0*/  LOP3.LUT P6, RZ, R20, 0x8000000, RZ, 0xc0, !PT ;  /* 0x0800000014ff7812 */ /* 0x000fe200078cc0ff */
[----:B------:R-:W3:Y:S04]  /*1bb400*/  LDL.LU R238, [R1+0x548] ;  /* 0x0005480001ee7983 */ /* 0x000ee80000300800 */
[----:B------:R-:W3:Y:S04]  /*1bb410*/  LDL.LU R242, [R1+0x182c] ;  /* 0x00182c0001f27983 */ /* 0x000ee80000300800 */
[----:B------:R-:W3:Y:S04]  /*1bb420*/  LDL.LU R246, [R1+0x3b8] ;  /* 0x0003b80001f67983 */ /* 0x000ee80000300800 */
[----:B------:R-:W3:Y:S04]  /*1bb430*/  LDL.LU R233, [R1+0x9cc] ;  /* 0x0009cc0001e97983 */ /* 0x000ee80000300800 */
[----:B------:R-:W3:Y:S04]  /*1bb440*/  LDL.LU R237, [R1+0x1830] ;  /* 0x0018300001ed7983 */ /* 0x000ee80000300800 */
[----:B------:R-:W3:Y:S01]  /*1bb450*/  LDL.LU R241, [R1+0x54c] ;  /* 0x00054c0001f17983 */ /* 0x000ee20000300800 */
[----:B--2---:R-:W-:-:S13]  /*1bb460*/  LOP3.LUT P0, RZ, R21, 0x10, RZ, 0xc0, !PT ;  /* 0x0000001015ff7812 */ /* 0x004fda000780c0ff */
        /* <DEDUP_REMOVED lines=18> */
[----:B----4-:R3:W-:Y:S10]  /*1bb590*/  @P3 STG.E desc[UR58][R30.64], R245 ;  /* 0x000000f51e003986 */ /* 0x0107f4000c10193a */
[----:B------:R-:W-:-:S02]  /*1bb5a0*/  @P0 LOP3.LUT R11, R11, 0x400, RZ, 0xfc, !PT ;  /* 0x000004000b0b0812 */ /* 0x000fc400078efcff */
[----:B------:R-:W-:Y:S01]  /*1bb5b0*/  LOP3.LUT P0, RZ, R20, 0x20000000, RZ, 0xc0, !PT ;  /* 0x2000000014ff7812 */ /* 0x000fe2000780c0ff */
[----:B---3--:R-:W-:Y:S01]  /*1bb5c0*/  IMAD.WIDE R30, R236, 0x4, R14 ;  /* 0x00000004ec1e7825 */ /* 0x008fe200078e020e */
[----:B------:R-:W-:Y:S01]  /*1bb5d0*/  LOP3.LUT R11, R11, 0xfffff7ff, RZ, 0xc0, !PT ;  /* 0xfffff7ff0b0b7812 */ /* 0x000fe200078ec0ff */
[----:B------:R-:W2:Y:S04]  /*1bb5e0*/  LDL.LU R245, [R1+0x1834] ;  /* 0x0018340001f57983 */ /* 0x000ea80000300800 */
[----:B------:R1:W-:Y:S06]  /*1bb5f0*/  @P4 STG.E desc[UR58][R30.64], R232 ;  /* 0x000000e81e004986 */ /* 0x0003ec000c10193a */
[----:B------:R-:W-:-:S02]  /*1bb600*/  @P0 LOP3.LUT R11, R11, 0x800, RZ, 0xfc, !PT ;  /* 0x000008000b0b0812 */ /* 0x000fc400078efcff */
[----:B------:R-:W-:Y:S01]  /*1bb610*/  LOP3.LUT P0, RZ, R20, 0x10000000, RZ, 0xc0, !PT ;  /* 0x1000000014ff7812 */ /* 0x000fe2000780c0ff */
[----:B-1----:R-:W-:Y:S01]  /*1bb620*/  IMAD.WIDE R30, R236, 0x4, R12 ;  /* 0x00000004ec1e7825 */ /* 0x002fe200078e020c */
        /* <DEDUP_REMOVED lines=14> */
[----:B-1----:R-:W-:Y:S02]  /*1bb710*/  IMAD.WIDE R30, R149, 0x4, R12 ;  /* 0x00000004951e7825 */ /* 0x002fe400078e020c */
[----:B------:R-:W4:Y:S10]  /*1bb720*/  LDL.LU R149, [R1+0x3a0] ;  /* 0x0003a00001957983 */ /* 0x000f340000300800 */
[----:B------:R1:W-:Y:S04]  /*1bb730*/  @P0 STG.E desc[UR58][R30.64], R24 ;  /* 0x000000181e000986 */ /* 0x0003e8000c10193a */
[----:B-1----:R-:W2:Y:S01]  /*1bb740*/  LDL.LU R24, [R1+0x80a4] ;  /* 0x0080a40001187983 */ /* 0x002ea20000300800 */
        /* <DEDUP_REMOVED lines=18> */
[----:B-1----:R-:W-:Y:S01]  /*1bb870*/  IMAD.WIDE R30, R237, 0x4, R12 ;  /* 0x00000004ed1e7825 */ /* 0x002fe200078e020c */
[C---:B------:R-:W-:Y:S02]  /*1bb880*/  LOP3.LUT P3, RZ, R23.reuse, 0x10000, RZ, 0xc0, !PT ;  /* 0x0001000017ff7812 */ /* 0x040fe4000786c0ff */
[----:B------:R-:W-:Y:S02]  /*1bb890*/  LOP3.LUT P4, RZ, R23, 0x40000, RZ, 0xc0, !PT ;  /* 0x0004000017ff7812 */ /* 0x000fe4000788c0ff */
[----:B------:R-:W-:-:S02]  /*1bb8a0*/  LOP3.LUT P5, RZ, R21, 0x10000, RZ, 0xc0, !PT ;  /* 0x0001000015ff7812 */ /* 0x000fc400078ac0ff */
[----:B------:R-:W-:Y:S01]  /*1bb8b0*/  LOP3.LUT P6, RZ, R21, 0x40000, RZ, 0xc0, !PT ;  /* 0x0004000015ff7812 */ /* 0x000fe200078cc0ff */
[----:B--2---:R1:W-:Y:S02]  /*1bb8c0*/  @P0 STG.E desc[UR58][R30.64], R24 ;  /* 0x000000181e000986 */ /* 0x0043e4000c10193a */
[C---:B-1----:R-:W-:Y:S02]  /*1bb8d0*/  IMAD.WIDE R30, R245.reuse, 0x4, R14 ;  /* 0x00000004f51e7825 */ /* 0x042fe400078e020e */
[----:B------:R-:W2:Y:S04]  /*1bb8e0*/  LDL.LU R24, [R1+0x80a0] ;  /* 0x0080a00001187983 */ /* 0x000ea80000300800 */
[----:B------:R1:W-:Y:S02]  /*1bb8f0*/  @P1 STG.E desc[UR58][R30.64], R241 ;  /* 0x000000f11e001986 */ /* 0x0003e4000c10193a */
[----:B-1----:R-:W-:-:S05]  /*1bb900*/  IMAD.WIDE R30, R245, 0x4, R12 ;  /* 0x00000004f51e7825 */ /* 0x002fca00078e020c */
[----:B---3--:R4:W-:Y:S02]  /*1bb910*/  @P2 STG.E desc[UR58][R30.64], R232 ;  /* 0x000000e81e002986 */ /* 0x0089e4000c10193a */
[----:B----4-:R-:W-:-:S05]  /*1bb920*/  IMAD.WIDE R30, R148, 0x4, R14 ;  /* 0x00000004941e7825 */ /* 0x010fca00078e020e */
[----:B------:R1:W-:Y:S02]  /*1bb930*/  @P3 STG.E desc[UR58][R30.64], R236 ;  /* 0x000000ec1e003986 */ /* 0x0003e4000c10193a */
[----:B-1----:R-:W-:-:S05]  /*1bb940*/  IMAD.WIDE R30, R148, 0x4, R12 ;  /* 0x00000004941e7825 */ /* 0x002fca00078e020c */
[----:B------:R1:W-:Y:S02]  /*1bb950*/  @P4 STG.E desc[UR58][R30.64], R150 ;  /* 0x000000961e004986 */ /* 0x0003e4000c10193a */
[----:B-1----:R-:W-:-:S05]  /*1bb960*/  IMAD.WIDE R30, R151, 0x4, R14 ;  /* 0x00000004971e7825 */ /* 0x002fca00078e020e */
[----:B------:R1:W-:Y:S04]  /*1bb970*/  @P5 STG.E desc[UR58][R30.64], R25 ;  /* 0x000000191e005986 */ /* 0x0003e8000c10193a */
[----:B-1----:R-:W3:Y:S01]  /*1bb980*/  LDL.LU R25, [R1+0x809c] ;  /* 0x00809c0001197983 */ /* 0x002ee20000300800 */
[----:B------:R-:W-:-:S03]  /*1bb990*/  IMAD.WIDE R30, R151, 0x4, R12 ;  /* 0x00000004971e7825 */ /* 0x000fc600078e020c */
[----:B------:R-:W4:Y:S04]  /*1bb9a0*/  LDL.LU R150, [R1+0x9e8] ;  /* 0x0009e80001967983 */ /* 0x000f280000300800 */
[----:B------:R-:W4:Y:S04]  /*1bb9b0*/  LDL.LU R151, [R1+0x1848] ;  /* 0x0018480001977983 */ /* 0x000f280000300800 */
[----:B------:R-:W4:Y:S04]  /*1bb9c0*/  LDL.LU R241, [R1+0x9e4] ;  /* 0x0009e40001f17983 */ /* 0x000f280000300800 */
[----:B------:R-:W4:Y:S04]  /*1bb9d0*/  LDL.LU R245, [R1+0x1840] ;  /* 0x0018400001f57983 */ /* 0x000f280000300800 */
[----:B------:R-:W4:Y:S04]  /*1bb9e0*/  LDL.LU R232, [R1+0x9d4] ;  /* 0x0009d40001e87983 */ /* 0x000f280000300800 */
[----:B------:R-:W4:Y:S04]  /*1bb9f0*/  LDL.LU R236, [R1+0x534] ;  /* 0x0005340001ec7983 */ /* 0x000f280000300800 */
[----:B------:R-:W4:Y:S04]  /*1bba00*/  LDL.LU R148, [R1+0x1844] ;  /* 0x0018440001947983 */ /* 0x000f280000300800 */
[----:B------:R1:W-:Y:S04]  /*1bba10*/  @P6 STG.E desc[UR58][R30.64], R149 ;  /* 0x000000951e006986 */ /* 0x0003e8000c10193a */
[----:B-1----:R-:W4:Y:S04]  /*1bba20*/  LDL.LU R149, [R1+0x3a4] ;  /* 0x0003a40001957983 */ /* 0x002f280000300800 */
[----:B------:R-:W4:Y:S01]  /*1bba30*/  LDL.LU R43, [R1+0x9d8] ;  /* 0x0009d800012b7983 */ /* 0x000f220000300800 */
[----:B------:R-:W-:-:S03]  /*1bba40*/  LOP3.LUT R20, R20, 0xefffffff, RZ, 0xc0, !PT ;  /* 0xefffffff14147812 */ /* 0x000fc600078ec0ff */
[----:B------:R-:W4:Y:S04]  /*1bba50*/  LDL.LU R29, [R1+0x538] ;  /* 0x00053800011d7983 */ /* 0x000f280000300800 */
[----:B------:R-:W4:Y:S04]  /*1bba60*/  LDL.LU R235, [R1+0x184c] ;  /* 0x00184c0001eb7983 */ /* 0x000f280000300800 */
[----:B------:R-:W4:Y:S04]  /*1bba70*/  LDL.LU R239, [R1+0x3a8] ;  /* 0x0003a80001ef7983 */ /* 0x000f280000300800 */
[----:B------:R-:W4:Y:S04]  /*1bba80*/  LDL.LU R243, [R1+0x9ec] ;  /* 0x0009ec0001f37983 */ /* 0x000f280000300800 */
[----:B------:R-:W4:Y:S04]  /*1bba90*/  LDL.LU R247, [R1+0x1850] ;  /* 0x0018500001f77983 */ /* 0x000f280000300800 */
[----:B------:R-:W4:Y:S01]  /*1bbaa0*/  LDL.LU R234, [R1+0x9dc] ;  /* 0x0009dc0001ea7983 */ /* 0x000f220000300800 */
[----:B------:R-:W-:-:S03]  /*1bbab0*/  LOP3.LUT R11, R11, 0xfffffffe, RZ, 0xc0, !PT ;  /* 0xfffffffe0b0b7812 */ /* 0x000fc600078ec0ff */
[----:B------:R-:W4:Y:S04]  /*1bbac0*/  LDL.LU R238, [R1+0x53c] ;  /* 0x00053c0001ee7983 */ /* 0x000f280000300800 */
[----:B------:R-:W4:Y:S04]  /*1bbad0*/  LDL.LU R242, [R1+0x1854] ;  /* 0x0018540001f27983 */ /* 0x000f280000300800 */
[----:B------:R-:W4:Y:S04]  /*1bbae0*/  LDL.LU R246, [R1+0x3ac] ;  /* 0x0003ac0001f67983 */ /* 0x000f280000300800 */
[----:B------:R-:W4:Y:S04]  /*1bbaf0*/  LDL.LU R233, [R1+0xa00] ;  /* 0x000a000001e97983 */ /* 0x000f280000300800 */
[----:B------:R-:W4:Y:S01]  /*1bbb00*/  LDL.LU R237, [R1+0x1858] ;  /* 0x0018580001ed7983 */ /* 0x000f220000300800 */
[----:B--2---:R-:W-:-:S02]  /*1bbb10*/  LOP3.LUT P3, RZ, R24, 0x10000, RZ, 0xc0, !PT ;  /* 0x0001000018ff7812 */ /* 0x004fc4000786c0ff */
[----:B---3--:R-:W-:-:S13]  /*1bbb20*/  LOP3.LUT P0, RZ, R25, 0x80000, RZ, 0xc0, !PT ;  /* 0x0008000019ff7812 */ /* 0x008fda000780c0ff */
        /* <DEDUP_REMOVED lines=13> */
[----:B------:R-:W-:Y:S02]  /*1bbc00*/  LOP3.LUT R11, R11, 0xfffffffd, RZ, 0xc0, !PT ;  /* 0xfffffffd0b0b7812 */ /* 0x000fe400078ec0ff */
[----:B------:R-:W-:Y:S01]  /*1bbc10*/  LOP3.LUT P4, RZ, R24, 0x40000, RZ, 0xc0, !PT ;  /* 0x0004000018ff7812 */ /* 0x000fe2000788c0ff */
[----:B----4-:R-:W-:-:S08]  /*1bbc20*/  IMAD.WIDE R30, R245, 0x4, R14 ;  /* 0x00000004f51e7825 */ /* 0x010fd000078e020e */
[----:B------:R-:W-:Y:S02]  /*1bbc30*/  @P0 LOP3.LUT R11, R11, 0x2, RZ, 0xfc, !PT ;  /* 0x000000020b0b0812 */ /* 0x000fe400078efcff */
[----:B------:R-:W-:Y:S02]  /*1bbc40*/  LOP3.LUT P0, RZ, R22, 0x80000, RZ, 0xc0, !PT ;  /* 0x0008000016ff7812 */ /* 0x000fe4000780c0ff */
[----:B------:R-:W-:Y:S01]  /*1bbc50*/  LOP3.LUT R11, R11, 0xfffffffb, RZ, 0xc0, !PT ;  /* 0xfffffffb0b0b7812 */ /* 0x000fe200078ec0ff */
[----:B------:R1:W-:Y:S01]  /*1bbc60*/  @P3 STG.E desc[UR58][R30.64], R241 ;  /* 0x000000f11e003986 */ /* 0x0003e2000c10193a */
[C---:B------:R-:W-:Y:S02]  /*1bbc70*/  LOP3.LUT P5, RZ, R25.reuse, 0x10000, RZ, 0xc0, !PT ;  /* 0x0001000019ff7812 */ /* 0x040fe400078ac0ff */
[----:B------:R-:W-:-:S07]  /*1bbc80*/  LOP3.LUT P6, RZ, R25, 0x40000, RZ, 0xc0, !PT ;  /* 0x0004000019ff7812 */ /* 0x000fce00078cc0ff */
[----:B------:R-:W-:Y:S01]  /*1bbc90*/  @P0 LOP3.LUT R11, R11, 0x4, RZ, 0xfc, !PT ;  /* 0x000000040b0b0812 */ /* 0x000fe200078efcff */
[----:B-1----:R-:W-:Y:S01]  /*1bbca0*/  IMAD.WIDE R30, R245, 0x4, R12 ;  /* 0x00000004f51e7825 */ /* 0x002fe200078e020c */
[----:B------:R-:W-:Y:S01]  /*1bbcb0*/  LOP3.LUT P0, RZ, R24, 0x100000, RZ, 0xc0, !PT ;  /* 0x0010000018ff7812 */ /* 0x000fe2000780c0ff */
[----:B------:R-:W2:Y:S04]  /*1bbcc0*/  LDL.LU R241, [R1+0x9f0] ;  /* 0x0009f00001f17983 */ /* 0x000ea80000300800 */
[----:B------:R1:W-:Y:S01]  /*1bbcd0*/  @P4 STG.E desc[UR58][R30.64], R232 ;  /* 0x000000e81e004986 */ /* 0x0003e2000c10193a */
[----:B------:R-:W-:Y:S01]  /*1bbce0*/  LOP3.LUT R11, R11, 0xfffffff7, RZ, 0xc0, !PT ;  /* 0xfffffff70b0b7812 */ /* 0x000fe200078ec0ff */
[----:B-1----:R-:W-:Y:S02]  /*1bbcf0*/  IMAD.WIDE R30, R148, 0x4, R14 ;  /* 0x00000004941e7825 */ /* 0x002fe400078e020e */
[----:B------:R-:W3:Y:S04]  /*1bbd00*/  LDL.LU R232, [R1+0x185c] ;  /* 0x00185c0001e87983 */ /* 0x000ee80000300800 */
[----:B------:R-:W-:Y:S01]  /*1bbd10*/  @P0 LOP3.LUT R11, R11, 0x8, RZ, 0xfc, !PT ;  /* 0x000000080b0b0812 */ /* 0x000fe200078efcff */
[----:B------:R1:W-:Y:S04]  /*1bbd20*/  @P5 STG.E desc[UR58][R30.64], R236 ;  /* 0x000000ec1e005986 */ /* 0x0003e8000c10193a */
[----:B------:R-:W4:Y:S01]  /*1bbd30*/  LDL.LU R245, [R1+0x520] ;  /* 0x0005200001f57983 */ /* 0x000f220000300800 */
[----:B------:R-:W-:Y:S01]  /*1bbd40*/  LOP3.LUT P0, RZ, R24, 0x80000, RZ, 0xc0, !PT ;  /* 0x0008000018ff7812 */ /* 0x000fe2000780c0ff */
[----:B-1----:R-:W-:-:S02]  /*1bbd50*/  IMAD.WIDE R30, R148, 0x4, R12 ;  /* 0x00000004941e7825 */ /* 0x002fc400078e020c */
[----:B------:R-:W4:Y:S04]  /*1bbd60*/  LDL.LU R236, [R1+0x390] ;  /* 0x0003900001ec7983 */ /* 0x000f280000300800 */
[----:B------:R1:W-:Y:S04]  /*1bbd70*/  @P6 STG.E desc[UR58][R30.64], R149 ;  /* 0x000000951e006986 */ /* 0x0003e8000c10193a */
[----:B------:R-:W4:Y:S04]  /*1bbd80*/  LDL.LU R148, [R1+0xa04] ;  /* 0x000a040001947983 */ /* 0x000f280000300800 */
[----:B-1----:R-:W4:Y:S01]  /*1bbd90*/  LDL.LU R149, [R1+0x1860] ;  /* 0x0018600001957983 */ /* 0x002f220000300800 */
[----:B------:R-:W-:-:S05]  /*1bbda0*/  IMAD.WIDE R30, R151, 0x4, R14 ;  /* 0x00000004971e7825 */ /* 0x000fca00078e020e */
[----:B------:R1:W-:Y:S02]  /*1bbdb0*/  @P0 STG.E desc[UR58][R30.64], R150 ;  /* 0x000000961e000986 */ /* 0x0003e4000c10193a */
[----:B-1----:R-:W-:Y:S02]  /*1bbdc0*/  IMAD.WIDE R30, R151, 0x4, R12 ;  /* 0x00000004971e7825 */ /* 0x002fe400078e020c */
        /* <DEDUP_REMOVED lines=28> */
[----:B-1----:R-:W-:Y:S01]  /*1bbf90*/  IMAD.WIDE R30, R237, 0x4, R12 ;  /* 0x00000004ed1e7825 */ /* 0x002fe200078e020c */
[C---:B------:R-:W-:Y:S02]  /*1bbfa0*/  LOP3.LUT P4, RZ, R24.reuse, 0x200000, RZ, 0xc0, !PT ;  /* 0x0020000018ff7812 */ /* 0x040fe4000788c0ff */
[----:B------:R-:W-:Y:S02]  /*1bbfb0*/  LOP3.LUT P5, RZ, R24, 0x400000, RZ, 0xc0, !PT ;  /* 0x0040000018ff7812 */ /* 0x000fe400078ac0ff */
        /* <DEDUP_REMOVED lines=19> */
[----:B------:R-:W2:Y:S01]  /*1bc0f0*/  LDL.LU R150, [R1+0x398] ;  /* 0x0003980001967983 */ /* 0x000ea20000300800 */
[----:B------:R-:W-:-:S03]  /*1bc100*/  IMAD.WIDE R30, R151, 0x4, R12 ;  /* 0x00000004971e7825 */ /* 0x000fc600078e020c */
[----:B------:R-:W2:Y:S04]  /*1bc110*/  LDL.LU R151, [R1+0xa0c] ;  /* 0x000a0c0001977983 */ /* 0x000ea80000300800 */
[----:B------:R-:W2:Y:S01]  /*1bc120*/  LDL.LU R29, [R1+0x1870] ;  /* 0x00187000011d7983 */ /* 0x000ea20000300800 */
[C---:B------:R-:W-:Y:S02]  /*1bc130*/  LOP3.LUT P3, RZ, R22.reuse, 0x400000, RZ, 0xc0, !PT ;  /* 0x0040000016ff7812 */ /* 0x040fe4000786c0ff */
[----:B------:R-:W-:Y:S01]  /*1bc140*/  LOP3.LUT P4, RZ, R23, 0x200000, RZ, 0xc0, !PT ;  /* 0x0020000017ff7812 */ /* 0x000fe2000788c0ff */
[----:B------:R-:W2:Y:S04]  /*1bc150*/  LDL.LU R235, [R1+0x9fc] ;  /* 0x0009fc0001eb7983 */ /* 0x000ea80000300800 */
[----:B------:R-:W2:Y:S01]  /*1bc160*/  LDL.LU R239, [R1+0x1874] ;  /* 0x0018740001ef7983 */ /* 0x000ea20000300800 */
        /* <DEDUP_REMOVED lines=14> */
[----:B---3--:R-:W-:-:S05]  /*1bc250*/  IMAD.WIDE R30, R148, 0x4, R14 ;  /* 0x00000004941e7825 */ /* 0x008fca00078e020e */
[----:B--2---:R1:W-:Y:S02]  /*1bc260*/  @P4 STG.E desc[UR58][R30.64], R245 ;  /* 0x000000f51e004986 */ /* 0x0043e4000c10193a */
[----:B-1----:R-:W-:Y:S02]  /*1bc270*/  IMAD.WIDE R30, R148, 0x4, R12 ;  /* 0x00000004941e7825 */ /* 0x002fe400078e020c */
[----:B------:R-:W2:Y:S04]  /*1bc280*/  LDL.LU R148, [R1+0x52c] ;  /* 0x00052c0001947983 */ /* 0x000ea80000300800 */
[----:B------:R-:W3:Y:S01]  /*1bc290*/  LDL.LU R243, [R1+0x39c] ;  /* 0x00039c0001f37983 */ /* 0x000ee20000300800 */
[----:B------:R-:W-:-:S03]  /*1bc2a0*/  LOP3.LUT R20, R20, 0xfeffffff, RZ, 0xc0, !PT ;  /* 0xfeffffff14147812 */ /* 0x000fc600078ec0ff */
[----:B------:R-:W4:Y:S01]  /*1bc2b0*/  LDL.LU R247, [R1+0xa20] ;  /* 0x000a200001f77983 */ /* 0x000f220000300800 */
[----:B------:R-:W-:-:S03]  /*1bc2c0*/  @P0 LOP3.LUT R20, R20, 0x1000000, RZ, 0xfc, !PT ;  /* 0x0100000014140812 */ /* 0x000fc600078efcff */
        /* <DEDUP_REMOVED lines=9> */
[----:B------:R-:W-:Y:S02]  /*1bc360*/  LOP3.LUT R20, R20, 0xfbffffff, RZ, 0xc0, !PT ;  /* 0xfbffffff14147812 */ /* 0x000fe400078ec0ff */
[----:B------:R-:W-:Y:S01]  /*1bc370*/  LOP3.LUT P5, RZ, R23, 0x400000, RZ, 0xc0, !PT ;  /* 0x0040000017ff7812 */ /* 0x000fe200078ac0ff */
[----:B------:R-:W4:Y:S01]  /*1bc380*/  LDL.LU R237, [R1+0xa24] ;  /* 0x000a240001ed7983 */ /* 0x000f220000300800 */
[----:B------:R-:W-:-:S03]  /*1bc390*/  LOP3.LUT P6, RZ, R21, 0x200000, RZ, 0xc0, !PT ;  /* 0x0020000015ff7812 */ /* 0x000fc600078cc0ff */
[----:B------:R-:W4:Y:S04]  /*1bc3a0*/  LDL.LU R241, [R1+0x1880] ;  /* 0x0018800001f17983 */ /* 0x000f280000300800 */
[----:B------:R-:W-:Y:S01]  /*1bc3b0*/  @P0 LOP3.LUT R20, R20, 0x4000000, RZ, 0xfc, !PT ;  /* 0x0400000014140812 */ /* 0x000fe200078efcff */
[----:B------:R-:W4:Y:S01]  /*1bc3c0*/  LDL.LU R245, [R1+0xa14] ;  /* 0x000a140001f57983 */ /* 0x000f220000300800 */
[----:B------:R-:W-:Y:S02]  /*1bc3d0*/  LOP3.LUT P0, RZ, R26, 0x10000, RZ, 0xc0, !PT ;  /* 0x000100001aff7812 */ /* 0x000fe4000780c0ff */
[----:B------:R-:W-:Y:S01]  /*1bc3e0*/  LOP3.LUT R20, R20, 0xf7ffffff, RZ, 0xc0, !PT ;  /* 0xf7ffffff14147812 */ /* 0x000fe200078ec0ff */
[----:B------:R1:W-:Y:S10]  /*1bc3f0*/  @P5 STG.E desc[UR58][R30.64], R232 ;  /* 0x000000e81e005986 */ /* 0x0003f4000c10193a */
[----:B------:R-:W-:-:S02]  /*1bc400*/  @P0 LOP3.LUT R20, R20, 0x8000000, RZ, 0xfc, !PT ;  /* 0x0800000014140812 */ /* 0x000fc400078efcff */
[----:B------:R-:W-:Y:S01]  /*1bc410*/  LOP3.LUT P0, RZ, R21, 0x400000, RZ, 0xc0, !PT ;  /* 0x0040000015ff7812 */ /* 0x000fe2000780c0ff */
[----:B-1----:R-:W-:-:S05]  /*1bc420*/  IMAD.WIDE R30, R149, 0x4, R14 ;  /* 0x00000004951e7825 */ /* 0x002fca00078e020e */
[----:B------:R1:W-:Y:S02]  /*1bc430*/  @P6 STG.E desc[UR58][R30.64], R236 ;  /* 0x000000ec1e006986 */ /* 0x0003e4000c10193a */
[----:B-1----:R-:W-:Y:S02]  /*1bc440*/  IMAD.WIDE R30, R149, 0x4, R12 ;  /* 0x00000004951e7825 */ /* 0x002fe400078e020c */
[----:B------:R-:W4:Y:S04]  /*1bc450*/  LDL.LU R236, [R1+0x1884] ;  /* 0x0018840001ec7983 */ /* 0x000f280000300800 */
[----:B------:R1:W-:Y:S01]  /*1bc460*/  @P0 STG.E desc[UR58][R30.64], R150 ;  /* 0x000000961e000986 */ /* 0x0003e2000c10193a */
[----:B------:R-:W-:-:S03]  /*1bc470*/  LOP3.LUT P0, RZ, R20, 0x8000000, RZ, 0xc0, !PT ;  /* 0x0800000014ff7812 */ /* 0x000fc6000780c0ff */
[----:B------:R-:W4:Y:S04]  /*1bc480*/  LDL.LU R232, [R1+0x514] ;  /* 0x0005140001e87983 */ /* 0x000f280000300800 */
[----:B------:R-:W4:Y:S01]  /*1bc490*/  LDL.LU R149, [R1+0x384] ;  /* 0x0003840001957983 */ /* 0x000f220000300800 */
[----:B-1----:R-:W-:-:S03]  /*1bc4a0*/  IMAD.WIDE R30, R29, 0x4, R14 ;  /* 0x000000041d1e7825 */ /* 0x002fc600078e020e */
[----:B------:R-:W4:Y:S04]  /*1bc4b0*/  LDL.LU R150, [R1+0xa28] ;  /* 0x000a280001967983 */ /* 0x000f280000300800 */
[----:B------:R1:W-:Y:S01]  /*1bc4c0*/  @P0 STG.E desc[UR58][R30.64], R151 ;  /* 0x000000971e000986 */ /* 0x0003e2000c10193a */
[----:B------:R-:W-:-:S03]  /*1bc4d0*/  LOP3.LUT P0, RZ, R20, 0x4000000, RZ, 0xc0, !PT ;  /* 0x0400000014ff7812 */ /* 0x000fc6000780c0ff */
[----:B-1----:R-:W4:Y:S01]  /*1bc4e0*/  LDL.LU R151, [R1+0x1888] ;  /* 0x0018880001977983 */ /* 0x002f220000300800 */
[----:B------:R-:W-:-:S09]  /*1bc4f0*/  IMAD.WIDE R30, R29, 0x4, R12 ;  /* 0x000000041d1e7825 */ /* 0x000fd200078e020c */
[----:B------:R1:W-:Y:S01]  /*1bc500*/  @P0 STG.E desc[UR58][R30.64], R235 ;  /* 0x000000eb1e000986 */ /* 0x0003e2000c10193a */
[----:B------:R-:W-:Y:S01]  /*1bc510*/  LOP3.LUT P0, RZ, R20, 0x2000000, RZ, 0xc0, !PT ;  /* 0x0200000014ff7812 */ /* 0x000fe2000780c0ff */
[----:B-1----:R-:W-:-:S12]  /*1bc520*/  IMAD.WIDE R30, R239, 0x4, R14 ;  /* 0x00000004ef1e7825 */ /* 0x002fd800078e020e */
[----:B--2---:R1:W-:Y:S04]  /*1bc530*/  @P0 STG.E desc[UR58][R30.64], R148 ;  /* 0x000000941e000986 */ /* 0x0043e8000c10193a */
[----:B-1----:R-:W2:Y:S01]  /*1bc540*/  LDL.LU R148, [R1+0xa18] ;  /* 0x000a180001947983 */ /* 0x002ea20000300800 */
[----:B------:R-:W-:Y:S01]  /*1bc550*/  LOP3.LUT P0, RZ, R20, 0x1000000, RZ, 0xc0, !PT ;  /* 0x0100000014ff7812 */ /* 0x000fe2000780c0ff */
[----:B------:R-:W-:-:S12]  /*1bc560*/  IMAD.WIDE R30, R239, 0x4, R12 ;  /* 0x00000004ef1e7825 */ /* 0x000fd800078e020c */
[----:B---3--:R4:W-:Y:S01]  /*1bc570*/  @P0 STG.E desc[UR58][R30.64], R243 ;  /* 0x000000f31e000986 */ /* 0x0089e2000c10193a */
[----:B------:R-:W-:Y:S01]  /*1bc580*/  LOP3.LUT P0, RZ, R20, 0x800000, RZ, 0xc0, !PT ;  /* 0x0080000014ff7812 */ /* 0x000fe2000780c0ff */
[----:B----4-:R-:W-:-:S12]  /*1bc590*/  IMAD.WIDE R30, R234, 0x4, R14 ;  /* 0x00000004ea1e7825 */ /* 0x010fd800078e020e */
        /* <DEDUP_REMOVED lines=23> */
[C---:B-1----:R-:W-:Y:S02]  /*1bc710*/  IMAD.WIDE R30, R151.reuse, 0x4, R14 ;  /* 0x00000004971e7825 */ /* 0x042fe400078e020e */
[----:B------:R-:W3:Y:S04]  /*1bc720*/  LDL.LU R149, [R1+0x51c] ;  /* 0x00051c0001957983 */ /* 0x000ee80000300800 */
[----:B------:R1:W-:Y:S02]  /*1bc730*/  @P5 STG.E desc[UR58][R30.64], R150 ;  /* 0x000000961e005986 */ /* 0x0003e4000c10193a */
[----:B-1----:R-:W-:-:S02]  /*1bc740*/  IMAD.WIDE R30, R151, 0x4, R12 ;  /* 0x00000004971e7825 */ /* 0x002fc400078e020c */
[----:B------:R-:W4:Y:S04]  /*1bc750*/  LDL.LU R150, [R1+0x1894] ;  /* 0x0018940001967983 */ /* 0x000f280000300800 */
[----:B------:R-:W3:Y:S04]  /*1bc760*/  LDL.LU R151, [R1+0x38c] ;  /* 0x00038c0001977983 */ /* 0x000ee80000300800 */
[----:B------:R-:W4:Y:S04]  /*1bc770*/  LDL.LU R237, [R1+0x518] ;  /* 0x0005180001ed7983 */ /* 0x000f280000300800 */
[----:B------:R-:W3:Y:S01]  /*1bc780*/  LDL.LU R241, [R1+0x188c] ;  /* 0x00188c0001f17983 */ /* 0x000ee20000300800 */
[----:B------:R-:W-:-:S03]  /*1bc790*/  LOP3.LUT P6, RZ, R26, 0x100000, RZ, 0xc0, !PT ;  /* 0x001000001aff7812 */ /* 0x000fc600078cc0ff */
[----:B------:R-:W4:Y:S04]  /*1bc7a0*/  LDL.LU R245, [R1+0x388] ;  /* 0x0003880001f57983 */ /* 0x000f280000300800 */
[----:B------:R-:W4:Y:S04]  /*1bc7b0*/  LDL.LU R232, [R1+0xa2c] ;  /* 0x000a2c0001e87983 */ /* 0x000f280000300800 */
[----:B------:R-:W4:Y:S04]  /*1bc7c0*/  LDL.LU R236, [R1+0x1890] ;  /* 0x0018900001ec7983 */ /* 0x000f280000300800 */
[----:B--2---:R1:W-:Y:S04]  /*1bc7d0*/  @P6 STG.E desc[UR58][R30.64], R148 ;  /* 0x000000941e006986 */ /* 0x0043e8000c10193a */
[----:B-1----:R-:W2:Y:S01]  /*1bc7e0*/  LDL.LU R148, [R1+0xa1c] ;  /* 0x000a1c0001947983 */ /* 0x002ea20000300800 */
        /* <DEDUP_REMOVED lines=15> */
[----:B------:R-:W2:Y:S01]  /*1bc8e0*/  LDL.LU R238, [R1+0x18a0] ;  /* 0x0018a00001ee7983 */ /* 0x000ea20000300800 */
[C---:B------:R-:W-:Y:S02]  /*1bc8f0*/  LOP3.LUT P3, RZ, R25.reuse, 0x2000000, RZ, 0xc0, !PT ;  /* 0x0200000019ff7812 */ /* 0x040fe4000786c0ff */
[----:B------:R-:W-:Y:S01]  /*1bc900*/  LOP3.LUT P4, RZ, R25, 0x4000000, RZ, 0xc0, !PT ;  /* 0x0400000019ff7812 */ /* 0x000fe2000788c0ff */
[----:B------:R-:W2:Y:S01]  /*1bc910*/  LDL.LU R242, [R1+0xa34] ;  /* 0x000a340001f27983 */ /* 0x000ea20000300800 */
[C---:B------:R-:W-:Y:S02]  /*1bc920*/  LOP3.LUT P5, RZ, R24.reuse, 0x2000000, RZ, 0xc0, !PT ;  /* 0x0200000018ff7812 */ /* 0x040fe400078ac0ff */
[----:B------:R-:W-:Y:S01]  /*1bc930*/  LOP3.LUT P6, RZ, R24, 0x4000000, RZ, 0xc0, !PT ;  /* 0x0400000018ff7812 */ /* 0x000fe200078cc0ff */
[----:B------:R-:W2:Y:S02]  /*1bc940*/  LDL.LU R233, [R1+0x18a4] ;  /* 0x0018a40001e97983 */ /* 0x000ea40000300800 */
[----:B------:R-:W-:-:S02]  /*1bc950*/  @P0 LOP3.LUT R20, R20, 0x4000, RZ, 0xfc, !PT ;  /* 0x0000400014140812 */ /* 0x000fc400078efcff */
[----:B------:R-:W-:Y:S01]  /*1bc960*/  LOP3.LUT P0, RZ, R21, 0x4000000, RZ, 0xc0, !PT ;  /* 0x0400000015ff7812 */ /* 0x000fe2000780c0ff */
[----:B------:R-:W2:Y:S01]  /*1bc970*/  LDL.LU R246, [R1+0x4f4] ;  /* 0x0004f40001f67983 */ /* 0x000ea20000300800 */
        /* <DEDUP_REMOVED lines=19> */
[----:B------:R1:W-:Y:S02]  /*1bcab0*/  @P4 STG.E desc[UR58][R30.64], R245 ;  /* 0x000000f51e004986 */ /* 0x0003e4000c10193a */
[----:B-1----:R-:W-:-:S05]  /*1bcac0*/  IMAD.WIDE R30, R236, 0x4, R14 ;  /* 0x00000004ec1e7825 */ /* 0x002fca00078e020e */
[----:B------:R1:W-:Y:S02]  /*1bcad0*/  @P5 STG.E desc[UR58][R30.64], R232 ;  /* 0x000000e81e005986 */ /* 0x0003e4000c10193a */
[----:B-1----:R-:W-:Y:S02]  /*1bcae0*/  IMAD.WIDE R30, R236, 0x4, R12 ;  /* 0x00000004ec1e7825 */ /* 0x002fe400078e020c */
[----:B------:R-:W4:Y:S04]  /*1bcaf0*/  LDL.LU R232, [R1+0x18a8] ;  /* 0x0018a80001e87983 */ /* 0x000f280000300800 */
[----:B------:R-:W4:Y:S04]  /*1bcb00*/  LDL.LU R241, [R1+0xa48] ;  /* 0x000a480001f17983 */ /* 0x000f280000300800 */
[----:B------:R-:W4:Y:S04]  /*1bcb10*/  LDL.LU R236, [R1+0xa38] ;  /* 0x000a380001ec7983 */ /* 0x000f280000300800 */
[----:B--2---:R1:W-:Y:S02]  /*1bcb20*/  @P6 STG.E desc[UR58][R30.64], R148 ;  /* 0x000000941e006986 */ /* 0x0043e4000c10193a */
[----:B-1----:R-:W-:-:S02]  /*1bcb30*/  IMAD.WIDE R30, R150, 0x4, R14 ;  /* 0x00000004961e7825 */ /* 0x002fc400078e020e */
[----:B------:R-:W2:Y:S04]  /*1bcb40*/  LDL.LU R148, [R1+0x4f8] ;  /* 0x0004f80001947983 */ /* 0x000ea80000300800 */
[----:B------:R1:W-:Y:S01]  /*1bcb50*/  @P0 STG.E desc[UR58][R30.64], R149 ;  /* 0x000000951e000986 */ /* 0x0003e2000c10193a */
[----:B------:R-:W-:-:S03]  /*1bcb60*/  LOP3.LUT P0, RZ, R20, 0x80000, RZ, 0xc0, !PT ;  /* 0x0008000014ff7812 */ /* 0x000fc6000780c0ff */
[----:B-1----:R-:W2:Y:S01]  /*1bcb70*/  LDL.LU R149, [R1+0x18ac] ;  /* 0x0018ac0001957983 */ /* 0x002ea20000300800 */
[----:B------:R-:W-:-:S03]  /*1bcb80*/  IMAD.WIDE R30, R150, 0x4, R12 ;  /* 0x00000004961e7825 */ /* 0x000fc600078e020c */
[----:B------:R-:W2:Y:S06]  /*1bcb90*/  LDL.LU R150, [R1+0x378] ;  /* 0x0003780001967983 */ /* 0x000eac0000300800 */
[----:B------:R1:W-:Y:S04]  /*1bcba0*/  @P0 STG.E desc[UR58][R30.64], R151 ;  /* 0x000000971e000986 */ /* 0x0003e8000c10193a */
[----:B-1----:R-:W2:Y:S04]  /*1bcbb0*/  LDL.LU R151, [R1+0xa4c] ;  /* 0x000a4c0001977983 */ /* 0x002ea80000300800 */
[----:B------:R-:W2:Y:S01]  /*1bcbc0*/  LDL.LU R245, [R1+0x18b0] ;  /* 0x0018b00001f57983 */ /* 0x000ea20000300800 */
        /* <DEDUP_REMOVED lines=26> */
[----:B------:R-:W-:Y:S02]  /*1bcd70*/  LOP3.LUT P5, RZ, R22, 0x10000000, RZ, 0xc0, !PT ;  /* 0x1000000016ff7812 */ /* 0x000fe400078ac0ff */
[----:B---3--:R4:W-:Y:S01]  /*1bcd80*/  @P1 STG.E desc[UR58][R30.64], R237 ;  /* 0x000000ed1e001986 */ /* 0x0089e2000c10193a */
[----:B------:R-:W-:Y:S01]  /*1bcd90*/  LOP3.LUT P6, RZ, R23, 0x8000000, RZ, 0xc0, !PT ;  /* 0x0800000017ff7812 */ /* 0x000fe200078cc0ff */
[----:B----4-:R-:W-:-:S05]  /*1bcda0*/  IMAD.WIDE R30, R232, 0x4, R14 ;  /* 0x00000004e81e7825 */ /* 0x010fca00078e020e */
[----:B------:R1:W-:Y:S02]  /*1bcdb0*/  @P2 STG.E desc[UR58][R30.64], R241 ;  /* 0x000000f11e002986 */ /* 0x0003e4000c10193a */
[----:B-1----:R-:W-:Y:S02]  /*1bcdc0*/  IMAD.WIDE R30, R232, 0x4, R12 ;  /* 0x00000004e81e7825 */ /* 0x002fe400078e020c */
[----:B------:R-:W3:Y:S04]  /*1bcdd0*/  LDL.LU R232, [R1+0xa3c] ;  /* 0x000a3c0001e87983 */ /* 0x000ee80000300800 */
[----:B------:R1:W-:Y:S04]  /*1bcde0*/  @P3 STG.E desc[UR58][R30.64], R236 ;  /* 0x000000ec1e003986 */ /* 0x0003e8000c10193a */
[----:B-1----:R-:W4:Y:S01]  /*1bcdf0*/  LDL.LU R236, [R1+0x4fc] ;  /* 0x0004fc0001ec7983 */ /* 0x002f220000300800 */
[----:B--2---:R-:W-:-:S05]  /*1bce00*/  IMAD.WIDE R30, R149, 0x4, R14 ;  /* 0x00000004951e7825 */ /* 0x004fca00078e020e */
[----:B------:R1:W-:Y:S02]  /*1bce10*/  @P4 STG.E desc[UR58][R30.64], R148 ;  /* 0x000000941e004986 */ /* 0x0003e4000c10193a */
[----:B-1----:R-:W-:Y:S02]  /*1bce20*/  IMAD.WIDE R30, R149, 0x4, R12 ;  /* 0x00000004951e7825 */ /* 0x002fe400078e020c */
[----:B------:R-:W2:Y:S04]  /*1bce30*/  LDL.LU R148, [R1+0x18b4] ;  /* 0x0018b40001947983 */ /* 0x000ea80000300800 */
[----:B------:R1:W-:Y:S04]  /*1bce40*/  @P5 STG.E desc[UR58][R30.64], R150 ;  /* 0x000000961e005986 */ /* 0x0003e8000c10193a */
[----:B------:R-:W4:Y:S01]  /*1bce50*/  LDL.LU R149, [R1+0x37c] ;  /* 0x00037c0001957983 */ /* 0x000f220000300800 */
[----:B-1----:R-:W-:-:S03]  /*1bce60*/  IMAD.WIDE R30, R245, 0x4, R14 ;  /* 0x00000004f51e7825 */ /* 0x002fc600078e020e */
        /* <DEDUP_REMOVED lines=16> */
[----:B------:R-:W-:Y:S01]  /*1bcf70*/  LOP3.LUT P4, RZ, R21, 0x8000000, RZ, 0xc0, !PT ;  /* 0x0800000015ff7812 */ /* 0x000fe2000788c0ff */
[----:B------:R-:W4:Y:S01]  /*1bcf80*/  LDL.LU R237, [R1+0xa58] ;  /* 0x000a580001ed7983 */ /* 0x000f220000300800 */
[----:B------:R-:W-:-:S03]  /*1bcf90*/  IMAD.WIDE R30, R245, 0x4, R12 ;  /* 0x00000004f51e7825 */ /* 0x000fc600078e020c */
[----:B------:R-:W4:Y:S01]  /*1bcfa0*/  LDL.LU R241, [R1+0x4e8] ;  /* 0x0004e80001f17983 */ /* 0x000f220000300800 */
[----:B------:R-:W-:-:S03]  /*1bcfb0*/  LOP3.LUT P5, RZ, R21, 0x10000000, RZ, 0xc0, !PT ;  /* 0x1000000015ff7812 */ /* 0x000fc600078ac0ff */
[----:B------:R-:W4:Y:S01]  /*1bcfc0*/  LDL.LU R245, [R1+0x18cc] ;  /* 0x0018cc0001f57983 */ /* 0x000f220000300800 */
[----:B------:R-:W-:Y:S02]  /*1bcfd0*/  LOP3.LUT P6, RZ, R26, 0x800000, RZ, 0xc0, !PT ;  /* 0x008000001aff7812 */ /* 0x000fe400078cc0ff */
[----:B------:R-:W-:Y:S02]  /*1bcfe0*/  LOP3.LUT P0, RZ, R23, 0x40000000, RZ, 0xc0, !PT ;  /* 0x4000000017ff7812 */ /* 0x000fe4000780c0ff */
[----:B------:R-:W-:-:S11]  /*1bcff0*/  LOP3.LUT R20, R20, 0xffffffef, RZ, 0xc0, !PT ;  /* 0xffffffef14147812 */ /* 0x000fd600078ec0ff */
[----:B------:R-:W-:Y:S02]  /*1bd000*/  @P0 LOP3.LUT R20, R20, 0x10, RZ, 0xfc, !PT ;  /* 0x0000001014140812 */ /* 0x000fe400078efcff */
[----:B------:R-:W-:Y:S02]  /*1bd010*/  LOP3.LUT P0, RZ, R23, 0x20000000, RZ, 0xc0, !PT ;  /* 0x2000000017ff7812 */ /* 0x000fe4000780c0ff */
[----:B------:R-:W-:Y:S01]  /*1bd020*/  LOP3.LUT R20, R20, 0xffffffdf, RZ, 0xc0, !PT ;  /* 0xffffffdf14147812 */ /* 0x000fe200078ec0ff */
[----:B---3--:R1:W-:Y:S04]  /*1bd030*/  @P3 STG.E desc[UR58][R30.64], R232 ;  /* 0x000000e81e003986 */ /* 0x0083e8000c10193a */
[----:B-1----:R-:W3:Y:S01]  /*1bd040*/  LDL.LU R232, [R1+0x358] ;  /* 0x0003580001e87983 */ /* 0x002ee20000300800 */
[----:B--2---:R-:W-:-:S05]  /*1bd050*/  IMAD.WIDE R30, R148, 0x4, R14 ;  /* 0x00000004941e7825 */ /* 0x004fca00078e020e */
[----:B----4-:R1:W-:Y:S02]  /*1bd060*/  @P4 STG.E desc[UR58][R30.64], R236 ;  /* 0x000000ec1e004986 */ /* 0x0103e4000c10193a */
[----:B-1----:R-:W-:Y:S02]  /*1bd070*/  IMAD.WIDE R30, R148, 0x4, R12 ;  /* 0x00000004941e7825 */ /* 0x002fe400078e020c */
[----:B------:R-:W2:Y:S04]  /*1bd080*/  LDL.LU R236, [R1+0xa6c] ;  /* 0x000a6c0001ec7983 */ /* 0x000ea80000300800 */
[----:B------:R-:W4:Y:S04]  /*1bd090*/  LDL.LU R148, [R1+0x18d0] ;  /* 0x0018d00001947983 */ /* 0x000f280000300800 */
[----:B------:R1:W-:Y:S02]  /*1bd0a0*/  @P5 STG.E desc[UR58][R30.64], R149 ;  /* 0x000000951e005986 */ /* 0x0003e4000c10193a */
[----:B-1----:R-:W-:-:S02]  /*1bd0b0*/  IMAD.WIDE R30, R151, 0x4, R14 ;  /* 0x00000004971e7825 */ /* 0x002fc400078e020e */
[----:B------:R-:W2:Y:S04]  /*1bd0c0*/  LDL.LU R149, [R1+0xa5c] ;  /* 0x000a5c0001957983 */ /* 0x000ea80000300800 */
[----:B------:R1:W-:Y:S02]  /*1bd0d0*/  @P6 STG.E desc[UR58][R30.64], R150 ;  /* 0x000000961e006986 */ /* 0x0003e4000c10193a */
[----:B-1----:R-:W-:Y:S02]  /*1bd0e0*/  IMAD.WIDE R30, R151, 0x4, R12 ;  /* 0x00000004971e7825 */ /* 0x002fe400078e020c */
[----:B------:R-:W2:Y:S04]  /*1bd0f0*/  LDL.LU R150, [R1+0x4ec] ;  /* 0x0004ec0001967983 */ /* 0x000ea80000300800 */
[----:B------:R-:W2:Y:S01]  /*1bd100*/  LDL.LU R151, [R1+0x18d4] ;  /* 0x0018d40001977983 */ /* 0x000ea20000300800 */
        /* <DEDUP_REMOVED lines=52> */
[----:B---3--:R4:W-:Y:S01]  /*1bd450*/  @P2 STG.E desc[UR58][R30.64], R232 ;  /* 0x000000e81e002986 */ /* 0x0089e2000c10193a */
[----:B------:R-:W-:Y:S01]  /*1bd460*/  LOP3.LUT P5, RZ, R25, 0x80000000, RZ, 0xc0, !PT ;  /* 0x8000000019ff7812 */ /* 0x000fe200078ac0ff */
[----:B----4-:R-:W-:-:S05]  /*1bd470*/  IMAD.WIDE R30, R148, 0x4, R14 ;  /* 0x00000004941e7825 */ /* 0x010fca00078e020e */
[----:B--2---:R1:W-:Y:S01]  /*1bd480*/  @P3 STG.E desc[UR58][R30.64], R236 ;  /* 0x000000ec1e003986 */ /* 0x0043e2000c10193a */
[----:B------:R-:W-:Y:S01]  /*1bd490*/  LOP3.LUT P6, RZ, R26, 0x1, RZ, 0xc0, !PT ;  /* 0x000000011aff7812 */ /* 0x000fe200078cc0ff */
[----:B-1----:R-:W-:-:S05]  /*1bd4a0*/  IMAD.WIDE R30, R148, 0x4, R12 ;  /* 0x00000004941e7825 */ /* 0x002fca00078e020c */
[----:B------:R1:W-:Y:S02]  /*1bd4b0*/  @P4 STG.E desc[UR58][R30.64], R149 ;  /* 0x000000951e004986 */ /* 0x0003e4000c10193a */
[----:B-1----:R-:W-:-:S05]  /*1bd4c0*/  IMAD.WIDE R30, R151, 0x4, R14 ;  /* 0x00000004971e7825 */ /* 0x002fca00078e020e */
[----:B------:R1:W-:Y:S02]  /*1bd4d0*/  @P5 STG.E desc[UR58][R30.64], R150 ;  /* 0x000000961e005986 */ /* 0x0003e4000c10193a */
[----:B-1----:R-:W-:-:S05]  /*1bd4e0*/  IMAD.WIDE R30, R151, 0x4, R12 ;  /* 0x00000004971e7825 */ /* 0x002fca00078e020c */
[----:B------:R1:W-:Y:S04]  /*1bd4f0*/  @P6 STG.E desc[UR58][R30.64], R40 ;  /* 0x000000281e006986 */ /* 0x0003e8000c10193a */
[----:B-1----:R-:W2:Y:S04]  /*1bd500*/  LDL.LU R40, [R1+0x8094] ;  /* 0x0080940001287983 */ /* 0x002ea80000300800 */
[----:B------:R-:W3:Y:S04]  /*1bd510*/  LDL.LU R241, [R1+0xa80] ;  /* 0x000a800001f17983 */ /* 0x000ee80000300800 */
[----:B------:R-:W4:Y:S04]  /*1bd520*/  LDL.LU R245, [R1+0x18d8] ;  /* 0x0018d80001f57983 */ /* 0x000f280000300800 */
[----:B------:R-:W3:Y:S04]  /*1bd530*/  LDL.LU R232, [R1+0xa70] ;  /* 0x000a700001e87983 */ /* 0x000ee80000300800 */
[----:B------:R-:W3:Y:S04]  /*1bd540*/  LDL.LU R236, [R1+0x4d0] ;  /* 0x0004d00001ec7983 */ /* 0x000ee80000300800 */
[----:B------:R-:W3:Y:S04]  /*1bd550*/  LDL.LU R148, [R1+0x18dc] ;  /* 0x0018dc0001947983 */ /* 0x000ee80000300800 */
[----:B------:R-:W3:Y:S04]  /*1bd560*/  LDL.LU R149, [R1+0x340] ;  /* 0x0003400001957983 */ /* 0x000ee80000300800 */
[----:B------:R-:W3:Y:S04]  /*1bd570*/  LDL.LU R150, [R1+0xa84] ;  /* 0x000a840001967983 */ /* 0x000ee80000300800 */
[----:B------:R-:W3:Y:S01]  /*1bd580*/  LDL.LU R151, [R1+0x18e0] ;  /* 0x0018e00001977983 */ /* 0x000ee20000300800 */
[----:B------:R-:W-:-:S03]  /*1bd590*/  LOP3.LUT P0, RZ, R25, 0x2, RZ, 0xc0, !PT ;  /* 0x0000000219ff7812 */ /* 0x000fc6000780c0ff */
[----:B------:R-:W3:Y:S04]  /*1bd5a0*/  LDL.LU R43, [R1+0xa74] ;  /* 0x000a7400012b7983 */ /* 0x000ee80000300800 */
[----:B------:R-:W3:Y:S04]  /*1bd5b0*/  LDL.LU R29, [R1+0x4d4] ;  /* 0x0004d400011d7983 */ /* 0x000ee80000300800 */
[----:B------:R-:W3:Y:S04]  /*1bd5c0*/  LDL.LU R235, [R1+0x18e4] ;  /* 0x0018e40001eb7983 */ /* 0x000ee80000300800 */
[----:B------:R-:W3:Y:S04]  /*1bd5d0*/  LDL.LU R239, [R1+0x344] ;  /* 0x0003440001ef7983 */ /* 0x000ee80000300800 */
[----:B------:R-:W3:Y:S04]  /*1bd5e0*/  LDL.LU R243, [R1+0xa88] ;  /* 0x000a880001f37983 */ /* 0x000ee80000300800 */
[----:B------:R-:W3:Y:S01]  /*1bd5f0*/  LDL.LU R247, [R1+0x18e8] ;  /* 0x0018e80001f77983 */ /* 0x000ee20000300800 */
[----:B------:R-:W-:-:S03]  /*1bd600*/  LOP3.LUT R20, R20, 0xfffffffe, RZ, 0xc0, !PT ;  /* 0xfffffffe14147812 */ /* 0x000fc600078ec0ff */
[----:B------:R-:W3:Y:S04]  /*1bd610*/  LDL.LU R234, [R1+0xa78] ;  /* 0x000a780001ea7983 */ /* 0x000ee80000300800 */
[----:B------:R-:W3:Y:S04]  /*1bd620*/  LDL.LU R238, [R1+0x4d8] ;  /* 0x0004d80001ee7983 */ /* 0x000ee80000300800 */
[----:B------:R-:W3:Y:S01]  /*1bd630*/  LDL.LU R242, [R1+0x18ec] ;  /* 0x0018ec0001f27983 */ /* 0x000ee20000300800 */
[----:B------:R-:W-:Y:S02]  /*1bd640*/  LOP3.LUT P3, RZ, R24, 0x80000000, RZ, 0xc0, !PT ;  /* 0x8000000018ff7812 */ /* 0x000fe4000786c0ff */
[----:B------:R-:W-:Y:S01]  /*1bd650*/  LOP3.LUT P4, RZ, R25, 0x1, RZ, 0xc0, !PT ;  /* 0x0000000119ff7812 */ /* 0x000fe2000788c0ff */
[----:B------:R-:W3:Y:S01]  /*1bd660*/  LDL.LU R246, [R1+0x348] ;  /* 0x0003480001f67983 */ /* 0x000ee20000300800 */
[----:B------:R-:W-:-:S03]  /*1bd670*/  LOP3.LUT P5, RZ, R22, 0x80000000, RZ, 0xc0, !PT ;  /* 0x8000000016ff7812 */ /* 0x000fc600078ac0ff */
[----:B------:R-:W3:Y:S01]  /*1bd680*/  LDL.LU R233, [R1+0xa8c] ;  /* 0x000a8c0001e97983 */ /* 0x000ee20000300800 */
[----:B------:R-:W-:-:S03]  /*1bd690*/  LOP3.LUT P6, RZ, R24, 0x1, RZ, 0xc0, !PT ;  /* 0x0000000118ff7812 */ /* 0x000fc600078cc0ff */
[----:B------:R-:W3:Y:S01]  /*1bd6a0*/  LDL.LU R237, [R1+0x18f0] ;  /* 0x0018f00001ed7983 */ /* 0x000ee20000300800 */
[----:B--2---:R-:W-:-:S04]  /*1bd6b0*/  LOP3.LUT R40, R40, 0xefffffff, RZ, 0xc0, !PT ;  /* 0xefffffff28287812 */ /* 0x004fc800078ec0ff */
        /* <DEDUP_REMOVED lines=17> */
[----:B----4-:R-:W-:-:S05]  /*1bd7d0*/  IMAD.WIDE R30, R245, 0x4, R14 ;  /* 0x00000004f51e7825 */ /* 0x010fca00078e020e */
[----:B---3--:R1:W-:Y:S05]  /*1bd7e0*/  @P3 STG.E desc[UR58][R30.64], R241 ;  /* 0x000000f11e003986 */ /* 0x0083ea000c10193a */
        /* <DEDUP_REMOVED lines=8> */
[C---:B-1----:R-:W-:Y:S01]  /*1bd870*/  IMAD.WIDE R30, R148.reuse, 0x4, R14 ;  /* 0x00000004941e7825 */ /* 0x042fe200078e020e */
        /* <DEDUP_REMOVED lines=8> */
[----:B------:R1:W-:Y:S02]  /*1bd900*/  @P0 STG.E desc[UR58][R30.64], R150 ;  /* 0x000000961e000986 */ /* 0x0003e4000c10193a */
[----:B-1----:R-:W-:Y:S02]  /*1bd910*/  IMAD.WIDE R30, R151, 0x4, R12 ;  /* 0x00000004971e7825 */ /* 0x002fe400078e020c */
[----:B------:R-:W4:Y:S04]  /*1bd920*/  LDL.LU R151, [R1+0x18f8] ;  /* 0x0018f80001977983 */ /* 0x000f280000300800 */
        /* <DEDUP_REMOVED lines=49> */
[----:B------:R-:W2:Y:S01]  /*1bdc40*/  LDL.LU R149, [R1+0x4b4] ;  /* 0x0004b40001957983 */ /* 0x000ea20000300800 */
[----:B------:R-:W-:-:S03]  /*1bdc50*/  IMAD.WIDE R30, R150, 0x4, R12 ;  /* 0x00000004961e7825 */ /* 0x000fc600078e020c */
[----:B------:R-:W2:Y:S04]  /*1bdc60*/  LDL.LU R150, [R1+0x1908] ;  /* 0x0019080001967983 */ /* 0x000ea80000300800 */
[----:B------:R-:W2:Y:S04]  /*1bdc70*/  LDL.LU R42, [R1+0x324] ;  /* 0x00032400012a7983 */ /* 0x000ea80000300800 */
[----:B------:R-:W2:Y:S01]  /*1bdc80*/  LDL.LU R43, [R1+0xaa8] ;  /* 0x000aa800012b7983 */ /* 0x000ea20000300800 */
[----:B------:R-:W-:Y:S02]  /*1bdc90*/  LOP3.LUT P0, RZ, R23, 0x10, RZ, 0xc0, !PT ;  /* 0x0000001017ff7812 */ /* 0x000fe4000780c0ff */
        /* <DEDUP_REMOVED lines=15> */
[----:B------:R-:W-:-:S03]  /*1bdd90*/  LOP3.LUT P3, RZ, R23, 0x4, RZ, 0xc0, !PT ;  /* 0x0000000417ff7812 */ /* 0x000fc6000786c0ff */
[----:B------:R-:W2:Y:S01]  /*1bdda0*/  LDL.LU R246, [R1+0x1914] ;  /* 0x0019140001f67983 */ /* 0x000ea20000300800 */
[C---:B------:R-:W-:Y:S02]  /*1bddb0*/  LOP3.LUT P4, RZ, R26.reuse, 0x20000000, RZ, 0xc0, !PT ;  /* 0x200000001aff7812 */ /* 0x040fe4000788c0ff */
[----:B------:R-:W-:Y:S01]  /*1bddc0*/  LOP3.LUT P5, RZ, R26, 0x40000000, RZ, 0xc0, !PT ;  /* 0x400000001aff7812 */ /* 0x000fe200078ac0ff */
[----:B------:R-:W2:Y:S02]  /*1bddd0*/  LDL.LU R233, [R1+0x32c] ;  /* 0x00032c0001e97983 */ /* 0x000ea40000300800 */
[----:B------:R-:W-:Y:S02]  /*1bdde0*/  @P0 LOP3.LUT R40, R40, 0x400000, RZ, 0xfc, !PT ;  /* 0x0040000028280812 */ /* 0x000fe400078efcff */
[----:B------:R-:W-:Y:S01]  /*1bddf0*/  LOP3.LUT P0, RZ, R22, 0x8, RZ, 0xc0, !PT ;  /* 0x0000000816ff7812 */ /* 0x000fe2000780c0ff */
[----:B------:R-:W2:Y:S01]  /*1bde00*/  LDL.LU R237, [R1+0xac0] ;  /* 0x000ac00001ed7983 */ /* 0x000ea20000300800 */
[----:B------:R-:W-:-:S02]  /*1bde10*/  LOP3.LUT R40, R40, 0xff7fffff, RZ, 0xc0, !PT ;  /* 0xff7fffff28287812 */ /* 0x000fc400078ec0ff */
[----:B------:R-:W-:Y:S01]  /*1bde20*/  LOP3.LUT P6, RZ, R26, 0x8, RZ, 0xc0, !PT ;  /* 0x000000081aff7812 */ /* 0x000fe200078cc0ff */
[----:B------:R-:W2:Y:S08]  /*1bde30*/  LDL.LU R241, [R1+0x1918] ;  /* 0x0019180001f17983 */ /* 0x000eb00000300800 */
        /* <DEDUP_REMOVED lines=23> */
[----:B------:R-:W2:Y:S04]  /*1bdfb0*/  LDL.LU R148, [R1+0x310] ;  /* 0x0003100001947983 */ /* 0x000ea80000300800 */
[----:B------:R1:W-:Y:S02]  /*1bdfc0*/  @P6 STG.E desc[UR58][R30.64], R149 ;  /* 0x000000951e006986 */ /* 0x0003e4000c10193a */
[----:B-1----:R-:W-:Y:S02]  /*1bdfd0*/  IMAD.WIDE R30, R151, 0x4, R12 ;  /* 0x00000004971e7825 */ /* 0x002fe400078e020c */
[----:B------:R-:W2:Y:S04]  /*1bdfe0*/  LDL.LU R149, [R1+0xac4] ;  /* 0x000ac40001957983 */ /* 0x000ea80000300800 */
[----:B------:R1:W-:Y:S01]  /*1bdff0*/  @P0 STG.E desc[UR58][R30.64], R42 ;  /* 0x0000002a1e000986 */ /* 0x0003e2000c10193a */
[----:B------:R-:W-:-:S03]  /*1be000*/  LOP3.LUT P0, RZ, R40, 0x8000000, RZ, 0xc0, !PT ;  /* 0x0800000028ff7812 */ /* 0x000fc6000780c0ff */
[----:B------:R-:W2:Y:S01]  /*1be010*/  LDL.LU R151, [R1+0x1920] ;  /* 0x0019200001977983 */ /* 0x000ea20000300800 */
[----:B-1----:R-:W-:-:S09]  /*1be020*/  IMAD.WIDE R30, R150, 0x4, R14 ;  /* 0x00000004961e7825 */ /* 0x002fd200078e020e */
[----:B------:R1:W-:Y:S02]  /*1be030*/  @P0 STG.E desc[UR58][R30.64], R43 ;  /* 0x0000002b1e000986 */ /* 0x0003e4000c10193a */
[----:B-1----:R-:W-:Y:S02]  /*1be040*/  IMAD.WIDE R30, R150, 0x4, R12 ;  /* 0x00000004961e7825 */ /* 0x002fe400078e020c */
[----:B------:R-:W2:Y:S01]  /*1be050*/  LDL.LU R150, [R1+0xab4] ;  /* 0x000ab40001967983 */ /* 0x000ea20000300800 */
        /* <DEDUP_REMOVED lines=23> */
[----:B-1----:R-:W-:-:S05]  /*1be1d0*/  IMAD.WIDE R30, R241, 0x4, R14 ;  /* 0x00000004f11e7825 */ /* 0x002fca00078e020e */
[----:B------:R1:W-:Y:S01]  /*1be1e0*/  @P1 STG.E desc[UR58][R30.64], R237 ;  /* 0x000000ed1e001986 */ /* 0x0003e2000c10193a */
[----:B------:R-:W-:Y:S01]  /*1be1f0*/  LOP3.LUT P4, RZ, R26, 0x40, RZ, 0xc0, !PT ;  /* 0x000000401aff7812 */ /* 0x000fe2000788c0ff */
[----:B-1----:R-:W-:Y:S01]  /*1be200*/  IMAD.WIDE R30, R241, 0x4, R12 ;  /* 0x00000004f11e7825 */ /* 0x002fe200078e020c */
[C---:B------:R-:W-:Y:S02]  /*1be210*/  LOP3.LUT P5, RZ, R25.reuse, 0x20, RZ, 0xc0, !PT ;  /* 0x0000002019ff7812 */ /* 0x040fe400078ac0ff */
[----:B------:R-:W-:Y:S02]  /*1be220*/  LOP3.LUT P6, RZ, R25, 0x40, RZ, 0xc0, !PT ;  /* 0x0000004019ff7812 */ /* 0x000fe400078cc0ff */
[----:B---3--:R4:W-:Y:S02]  /*1be230*/  @P2 STG.E desc[UR58][R30.64], R245 ;  /* 0x000000f51e002986 */ /* 0x0089e4000c10193a */
[----:B----4-:R-:W-:-:S05]  /*1be240*/  IMAD.WIDE R30, R236, 0x4, R14 ;  /* 0x00000004ec1e7825 */ /* 0x010fca00078e020e */
[----:B--2---:R1:W-:Y:S02]  /*1be250*/  @P3 STG.E desc[UR58][R30.64], R232 ;  /* 0x000000e81e003986 */ /* 0x0043e4000c10193a */
[----:B-1----:R-:W-:-:S05]  /*1be260*/  IMAD.WIDE R30, R236, 0x4, R12 ;  /* 0x00000004ec1e7825 */ /* 0x002fca00078e020c */
[----:B------:R1:W-:Y:S02]  /*1be270*/  @P4 STG.E desc[UR58][R30.64], R148 ;  /* 0x000000941e004986 */ /* 0x0003e4000c10193a */
[----:B-1----:R-:W-:-:S05]  /*1be280*/  IMAD.WIDE R30, R151, 0x4, R14 ;  /* 0x00000004971e7825 */ /* 0x002fca00078e020e */
[----:B------:R1:W-:Y:S02]  /*1be290*/  @P5 STG.E desc[UR58][R30.64], R149 ;  /* 0x000000951e005986 */ /* 0x0003e4000c10193a */
[----:B-1----:R-:W-:Y:S02]  /*1be2a0*/  IMAD.WIDE R30, R151, 0x4, R12 ;  /* 0x00000004971e7825 */ /* 0x002fe400078e020c */
[----:B------:R-:W2:Y:S04]  /*1be2b0*/  LDL.LU R149, [R1+0x4a8] ;  /* 0x0004a80001957983 */ /* 0x000ea80000300800 */
[----:B------:R-:W3:Y:S04]  /*1be2c0*/  LDL.LU R151, [R1+0x192c] ;  /* 0x00192c0001977983 */ /* 0x000ee80000300800 */
[----:B------:R-:W4:Y:S04]  /*1be2d0*/  LDL.LU R148, [R1+0x4a4] ;  /* 0x0004a40001947983 */ /* 0x000f280000300800 */
[----:B------:R1:W-:Y:S04]  /*1be2e0*/  @P6 STG.E desc[UR58][R30.64], R150 ;  /* 0x000000961e006986 */ /* 0x0003e8000c10193a */
[----:B-1----:R-:W2:Y:S04]  /*1be2f0*/  LDL.LU R150, [R1+0x1924] ;  /* 0x0019240001967983 */ /* 0x002ea80000300800 */
[----:B------:R-:W3:Y:S04]  /*1be300*/  LDL.LU R237, [R1+0x314] ;  /* 0x0003140001ed7983 */ /* 0x000ee80000300800 */
[----:B------:R-:W3:Y:S04]  /*1be310*/  LDL.LU R241, [R1+0xac8] ;  /* 0x000ac80001f17983 */ /* 0x000ee80000300800 */
[----:B------:R-:W3:Y:S04]  /*1be320*/  LDL.LU R245, [R1+0x1928] ;  /* 0x0019280001f57983 */ /* 0x000ee80000300800 */
[----:B------:R-:W3:Y:S01]  /*1be330*/  LDL.LU R232, [R1+0xab8] ;  /* 0x000ab80001e87983 */ /* 0x000ee20000300800 */
[----:B------:R-:W-:-:S03]  /*1be340*/  LOP3.LUT P3, RZ, R24, 0x20, RZ, 0xc0, !PT ;  /* 0x0000002018ff7812 */ /* 0x000fc6000786c0ff */
[----:B------:R-:W3:Y:S01]  /*1be350*/  LDL.LU R236, [R1+0x318] ;  /* 0x0003180001ec7983 */ /* 0x000ee20000300800 */
        /* <DEDUP_REMOVED lines=14> */
[----:B----4-:R1:W-:Y:S02]  /*1be440*/  @P3 STG.E desc[UR58][R30.64], R148 ;  /* 0x000000941e003986 */ /* 0x0103e4000c10193a */
[----:B-1----:R-:W-:Y:S02]  /*1be450*/  IMAD.WIDE R30, R150, 0x4, R12 ;  /* 0x00000004961e7825 */ /* 0x002fe400078e020c */
[----:B------:R-:W2:Y:S04]  /*1be460*/  LDL.LU R150, [R1+0xacc] ;  /* 0x000acc0001967983 */ /* 0x000ea80000300800 */
[----:B------:R-:W4:Y:S04]  /*1be470*/  LDL.LU R148, [R1+0x1930] ;  /* 0x0019300001947983 */ /* 0x000f280000300800 */
[----:B------:R-:W2:Y:S04]  /*1be480*/  LDL.LU R235, [R1+0xabc] ;  /* 0x000abc0001eb7983 */ /* 0x000ea80000300800 */
[----:B------:R-:W2:Y:S04]  /*1be490*/  LDL.LU R243, [R1+0x1934] ;  /* 0x0019340001f37983 */ /* 0x000ea80000300800 */
[----:B------:R-:W2:Y:S01]  /*1be4a0*/  LDL.LU R239, [R1+0x4ac] ;  /* 0x0004ac0001ef7983 */ /* 0x000ea20000300800 */
[----:B------:R-:W-:-:S03]  /*1be4b0*/  LOP3.LUT R40, R40, 0xfffeffff, RZ, 0xc0, !PT ;  /* 0xfffeffff28287812 */ /* 0x000fc600078ec0ff */
[----:B------:R-:W2:Y:S01]  /*1be4c0*/  LDL.LU R247, [R1+0x31c] ;  /* 0x00031c0001f77983 */ /* 0x000ea20000300800 */
[----:B------:R-:W-:Y:S02]  /*1be4d0*/  @P0 LOP3.LUT R40, R40, 0x10000, RZ, 0xfc, !PT ;  /* 0x0001000028280812 */ /* 0x000fe400078efcff */
[----:B------:R-:W-:Y:S01]  /*1be4e0*/  LOP3.LUT P0, RZ, R2, 0x4, RZ, 0xc0, !PT ;  /* 0x0000000402ff7812 */ /* 0x000fe2000780c0ff */
[----:B------:R-:W2:Y:S01]  /*1be4f0*/  LDL.LU R234, [R1+0xae0] ;  /* 0x000ae00001ea7983 */ /* 0x000ea20000300800 */
[----:B------:R-:W-:-:S03]  /*1be500*/  LOP3.LUT R40, R40, 0xfffdffff, RZ, 0xc0, !PT ;  /* 0xfffdffff28287812 */ /* 0x000fc600078ec0ff */
[----:B------:R-:W2:Y:S01]  /*1be510*/  LDL.LU R238, [R1+0x1938] ;  /* 0x0019380001ee7983 */ /* 0x000ea20000300800 */
[----:B------:R-:W-:Y:S02]  /*1be520*/  LOP3.LUT P4, RZ, R24, 0x40, RZ, 0xc0, !PT ;  /* 0x0000004018ff7812 */ /* 0x000fe4000788c0ff */
[----:B------:R-:W-:Y:S01]  /*1be530*/  LOP3.LUT P5, RZ, R22, 0x20, RZ, 0xc0, !PT ;  /* 0x0000002016ff7812 */ /* 0x000fe200078ac0ff */
[----:B------:R-:W2:Y:S04]  /*1be540*/  LDL.LU R242, [R1+0xad0] ;  /* 0x000ad00001f27983 */ /* 0x000ea80000300800 */
[----:B------:R-:W-:Y:S01]  /*1be550*/  @P0 LOP3.LUT R40, R40, 0x20000, RZ, 0xfc, !PT ;  /* 0x0002000028280812 */ /* 0x000fe200078efcff */
[----:B------:R-:W2:Y:S01]  /*1be560*/  LDL.LU R233, [R1+0x193c] ;  /* 0x00193c0001e97983 */ /* 0x000ea20000300800 */
[----:B------:R-:W-:-:S02]  /*1be570*/  LOP3.LUT P0, RZ, R2, 0x2, RZ, 0xc0, !PT ;  /* 0x0000000202ff7812 */ /* 0x000fc4000780c0ff */
[----:B------:R-:W-:Y:S01]  /*1be580*/  LOP3.LUT R40, R40, 0xfffbffff, RZ, 0xc0, !PT ;  /* 0xfffbffff28287812 */ /* 0x000fe200078ec0ff */
[----:B------:R-:W2:Y:S01]  /*1be590*/  LDL.LU R246, [R1+0x490] ;  /* 0x0004900001f67983 */ /* 0x000ea20000300800 */
[----:B------:R-:W-:-:S09]  /*1be5a0*/  LOP3.LUT P6, RZ, R22, 0x40, RZ, 0xc0, !PT ;  /* 0x0000004016ff7812 */ /* 0x000fd200078cc0ff */
[----:B------:R-:W-:Y:S02]  /*1be5b0*/  @P0 LOP3.LUT R40, R40, 0x40000, RZ, 0xfc, !PT ;  /* 0x0004000028280812 */ /* 0x000fe400078efcff */
[----:B------:R-:W-:Y:S01]  /*1be5c0*/  LOP3.LUT P0, RZ, R23, 0x40, RZ, 0xc0, !PT ;  /* 0x0000004017ff7812 */ /* 0x000fe2000780c0ff */
[----:B---3--:R1:W-:Y:S01]  /*1be5d0*/  @P4 STG.E desc[UR58][R30.64], R237 ;  /* 0x000000ed1e004986 */ /* 0x0083e2000c10193a */
[----:B------:R-:W-:Y:S01]  /*1be5e0*/  LOP3.LUT R40, R40, 0xfff7ffff, RZ, 0xc0, !PT ;  /* 0xfff7ffff28287812 */ /* 0x000fe200078ec0ff */
[----:B-1----:R-:W-:-:S10]  /*1be5f0*/  IMAD.WIDE R30, R245, 0x4, R14 ;  /* 0x00000004f51e7825 */ /* 0x002fd400078e020e */
[----:B------:R-:W-:Y:S01]  /*1be600*/  @P0 LOP3.LUT R40, R40, 0x80000, RZ, 0xfc, !PT ;  /* 0x0008000028280812 */ /* 0x000fe200078efcff */
[----:B------:R-:W3:Y:S01]  /*1be610*/  LDL.LU R237, [R1+0x300] ;  /* 0x0003000001ed7983 */ /* 0x000ee20000300800 */
[----:B------:R-:W-:-:S03]  /*1be620*/  LOP3.LUT P0, RZ, R23, 0x20, RZ, 0xc0, !PT ;  /* 0x0000002017ff7812 */ /* 0x000fc6000780c0ff */
[----:B------:R1:W-:Y:S02]  /*1be630*/  @P5 STG.E desc[UR58][R30.64], R241 ;  /* 0x000000f11e005986 */ /* 0x0003e4000c10193a */
        /* <DEDUP_REMOVED lines=9> */
[----:B------:R-:W3:Y:S04]  /*1be6d0*/  LDL.LU R149, [R1+0x494] ;  /* 0x0004940001957983 */ /* 0x000ee80000300800 */
[----:B------:R-:W3:Y:S06]  /*1be6e0*/  LDL.LU R151, [R1+0x1944] ;  /* 0x0019440001977983 */ /* 0x000eec0000300800 */
[----:B------:R1:W-:Y:S01]  /*1be6f0*/  @P0 STG.E desc[UR58][R30.64], R236 ;  /* 0x000000ec1e000986 */ /* 0x0003e2000c10193a */
[----:B------:R-:W-:-:S03]  /*1be700*/  LOP3.LUT P0, RZ, R40, 0x40000, RZ, 0xc0, !PT ;  /* 0x0004000028ff7812 */ /* 0x000fc6000780c0ff */
[----:B-1----:R-:W3:Y:S01]  /*1be710*/  LDL.LU R236, [R1+0x304] ;  /* 0x0003040001ec7983 */ /* 0x002ee20000300800 */
[----:B----4-:R-:W-:-:S09]  /*1be720*/  IMAD.WIDE R30, R148, 0x4, R14 ;  /* 0x00000004941e7825 */ /* 0x010fd200078e020e */
[----:B--2---:R1:W-:Y:S04]  /*1be730*/  @P0 STG.E desc[UR58][R30.64], R150 ;  /* 0x000000961e000986 */ /* 0x0043e8000c10193a */
[----:B-1----:R-:W2:Y:S01]  /*1be740*/  LDL.LU R150, [R1+0x1948] ;  /* 0x0019480001967983 */ /* 0x002ea20000300800 */
[----:B------:R-:W-:-:S03]  /*1be750*/  IMAD.WIDE R30, R148, 0x4, R12 ;  /* 0x00000004941e7825 */ /* 0x000fc600078e020c */
        /* <DEDUP_REMOVED lines=22> */
[----:B---3--:R1:W-:Y:S01]  /*1be8c0*/  @P1 STG.E desc[UR58][R30.64], R237 ;  /* 0x000000ed1e001986 */ /* 0x0083e2000c10193a */
[----:B------:R-:W-:Y:S01]  /*1be8d0*/  LOP3.LUT P4, RZ, R23, 0x80, RZ, 0xc0, !PT ;  /* 0x0000008017ff7812 */ /* 0x000fe2000788c0ff */
[----:B-1----:R-:W-:-:S05]  /*1be8e0*/  IMAD.WIDE R30, R245, 0x4, R14 ;  /* 0x00000004f51e7825 */ /* 0x002fca00078e020e */
[----:B------:R1:W-:Y:S02]  /*1be8f0*/  @P2 STG.E desc[UR58][R30.64], R241 ;  /* 0x000000f11e002986 */ /* 0x0003e4000c10193a */
[----:B-1----:R-:W-:-:S05]  /*1be900*/  IMAD.WIDE R30, R245, 0x4, R12 ;  /* 0x00000004f51e7825 */ /* 0x002fca00078e020c */
[----:B------:R1:W-:Y:S01]  /*1be910*/  @P3 STG.E desc[UR58][R30.64], R232 ;  /* 0x000000e81e003986 */ /* 0x0003e2000c10193a */
[----:B------:R-:W-:Y:S01]  /*1be920*/  LOP3.LUT P5, RZ, R23, 0x100, RZ, 0xc0, !PT ;  /* 0x0000010017ff7812 */ /* 0x000fe200078ac0ff */
[----:B-1----:R-:W-:-:S05]  /*1be930*/  IMAD.WIDE R30, R151, 0x4, R14 ;  /* 0x00000004971e7825 */ /* 0x002fca00078e020e */
[----:B------:R1:W-:Y:S01]  /*1be940*/  @P4 STG.E desc[UR58][R30.64], R149 ;  /* 0x000000951e004986 */ /* 0x0003e2000c10193a */
[----:B------:R-:W-:Y:S01]  /*1be950*/  LOP3.LUT P6, RZ, R2, 0x8, RZ, 0xc0, !PT ;  /* 0x0000000802ff7812 */ /* 0x000fe200078cc0ff */
[----:B-1----:R-:W-:Y:S02]  /*1be960*/  IMAD.WIDE R30, R151, 0x4, R12 ;  /* 0x00000004971e7825 */ /* 0x002fe400078e020c */
[----:B------:R-:W3:Y:S04]  /*1be970*/  LDL.LU R149, [R1+0x1950] ;  /* 0x0019500001957983 */ /* 0x000ee80000300800 */
[----:B------:R-:W3:Y:S04]  /*1be980*/  LDL.LU R151, [R1+0xadc] ;  /* 0x000adc0001977983 */ /* 0x000ee80000300800 */
[----:B------:R-:W3:Y:S04]  /*1be990*/  LDL.LU R241, [R1+0xad8] ;  /* 0x000ad80001f17983 */ /* 0x000ee80000300800 */
[----:B------:R-:W3:Y:S04]  /*1be9a0*/  LDL.LU R245, [R1+0x498] ;  /* 0x0004980001f57983 */ /* 0x000ee80000300800 */
[----:B------:R-:W3:Y:S04]  /*1be9b0*/  LDL.LU R232, [R1+0x194c] ;  /* 0x00194c0001e87983 */ /* 0x000ee80000300800 */
[----:B------:R1:W-:Y:S04]  /*1be9c0*/  @P5 STG.E desc[UR58][R30.64], R236 ;  /* 0x000000ec1e005986 */ /* 0x0003e8000c10193a */
[----:B-1----:R-:W3:Y:S01]  /*1be9d0*/  LDL.LU R236, [R1+0x308] ;  /* 0x0003080001ec7983 */ /* 0x002ee20000300800 */
[----:B--2---:R-:W-:-:S05]  /*1be9e0*/  IMAD.WIDE R30, R150, 0x4, R14 ;  /* 0x00000004961e7825 */ /* 0x004fca00078e020e */
[----:B----4-:R1:W-:Y:S04]  /*1be9f0*/  @P6 STG.E desc[UR58][R30.64], R148 ;  /* 0x000000941e006986 */ /* 0x0103e8000c10193a */
[----:B-1----:R-:W2:Y:S01]  /*1bea00*/  LDL.LU R148, [R1+0xaec] ;  /* 0x000aec0001947983 */ /* 0x002ea20000300800 */
        /* <DEDUP_REMOVED lines=19> */
[----:B------:R-:W-:Y:S02]  /*1beb40*/  LOP3.LUT P3, RZ, R2, 0x10, RZ, 0xc0, !PT ;  /* 0x0000001002ff7812 */ /* 0x000fe4000786c0ff */
[C---:B------:R-:W-:Y:S01]  /*1beb50*/  LOP3.LUT P4, RZ, R26.reuse, 0x200, RZ, 0xc0, !PT ;  /* 0x000002001aff7812 */ /* 0x040fe2000788c0ff */
[----:B------:R-:W4:Y:S01]  /*1beb60*/  LDL.LU R246, [R1+0xb04] ;  /* 0x000b040001f67983 */ /* 0x000f220000300800 */
[----:B------:R-:W-:Y:S02]  /*1beb70*/  LOP3.LUT P5, RZ, R26, 0x400, RZ, 0xc0, !PT ;  /* 0x000004001aff7812 */ /* 0x000fe400078ac0ff */
        /* <DEDUP_REMOVED lines=20> */
[C---:B-1----:R-:W-:Y:S02]  /*1becc0*/  IMAD.WIDE R30, R232.reuse, 0x4, R14 ;  /* 0x00000004e81e7825 */ /* 0x042fe400078e020e */
[----:B------:R-:W3:Y:S04]  /*1becd0*/  LDL.LU R241, [R1+0x484] ;  /* 0x0004840001f17983 */ /* 0x000ee80000300800 */
[----:B------:R1:W-:Y:S02]  /*1bece0*/  @P4 STG.E desc[UR58][R30.64], R245 ;  /* 0x000000f51e004986 */ /* 0x0003e4000c10193a */
[----:B-1----:R-:W-:-:S02]  /*1becf0*/  IMAD.WIDE R30, R232, 0x4, R12 ;  /* 0x00000004e81e7825 */ /* 0x002fc400078e020c */
[----:B------:R-:W3:Y:S04]  /*1bed00*/  LDL.LU R245, [R1+0x1964] ;  /* 0x0019640001f57983 */ /* 0x000ee80000300800 */
[----:B------:R1:W-:Y:S04]  /*1bed10*/  @P5 STG.E desc[UR58][R30.64], R236 ;  /* 0x000000ec1e005986 */ /* 0x0003e8000c10193a */
[----:B------:R-:W3:Y:S01]  /*1bed20*/  LDL.LU R232, [R1+0x2f4] ;  /* 0x0002f40001e87983 */ /* 0x000ee20000300800 */
[----:B-1----:R-:W-:-:S03]  /*1bed30*/  IMAD.WIDE R30, R149, 0x4, R14 ;  /* 0x00000004951e7825 */ /* 0x002fc600078e020e */
[----:B------:R-:W3:Y:S04]  /*1bed40*/  LDL.LU R236, [R1+0xb08] ;  /* 0x000b080001ec7983 */ /* 0x000ee80000300800 */
[----:B--2---:R1:W-:Y:S02]  /*1bed50*/  @P6 STG.E desc[UR58][R30.64], R148 ;  /* 0x000000941e006986 */ /* 0x0043e4000c10193a */
[----:B-1----:R-:W-:Y:S02]  /*1bed60*/  IMAD.WIDE R30, R149, 0x4, R12 ;  /* 0x00000004951e7825 */ /* 0x002fe400078e020c */
[----:B------:R-:W2:Y:S04]  /*1bed70*/  LDL.LU R148, [R1+0x1968] ;  /* 0x0019680001947983 */ /* 0x000ea80000300800 */
[----:B------:R4:W-:Y:S01]  /*1bed80*/  @P0 STG.E desc[UR58][R30.64], R151 ;  /* 0x000000971e000986 */ /* 0x0009e2000c10193a */
[----:B------:R-:W-:-:S03]  /*1bed90*/  LOP3.LUT P0, RZ, R40, 0x800, RZ, 0xc0, !PT ;  /* 0x0000080028ff7812 */ /* 0x000fc6000780c0ff */
[----:B------:R-:W2:Y:S01]  /*1beda0*/  LDL.LU R149, [R1+0xaf8] ;  /* 0x000af80001957983 */ /* 0x000ea20000300800 */
[----:B----4-:R-:W-:-:S03]  /*1bedb0*/  IMAD.WIDE R30, R29, 0x4, R14 ;  /* 0x000000041d1e7825 */ /* 0x010fc600078e020e */
        /* <DEDUP_REMOVED lines=27> */
[----:B------:R-:W-:Y:S02]  /*1bef70*/  LOP3.LUT P4, RZ, R25, 0x1000, RZ, 0xc0, !PT ;  /* 0x0000100019ff7812 */ /* 0x000fe4000788c0ff */
[C---:B------:R-:W-:Y:S02]  /*1bef80*/  LOP3.LUT P5, RZ, R24.reuse, 0x800, RZ, 0xc0, !PT ;  /* 0x0000080018ff7812 */ /* 0x040fe400078ac0ff */
[----:B------:R-:W-:Y:S01]  /*1bef90*/  LOP3.LUT P6, RZ, R24, 0x1000, RZ, 0xc0, !PT ;  /* 0x0000100018ff7812 */ /* 0x000fe200078cc0ff */
[----:B---3--:R-:W-:-:S05]  /*1befa0*/  IMAD.WIDE R30, R245, 0x4, R14 ;  /* 0x00000004f51e7825 */ /* 0x008fca00078e020e */
[----:B------:R1:W-:Y:S02]  /*1befb0*/  @P1 STG.E desc[UR58][R30.64], R241 ;  /* 0x000000f11e001986 */ /* 0x0003e4000c10193a */
[----:B-1----:R-:W-:-:S05]  /*1befc0*/  IMAD.WIDE R30, R245, 0x4, R12 ;  /* 0x00000004f51e7825 */ /* 0x002fca00078e020c */
[----:B------:R2:W-:Y:S02]  /*1befd0*/  @P2 STG.E desc[UR58][R30.64], R232 ;  /* 0x000000e81e002986 */ /* 0x0005e4000c10193a */
[----:B--2---:R-:W-:-:S05]  /*1befe0*/  IMAD.WIDE R30, R148, 0x4, R14 ;  /* 0x00000004941e7825 */ /* 0x004fca00078e020e */
[----:B------:R1:W-:Y:S02]  /*1beff0*/  @P3 STG.E desc[UR58][R30.64], R236 ;  /* 0x000000ec1e003986 */ /* 0x0003e4000c10193a */
[----:B-1----:R-:W-:-:S05]  /*1bf000*/  IMAD.WIDE R30, R148, 0x4, R12 ;  /* 0x00000004941e7825 */ /* 0x002fca00078e020c */
[----:B------:R4:W-:Y:S02]  /*1bf010*/  @P4 STG.E desc[UR58][R30.64], R149 ;  /* 0x000000951e004986 */ /* 0x0009e4000c10193a */
[----:B----4-:R-:W-:-:S05]  /*1bf020*/  IMAD.WIDE R30, R151, 0x4, R14 ;  /* 0x00000004971e7825 */ /* 0x010fca00078e020e */
        /* <DEDUP_REMOVED lines=21> */
[----:B------:R-:W-:-:S03]  /*1bf180*/  LOP3.LUT P3, RZ, R22, 0x800, RZ, 0xc0, !PT ;  /* 0x0000080016ff7812 */ /* 0x000fc6000786c0ff */
[----:B------:R-:W4:Y:S01]  /*1bf190*/  LDL.LU R242, [R1+0x2e4] ;  /* 0x0002e40001f27983 */ /* 0x000f220000300800 */
[----:B------:R-:W-:-:S03]  /*1bf1a0*/  LOP3.LUT P4, RZ, R22, 0x1000, RZ, 0xc0, !PT ;  /* 0x0000100016ff7812 */ /* 0x000fc6000788c0ff */
[----:B------:R-:W4:Y:S01]  /*1bf1b0*/  LDL.LU R233, [R1+0x1988] ;  /* 0x0019880001e97983 */ /* 0x000f220000300800 */
[----:B------:R-:W-:-:S03]  /*1bf1c0*/  LOP3.LUT P5, RZ, R23, 0x800, RZ, 0xc0, !PT ;  /* 0x0000080017ff7812 */ /* 0x000fc600078ac0ff */
[----:B------:R-:W4:Y:S01]  /*1bf1d0*/  LDL.LU R246, [R1+0xb28] ;  /* 0x000b280001f67983 */ /* 0x000f220000300800 */
[----:B------:R-:W-:-:S03]  /*1bf1e0*/  LOP3.LUT P6, RZ, R23, 0x1000, RZ, 0xc0, !PT ;  /* 0x0000100017ff7812 */ /* 0x000fc600078cc0ff */
[----:B------:R-:W4:Y:S01]  /*1bf1f0*/  LDL.LU R237, [R1+0xb18] ;  /* 0x000b180001ed7983 */ /* 0x000f220000300800 */
[----:B------:R-:W-:Y:S02]  /*1bf200*/  LOP3.LUT P0, RZ, R22, 0x2000, RZ, 0xc0, !PT ;  /* 0x0000200016ff7812 */ /* 0x000fe4000780c0ff */
[----:B------:R-:W-:Y:S01]  /*1bf210*/  LOP3.LUT R40, R40, 0xfffffffe, RZ, 0xc0, !PT ;  /* 0xfffffffe28287812 */ /* 0x000fe200078ec0ff */
[----:B---3--:R-:W-:-:S05]  /*1bf220*/  IMAD.WIDE R30, R245, 0x4, R14 ;  /* 0x00000004f51e7825 */ /* 0x008fca00078e020e */
[----:B--2---:R1:W-:Y:S02]  /*1bf230*/  @P3 STG.E desc[UR58][R30.64], R241 ;  /* 0x000000f11e003986 */ /* 0x0043e4000c10193a */
[----:B-1----:R-:W-:Y:S02]  /*1bf240*/  IMAD.WIDE R30, R245, 0x4, R12 ;  /* 0x00000004f51e7825 */ /* 0x002fe400078e020c */
[----:B------:R-:W2:Y:S04]  /*1bf250*/  LDL.LU R241, [R1+0x478] ;  /* 0x0004780001f17983 */ /* 0x000ea80000300800 */
[----:B----4-:R1:W-:Y:S02]  /*1bf260*/  @P4 STG.E desc[UR58][R30.64], R232 ;  /* 0x000000e81e004986 */ /* 0x0103e4000c10193a */
[----:B-1----:R-:W-:-:S02]  /*1bf270*/  IMAD.WIDE R30, R148, 0x4, R14 ;  /* 0x00000004941e7825 */ /* 0x002fc400078e020e */
[----:B------:R-:W3:Y:S04]  /*1bf280*/  LDL.LU R232, [R1+0x198c] ;  /* 0x00198c0001e87983 */ /* 0x000ee80000300800 */
[----:B------:R1:W-:Y:S02]  /*1bf290*/  @P5 STG.E desc[UR58][R30.64], R236 ;  /* 0x000000ec1e005986 */ /* 0x0003e4000c10193a */
[----:B-1----:R-:W-:Y:S02]  /*1bf2a0*/  IMAD.WIDE R30, R148, 0x4, R12 ;  /* 0x00000004941e7825 */ /* 0x002fe400078e020c */
[----:B------:R-:W4:Y:S04]  /*1bf2b0*/  LDL.LU R236, [R1+0x2e8] ;  /* 0x0002e80001ec7983 */ /* 0x000f280000300800 */
[----:B------:R1:W-:Y:S04]  /*1bf2c0*/  @P6 STG.E desc[UR58][R30.64], R149 ;  /* 0x000000951e006986 */ /* 0x0003e8000c10193a */
[----:B------:R-:W4:Y:S04]  /*1bf2d0*/  LDL.LU R148, [R1+0xb2c] ;  /* 0x000b2c0001947983 */ /* 0x000f280000300800 */
[----:B-1----:R-:W4:Y:S01]  /*1bf2e0*/  LDL.LU R149, [R1+0x1990] ;  /* 0x0019900001957983 */ /* 0x002f220000300800 */
[----:B------:R-:W-:-:S04]  /*1bf2f0*/  LOP3.LUT R41, R41, 0xefffffff, RZ, 0xc0, !PT ;  /* 0xefffffff29297812 */ /* 0x000fc800078ec0ff */
        /* <DEDUP_REMOVED lines=20> */
[----:B------:R-:W-:-:S10]  /*1bf440*/  IMAD.WIDE R30, R151, 0x4, R14 ;  /* 0x00000004971e7825 */ /* 0x000fd400078e020e */
[----:B------:R-:W-:Y:S02]  /*1bf450*/  @P0 LOP3.LUT R40, R40, 0x8, RZ, 0xfc, !PT ;  /* 0x0000000828280812 */ /* 0x000fe400078efcff */
[----:B------:R-:W-:-:S13]  /*1bf460*/  LOP3.LUT P0, RZ, R2, 0x80, RZ, 0xc0, !PT ;  /* 0x0000008002ff7812 */ /* 0x000fda000780c0ff */
        /* <DEDUP_REMOVED lines=34> */
[----:B---3--:R-:W-:-:S05]  /*1bf690*/  IMAD.WIDE R30, R232, 0x4, R14 ;  /* 0x00000004e81e7825 */ /* 0x008fca00078e020e */
[----:B--2---:R1:W-:Y:S02]  /*1bf6a0*/  @P2 STG.E desc[UR58][R30.64], R241 ;  /* 0x000000f11e002986 */ /* 0x0043e4000c10193a */
[----:B-1----:R-:W-:-:S05]  /*1bf6b0*/  IMAD.WIDE R30, R232, 0x4, R12 ;  /* 0x00000004e81e7825 */ /* 0x002fca00078e020c */
[----:B----4-:R1:W-:Y:S02]  /*1bf6c0*/  @P3 STG.E desc[UR58][R30.64], R236 ;  /* 0x000000ec1e003986 */ /* 0x0103e4000c10193a */
[----:B-1----:R-:W-:-:S05]  /*1bf6d0*/  IMAD.WIDE R30, R149, 0x4, R14 ;  /* 0x00000004951e7825 */ /* 0x002fca00078e020e */
[----:B------:R1:W-:Y:S02]  /*1bf6e0*/  @P4 STG.E desc[UR58][R30.64], R148 ;  /* 0x000000941e004986 */ /* 0x0003e4000c10193a */
[----:B-1----:R-:W-:Y:S02]  /*1bf6f0*/  IMAD.WIDE R30, R149, 0x4, R12 ;  /* 0x00000004951e7825 */ /* 0x002fe400078e020c */
[----:B------:R-:W2:Y:S01]  /*1bf700*/  LDL.LU R149, [R1+0x2ec] ;  /* 0x0002ec0001957983 */ /* 0x000ea20000300800 */
[----:B------:R-:W-:Y:S02]  /*1bf710*/  LOP3.LUT P5, RZ, R2, 0x400, RZ, 0xc0, !PT ;  /* 0x0000040002ff7812 */ /* 0x000fe400078ac0ff */
[----:B------:R-:W-:Y:S01]  /*1bf720*/  LOP3.LUT P0, RZ, R6, 0x100000, RZ, 0xc0, !PT ;  /* 0x0010000006ff7812 */ /* 0x000fe2000780c0ff */
[----:B------:R-:W3:Y:S01]  /*1bf730*/  LDL.LU R232, [R1+0xb40] ;  /* 0x000b400001e87983 */ /* 0x000ee20000300800 */
[----:B------:R-:W-:-:S03]  /*1bf740*/  LOP3.LUT P6, RZ, R26, 0x8000, RZ, 0xc0, !PT ;  /* 0x000080001aff7812 */ /* 0x000fc600078cc0ff */
[----:B------:R-:W4:Y:S01]  /*1bf750*/  LDL.LU R236, [R1+0x1998] ;  /* 0x0019980001ec7983 */ /* 0x000f220000300800 */
[----:B------:R-:W-:-:S03]  /*1bf760*/  LOP3.LUT R41, R41, 0xffefffff, RZ, 0xc0, !PT ;  /* 0xffefffff29297812 */ /* 0x000fc600078ec0ff */
[----:B------:R-:W3:Y:S04]  /*1bf770*/  LDL.LU R148, [R1+0xb30] ;  /* 0x000b300001947983 */ /* 0x000ee80000300800 */
        /* <DEDUP_REMOVED lines=9> */
[----:B------:R1:W-:Y:S02]  /*1bf810*/  @P5 STG.E desc[UR58][R30.64], R150 ;  /* 0x000000961e005986 */ /* 0x0003e4000c10193a */
[----:B-1----:R-:W-:Y:S02]  /*1bf820*/  IMAD.WIDE R30, R245, 0x4, R14 ;  /* 0x00000004f51e7825 */ /* 0x002fe400078e020e */
[----:B------:R-:W3:Y:S04]  /*1bf830*/  LDL.LU R150, [R1+0x460] ;  /* 0x0004600001967983 */ /* 0x000ee80000300800 */
[----:B------:R1:W-:Y:S04]  /*1bf840*/  @P6 STG.E desc[UR58][R30.64], R151 ;  /* 0x000000971e006986 */ /* 0x0003e8000c10193a */
[----:B-1----:R-:W3:Y:S01]  /*1bf850*/  LDL.LU R151, [R1+0x199c] ;  /* 0x00199c0001977983 */ /* 0x002ee20000300800 */
[----:B------:R-:W-:-:S02]  /*1bf860*/  @P0 LOP3.LUT R41, R41, 0x800000, RZ, 0xfc, !PT ;  /* 0x0080000029290812 */ /* 0x000fc400078efcff */
[----:B------:R-:W-:Y:S01]  /*1bf870*/  LOP3.LUT P0, RZ, R23, 0x20000, RZ, 0xc0, !PT ;  /* 0x0002000017ff7812 */ /* 0x000fe2000780c0ff */
[----:B------:R-:W3:Y:S01]  /*1bf880*/  LDL.LU R42, [R1+0x2d0] ;  /* 0x0002d000012a7983 */ /* 0x000ee20000300800 */
        /* <DEDUP_REMOVED lines=10> */
[----:B------:R-:W-:-:S05]  /*1bf930*/  IMAD.WIDE R22, R245, 0x4, R12 ;  /* 0x00000004f5167825 */ /* 0x000fca00078e020c */
[----:B--2---:R1:W-:Y:S04]  /*1bf940*/  @P3 STG.E desc[UR58][R22.64], R149 ;  /* 0x0000009516003986 */ /* 0x0043e8000c10193a */
        /* <DEDUP_REMOVED lines=11> */
[----:B------:R-:W-:-:S03]  /*1bfa00*/  LOP3.LUT P4, RZ, R25, 0x8000, RZ, 0xc0, !PT ;  /* 0x0000800019ff7812 */ /* 0x000fc6000788c0ff */
[----:B------:R-:W2:Y:S04]  /*1bfa10*/  LDL.LU R233, [R1+0x2d8] ;  /* 0x0002d80001e97983 */ /* 0x000ea80000300800 */
[----:B------:R-:W2:Y:S01]  /*1bfa20*/  LDL.LU R237, [R1+0xb4c] ;  /* 0x000b4c0001ed7983 */ /* 0x000ea20000300800 */
[----:B------:R-:W-:-:S03]  /*1bfa30*/  LOP3.LUT P5, RZ, R25, 0x20000, RZ, 0xc0, !PT ;  /* 0x0002000019ff7812 */ /* 0x000fc600078ac0ff */
[----:B------:R-:W2:Y:S01]  /*1bfa40*/  LDL.LU R241, [R1+0x19b0] ;  /* 0x0019b00001f17983 */ /* 0x000ea20000300800 */
[----:B----4-:R-:W-:Y:S01]  /*1bfa50*/  IMAD.WIDE R22, R236, 0x4, R14 ;  /* 0x00000004ec167825 */ /* 0x010fe200078e020e */
[----:B------:R-:W-:Y:S02]  /*1bfa60*/  LOP3.LUT P6, RZ, R24, 0x8000, RZ, 0xc0, !PT ;  /* 0x0000800018ff7812 */ /* 0x000fe400078cc0ff */
[----:B------:R-:W4:Y:S04]  /*1bfa70*/  LDL.LU R245, [R1+0xb3c] ;  /* 0x000b3c0001f57983 */ /* 0x000f280000300800 */
[----:B---3--:R1:W-:Y:S02]  /*1bfa80*/  @P4 STG.E desc[UR58][R22.64], R232 ;  /* 0x000000e816004986 */ /* 0x0083e4000c10193a */
[----:B-1----:R-:W-:-:S02]  /*1bfa90*/  IMAD.WIDE R22, R236, 0x4, R12 ;  /* 0x00000004ec167825 */ /* 0x002fc400078e020c */
[----:B------:R-:W3:Y:S04]  /*1bfaa0*/  LDL.LU R232, [R1+0x46c] ;  /* 0x00046c0001e87983 */ /* 0x000ee80000300800 */
[----:B------:R-:W3:Y:S04]  /*1bfab0*/  LDL.LU R236, [R1+0x19b4] ;  /* 0x0019b40001ec7983 */ /* 0x000ee80000300800 */
[----:B------:R1:W-:Y:S04]  /*1bfac0*/  @P5 STG.E desc[UR58][R22.64], R148 ;  /* 0x0000009416005986 */ /* 0x0003e8000c10193a */
[----:B-1----:R-:W3:Y:S01]  /*1bfad0*/  LDL.LU R148, [R1+0x2dc] ;  /* 0x0002dc0001947983 */ /* 0x002ee20000300800 */
[----:B------:R-:W-:-:S05]  /*1bfae0*/  IMAD.WIDE R22, R151, 0x4, R14 ;  /* 0x0000000497167825 */ /* 0x000fca00078e020e */
[----:B------:R1:W-:Y:S02]  /*1bfaf0*/  @P6 STG.E desc[UR58][R22.64], R150 ;  /* 0x0000009616006986 */ /* 0x0003e4000c10193a */
[----:B-1----:R-:W-:Y:S02]  /*1bfb00*/  IMAD.WIDE R22, R151, 0x4, R12 ;  /* 0x0000000497167825 */ /* 0x002fe400078e020c */
[----:B------:R-:W3:Y:S04]  /*1bfb10*/  LDL.LU R150, [R1+0xb60] ;  /* 0x000b600001967983 */ /* 0x000ee80000300800 */
[----:B------:R-:W3:Y:S01]  /*1bfb20*/  LDL.LU R151, [R1+0x19b8] ;  /* 0x0019b80001977983 */ /* 0x000ee20000300800 */
[----:B------:R-:W-:-:S04]  /*1bfb30*/  LOP3.LUT R41, R41, 0xf7ffffff, RZ, 0xc0, !PT ;  /* 0xf7ffffff29297812 */ /* 0x000fc800078ec0ff */
[----:B------:R-:W-:Y:S02]  /*1bfb40*/  @P0 LOP3.LUT R41, R41, 0x8000000, RZ, 0xfc, !PT ;  /* 0x0800000029290812 */ /* 0x000fe400078efcff */
[----:B------:R-:W-:-:S13]  /*1bfb50*/  LOP3.LUT P0, RZ, R24, 0x20000, RZ, 0xc0, !PT ;  /* 0x0002000018ff7812 */ /* 0x000fda000780c0ff */
[----:B------:R2:W-:Y:S01]  /*1bfb60*/  @P0 STG.E desc[UR58][R22.64], R42 ;  /* 0x0000002a16000986 */ /* 0x0005e2000c10193a */
[----:B------:R-:W-:Y:S01]  /*1bfb70*/  LOP3.LUT P0, RZ, R41, 0x8000000, RZ, 0xc0, !PT ;  /* 0x0800000029ff7812 */ /* 0x000fe2000780c0ff */
[----:B--2---:R-:W-:-:S12]  /*1bfb80*/  IMAD.WIDE R22, R149, 0x4, R14 ;  /* 0x0000000495167825 */ /* 0x004fd800078e020e */
        /* <DEDUP_REMOVED lines=32> */
[----:B---3--:R-:W-:-:S05]  /*1bfd90*/  IMAD.WIDE R22, R236, 0x4, R14 ;  /* 0x00000004ec167825 */ /* 0x008fca00078e020e */
[----:B------:R1:W-:Y:S02]  /*1bfda0*/  @P3 STG.E desc[UR58][R22.64], R232 ;  /* 0x000000e816003986 */ /* 0x0003e4000c10193a */
[----:B-1----:R-:W-:-:S05]  /*1bfdb0*/  IMAD.WIDE R22, R236, 0x4, R12 ;  /* 0x00000004ec167825 */ /* 0x002fca00078e020c */
[----:B------:R1:W-:Y:S02]  /*1bfdc0*/  @P4 STG.E desc[UR58][R22.64], R148 ;  /* 0x0000009416004986 */ /* 0x0003e4000c10193a */
[----:B-1----:R-:W-:-:S05]  /*1bfdd0*/  IMAD.WIDE R22, R151, 0x4, R14 ;  /* 0x0000000497167825 */ /* 0x002fca00078e020e */
[----:B------:R1:W-:Y:S02]  /*1bfde0*/  @P5 STG.E desc[UR58][R22.64], R150 ;  /* 0x0000009616005986 */ /* 0x0003e4000c10193a */
[----:B-1----:R-:W-:Y:S02]  /*1bfdf0*/  IMAD.WIDE R22, R151, 0x4, R12 ;  /* 0x0000000497167825 */ /* 0x002fe400078e020c */
[----:B------:R-:W3:Y:S04]  /*1bfe00*/  LDL.LU R150, [R1+0x454] ;  /* 0x0004540001967983 */ /* 0x000ee80000300800 */
[----:B------:R-:W4:Y:S04]  /*1bfe10*/  LDL.LU R151, [R1+0x19c4] ;  /* 0x0019c40001977983 */ /* 0x000f280000300800 */
[----:B------:R-:W3:Y:S04]  /*1bfe20*/  LDL.LU R245, [R1+0x450] ;  /* 0x0004500001f57983 */ /* 0x000ee80000300800 */
[----:B------:R-:W4:Y:S01]  /*1bfe30*/  LDL.LU R232, [R1+0x19bc] ;  /* 0x0019bc0001e87983 */ /* 0x000f220000300800 */
[----:B------:R-:W-:-:S03]  /*1bfe40*/  LOP3.LUT P6, RZ, R7, 0x8000000, RZ, 0xc0, !PT ;  /* 0x0800000007ff7812 */ /* 0x000fc600078cc0ff */
[----:B------:R-:W3:Y:S04]  /*1bfe50*/  LDL.LU R236, [R1+0xb64] ;  /* 0x000b640001ec7983 */ /* 0x000ee80000300800 */
[----:B------:R-:W3:Y:S06]  /*1bfe60*/  LDL.LU R148, [R1+0x19c0] ;  /* 0x0019c00001947983 */ /* 0x000eec0000300800 */
        /* <DEDUP_REMOVED lines=10> */
[----:B------:R-:W-:Y:S02]  /*1bff10*/  LOP3.LUT R41, R41, 0xffffdfff, RZ, 0xc0, !PT ;  /* 0xffffdfff29297812 */ /* 0x000fe400078ec0ff */
[----:B------:R-:W-:Y:S01]  /*1bff20*/  LOP3.LUT P3, RZ, R7, 0x8000, RZ, 0xc0, !PT ;  /* 0x0000800007ff7812 */ /* 0x000fe2000786c0ff */
[----:B------:R-:W2:Y:S08]  /*1bff30*/  LDL.LU R243, [R1+0x19cc] ;  /* 0x0019cc0001f37983 */ /* 0x000eb00000300800 */
[----:B------:R-:W-:-:S02]  /*1bff40*/  @P0 LOP3.LUT R41, R41, 0x2000, RZ, 0xfc, !PT ;  /* 0x0000200029290812 */ /* 0x000fc400078efcff */
[----:B------:R-:W-:Y:S02]  /*1bff50*/  LOP3.LUT P0, RZ, R5, 0x8, RZ, 0xc0, !PT ;  /* 0x0000000805ff7812 */ /* 0x000fe4000780c0ff */
[----:B------:R-:W-:Y:S02]  /*1bff60*/  LOP3.LUT P4, RZ, R7, 0x40000, RZ, 0xc0, !PT ;  /* 0x0004000007ff7812 */ /* 0x000fe4000788c0ff */
[----:B------:R-:W-:-:S09]  /*1bff70*/  LOP3.LUT R41, R41, 0xffffbfff, RZ, 0xc0, !PT ;  /* 0xffffbfff29297812 */ /* 0x000fd200078ec0ff */
        /* <DEDUP_REMOVED lines=14> */
[C---:B------:R-:W-:Y:S02]  /*1c0060*/  LOP3.LUT P0, RZ, R7.reuse, 0x4, RZ, 0xc0, !PT ;  /* 0x0000000407ff7812 */ /* 0x040fe4000780c0ff */
[----:B------:R-:W-:Y:S02]  /*1c0070*/  LOP3.LUT P6, RZ, R7, 0x400, RZ, 0xc0, !PT ;  /* 0x0000040007ff7812 */ /* 0x000fe400078cc0ff */
[----:B------:R-:W-:-:S09]  /*1c0080*/  LOP3.LUT R41, R41, 0xfff7ffff, RZ, 0xc0, !PT ;  /* 0xfff7ffff29297812 */ /* 0x000fd200078ec0ff */
[----:B------:R-:W-:Y:S02]  /*1c0090*/  @P0 LOP3.LUT R41, R41, 0x80000, RZ, 0xfc, !PT ;  /* 0x0008000029290812 */ /* 0x000fe400078efcff */
[----:B------:R-:W-:Y:S01]  /*1c00a0*/  LOP3.LUT P0, RZ, R5, 0x20000000, RZ, 0xc0, !PT ;  /* 0x2000000005ff7812 */ /* 0x000fe2000780c0ff */
[----:B----4-:R-:W-:-:S05]  /*1c00b0*/  IMAD.WIDE R22, R232, 0x4, R14 ;  /* 0x00000004e8167825 */ /* 0x010fca00078e020e */
[----:B---3--:R1:W-:Y:S02]  /*1c00c0*/  @P3 STG.E desc[UR58][R22.64], R245 ;  /* 0x000000f516003986 */ /* 0x0083e4000c10193a */
[----:B-1----:R-:W-:-:S05]  /*1c00d0*/  IMAD.WIDE R22, R232, 0x4, R12 ;  /* 0x00000004e8167825 */ /* 0x002fca00078e020c */
        /* <DEDUP_REMOVED lines=10> */
[----:B------:R1:W-:Y:S04]  /*1c0180*/  @P5 STG.E desc[UR58][R22.64], R236 ;  /* 0x000000ec16005986 */ /* 0x0003e8000c10193a */
[----:B------:R-:W3:Y:S04]  /*1c0190*/  LDL.LU R237, [R1+0x2cc] ;  /* 0x0002cc0001ed7983 */ /* 0x000ee80000300800 */
[----:B------:R-:W3:Y:S01]  /*1c01a0*/  LDL.LU R241, [R1+0xb80] ;  /* 0x000b800001f17983 */ /* 0x000ee20000300800 */
[----:B-1----:R-:W-:-:S03]  /*1c01b0*/  IMAD.WIDE R22, R148, 0x4, R12 ;  /* 0x0000000494167825 */ /* 0x002fc600078e020c */
[----:B------:R-:W3:Y:S04]  /*1c01c0*/  LDL.LU R245, [R1+0x19d8] ;  /* 0x0019d80001f57983 */ /* 0x000ee80000300800 */
[----:B------:R-:W3:Y:S04]  /*1c01d0*/  LDL.LU R232, [R1+0xb70] ;  /* 0x000b700001e87983 */ /* 0x000ee80000300800 */
[----:B--2---:R1:W-:Y:S04]  /*1c01e0*/  @P6 STG.E desc[UR58][R22.64], R149 ;  /* 0x0000009516006986 */ /* 0x0043e8000c10193a */
[----:B------:R-:W2:Y:S01]  /*1c01f0*/  LDL.LU R236, [R1+0x440] ;  /* 0x0004400001ec7983 */ /* 0x000ea20000300800 */
[----:B-1----:R-:W-:-:S05]  /*1c0200*/  IMAD.WIDE R22, R151, 0x4, R14 ;  /* 0x0000000497167825 */ /* 0x002fca00078e020e */
[----:B------:R1:W-:Y:S02]  /*1c0210*/  @P0 STG.E desc[UR58][R22.64], R150 ;  /* 0x0000009616000986 */ /* 0x0003e4000c10193a */
[----:B-1----:R-:W-:Y:S02]  /*1c0220*/  IMAD.WIDE R22, R151, 0x4, R12 ;  /* 0x0000000497167825 */ /* 0x002fe400078e020c */
[----:B------:R-:W2:Y:S04]  /*1c0230*/  LDL.LU R151, [R1+0x19dc] ;  /* 0x0019dc0001977983 */ /* 0x000ea80000300800 */
[----:B------:R-:W2:Y:S04]  /*1c0240*/  LDL.LU R148, [R1+0x2b0] ;  /* 0x0002b00001947983 */ /* 0x000ea80000300800 */
[----:B------:R-:W2:Y:S04]  /*1c0250*/  LDL.LU R149, [R1+0xb84] ;  /* 0x000b840001957983 */ /* 0x000ea80000300800 */
        /* <DEDUP_REMOVED lines=10> */
[----:B-1----:R-:W-:Y:S01]  /*1c0300*/  IMAD.WIDE R22, R243, 0x4, R14 ;  /* 0x00000004f3167825 */ /* 0x002fe200078e020e */
[----:B------:R-:W-:Y:S02]  /*1c0310*/  LOP3.LUT P1, RZ, R5, 0x1, RZ, 0xc0, !PT ;  /* 0x0000000105ff7812 */ /* 0x000fe4000782c0ff */
[C---:B------:R-:W-:Y:S02]  /*1c0320*/  LOP3.LUT P2, RZ, R4.reuse, 0x80000, RZ, 0xc0, !PT ;  /* 0x0008000004ff7812 */ /* 0x040fe4000784c0ff */
[C---:B------:R-:W-:Y:S02]  /*1c0330*/  LOP3.LUT P3, RZ, R4.reuse, 0x800000, RZ, 0xc0, !PT ;  /* 0x0080000004ff7812 */ /* 0x040fe4000786c0ff */
[C---:B------:R-:W-:Y:S02]  /*1c0340*/  LOP3.LUT P4, RZ, R4.reuse, 0x800, RZ, 0xc0, !PT ;  /* 0x0000080004ff7812 */ /* 0x040fe4000788c0ff */
[----:B------:R-:W-:-:S03]  /*1c0350*/  LOP3.LUT P5, RZ, R4, 0x4000, RZ, 0xc0, !PT ;  /* 0x0000400004ff7812 */ /* 0x000fc600078ac0ff */
[----:B----4-:R1:W-:Y:S01]  /*1c0360*/  @P0 STG.E desc[UR58][R22.64], R239 ;  /* 0x000000ef16000986 */ /* 0x0103e2000c10193a */
[----:B------:R-:W-:Y:S01]  /*1c0370*/  LOP3.LUT P0, RZ, R41, 0x8000, RZ, 0xc0, !PT ;  /* 0x0000800029ff7812 */ /* 0x000fe2000780c0ff */
[----:B-1----:R-:W-:-:S12]  /*1c0380*/  IMAD.WIDE R22, R243, 0x4, R12 ;  /* 0x00000004f3167825 */ /* 0x002fd800078e020c */
[----:B---3--:R1:W-:Y:S01]  /*1c0390*/  @P0 STG.E desc[UR58][R22.64], R247 ;  /* 0x000000f716000986 */ /* 0x0083e2000c10193a */
        /* <DEDUP_REMOVED lines=14> */
[----:B------:R2:W-:Y:S02]  /*1c0480*/  @P3 STG.E desc[UR58][R22.64], R232 ;  /* 0x000000e816003986 */ /* 0x0005e4000c10193a */
[----:B--2---:R-:W-:-:S05]  /*1c0490*/  IMAD.WIDE R22, R151, 0x4, R14 ;  /* 0x0000000497167825 */ /* 0x004fca00078e020e */
[----:B------:R1:W-:Y:S01]  /*1c04a0*/  @P4 STG.E desc[UR58][R22.64], R236 ;  /* 0x000000ec16004986 */ /* 0x0003e2000c10193a */
[----:B------:R-:W-:Y:S01]  /*1c04b0*/  LOP3.LUT P6, RZ, R27, 0x800, RZ, 0xc0, !PT ;  /* 0x000008001bff7812 */ /* 0x000fe200078cc0ff */
[----:B-1----:R-:W-:Y:S02]  /*1c04c0*/  IMAD.WIDE R22, R151, 0x4, R12 ;  /* 0x0000000497167825 */ /* 0x002fe400078e020c */
[----:B------:R-:W2:Y:S04]  /*1c04d0*/  LDL.LU R151, [R1+0x19e8] ;  /* 0x0019e80001977983 */ /* 0x000ea80000300800 */
[----:B------:R-:W3:Y:S04]  /*1c04e0*/  LDL.LU R245, [R1+0xb74] ;  /* 0x000b740001f57983 */ /* 0x000ee80000300800 */
[----:B------:R-:W4:Y:S04]  /*1c04f0*/  LDL.LU R232, [R1+0x444] ;  /* 0x0004440001e87983 */ /* 0x000f280000300800 */
[----:B------:R-:W2:Y:S04]  /*1c0500*/  LDL.LU R236, [R1+0x19e4] ;  /* 0x0019e40001ec7983 */ /* 0x000ea80000300800 */
[----:B------:R1:W-:Y:S02]  /*1c0510*/  @P5 STG.E desc[UR58][R22.64], R148 ;  /* 0x0000009416005986 */ /* 0x0003e4000c10193a */
[----:B-1----:R-:W-:-:S02]  /*1c0520*/  IMAD.WIDE R22, R150, 0x4, R14 ;  /* 0x0000000496167825 */ /* 0x002fc400078e020e */
[----:B------:R-:W4:Y:S04]  /*1c0530*/  LDL.LU R148, [R1+0x2b4] ;  /* 0x0002b40001947983 */ /* 0x000f280000300800 */
[----:B------:R1:W-:Y:S04]  /*1c0540*/  @P6 STG.E desc[UR58][R22.64], R149 ;  /* 0x0000009516006986 */ /* 0x0003e8000c10193a */
[----:B-1----:R-:W4:Y:S04]  /*1c0550*/  LDL.LU R149, [R1+0xb88] ;  /* 0x000b880001957983 */ /* 0x002f280000300800 */
[----:B------:R-:W4:Y:S04]  /*1c0560*/  LDL.LU R43, [R1+0xb78] ;  /* 0x000b7800012b7983 */ /* 0x000f280000300800 */
[----:B------:R-:W4:Y:S04]  /*1c0570*/  LDL.LU R29, [R1+0x448] ;  /* 0x00044800011d7983 */ /* 0x000f280000300800 */
        /* <DEDUP_REMOVED lines=8> */
[----:B------:R-:W4:Y:S01]  /*1c0600*/  LDL.LU R234, [R1+0x44c] ;  /* 0x00044c0001ea7983 */ /* 0x000f220000300800 */
[----:B------:R-:W-:-:S03]  /*1c0610*/  LOP3.LUT P3, RZ, R27, 0x8000, RZ, 0xc0, !PT ;  /* 0x000080001bff7812 */ /* 0x000fc6000786c0ff */
[----:B------:R-:W4:Y:S02]  /*1c0620*/  LDL.LU R238, [R1+0x19f4] ;  /* 0x0019f40001ee7983 */ /* 0x000f240000300800 */
[----:B------:R-:W-:Y:S02]  /*1c0630*/  @P0 LOP3.LUT R41, R41, 0x10, RZ, 0xfc, !PT ;  /* 0x0000001029290812 */ /* 0x000fe400078efcff */
[----:B------:R-:W-:Y:S01]  /*1c0640*/  LOP3.LUT P0, RZ, R3, 0x2000, RZ, 0xc0, !PT ;  /* 0x0000200003ff7812 */ /* 0x000fe2000780c0ff */
[----:B------:R-:W4:Y:S01]  /*1c0650*/  LDL.LU R242, [R1+0x2bc] ;  /* 0x0002bc0001f27983 */ /* 0x000f220000300800 */
[----:B------:R-:W-:Y:S02]  /*1c0660*/  LOP3.LUT R41, R41, 0xffffffdf, RZ, 0xc0, !PT ;  /* 0xffffffdf29297812 */ /* 0x000fe400078ec0ff */
[C---:B------:R-:W-:Y:S01]  /*1c0670*/  LOP3.LUT P4, RZ, R27.reuse, 0x20000, RZ, 0xc0, !PT ;  /* 0x000200001bff7812 */ /* 0x040fe2000788c0ff */
[----:B------:R-:W4:Y:S01]  /*1c0680*/  LDL.LU R233, [R1+0x19f8] ;  /* 0x0019f80001e97983 */ /* 0x000f220000300800 */
[----:B------:R-:W-:-:S02]  /*1c0690*/  LOP3.LUT P5, RZ, R27, 0x100000, RZ, 0xc0, !PT ;  /* 0x001000001bff7812 */ /* 0x000fc400078ac0ff */
[----:B------:R-:W-:Y:S01]  /*1c06a0*/  LOP3.LUT P6, RZ, R27, 0x200000, RZ, 0xc0, !PT ;  /* 0x002000001bff7812 */ /* 0x000fe200078cc0ff */
[----:B------:R-:W4:Y:S04]  /*1c06b0*/  LDL.LU R246, [R1+0xba0] ;  /* 0x000ba00001f67983 */ /* 0x000f280000300800 */
[----:B------:R-:W-:Y:S01]  /*1c06c0*/  @P0 LOP3.LUT R41, R41, 0x20, RZ, 0xfc, !PT ;  /* 0x0000002029290812 */ /* 0x000fe200078efcff */
[----:B------:R-:W4:Y:S01]  /*1c06d0*/  LDL.LU R237, [R1+0xb90] ;  /* 0x000b900001ed7983 */ /* 0x000f220000300800 */
[----:B------:R-:W-:Y:S02]  /*1c06e0*/  LOP3.LUT P0, RZ, R4, 0x40, RZ, 0xc0, !PT ;  /* 0x0000004004ff7812 */ /* 0x000fe4000780c0ff */
[----:B------:R-:W-:Y:S01]  /*1c06f0*/  LOP3.LUT R41, R41, 0xffffffbf, RZ, 0xc0, !PT ;  /* 0xffffffbf29297812 */ /* 0x000fe200078ec0ff */
[----:B------:R-:W4:Y:S10]  /*1c0700*/  LDL.LU R241, [R1+0x430] ;  /* 0x0004300001f17983 */ /* 0x000f340000300800 */
        /* <DEDUP_REMOVED lines=85> */
[----:B------:R-:W-:-:S03]  /*1c0c60*/  LOP3.LUT P3, RZ, R3, 0x4000000, RZ, 0xc0, !PT ;  /* 0x0400000003ff7812 */ /* 0x000fc6000786c0ff */
[----:B------:R-:W3:Y:S01]  /*1c0c70*/  LDL.LU R233, [R1+0x43c] ;  /* 0x00043c0001e97983 */ /* 0x000ee20000300800 */
[----:B------:R-:W-:Y:S02]  /*1c0c80*/  LOP3.LUT R2, R2, 0xefffffff, RZ, 0xc0, !PT ;  /* 0xefffffff02027812 */ /* 0x000fe400078ec0ff */
[----:B------:R-:W-:Y:S02]  /*1c0c90*/  LOP3.LUT R41, R41, 0xfffffffe, RZ, 0xc0, !PT ;  /* 0xfffffffe29297812 */ /* 0x000fe400078ec0ff */
[C---:B------:R-:W-:Y:S02]  /*1c0ca0*/  LOP3.LUT P4, RZ, R3.reuse, 0x10000000, RZ, 0xc0, !PT ;  /* 0x1000000003ff7812 */ /* 0x040fe4000788c0ff */
[----:B------:R-:W-:Y:S01]  /*1c0cb0*/  LOP3.LUT P5, RZ, R3, 0x20000000, RZ, 0xc0, !PT ;  /* 0x2000000003ff7812 */ /* 0x000fe200078ac0ff */
[----:B----4-:R-:W-:-:S05]  /*1c0cc0*/  IMAD.WIDE R22, R150, 0x4, R14 ;  /* 0x0000000496167825 */ /* 0x010fca00078e020e */
[----:B--2---:R1:W-:Y:S04]  /*1c0cd0*/  @P3 STG.E desc[UR58][R22.64], R149 ;  /* 0x0000009516003986 */ /* 0x0043e8000c10193a */
[----:B-1----:R-:W2:Y:S01]  /*1c0ce0*/  LDL.LU R149, [R1+0x1a14] ;  /* 0x001a140001957983 */ /* 0x002ea20000300800 */
[----:B------:R-:W-:-:S03]  /*1c0cf0*/  IMAD.WIDE R22, R150, 0x4, R12 ;  /* 0x0000000496167825 */ /* 0x000fc600078e020c */
[----:B------:R-:W4:Y:S01]  /*1c0d00*/  LDL.LU R150, [R1+0x2ac] ;  /* 0x0002ac0001967983 */ /* 0x000f220000300800 */
[----:B------:R-:W-:-:S03]  /*1c0d10*/  LOP3.LUT P0, RZ, R28, 0x200000, RZ, 0xc0, !PT ;  /* 0x002000001cff7812 */ /* 0x000fc6000780c0ff */
        /* <DEDUP_REMOVED lines=8> */
[----:B------:R-:W-:-:S03]  /*1c0da0*/  LOP3.LUT P6, RZ, R28, 0x1, RZ, 0xc0, !PT ;  /* 0x000000011cff7812 */ /* 0x000fc600078cc0ff */
[----:B---3--:R1:W-:Y:S04]  /*1c0db0*/  @P4 STG.E desc[UR58][R22.64], R237 ;  /* 0x000000ed16004986 */ /* 0x0083e8000c10193a */
[----:B------:R-:W-:Y:S01]  /*1c0dc0*/  @P0 LOP3.LUT R2, R2, 0x20000000, RZ, 0xfc, !PT ;  /* 0x2000000002020812 */ /* 0x000fe200078efcff */
[----:B------:R-:W3:Y:S01]  /*1c0dd0*/  LDL.LU R242, [R1+0x290] ;  /* 0x0002900001f27983 */ /* 0x000ee20000300800 */
[----:B------:R-:W-:Y:S02]  /*1c0de0*/  LOP3.LUT P0, RZ, R28, 0x8000, RZ, 0xc0, !PT ;  /* 0x000080001cff7812 */ /* 0x000fe4000780c0ff */
[----:B------:R-:W-:Y:S01]  /*1c0df0*/  LOP3.LUT R2, R2, 0xbfffffff, RZ, 0xc0, !PT ;  /* 0xbfffffff02027812 */ /* 0x000fe200078ec0ff */
[----:B-1----:R-:W-:Y:S01]  /*1c0e00*/  IMAD.WIDE R22, R245, 0x4, R14 ;  /* 0x00000004f5167825 */ /* 0x002fe200078e020e */
[----:B------:R-:W3:Y:S09]  /*1c0e10*/  LDL.LU R237, [R1+0x1a20] ;  /* 0x001a200001ed7983 */ /* 0x000ef20000300800 */
[----:B------:R-:W-:Y:S01]  /*1c0e20*/  @P0 LOP3.LUT R2, R2, 0x40000000, RZ, 0xfc, !PT ;  /* 0x4000000002020812 */ /* 0x000fe200078efcff */
[----:B------:R1:W-:Y:S01]  /*1c0e30*/  @P5 STG.E desc[UR58][R22.64], R241 ;  /* 0x000000f116005986 */ /* 0x0003e2000c10193a */
[----:B------:R-:W-:-:S02]  /*1c0e40*/  LOP3.LUT P0, RZ, R28, 0x2000, RZ, 0xc0, !PT ;  /* 0x000020001cff7812 */ /* 0x000fc4000780c0ff */
[----:B------:R-:W-:Y:S01]  /*1c0e50*/  LOP3.LUT R2, R2, 0x7fffffff, RZ, 0xc0, !PT ;  /* 0x7fffffff02027812 */ /* 0x000fe200078ec0ff */
[----:B------:R-:W3:Y:S01]  /*1c0e60*/  LDL.LU R246, [R1+0xbc4] ;  /* 0x000bc40001f67983 */ /* 0x000ee20000300800 */
[----:B-1----:R-:W-:-:S03]  /*1c0e70*/  IMAD.WIDE R22, R245, 0x4, R12 ;  /* 0x00000004f5167825 */ /* 0x002fc600078e020c */
[----:B------:R-:W3:Y:S06]  /*1c0e80*/  LDL.LU R241, [R1+0xbb4] ;  /* 0x000bb40001f17983 */ /* 0x000eec0000300800 */
        /* <DEDUP_REMOVED lines=14> */
[C---:B-1----:R-:W-:Y:S01]  /*1c0f70*/  IMAD.WIDE R22, R148.reuse, 0x4, R14 ;  /* 0x0000000494167825 */ /* 0x042fe200078e020e */
[----:B------:R-:W3:Y:S04]  /*1c0f80*/  LDL.LU R232, [R1+0x1a24] ;  /* 0x001a240001e87983 */ /* 0x000ee80000300800 */
[----:B------:R-:W3:Y:S07]  /*1c0f90*/  LDL.LU R245, [R1+0x424] ;  /* 0x0004240001f57983 */ /* 0x000eee0000300800 */
[----:B------:R1:W-:Y:S01]  /*1c0fa0*/  @P0 STG.E desc[UR58][R22.64], R236 ;  /* 0x000000ec16000986 */ /* 0x0003e2000c10193a */
[----:B------:R-:W-:Y:S01]  /*1c0fb0*/  LOP3.LUT P0, RZ, R41, 0x8, RZ, 0xc0, !PT ;  /* 0x0000000829ff7812 */ /* 0x000fe2000780c0ff */
[----:B-1----:R-:W-:-:S02]  /*1c0fc0*/  IMAD.WIDE R22, R148, 0x4, R12 ;  /* 0x0000000494167825 */ /* 0x002fc400078e020c */
[----:B------:R-:W3:Y:S10]  /*1c0fd0*/  LDL.LU R236, [R1+0x294] ;  /* 0x0002940001ec7983 */ /* 0x000ef40000300800 */
[----:B------:R1:W-:Y:S01]  /*1c0fe0*/  @P0 STG.E desc[UR58][R22.64], R151 ;  /* 0x0000009716000986 */ /* 0x0003e2000c10193a */
[----:B------:R-:W-:-:S03]  /*1c0ff0*/  LOP3.LUT P0, RZ, R41, 0x4, RZ, 0xc0, !PT ;  /* 0x0000000429ff7812 */ /* 0x000fc6000780c0ff */
[----:B------:R-:W3:Y:S04]  /*1c1000*/  LDL.LU R148, [R1+0xbc8] ;  /* 0x000bc80001947983 */ /* 0x000ee80000300800 */
[----:B-1----:R-:W3:Y:S01]  /*1c1010*/  LDL.LU R151, [R1+0x1a28] ;  /* 0x001a280001977983 */ /* 0x002ee20000300800 */
[----:B--2---:R-:W-:-:S05]  /*1c1020*/  IMAD.WIDE R22, R149, 0x4, R14 ;  /* 0x0000000495167825 */ /* 0x004fca00078e020e */
[----:B------:R1:W-:Y:S01]  /*1c1030*/  @P0 STG.E desc[UR58][R22.64], R233 ;  /* 0x000000e916000986 */ /* 0x0003e2000c10193a */
[----:B------:R-:W-:Y:S01]  /*1c1040*/  LOP3.LUT P0, RZ, R41, 0x2, RZ, 0xc0, !PT ;  /* 0x0000000229ff7812 */ /* 0x000fe2000780c0ff */
[----:B-1----:R-:W-:Y:S02]  /*1c1050*/  IMAD.WIDE R22, R149, 0x4, R12 ;  /* 0x0000000495167825 */ /* 0x002fe400078e020c */
[----:B------:R-:W2:Y:S10]  /*1c1060*/  LDL.LU R149, [R1+0xbb8] ;  /* 0x000bb80001957983 */ /* 0x000eb40000300800 */
[----:B----4-:R1:W-:Y:S04]  /*1c1070*/  @P0 STG.E desc[UR58][R22.64], R150 ;  /* 0x0000009616000986 */ /* 0x0103e8000c10193a */
[----:B-1----:R-:W4:Y:S04]  /*1c1080*/  LDL.LU R150, [R1+0x428] ;  /* 0x0004280001967983 */ /* 0x002f280000300800 */
[----:B------:R-:W4:Y:S01]  /*1c1090*/  LDL.LU R233, [R1+0x1a2c] ;  /* 0x001a2c0001e97983 */ /* 0x000f220000300800 */
        /* <DEDUP_REMOVED lines=22> */
[----:B------:R-:W-:Y:S01]  /*1c1200*/  LOP3.LUT P5, RZ, R28, 0x40000000, RZ, 0xc0, !PT ;  /* 0x400000001cff7812 */ /* 0x000fe200078ac0ff */
[----:B------:R-:W3:Y:S04]  /*1c1210*/  LDL.LU R241, [R1+0x1a34] ;  /* 0x001a340001f17983 */ /* 0x000ee80000300800 */
[----:B------:R1:W-:Y:S02]  /*1c1220*/  @P2 STG.E desc[UR58][R22.64], R245 ;  /* 0x000000f516002986 */ /* 0x0003e4000c10193a */
[----:B-1----:R-:W-:-:S05]  /*1c1230*/  IMAD.WIDE R22, R232, 0x4, R12 ;  /* 0x00000004e8167825 */ /* 0x002fca00078e020c */
[----:B------:R1:W-:Y:S02]  /*1c1240*/  @P3 STG.E desc[UR58][R22.64], R236 ;  /* 0x000000ec16003986 */ /* 0x0003e4000c10193a */
[----:B-1----:R-:W-:-:S05]  /*1c1250*/  IMAD.WIDE R22, R151, 0x4, R14 ;  /* 0x0000000497167825 */ /* 0x002fca00078e020e */
[----:B------:R1:W-:Y:S02]  /*1c1260*/  @P4 STG.E desc[UR58][R22.64], R148 ;  /* 0x0000009416004986 */ /* 0x0003e4000c10193a */
[----:B-1----:R-:W-:Y:S02]  /*1c1270*/  IMAD.WIDE R22, R151, 0x4, R12 ;  /* 0x0000000497167825 */ /* 0x002fe400078e020c */
[----:B------:R-:W3:Y:S04]  /*1c1280*/  LDL.LU R151, [R1+0x29c] ;  /* 0x00029c0001977983 */ /* 0x000ee80000300800 */
[----:B------:R-:W3:Y:S04]  /*1c1290*/  LDL.LU R245, [R1+0xbe0] ;  /* 0x000be00001f57983 */ /* 0x000ee80000300800 */
[----:B------:R-:W3:Y:S04]  /*1c12a0*/  LDL.LU R232, [R1+0x1a3c] ;  /* 0x001a3c0001e87983 */ /* 0x000ee80000300800 */
[----:B------:R-:W3:Y:S01]  /*1c12b0*/  LDL.LU R236, [R1+0x298] ;  /* 0x0002980001ec7983 */ /* 0x000ee20000300800 */
[----:B------:R-:W-:-:S03]  /*1c12c0*/  LOP3.LUT P6, RZ, R28, 0x80000000, RZ, 0xc0, !PT ;  /* 0x800000001cff7812 */ /* 0x000fc600078cc0ff */
[----:B--2---:R1:W-:Y:S04]  /*1c12d0*/  @P5 STG.E desc[UR58][R22.64], R149 ;  /* 0x0000009516005986 */ /* 0x0043e8000c10193a */
[----:B-1----:R-:W2:Y:S04]  /*1c12e0*/  LDL.LU R149, [R1+0xbcc] ;  /* 0x000bcc0001957983 */ /* 0x002ea80000300800 */
[----:B------:R-:W2:Y:S01]  /*1c12f0*/  LDL.LU R148, [R1+0x1a30] ;  /* 0x001a300001947983 */ /* 0x000ea20000300800 */
[----:B----4-:R-:W-:-:S05]  /*1c1300*/  IMAD.WIDE R22, R233, 0x4, R14 ;  /* 0x00000004e9167825 */ /* 0x010fca00078e020e */
[----:B------:R1:W-:Y:S04]  /*1c1310*/  @P6 STG.E desc[UR58][R22.64], R150 ;  /* 0x0000009616006986 */ /* 0x0003e8000c10193a */
[----:B-1----:R-:W4:Y:S04]  /*1c1320*/  LDL.LU R150, [R1+0xbbc] ;  /* 0x000bbc0001967983 */ /* 0x002f280000300800 */
[----:B------:R-:W4:Y:S01]  /*1c1330*/  LDL.LU R237, [R1+0x42c] ;  /* 0x00042c0001ed7983 */ /* 0x000f220000300800 */
[----:B------:R-:W-:Y:S02]  /*1c1340*/  LOP3.LUT P5, RZ, R21, 0x400, RZ, 0xc0, !PT ;  /* 0x0000040015ff7812 */ /* 0x000fe400078ac0ff */
[----:B------:R-:W-:-:S02]  /*1c1350*/  LOP3.LUT R2, R2, 0xff7fffff, RZ, 0xc0, !PT ;  /* 0xff7fffff02027812 */ /* 0x000fc400078ec0ff */
[----:B------:R-:W-:Y:S02]  /*1c1360*/  LOP3.LUT P4, RZ, R21, 0x100, RZ, 0xc0, !PT ;  /* 0x0000010015ff7812 */ /* 0x000fe4000788c0ff */
[C---:B------:R-:W-:Y:S02]  /*1c1370*/  LOP3.LUT P3, RZ, R27.reuse, 0x4, RZ, 0xc0, !PT ;  /* 0x000000041bff7812 */ /* 0x040fe4000786c0ff */
[----:B------:R-:W-:Y:S01]  /*1c1380*/  LOP3.LUT P2, RZ, R27, 0x10, RZ, 0xc0, !PT ;  /* 0x000000101bff7812 */ /* 0x000fe2000784c0ff */
[----:B------:R-:W-:Y:S01]  /*1c1390*/  IMAD.WIDE R22, R233, 0x4, R12 ;  /* 0x00000004e9167825 */ /* 0x000fe200078e020c */
[----:B------:R-:W4:Y:S03]  /*1c13a0*/  LDL.LU R247, [R1+0xbd0] ;  /* 0x000bd00001f77983 */ /* 0x000f260000300800 */
[----:B------:R-:W-:Y:S01]  /*1c13b0*/  @P5 LOP3.LUT R2, R2, 0x800000, RZ, 0xfc, !PT ;  /* 0x0080000002025812 */ /* 0x000fe200078efcff */
[----:B------:R-:W4:Y:S01]  /*1c13c0*/  LDL.LU R242, [R1+0x820] ;  /* 0x0008200001f27983 */ /* 0x000f220000300800 */
        /* <DEDUP_REMOVED lines=11> */
[----:B------:R-:W-:-:S04]  /*1c1480*/  @P5 LOP3.LUT R2, R2, 0x8000000, RZ, 0xfc, !PT ;  /* 0x0800000002025812 */ /* 0x000fc800078efcff */
[----:B------:R-:W-:-:S04]  /*1c1490*/  LOP3.LUT R2, R2, 0xffdfffff, RZ, 0xc0, !PT ;  /* 0xffdfffff02027812 */ /* 0x000fc800078ec0ff */
[----:B------:R-:W-:Y:S02]  /*1c14a0*/  @P4 LOP3.LUT R2, R2, 0x200000, RZ, 0xfc, !PT ;  /* 0x0020000002024812 */ /* 0x000fe400078efcff */
[C---:B------:R-:W-:Y:S02]  /*1c14b0*/  LOP3.LUT P4, RZ, R21.reuse, 0x40, RZ, 0xc0, !PT ;  /* 0x0000004015ff7812 */ /* 0x040fe4000788c0ff */
[----:B------:R-:W-:Y:S02]  /*1c14c0*/  LOP3.LUT P6, RZ, R21, 0x80, RZ, 0xc0, !PT ;  /* 0x0000008015ff7812 */ /* 0x000fe400078cc0ff */
[----:B------:R-:W-:Y:S02]  /*1c14d0*/  LOP3.LUT R2, R2, 0xffbfffff, RZ, 0xc0, !PT ;  /* 0xffbfffff02027812 */ /* 0x000fe400078ec0ff */
[----:B------:R-:W-:-:S07]  /*1c14e0*/  LOP3.LUT P5, RZ, R27, 0x80, RZ, 0xc0, !PT ;  /* 0x000000801bff7812 */ /* 0x000fce00078ac0ff */
[----:B------:R-:W-:-:S04]  /*1c14f0*/  @P4 LOP3.LUT R2, R2, 0x400000, RZ, 0xfc, !PT ;  /* 0x0040000002024812 */ /* 0x000fc800078efcff */
[----:B------:R-:W-:Y:S02]  /*1c1500*/  LOP3.LUT R2, R2, 0xffefffff, RZ, 0xc0, !PT ;  /* 0xffefffff02027812 */ /* 0x000fe400078ec0ff */
[C---:B------:R-:W-:Y:S02]  /*1c1510*/  LOP3.LUT P4, RZ, R21.reuse, 0x2000, RZ, 0xc0, !PT ;  /* 0x0000200015ff7812 */ /* 0x040fe4000788c0ff */
[----:B------:R-:W-:Y:S02]  /*1c1520*/  @P6 LOP3.LUT R2, R2, 0x100000, RZ, 0xfc, !PT ;  /* 0x0010000002026812 */ /* 0x000fe400078efcff */
[C---:B------:R-:W-:Y:S02]  /*1c1530*/  LOP3.LUT P6, RZ, R21.reuse, 0x20, RZ, 0xc0, !PT ;  /* 0x0000002015ff7812 */ /* 0x040fe400078cc0ff */
[C---:B------:R-:W-:Y:S01]  /*1c1540*/  LOP3.LUT P0, RZ, R21.reuse, 0x200, RZ, 0xc0, !PT ;  /* 0x0000020015ff7812 */ /* 0x040fe2000780c0ff */
[----:B---3--:R2:W-:Y:S01]  /*1c1550*/  @P3 STG.E desc[UR58][R22.64], R236 ;  /* 0x000000ec16003986 */ /* 0x0085e2000c10193a */
[----:B------:R-:W-:Y:S01]  /*1c1560*/  LOP3.LUT P3, RZ, R21, 0x800, RZ, 0xc0, !PT ;  /* 0x0000080015ff7812 */ /* 0x000fe2000786c0ff */
[----:B--2---:R-:W-:-:S05]  /*1c1570*/  IMAD.WIDE R22, R148, 0x4, R14 ;  /* 0x0000000494167825 */ /* 0x004fca00078e020e */
[----:B------:R1:W-:Y:S04]  /*1c1580*/  @P2 STG.E desc[UR58][R22.64], R149 ;  /* 0x0000009516002986 */ /* 0x0003e8000c10193a */
[----:B-1----:R-:W2:Y:S01]  /*1c1590*/  LDL.LU R149, [R1+0x1a40] ;  /* 0x001a400001957983 */ /* 0x002ea20000300800 */
[----:B------:R-:W-:-:S03]  /*1c15a0*/  IMAD.WIDE R20, R148, 0x4, R12 ;  /* 0x0000000494147825 */ /* 0x000fc600078e020c */
[----:B------:R-:W3:Y:S04]  /*1c15b0*/  LDL.LU R236, [R1+0x280] ;  /* 0x0002800001ec7983 */ /* 0x000ee80000300800 */
[----:B----4-:R1:W-:Y:S04]  /*1c15c0*/  @P5 STG.E desc[UR58][R20.64], R150 ;  /* 0x0000009614005986 */ /* 0x0103e8000c10193a */
[----:B------:R-:W4:Y:S04]  /*1c15d0*/  LDL.LU R148, [R1+0xbe4] ;  /* 0x000be40001947983 */ /* 0x000f280000300800 */
[----:B-1----:R-:W4:Y:S01]  /*1c15e0*/  LDL.LU R150, [R1+0x1a44] ;  /* 0x001a440001967983 */ /* 0x002f220000300800 */
[----:B------:R-:W-:Y:S01]  /*1c15f0*/  LOP3.LUT P5, RZ, R2, 0x8000000, RZ, 0xc0, !PT ;  /* 0x0800000002ff7812 */ /* 0x000fe200078ac0ff */
[----:B------:R-:W-:-:S02]  /*1c1600*/  IMAD.WIDE R20, R241, 0x4, R14 ;  /* 0x00000004f1147825 */ /* 0x000fc400078e020e */
[----:B------:R-:W4:Y:S10]  /*1c1610*/  LDL.LU R234, [R1+0xbd4] ;  /* 0x000bd40001ea7983 */ /* 0x000f340000300800 */
[----:B------:R1:W-:Y:S01]  /*1c1620*/  @P5 STG.E desc[UR58][R20.64], R237 ;  /* 0x000000ed14005986 */ /* 0x0003e2000c10193a */
[----:B------:R-:W-:Y:S01]  /*1c1630*/  LOP3.LUT P5, RZ, R2, 0x4000000, RZ, 0xc0, !PT ;  /* 0x0400000002ff7812 */ /* 0x000fe200078ac0ff */
[----:B-1----:R-:W-:-:S02]  /*1c1640*/  IMAD.WIDE R20, R241, 0x4, R12 ;  /* 0x00000004f1147825 */ /* 0x002fc400078e020c */
[----:B------:R-:W4:Y:S10]  /*1c1650*/  LDL.LU R237, [R1+0x824] ;  /* 0x0008240001ed7983 */ /* 0x000f340000300800 */
[----:B------:R1:W-:Y:S04]  /*1c1660*/  @P5 STG.E desc[UR58][R20.64], R151 ;  /* 0x0000009714005986 */ /* 0x0003e8000c10193a */
[----:B-1----:R-:W4:Y:S01]  /*1c1670*/  LDL.LU R151, [R1+0x1a48] ;  /* 0x001a480001977983 */ /* 0x002f220000300800 */
[----:B------:R-:W-:-:S03]  /*1c1680*/  LOP3.LUT P5, RZ, R2, 0x2000000, RZ, 0xc0, !PT ;  /* 0x0200000002ff7812 */ /* 0x000fc600078ac0ff */
[----:B------:R-:W4:Y:S04]  /*1c1690*/  LDL.LU R238, [R1+0x284] ;  /* 0x0002840001ee7983 */ /* 0x000f280000300800 */
[----:B------:R-:W4:Y:S04]  /*1c16a0*/  LDL.LU R246, [R1+0xbe8] ;  /* 0x000be80001f67983 */ /* 0x000f280000300800 */
[----:B------:R-:W4:Y:S01]  /*1c16b0*/  LDL.LU R241, [R1+0x1a4c] ;  /* 0x001a4c0001f17983 */ /* 0x000f220000300800 */
[----:B------:R-:W-:-:S03]  /*1c16c0*/  IMAD.WIDE R20, R232, 0x4, R14 ;  /* 0x00000004e8147825 */ /* 0x000fc600078e020e */
[----:B------:R-:W4:Y:S04]  /*1c16d0*/  LDL.LU R233, [R1+0xbd8] ;  /* 0x000bd80001e97983 */ /* 0x000f280000300800 */
[----:B------:R1:W-:Y:S01]  /*1c16e0*/  @P5 STG.E desc[UR58][R20.64], R245 ;  /* 0x000000f514005986 */ /* 0x0003e2000c10193a */
[----:B------:R-:W-:Y:S01]  /*1c16f0*/  LOP3.LUT P5, RZ, R2, 0x1000000, RZ, 0xc0, !PT ;  /* 0x0100000002ff7812 */ /* 0x000fe200078ac0ff */
[----:B-1----:R-:W-:Y:S02]  /*1c1700*/  IMAD.WIDE R20, R232, 0x4, R12 ;  /* 0x00000004e8147825 */ /* 0x002fe400078e020c */
[----:B------:R-:W4:Y:S10]  /*1c1710*/  LDL.LU R245, [R1+0x828] ;  /* 0x0008280001f57983 */ /* 0x000f340000300800 */
[----:B------:R2:W-:Y:S01]  /*1c1720*/  @P5 STG.E desc[UR58][R20.64], R247 ;  /* 0x000000f714005986 */ /* 0x0005e2000c10193a */
[----:B------:R-:W-:-:S03]  /*1c1730*/  LOP3.LUT P5, RZ, R2, 0x800000, RZ, 0xc0, !PT ;  /* 0x0080000002ff7812 */ /* 0x000fc600078ac0ff */
[----:B------:R-:W4:Y:S01]  /*1c1740*/  LDL.LU R232, [R1+0x1a50] ;  /* 0x001a500001e87983 */ /* 0x000f220000300800 */
[----:B--2---:R-:W-:-:S09]  /*1c1750*/  IMAD.WIDE R20, R149, 0x4, R14 ;  /* 0x0000000495147825 */ /* 0x004fd200078e020e */
[----:B------:R1:W-:Y:S04]  /*1c1760*/  @P5 STG.E desc[UR58][R20.64], R242 ;  /* 0x000000f214005986 */ /* 0x0003e8000c10193a */
[----:B-1----:R-:W2:Y:S01]  /*1c1770*/  LDL.LU R242, [R1+0x288] ;  /* 0x0002880001f27983 */ /* 0x002ea20000300800 */
[----:B------:R-:W-:-:S03]  /*1c1780*/  IMAD.WIDE R20, R149, 0x4, R12 ;  /* 0x0000000495147825 */ /* 0x000fc600078e020c */
[----:B------:R-:W2:Y:S04]  /*1c1790*/  LDL.LU R149, [R1+0x1a54] ;  /* 0x001a540001957983 */ /* 0x000ea80000300800 */
[----:B---3--:R1:W-:Y:S01]  /*1c17a0*/  @P4 STG.E desc[UR58][R20.64], R236 ;  /* 0x000000ec14004986 */ /* 0x0083e2000c10193a */
[----:B------:R-:W-:-:S03]  /*1c17b0*/  LOP3.LUT P4, RZ, R2, 0x400000, RZ, 0xc0, !PT ;  /* 0x0040000002ff7812 */ /* 0x000fc6000788c0ff */
[----:B-1----:R-:W3:Y:S01]  /*1c17c0*/  LDL.LU R236, [R1+0xbec] ;  /* 0x000bec0001ec7983 */ /* 0x002ee20000300800 */
[----:B----4-:R-:W-:-:S09]  /*1c17d0*/  IMAD.WIDE R20, R150, 0x4, R14 ;  /* 0x0000000496147825 */ /* 0x010fd200078e020e */
[----:B------:R1:W-:Y:S02]  /*1c17e0*/  @P4 STG.E desc[UR58][R20.64], R148 ;  /* 0x0000009414004986 */ /* 0x0003e4000c10193a */
[----:B-1----:R-:W-:Y:S02]  /*1c17f0*/  IMAD.WIDE R20, R150, 0x4, R12 ;  /* 0x0000000496147825 */ /* 0x002fe400078e020c */
[----:B------:R-:W4:Y:S01]  /*1c1800*/  LDL.LU R150, [R1+0xbdc] ;  /* 0x000bdc0001967983 */ /* 0x000f220000300800 */
[----:B------:R-:W-:-:S03]  /*1c1810*/  LOP3.LUT P4, RZ, R2, 0x200000, RZ, 0xc0, !PT ;  /* 0x0020000002ff7812 */ /* 0x000fc6000788c0ff */
[----:B------:R-:W4:Y:S10]  /*1c1820*/  LDL.LU R148, [R1+0x1a58] ;  /* 0x001a580001947983 */ /* 0x000f340000300800 */
[----:B------:R1:W-:Y:S02]  /*1c1830*/  @P4 STG.E desc[UR58][R20.64], R234 ;  /* 0x000000ea14004986 */ /* 0x0003e4000c10193a */
[----:B-1----:R-:W-:-:S05]  /*1c1840*/  IMAD.WIDE R20, R151, 0x4, R14 ;  /* 0x0000000497147825 */ /* 0x002fca00078e020e */
[----:B------:R1:W-:Y:S04]  /*1c1850*/  @P6 STG.E desc[UR58][R20.64], R237 ;  /* 0x000000ed14006986 */ /* 0x0003e8000c10193a */
[----:B-1----:R-:W4:Y:S01]  /*1c1860*/  LDL.LU R237, [R1+0x82c] ;  /* 0x00082c0001ed7983 */ /* 0x002f220000300800 */
[----:B------:R-:W-:-:S03]  /*1c1870*/  IMAD.WIDE R20, R151, 0x4, R12 ;  /* 0x0000000497147825 */ /* 0x000fc600078e020c */
[----:B------:R-:W4:Y:S01]  /*1c1880*/  LDL.LU R151, [R1+0x28c] ;  /* 0x00028c0001977983 */ /* 0x000f220000300800 */
[----:B------:R-:W-:-:S13]  /*1c1890*/  LOP3.LUT P6, RZ, R2, 0x100000, RZ, 0xc0, !PT ;  /* 0x0010000002ff7812 */ /* 0x000fda00078cc0ff */
[----:B------:R1:W-:Y:S02]  /*1c18a0*/  @P6 STG.E desc[UR58][R20.64], R238 ;  /* 0x000000ee14006986 */ /* 0x0003e4000c10193a */
[----:B-1----:R-:W-:-:S05]  /*1c18b0*/  IMAD.WIDE R20, R241, 0x4, R14 ;  /* 0x00000004f1147825 */ /* 0x002fca00078e020e */
[----:B------:R1:W-:Y:S02]  /*1c18c0*/  @P3 STG.E desc[UR58][R20.64], R246 ;  /* 0x000000f614003986 */ /* 0x0003e4000c10193a */
[----:B-1----:R-:W-:Y:S02]  /*1c18d0*/  IMAD.WIDE R20, R241, 0x4, R12 ;  /* 0x00000004f1147825 */ /* 0x002fe400078e020c */
[----:B------:R-:W4:Y:S04]  /*1c18e0*/  LDL.LU R246, [R1+0xc00] ;  /* 0x000c000001f67983 */ /* 0x000f280000300800 */
[----:B------:R-:W4:Y:S01]  /*1c18f0*/  LDL.LU R241, [R1+0x1a5c] ;  /* 0x001a5c0001f17983 */ /* 0x000f220000300800 */
[C---:B------:R-:W-:Y:S02]  /*1c1900*/  LOP3.LUT P1, RZ, R0.reuse, 0x1000000, RZ, 0xc0, !PT ;  /* 0x0100000000ff7812 */ /* 0x040fe4000782c0ff */
[----:B------:R-:W-:Y:S01]  /*1c1910*/  LOP3.LUT P2, RZ, R0, 0x1, RZ, 0xc0, !PT ;  /* 0x0000000100ff7812 */ /* 0x000fe2000784c0ff */
[----:B------:R1:W-:Y:S03]  /*1c1920*/  @P0 STG.E desc[UR58][R20.64], R233 ;  /* 0x000000e914000986 */ /* 0x0003e6000c10193a */
[----:B------:R-:W-:Y:S01]  /*1c1930*/  ISETP.LT.AND P0, PT, R244, UR5, !P2 ;  /* 0x00000005f4007c0c */ /* 0x000fe2000d701270 */
[----:B-1----:R-:W4:Y:S01]  /*1c1940*/  LDL.LU R233, [R1+0xbf0] ;  /* 0x000bf00001e97983 */ /* 0x002f220000300800 */
[----:B------:R-:W-:Y:S01]  /*1c1950*/  IMAD.WIDE R20, R232, 0x4, R14 ;  /* 0x00000004e8147825 */ /* 0x000fe200078e020e */
[----:B------:R-:W-:-:S04]  /*1c1960*/  LOP3.LUT P6, RZ, R2, 0x80000, RZ, 0xc0, !PT ;  /* 0x0008000002ff7812 */ /* 0x000fc800078cc0ff */
[----:B------:R1:W-:Y:S02]  /*1c1970*/  @P1 STG.E desc[UR58][R20.64], R245 ;  /* 0x000000f514001986 */ /* 0x0003e4000c10193a */
[----:B-1----:R-:W-:Y:S02]  /*1c1980*/  IMAD.WIDE R20, R232, 0x4, R12 ;  /* 0x00000004e8147825 */ /* 0x002fe400078e020c */
[----:B------:R-:W4:Y:S04]  /*1c1990*/  LDL.LU R245, [R1+0x810] ;  /* 0x0008100001f57983 */ /* 0x000f280000300800 */
[----:B------:R-:W4:Y:S01]  /*1c19a0*/  LDL.LU R232, [R1+0x1a60] ;  /* 0x001a600001e87983 */ /* 0x000f220000300800 */
[----:B------:R-:W-:-:S03]  /*1c19b0*/  LOP3.LUT P5, RZ, R0, 0x10, RZ, 0xc0, !PT ;  /* 0x0000001000ff7812 */ /* 0x000fc600078ac0ff */
[----:B--2---:R1:W-:Y:S01]  /*1c19c0*/  @P0 STG.E desc[UR58][R20.64], R242 ;  /* 0x000000f214000986 */ /* 0x0043e2000c10193a */
[----:B------:R-:W-:Y:S02]  /*1c19d0*/  ISETP.LT.AND P0, PT, R240, UR5, !P6 ;  /* 0x00000005f0007c0c */ /* 0x000fe4000f701270 */
[----:B------:R-:W-:Y:S01]  /*1c19e0*/  ISETP.LT.AND P6, PT, R244, UR5, !P6 ;  /* 0x00000005f4007c0c */ /* 0x000fe2000f7c1270 */
[----:B-1----:R-:W-:-:S10]  /*1c19f0*/  IMAD.WIDE R20, R149, 0x4, R14 ;  /* 0x0000000495147825 */ /* 0x002fd400078e020e */
[----:B---3--:R1:W-:Y:S04]  /*1c1a00*/  @P0 STG.E desc[UR58][R20.64], R236 ;  /* 0x000000ec14000986 */ /* 0x0083e8000c10193a */
[----:B-1----:R-:W2:Y:S01]  /*1c1a10*/  LDL.LU R236, [R1+0x270] ;  /* 0x0002700001ec7983 */ /* 0x002ea20000300800 */
[----:B------:R-:W-:-:S03]  /*1c1a20*/  IMAD.WIDE R20, R149, 0x4, R12 ;  /* 0x0000000495147825 */ /* 0x000fc600078e020c */
[----:B------:R-:W3:Y:S04]  /*1c1a30*/  LDL.LU R149, [R1+0xc04] ;  /* 0x000c040001957983 */ /* 0x000ee80000300800 */
[----:B----4-:R1:W-:Y:S04]  /*1c1a40*/  @P6 STG.E desc[UR58][R20.64], R150 ;  /* 0x0000009614006986 */ /* 0x0103e8000c10193a */
[----:B-1----:R-:W4:Y:S01]  /*1c1a50*/  LDL.LU R150, [R1+0x1a64] ;  /* 0x001a640001967983 */ /* 0x002f220000300800 */
[----:B------:R-:W-:Y:S01]  /*1c1a60*/  ISETP.LT.AND P6, PT, R240, UR5, !P5 ;  /* 0x00000005f0007c0c */ /* 0x000fe2000efc1270 */
[----:B------:R-:W-:-:S12]  /*1c1a70*/  IMAD.WIDE R20, R148, 0x4, R14 ;  /* 0x0000000494147825 */ /* 0x000fd800078e020e */
[----:B------:R1:W-:Y:S01]  /*1c1a80*/  @P6 STG.E desc[UR58][R20.64], R237 ;  /* 0x000000ed14006986 */ /* 0x0003e2000c10193a */
[----:B------:R-:W-:-:S03]  /*1c1a90*/  ISETP.LT.AND P6, PT, R244, UR5, !P5 ;  /* 0x00000005f4007c0c */ /* 0x000fc6000efc1270 */
[----:B-1----:R-:W3:Y:S01]  /*1c1aa0*/  LDL.LU R237, [R1+0xbf4] ;  /* 0x000bf40001ed7983 */ /* 0x002ee20000300800 */
[----:B------:R-:W-:-:S03]  /*1c1ab0*/  IMAD.WIDE R20, R148, 0x4, R12 ;  /* 0x0000000494147825 */ /* 0x000fc600078e020c */
[----:B------:R-:W3:Y:S06]  /*1c1ac0*/  LDL.LU R148, [R1+0x814] ;  /* 0x0008140001947983 */ /* 0x000eec0000300800 */
[----:B------:R1:W-:Y:S04]  /*1c1ad0*/  @P6 STG.E desc[UR58][R20.64], R151 ;  /* 0x0000009714006986 */ /* 0x0003e8000c10193a */
[----:B-1----:R-:W3:Y:S01]  /*1c1ae0*/  LDL.LU R151, [R1+0x1a68] ;  /* 0x001a680001977983 */ /* 0x002ee20000300800 */
[----:B------:R-:W-:-:S03]  /*1c1af0*/  LOP3.LUT P4, RZ, R0, 0x40, RZ, 0xc0, !PT ;  /* 0x0000004000ff7812 */ /* 0x000fc6000788c0ff */
[----:B------:R-:W3:Y:S01]  /*1c1b00*/  LDL.LU R238, [R1+0x274] ;  /* 0x0002740001ee7983 */ /* 0x000ee20000300800 */
[----:B------:R-:W-:Y:S01]  /*1c1b10*/  ISETP.LT.AND P6, PT, R240, UR5, !P4 ;  /* 0x00000005f0007c0c */ /* 0x000fe2000e7c1270 */
[----:B------:R-:W-:-:S12]  /*1c1b20*/  IMAD.WIDE R20, R241, 0x4, R14 ;  /* 0x00000004f1147825 */ /* 0x000fd800078e020e */
[----:B------:R1:W-:Y:S01]  /*1c1b30*/  @P6 STG.E desc[UR58][R20.64], R246 ;  /* 0x000000f614006986 */ /* 0x0003e2000c10193a */
[----:B------:R-:W-:Y:S01]  /*1c1b40*/  ISETP.LT.AND P6, PT, R244, UR5, !P4 ;  /* 0x00000005f4007c0c */ /* 0x000fe2000e7c1270 */
[----:B-1----:R-:W-:Y:S02]  /*1c1b50*/  IMAD.WIDE R20, R241, 0x4, R12 ;  /* 0x00000004f1147825 */ /* 0x002fe400078e020c */
[----:B------:R-:W3:Y:S04]  /*1c1b60*/  LDL.LU R246, [R1+0xc08] ;  /* 0x000c080001f67983 */ /* 0x000ee80000300800 */
[----:B------:R-:W3:Y:S01]  /*1c1b70*/  LDL.LU R241, [R1+0x1a6c] ;  /* 0x001a6c0001f17983 */ /* 0x000ee20000300800 */
[----:B------:R-:W-:-:S05]  /*1c1b80*/  LOP3.LUT P3, RZ, R0, 0x80, RZ, 0xc0, !PT ;  /* 0x0000008000ff7812 */ /* 0x000fca000786c0ff */
[----:B------:R1:W-:Y:S01]  /*1c1b90*/  @P6 STG.E desc[UR58][R20.64], R233 ;  /* 0x000000e914006986 */ /* 0x0003e2000c10193a */
[----:B------:R-:W-:-:S03]  /*1c1ba0*/  ISETP.LT.AND P6, PT, R240, UR5, !P3 ;  /* 0x00000005f0007c0c */ /* 0x000fc6000dfc1270 */
[----:B-1----:R-:W3:Y:S01]  /*1c1bb0*/  LDL.LU R233, [R1+0xbf8] ;  /* 0x000bf80001e97983 */ /* 0x002ee20000300800 */
[----:B------:R-:W-:-:S09]  /*1c1bc0*/  IMAD.WIDE R20, R232, 0x4, R14 ;  /* 0x00000004e8147825 */ /* 0x000fd200078e020e */
[----:B------:R1:W-:Y:S01]  /*1c1bd0*/  @P6 STG.E desc[UR58][R20.64], R245 ;  /* 0x000000f514006986 */ /* 0x0003e2000c10193a */
[----:B------:R-:W-:Y:S01]  /*1c1be0*/  ISETP.LT.AND P6, PT, R244, UR5, !P3 ;  /* 0x00000005f4007c0c */ /* 0x000fe2000dfc1270 */
[----:B-1----:R-:W-:Y:S02]  /*1c1bf0*/  IMAD.WIDE R20, R232, 0x4, R12 ;  /* 0x00000004e8147825 */ /* 0x002fe400078e020c */
[----:B------:R-:W3:Y:S04]  /*1c1c00*/  LDL.LU R245, [R1+0x818] ;  /* 0x0008180001f57983 */ /* 0x000ee80000300800 */
[----:B------:R-:W3:Y:S01]  /*1c1c10*/  LDL.LU R232, [R1+0x1a70] ;  /* 0x001a700001e87983 */ /* 0x000ee20000300800 */
[----:B------:R-:W-:-:S03]  /*1c1c20*/  LOP3.LUT P1, RZ, R0, 0x100, RZ, 0xc0, !PT ;  /* 0x0000010000ff7812 */ /* 0x000fc6000782c0ff */
[----:B------:R-:W3:Y:S01]  /*1c1c30*/  LDL.LU R242, [R1+0x278] ;  /* 0x0002780001f27983 */ /* 0x000ee20000300800 */
[----:B------:R-:W-:-:S03]  /*1c1c40*/  LOP3.LUT P2, RZ, R0, 0x200, RZ, 0xc0, !PT ;  /* 0x0000020000ff7812 */ /* 0x000fc6000784c0ff */
[----:B--2---:R1:W-:Y:S01]  /*1c1c50*/  @P6 STG.E desc[UR58][R20.64], R236 ;  /* 0x000000ec14006986 */ /* 0x0043e2000c10193a */
[----:B------:R-:W-:-:S03]  /*1c1c60*/  ISETP.LT.AND P6, PT, R240, UR5, !P1 ;  /* 0x00000005f0007c0c */ /* 0x000fc6000cfc1270 */
[----:B-1----:R-:W2:Y:S01]  /*1c1c70*/  LDL.LU R236, [R1+0xc0c] ;  /* 0x000c0c0001ec7983 */ /* 0x002ea20000300800 */
[----:B----4-:R-:W-:-:S09]  /*1c1c80*/  IMAD.WIDE R20, R150, 0x4, R14 ;  /* 0x0000000496147825 */ /* 0x010fd200078e020e */
[----:B---3--:R1:W-:Y:S04]  /*1c1c90*/  @P6 STG.E desc[UR58][R20.64], R149 ;  /* 0x0000009514006986 */ /* 0x0083e8000c10193a */
[----:B-1----:R-:W3:Y:S01]  /*1c1ca0*/  LDL.LU R149, [R1+0x1a74] ;  /* 0x001a740001957983 */ /* 0x002ee20000300800 */
[----:B------:R-:W-:-:S03]  /*1c1cb0*/  IMAD.WIDE R20, R150, 0x4, R12 ;  /* 0x0000000496147825 */ /* 0x000fc600078e020c */
[----:B------:R-:W4:Y:S01]  /*1c1cc0*/  LDL.LU R150, [R1+0xbfc] ;  /* 0x000bfc0001967983 */ /* 0x000f220000300800 */
[----:B------:R-:W-:-:S13]  /*1c1cd0*/  ISETP.LT.AND P6, PT, R244, UR5, !P1 ;  /* 0x00000005f4007c0c */ /* 0x000fda000cfc1270 */
[----:B------:R1:W-:Y:S01]  /*1c1ce0*/  @P6 STG.E desc[UR58][R20.64], R237 ;  /* 0x000000ed14006986 */ /* 0x0003e2000c10193a */
[----:B------:R-:W-:-:S03]  /*1c1cf0*/  ISETP.LT.AND P6, PT, R240, UR5, !P2 ;  /* 0x00000005f0007c0c */ /* 0x000fc6000d7c1270 */
[----:B-1----:R-:W4:Y:S01]  /*1c1d00*/  LDL.LU R237, [R1+0x81c] ;  /* 0x00081c0001ed7983 */ /* 0x002f220000300800 */
[----:B------:R-:W-:-:S09]  /*1c1d10*/  IMAD.WIDE R20, R151, 0x4, R14 ;  /* 0x0000000497147825 */ /* 0x000fd200078e020e */
[----:B------:R1:W-:Y:S04]  /*1c1d20*/  @P6 STG.E desc[UR58][R20.64], R148 ;  /* 0x0000009414006986 */ /* 0x0003e8000c10193a */
[----:B-1----:R-:W4:Y:S01]  /*1c1d30*/  LDL.LU R148, [R1+0x1a78] ;  /* 0x001a780001947983 */ /* 0x002f220000300800 */
[----:B------:R-:W-:-:S03]  /*1c1d40*/  IMAD.WIDE R20, R151, 0x4, R12 ;  /* 0x0000000497147825 */ /* 0x000fc600078e020c */
[----:B------:R-:W4:Y:S01]  /*1c1d50*/  LDL.LU R151, [R1+0x27c] ;  /* 0x00027c0001977983 */ /* 0x000f220000300800 */
[----:B------:R-:W-:Y:S02]  /*1c1d60*/  ISETP.LT.AND P6, PT, R244, UR5, !P2 ;  /* 0x00000005f4007c0c */ /* 0x000fe4000d7c1270 */
[----:B------:R-:W-:-:S11]  /*1c1d70*/  LOP3.LUT P5, RZ, R0, 0x400, RZ, 0xc0, !PT ;  /* 0x0000040000ff7812 */ /* 0x000fd600078ac0ff */
[----:B------:R1:W-:Y:S01]  /*1c1d80*/  @P6 STG.E desc[UR58][R20.64], R238 ;  /* 0x000000ee14006986 */ /* 0x0003e2000c10193a */
[----:B------:R-:W-:Y:S01]  /*1c1d90*/  ISETP.LT.AND P6, PT, R240, UR5, !P5 ;  /* 0x00000005f0007c0c */ /* 0x000fe2000efc1270 */
[----:B-1----:R-:W-:-:S12]  /*1c1da0*/  IMAD.WIDE R20, R241, 0x4, R14 ;  /* 0x00000004f1147825 */ /* 0x002fd800078e020e */
[----:B------:R1:W-:Y:S01]  /*1c1db0*/  @P6 STG.E desc[UR58][R20.64], R246 ;  /* 0x000000f614006986 */ /* 0x0003e2000c10193a */
[----:B------:R-:W-:Y:S02]  /*1c1dc0*/  ISETP.LT.AND P6, PT, R244, UR5, !P5 ;  /* 0x00000005f4007c0c */ /* 0x000fe4000efc1270 */
[----:B------:R-:W-:Y:S01]  /*1c1dd0*/  LOP3.LUT P4, RZ, R0, 0x1000, RZ, 0xc0, !PT ;  /* 0x0000100000ff7812 */ /* 0x000fe2000788c0ff */
[----:B-1----:R-:W-:Y:S01]  /*1c1de0*/  IMAD.WIDE R20, R241, 0x4, R12 ;  /* 0x00000004f1147825 */ /* 0x002fe200078e020c */
[----:B------:R-:W4:Y:S04]  /*1c1df0*/  LDL.LU R246, [R1+0xc20] ;  /* 0x000c200001f67983 */ /* 0x000f280000300800 */
[----:B------:R-:W4:Y:S05]  /*1c1e00*/  LDL.LU R241, [R1+0x1a7c] ;  /* 0x001a7c0001f17983 */ /* 0x000f2a0000300800 */
[----:B------:R1:W-:Y:S01]  /*1c1e10*/  @P6 STG.E desc[UR58][R20.64], R233 ;  /* 0x000000e914006986 */ /* 0x0003e2000c10193a */
[----:B------:R-:W-:Y:S01]  /*1c1e20*/  ISETP.LT.AND P6, PT, R240, UR5, !P4 ;  /* 0x00000005f0007c0c */ /* 0x000fe2000e7c1270 */
[----:B-1----:R-:W-:-:S02]  /*1c1e30*/  IMAD.WIDE R20, R232, 0x4, R14 ;  /* 0x00000004e8147825 */ /* 0x002fc400078e020e */
[----:B------:R-:W4:Y:S10]  /*1c1e40*/  LDL.LU R233, [R1+0xc10] ;  /* 0x000c100001e97983 */ /* 0x000f340000300800 */
[----:B------:R1:W-:Y:S01]  /*1c1e50*/  @P6 STG.E desc[UR58][R20.64], R245 ;  /* 0x000000f514006986 */ /* 0x0003e2000c10193a */
[----:B------:R-:W-:-:S02]  /*1c1e60*/  ISETP.LT.AND P6, PT, R244, UR5, !P4 ;  /* 0x00000005f4007c0c */ /* 0x000fc4000e7c1270 */
[----:B------:R-:W-:Y:S01]  /*1c1e70*/  LOP3.LUT P3, RZ, R0, 0x8000, RZ, 0xc0, !PT ;  /* 0x0000800000ff7812 */ /* 0x000fe2000786c0ff */
[----:B-1----:R-:W-:Y:S01]  /*1c1e80*/  IMAD.WIDE R20, R232, 0x4, R12 ;  /* 0x00000004e8147825 */ /* 0x002fe200078e020c */
[----:B------:R-:W4:Y:S04]  /*1c1e90*/  LDL.LU R245, [R1+0x800] ;  /* 0x0008000001f57983 */ /* 0x000f280000300800 */
[----:B------:R-:W4:Y:S05]  /*1c1ea0*/  LDL.LU R232, [R1+0x1a80] ;  /* 0x001a800001e87983 */ /* 0x000f2a0000300800 */
[----:B------:R3:W-:Y:S01]  /*1c1eb0*/  @P6 STG.E desc[UR58][R20.64], R242 ;  /* 0x000000f214006986 */ /* 0x0007e2000c10193a */
[----:B------:R-:W-:-:S02]  /*1c1ec0*/  ISETP.LT.AND P6, PT, R240, UR5, !P3 ;  /* 0x00000005f0007c0c */ /* 0x000fc4000dfc1270 */
[----:B------:R-:W-:Y:S01]  /*1c1ed0*/  LOP3.LUT P1, RZ, R0, 0x40000, RZ, 0xc0, !PT ;  /* 0x0004000000ff7812 */ /* 0x000fe2000782c0ff */
[----:B---3--:R-:W-:-:S10]  /*1c1ee0*/  IMAD.WIDE R20, R149, 0x4, R14 ;  /* 0x0000000495147825 */ /* 0x008fd400078e020e */
[----:B--2---:R1:W-:Y:S01]  /*1c1ef0*/  @P6 STG.E desc[UR58][R20.64], R236 ;  /* 0x000000ec14006986 */ /* 0x0043e2000c10193a */
[----:B------:R-:W-:-:S03]  /*1c1f00*/  ISETP.LT.AND P6, PT, R244, UR5, !P3 ;  /* 0x00000005f4007c0c */ /* 0x000fc6000dfc1270 */
[----:B-1----:R-:W2:Y:S01]  /*1c1f10*/  LDL.LU R236, [R1+0x260] ;  /* 0x0002600001ec7983 */ /* 0x002ea20000300800 */
[----:B------:R-:W-:-:S03]  /*1c1f20*/  IMAD.WIDE R20, R149, 0x4, R12 ;  /* 0x0000000495147825 */ /* 0x000fc600078e020c */
[----:B------:R-:W3:Y:S06]  /*1c1f30*/  LDL.LU R149, [R1+0xc24] ;  /* 0x000c240001957983 */ /* 0x000eec0000300800 */
        /* <DEDUP_REMOVED lines=867> */
[C---:B------:R-:W-:Y:S02]  /*1c5570*/  LOP3.LUT P5, RZ, R5.reuse, 0x1000000, RZ, 0xc0, !PT ;  /* 0x0100000005ff7812 */ /* 0x040fe400078ac0ff */
[C---:B------:R-:W-:Y:S02]  /*1c5580*/  LOP3.LUT P4, RZ, R5.reuse, 0x4000000, RZ, 0xc0, !PT ;  /* 0x0400000005ff7812 */ /* 0x040fe4000788c0ff */
[C---:B------:R-:W-:Y:S02]  /*1c5590*/  LOP3.LUT P3, RZ, R5.reuse, 0x10000000, RZ, 0xc0, !PT ;  /* 0x1000000005ff7812 */ /* 0x040fe4000786c0ff */
[C---:B------:R-:W-:Y:S02]  /*1c55a0*/  LOP3.LUT P1, RZ, R5.reuse, 0x40000000, RZ, 0xc0, !PT ;  /* 0x4000000005ff7812 */ /* 0x040fe4000782c0ff */
[----:B------:R-:W-:Y:S01]  /*1c55b0*/  LOP3.LUT P2, RZ, R5, 0x80000000, RZ, 0xc0, !PT ;  /* 0x8000000005ff7812 */ /* 0x000fe2000784c0ff */
[----:B------:R-:W-:Y:S01]  /*1c55c0*/  IMAD.WIDE R4, R232, 0x4, R12 ;  /* 0x00000004e8047825 */ /* 0x000fe200078e020c */
[----:B-1----:R-:W4:Y:S04]  /*1c55d0*/  LDL.LU R245, [R1+0x750] ;  /* 0x0007500001f57983 */ /* 0x002f280000300800 */
[----:B------:R-:W4:Y:S04]  /*1c55e0*/  LDL.LU R232, [R1+0x1c20] ;  /* 0x001c200001e87983 */ /* 0x000f280000300800 */
[----:B------:R3:W-:Y:S01]  /*1c55f0*/  @P6 STG.E desc[UR58][R4.64], R242 ;  /* 0x000000f204006986 */ /* 0x0007e2000c10193a */
[----:B------:R-:W-:Y:S01]  /*1c5600*/  ISETP.LT.AND P6, PT, R240, UR5, !P5 ;  /* 0x00000005f0007c0c */ /* 0x000fe2000efc1270 */
[----:B---3--:R-:W-:-:S12]  /*1c5610*/  IMAD.WIDE R4, R149, 0x4, R14 ;  /* 0x0000000495047825 */ /* 0x008fd800078e020e */
        /* <DEDUP_REMOVED lines=16> */
[----:B------:R-:W-:-:S03]  /*1c5720*/  ISETP.LT.AND P6, PT, R240, UR5, !P3 ;  /* 0x00000005f0007c0c */ /* 0x000fc6000dfc1270 */
[----:B------:R-:W3:Y:S01]  /*1c5730*/  LDL.LU R238, [R1+0x194] ;  /* 0x0001940001ee7983 */ /* 0x000ee20000300800 */
[----:B------:R-:W-:-:S09]  /*1c5740*/  IMAD.WIDE R4, R241, 0x4, R14 ;  /* 0x00000004f1047825 */ /* 0x000fd200078e020e */
[----:B------:R1:W-:Y:S01]  /*1c5750*/  @P6 STG.E desc[UR58][R4.64], R246 ;  /* 0x000000f604006986 */ /* 0x0003e2000c10193a */
[----:B------:R-:W-:Y:S01]  /*1c5760*/  ISETP.LT.AND P6, PT, R244, UR5, !P3 ;  /* 0x00000005f4007c0c */ /* 0x000fe2000dfc1270 */
[----:B-1----:R-:W-:Y:S02]  /*1c5770*/  IMAD.WIDE R4, R241, 0x4, R12 ;  /* 0x00000004f1047825 */ /* 0x002fe400078e020c */
[----:B------:R-:W3:Y:S04]  /*1c5780*/  LDL.LU R246, [R1+0xd88] ;  /* 0x000d880001f67983 */ /* 0x000ee80000300800 */
[----:B------:R-:W3:Y:S06]  /*1c5790*/  LDL.LU R241, [R1+0x1c30] ;  /* 0x001c300001f17983 */ /* 0x000eec0000300800 */
        /* <DEDUP_REMOVED lines=8> */
[----:B------:R-:W3:Y:S04]  /*1c5820*/  LDL.LU R232, [R1+0x1c38] ;  /* 0x001c380001e87983 */ /* 0x000ee80000300800 */
        /* <DEDUP_REMOVED lines=348> */
[----:B------:R-:W4:Y:S09]  /*1c6df0*/  LDL.LU R246, [R1+0x700] ;  /* 0x0007000001f67983 */ /* 0x000f320000300800 */
[----:B------:R1:W-:Y:S01]  /*1c6e00*/  @P6 STG.E desc[UR58][R4.64], R233 ;  /* 0x000000e904006986 */ /* 0x0003e2000c10193a */
[----:B------:R-:W-:-:S03]  /*1c6e10*/  ISETP.LT.AND P6, PT, R240, UR5, !P2 ;  /* 0x00000005f0007c0c */ /* 0x000fc6000d7c1270 */
[----:B------:R-:W4:Y:S01]  /*1c6e20*/  LDL.LU R241, [R1+0x1d08] ;  /* 0x001d080001f17983 */ /* 0x000f220000300800 */
[----:B-1----:R-:W-:-:S03]  /*1c6e30*/  IMAD.WIDE R4, R232, 0x4, R14 ;  /* 0x00000004e8047825 */ /* 0x002fc600078e020e */
[----:B------:R-:W4:Y:S06]  /*1c6e40*/  LDL.LU R233, [R1+0x170] ;  /* 0x0001700001e97983 */ /* 0x000f2c0000300800 */
        /* <DEDUP_REMOVED lines=8> */
[----:B------:R-:W-:Y:S01]  /*1c6ed0*/  LOP3.LUT P4, RZ, R8, 0x40, RZ, 0xc0, !PT ;  /* 0x0000004008ff7812 */ /* 0x000fe2000788c0ff */
[----:B---3--:R-:W-:-:S08]  /*1c6ee0*/  IMAD.WIDE R4, R149, 0x4, R14 ;  /* 0x0000000495047825 */ /* 0x008fd000078e020e */
        /* <DEDUP_REMOVED lines=18> */
[----:B------:R-:W-:-:S03]  /*1c7010*/  ISETP.LT.AND P6, PT, R240, UR5, !P3 ;  /* 0x00000005f0007c0c */ /* 0x000fc6000dfc1270 */
[----:B------:R-:W3:Y:S01]  /*1c7020*/  LDL.LU R238, [R1+0x708] ;  /* 0x0007080001ee7983 */ /* 0x000ee20000300800 */
[----:B------:R-:W-:-:S09]  /*1c7030*/  IMAD.WIDE R4, R241, 0x4, R14 ;  /* 0x00000004f1047825 */ /* 0x000fd200078e020e */
[----:B------:R1:W-:Y:S01]  /*1c7040*/  @P6 STG.E desc[UR58][R4.64], R246 ;  /* 0x000000f604006986 */ /* 0x0003e2000c10193a */
[----:B------:R-:W-:Y:S01]  /*1c7050*/  ISETP.LT.AND P6, PT, R244, UR5, !P3 ;  /* 0x00000005f4007c0c */ /* 0x000fe2000dfc1270 */
[----:B-1----:R-:W-:Y:S02]  /*1c7060*/  IMAD.WIDE R4, R241, 0x4, R12 ;  /* 0x00000004f1047825 */ /* 0x002fe400078e020c */
[----:B------:R-:W3:Y:S01]  /*1c7070*/  LDL.LU R241, [R1+0x1d20] ;  /* 0x001d200001f17983 */ /* 0x000ee20000300800 */
[----:B------:R-:W-:-:S09]  /*1c7080*/  LOP3.LUT P1, RZ, R8, 0x400, RZ, 0xc0, !PT ;  /* 0x0000040008ff7812 */ /* 0x000fd2000782c0ff */
[----:B------:R1:W-:Y:S01]  /*1c7090*/  @P6 STG.E desc[UR58][R4.64], R233 ;  /* 0x000000e904006986 */ /* 0x0003e2000c10193a */
[----:B------:R-:W-:-:S03]  /*1c70a0*/  ISETP.LT.AND P6, PT, R240, UR5, !P1 ;  /* 0x00000005f0007c0c */ /* 0x000fc6000cfc1270 */
[----:B------:R-:W3:Y:S01]  /*1c70b0*/  LDL.LU R242, [R1+0x178] ;  /* 0x0001780001f27983 */ /* 0x000ee20000300800 */
[----:B-1----:R-:W-:-:S09]  /*1c70c0*/  IMAD.WIDE R4, R232, 0x4, R14 ;  /* 0x00000004e8047825 */ /* 0x002fd200078e020e */
[----:B------:R1:W-:Y:S01]  /*1c70d0*/  @P6 STG.E desc[UR58][R4.64], R245 ;  /* 0x000000f504006986 */ /* 0x0003e2000c10193a */
[----:B------:R-:W-:Y:S01]  /*1c70e0*/  ISETP.LT.AND P6, PT, R244, UR5, !P1 ;  /* 0x00000005f4007c0c */ /* 0x000fe2000cfc1270 */
[----:B-1----:R-:W-:Y:S02]  /*1c70f0*/  IMAD.WIDE R4, R232, 0x4, R12 ;  /* 0x00000004e8047825 */ /* 0x002fe400078e020c */
[----:B------:R-:W3:Y:S04]  /*1c7100*/  LDL.LU R245, [R1+0x168] ;  /* 0x0001680001f57983 */ /* 0x000ee80000300800 */
[----:B------:R-:W3:Y:S01]  /*1c7110*/  LDL.LU R232, [R1+0x1d24] ;  /* 0x001d240001e87983 */ /* 0x000ee20000300800 */
[----:B------:R-:W-:-:S03]  /*1c7120*/  LOP3.LUT P2, RZ, R8, 0x800, RZ, 0xc0, !PT ;  /* 0x0000080008ff7812 */ /* 0x000fc6000784c0ff */
[----:B------:R-:W3:Y:S04]  /*1c7130*/  LDL.LU R246, [R1+0x158] ;  /* 0x0001580001f67983 */ /* 0x000ee80000300800 */
[----:B------:R-:W3:Y:S01]  /*1c7140*/  LDL.LU R233, [R1+0x70c] ;  /* 0x00070c0001e97983 */ /* 0x000ee20000300800 */
[----:B------:R-:W-:-:S03]  /*1c7150*/  LOP3.LUT P5, RZ, R8, 0x2000, RZ, 0xc0, !PT ;  /* 0x0000200008ff7812 */ /* 0x000fc600078ac0ff */
[----:B--2---:R4:W-:Y:S01]  /*1c7160*/  @P6 STG.E desc[UR58][R4.64], R236 ;  /* 0x000000ec04006986 */ /* 0x0049e2000c10193a */
[----:B------:R-:W-:Y:S01]  /*1c7170*/  ISETP.LT.AND P6, PT, R240, UR5, !P2 ;  /* 0x00000005f0007c0c */ /* 0x000fe2000d7c1270 */
[----:B----4-:R-:W-:-:S12]  /*1c7180*/  IMAD.WIDE R4, R150, 0x4, R14 ;  /* 0x0000000496047825 */ /* 0x010fd800078e020e */
[----:B---3--:R1:W-:Y:S02]  /*1c7190*/  @P6 STG.E desc[UR58][R4.64], R149 ;  /* 0x0000009504006986 */ /* 0x0083e4000c10193a */
[----:B-1----:R-:W-:Y:S02]  /*1c71a0*/  IMAD.WIDE R4, R150, 0x4, R12 ;  /* 0x0000000496047825 */ /* 0x002fe400078e020c */
[----:B------:R-:W2:Y:S04]  /*1c71b0*/  LDL.LU R150, [R1+0x1d28] ;  /* 0x001d280001967983 */ /* 0x000ea80000300800 */
[----:B------:R-:W3:Y:S01]  /*1c71c0*/  LDL.LU R149, [R1+0x17c] ;  /* 0x00017c0001957983 */ /* 0x000ee20000300800 */
[----:B------:R-:W-:-:S03]  /*1c71d0*/  ISETP.LT.AND P6, PT, R244, UR5, !P2 ;  /* 0x00000005f4007c0c */ /* 0x000fc6000d7c1270 */
[----:B------:R-:W4:Y:S10]  /*1c71e0*/  LDL.LU R236, [R1+0x1d2c] ;  /* 0x001d2c0001ec7983 */ /* 0x000f340000300800 */
[----:B------:R1:W-:Y:S04]  /*1c71f0*/  @P6 STG.E desc[UR58][R4.64], R237 ;  /* 0x000000ed04006986 */ /* 0x0003e8000c10193a */
[----:B-1----:R-:W4:Y:S01]  /*1c7200*/  LDL.LU R237, [R1+0x16c] ;  /* 0x00016c0001ed7983 */ /* 0x002f220000300800 */
[----:B------:R-:W-:Y:S01]  /*1c7210*/  ISETP.LT.AND P6, PT, R240, UR5, !P5 ;  /* 0x00000005f0007c0c */ /* 0x000fe2000efc1270 */
[----:B------:R-:W-:-:S12]  /*1c7220*/  IMAD.WIDE R4, R151, 0x4, R14 ;  /* 0x0000000497047825 */ /* 0x000fd800078e020e */
[----:B------:R1:W-:Y:S02]  /*1c7230*/  @P6 STG.E desc[UR58][R4.64], R148 ;  /* 0x0000009404006986 */ /* 0x0003e4000c10193a */
[----:B-1----:R-:W-:Y:S02]  /*1c7240*/  IMAD.WIDE R4, R151, 0x4, R12 ;  /* 0x0000000497047825 */ /* 0x002fe400078e020c */
[----:B------:R-:W4:Y:S01]  /*1c7250*/  LDL.LU R151, [R1+0x15c] ;  /* 0x00015c0001977983 */ /* 0x000f220000300800 */
[----:B------:R-:W-:Y:S02]  /*1c7260*/  ISETP.LT.AND P6, PT, R244, UR5, !P5 ;  /* 0x00000005f4007c0c */ /* 0x000fe4000efc1270 */
[----:B------:R-:W-:Y:S01]  /*1c7270*/  LOP3.LUT P4, RZ, R8, 0x8000, RZ, 0xc0, !PT ;  /* 0x0000800008ff7812 */ /* 0x000fe2000788c0ff */
[----:B------:R-:W4:Y:S10]  /*1c7280*/  LDL.LU R148, [R1+0x1d30] ;  /* 0x001d300001947983 */ /* 0x000f340000300800 */
[----:B------:R1:W-:Y:S01]  /*1c7290*/  @P6 STG.E desc[UR58][R4.64], R234 ;  /* 0x000000ea04006986 */ /* 0x0003e2000c10193a */
[----:B------:R-:W-:Y:S01]  /*1c72a0*/  ISETP.LT.AND P6, PT, R240, UR5, !P4 ;  /* 0x00000005f0007c0c */ /* 0x000fe2000e7c1270 */
[----:B-1----:R-:W-:-:S12]  /*1c72b0*/  IMAD.WIDE R4, R241, 0x4, R14 ;  /* 0x00000004f1047825 */ /* 0x002fd800078e020e */
[----:B------:R1:W-:Y:S01]  /*1c72c0*/  @P6 STG.E desc[UR58][R4.64], R238 ;  /* 0x000000ee04006986 */ /* 0x0003e2000c10193a */
[----:B------:R-:W-:Y:S02]  /*1c72d0*/  ISETP.LT.AND P6, PT, R244, UR5, !P4 ;  /* 0x00000005f4007c0c */ /* 0x000fe4000e7c1270 */
[----:B------:R-:W-:Y:S01]  /*1c72e0*/  LOP3.LUT P3, RZ, R8, 0x10000, RZ, 0xc0, !PT ;  /* 0x0001000008ff7812 */ /* 0x000fe2000786c0ff */
[----:B-1----:R-:W-:Y:S02]  /*1c72f0*/  IMAD.WIDE R4, R241, 0x4, R12 ;  /* 0x00000004f1047825 */ /* 0x002fe400078e020c */
[----:B------:R-:W4:Y:S08]  /*1c7300*/  LDL.LU R241, [R1+0x140] ;  /* 0x0001400001f17983 */ /* 0x000f300000300800 */
[----:B------:R1:W-:Y:S01]  /*1c7310*/  @P6 STG.E desc[UR58][R4.64], R242 ;  /* 0x000000f204006986 */ /* 0x0003e2000c10193a */
[----:B------:R-:W-:Y:S01]  /*1c7320*/  ISETP.LT.AND P6, PT, R240, UR5, !P3 ;  /* 0x00000005f0007c0c */ /* 0x000fe2000dfc1270 */
[----:B-1----:R-:W-:-:S12]  /*1c7330*/  IMAD.WIDE R4, R232, 0x4, R14 ;  /* 0x00000004e8047825 */ /* 0x002fd800078e020e */
[----:B------:R1:W-:Y:S01]  /*1c7340*/  @P6 STG.E desc[UR58][R4.64], R245 ;  /* 0x000000f504006986 */ /* 0x0003e2000c10193a */
[----:B------:R-:W-:-:S03]  /*1c7350*/  ISETP.LT.AND P6, PT, R244, UR5, !P3 ;  /* 0x00000005f4007c0c */ /* 0x000fc6000dfc1270 */
[----:B-1----:R-:W4:Y:S01]  /*1c7360*/  LDL.LU R245, [R1+0x30] ;  /* 0x0000300001f57983 */ /* 0x002f220000300800 */
[----:B------:R-:W-:Y:S01]  /*1c7370*/  IMAD.WIDE R4, R232, 0x4, R12 ;  /* 0x00000004e8047825 */ /* 0x000fe200078e020c */
[----:B------:R-:W-:Y:S02]  /*1c7380*/  LOP3.LUT P1, RZ, R8, 0x80000, RZ, 0xc0, !PT ;  /* 0x0008000008ff7812 */ /* 0x000fe4000782c0ff */
[----:B------:R-:W4:Y:S06]  /*1c7390*/  LDL.LU R232, [R1+0x1d38] ;  /* 0x001d380001e87983 */ /* 0x000f2c0000300800 */
[----:B------:R2:W-:Y:S01]  /*1c73a0*/  @P6 STG.E desc[UR58][R4.64], R246 ;  /* 0x000000f604006986 */ /* 0x0005e2000c10193a */
[----:B------:R-:W-:-:S02]  /*1c73b0*/  ISETP.LT.AND P6, PT, R240, UR5, !P1 ;  /* 0x00000005f0007c0c */ /* 0x000fc4000cfc1270 */
[----:B------:R-:W-:Y:S01]  /*1c73c0*/  LOP3.LUT P2, RZ, R8, 0x100000, RZ, 0xc0, !PT ;  /* 0x0010000008ff7812 */ /* 0x000fe2000784c0ff */
[----:B--2---:R-:W-:-:S10]  /*1c73d0*/  IMAD.WIDE R4, R150, 0x4, R14 ;  /* 0x0000000496047825 */ /* 0x004fd400078e020e */
[----:B------:R1:W-:Y:S01]  /*1c73e0*/  @P6 STG.E desc[UR58][R4.64], R233 ;  /* 0x000000e904006986 */ /* 0x0003e2000c10193a */
[----:B------:R-:W-:Y:S01]  /*1c73f0*/  ISETP.LT.AND P6, PT, R244, UR5, !P1 ;  /* 0x00000005f4007c0c */ /* 0x000fe2000cfc1270 */
[----:B-1----:R-:W-:Y:S02]  /*1c7400*/  IMAD.WIDE R4, R150, 0x4, R12 ;  /* 0x0000000496047825 */ /* 0x002fe400078e020c */
[----:B------:R-:W2:Y:S10]  /*1c7410*/  LDL.LU R150, [R1+0x1d3c] ;  /* 0x001d3c0001967983 */ /* 0x000eb40000300800 */
[----:B---3--:R1:W-:Y:S04]  /*1c7420*/  @P6 STG.E desc[UR58][R4.64], R149 ;  /* 0x0000009504006986 */ /* 0x0083e8000c10193a */
[----:B-1----:R-:W3:Y:S01]  /*1c7430*/  LDL.LU R149, [R1+0x144] ;  /* 0x0001440001957983 */ /* 0x002ee20000300800 */
[----:B------:R-:W-:Y:S01]  /*1c7440*/  ISETP.LT.AND P6, PT, R240, UR5, !P2 ;  /* 0x00000005f0007c0c */ /* 0x000fe2000d7c1270 */
[----:B----4-:R-:W-:-:S02]  /*1c7450*/  IMAD.WIDE R4, R236, 0x4, R14 ;  /* 0x00000004ec047825 */ /* 0x010fc400078e020e */
[----:B------:R-:W4:Y:S10]  /*1c7460*/  LDL.LU R233, [R1+0x34] ;  /* 0x0000340001e97983 */ /* 0x000f340000300800 */
[----:B------:R1:W-:Y:S02]  /*1c7470*/  @P6 STG.E desc[UR58][R4.64], R237 ;  /* 0x000000ed04006986 */ /* 0x0003e4000c10193a */
[----:B-1----:R-:W-:-:S02]  /*1c7480*/  IMAD.WIDE R4, R236, 0x4, R12 ;  /* 0x00000004ec047825 */ /* 0x002fc400078e020c */
[----:B------:R-:W4:Y:S01]  /*1c7490*/  LDL.LU R236, [R1+0x1d44] ;  /* 0x001d440001ec7983 */ /* 0x000f220000300800 */
[----:B------:R-:W-:-:S13]  /*1c74a0*/  ISETP.LT.AND P6, PT, R244, UR5, !P2 ;  /* 0x00000005f4007c0c */ /* 0x000fda000d7c1270 */
[----:B------:R1:W-:Y:S04]  /*1c74b0*/  @P6 STG.E desc[UR58][R4.64], R151 ;  /* 0x0000009704006986 */ /* 0x0003e8000c10193a */
[----:B-1----:R-:W4:Y:S04]  /*1c74c0*/  LDL.LU R151, [R1+0x1d4c] ;  /* 0x001d4c0001977983 */ /* 0x002f280000300800 */
[----:B------:R-:W4:Y:S01]  /*1c74d0*/  LDL.LU R237, [R1+0x148] ;  /* 0x0001480001ed7983 */ /* 0x000f220000300800 */
[----:B------:R-:W-:-:S04]  /*1c74e0*/  LOP3.LUT P5, RZ, R8, 0x800000, RZ, 0xc0, !PT ;  /* 0x0080000008ff7812 */ /* 0x000fc800078ac0ff */
[----:B------:R-:W-:Y:S01]  /*1c74f0*/  ISETP.LT.AND P6, PT, R240, UR5, !P5 ;  /* 0x00000005f0007c0c */ /* 0x000fe2000efc1270 */
[----:B------:R-:W-:Y:S01]  /*1c7500*/  IMAD.WIDE R4, R148, 0x4, R14 ;  /* 0x0000000494047825 */ /* 0x000fe200078e020e */
[----:B------:R-:W-:-:S11]  /*1c7510*/  LOP3.LUT P4, RZ, R8, 0x1000000, RZ, 0xc0, !PT ;  /* 0x0100000008ff7812 */ /* 0x000fd6000788c0ff */
[----:B------:R1:W-:Y:S01]  /*1c7520*/  @P6 STG.E desc[UR58][R4.64], R241 ;  /* 0x000000f104006986 */ /* 0x0003e2000c10193a */
[----:B------:R-:W-:-:S03]  /*1c7530*/  ISETP.LT.AND P6, PT, R244, UR5, !P5 ;  /* 0x00000005f4007c0c */ /* 0x000fc6000efc1270 */
[----:B-1----:R-:W4:Y:S01]  /*1c7540*/  LDL.LU R241, [R1+0x38] ;  /* 0x0000380001f17983 */ /* 0x002f220000300800 */
[----:B------:R-:W-:-:S03]  /*1c7550*/  IMAD.WIDE R4, R148, 0x4, R12 ;  /* 0x0000000494047825 */ /* 0x000fc600078e020c */
[----:B------:R-:W4:Y:S06]  /*1c7560*/  LDL.LU R148, [R1+0x1d54] ;  /* 0x001d540001947983 */ /* 0x000f2c0000300800 */
[----:B------:R1:W-:Y:S01]  /*1c7570*/  @P6 STG.E desc[UR58][R4.64], R245 ;  /* 0x000000f504006986 */ /* 0x0003e2000c10193a */
[----:B------:R-:W-:Y:S01]  /*1c7580*/  ISETP.LT.AND P6, PT, R240, UR5, !P4 ;  /* 0x00000005f0007c0c */ /* 0x000fe2000e7c1270 */
[----:B-1----:R-:W-:Y:S02]  /*1c7590*/  IMAD.WIDE R4, R232, 0x4, R14 ;  /* 0x00000004e8047825 */ /* 0x002fe400078e020e */
[----:B------:R-:W4:Y:S10]  /*1c75a0*/  LDL.LU R245, [R1+0x14c] ;  /* 0x00014c0001f57983 */ /* 0x000f340000300800 */
[----:B------:R1:W-:Y:S01]  /*1c75b0*/  @P6 STG.E desc[UR58][R4.64], R248 ;  /* 0x000000f804006986 */ /* 0x0003e2000c10193a */
[----:B------:R-:W-:-:S02]  /*1c75c0*/  ISETP.LT.AND P6, PT, R244, UR5, !P4 ;  /* 0x00000005f4007c0c */ /* 0x000fc4000e7c1270 */
[----:B------:R-:W-:Y:S01]  /*1c75d0*/  LOP3.LUT P3, RZ, R8, 0x4000000, RZ, 0xc0, !PT ;  /* 0x0400000008ff7812 */ /* 0x000fe2000786c0ff */
[----:B-1----:R-:W-:Y:S02]  /*1c75e0*/  IMAD.WIDE R4, R232, 0x4, R12 ;  /* 0x00000004e8047825 */ /* 0x002fe400078e020c */
[----:B------:R-:W4:Y:S08]  /*1c75f0*/  LDL.LU R232, [R1+0x1d58] ;  /* 0x001d580001e87983 */ /* 0x000f300000300800 */
[----:B------:R2:W-:Y:S01]  /*1c7600*/  @P6 STG.E desc[UR58][R4.64], R228 ;  /* 0x000000e404006986 */ /* 0x0005e2000c10193a */
[----:B------:R-:W-:-:S02]  /*1c7610*/  ISETP.LT.AND P6, PT, R240, UR5, !P3 ;  /* 0x00000005f0007c0c */ /* 0x000fc4000dfc1270 */
[C---:B------:R-:W-:Y:S02]  /*1c7620*/  LOP3.LUT P1, RZ, R8.reuse, 0x10000000, RZ, 0xc0, !PT ;  /* 0x1000000008ff7812 */ /* 0x040fe4000782c0ff */
[----:B------:R-:W-:Y:S01]  /*1c7630*/  LOP3.LUT P2, RZ, R8, 0x40000000, RZ, 0xc0, !PT ;  /* 0x4000000008ff7812 */ /* 0x000fe2000784c0ff */
[----:B--2---:R-:W-:-:S08]  /*1c7640*/  IMAD.WIDE R4, R150, 0x4, R14 ;  /* 0x0000000496047825 */ /* 0x004fd000078e020e */
[----:B---3--:R1:W-:Y:S04]  /*1c7650*/  @P6 STG.E desc[UR58][R4.64], R149 ;  /* 0x0000009504006986 */ /* 0x0083e8000c10193a */
[----:B-1----:R-:W2:Y:S01]  /*1c7660*/  LDL.LU R149, [R1+0x3c] ;  /* 0x00003c0001957983 */ /* 0x002ea20000300800 */
[----:B------:R-:W-:Y:S01]  /*1c7670*/  ISETP.LT.AND P6, PT, R244, UR5, !P3 ;  /* 0x00000005f4007c0c */ /* 0x000fe2000dfc1270 */
[----:B------:R-:W-:Y:S02]  /*1c7680*/  IMAD.WIDE R4, R150, 0x4, R12 ;  /* 0x0000000496047825 */ /* 0x000fe400078e020c */
[----:B------:R-:W3:Y:S10]  /*1c7690*/  LDL.LU R150, [R1+0x1d5c] ;  /* 0x001d5c0001967983 */ /* 0x000ef40000300800 */
[----:B----4-:R1:W-:Y:S01]  /*1c76a0*/  @P6 STG.E desc[UR58][R4.64], R233 ;  /* 0x000000e904006986 */ /* 0x0103e2000c10193a */
[----:B------:R-:W-:Y:S01]  /*1c76b0*/  ISETP.LT.AND P6, PT, R240, UR5, !P1 ;  /* 0x00000005f0007c0c */ /* 0x000fe2000cfc1270 */
[----:B-1----:R-:W-:-:S12]  /*1c76c0*/  IMAD.WIDE R4, R236, 0x4, R14 ;  /* 0x00000004ec047825 */ /* 0x002fd800078e020e */
[----:B------:R1:W-:Y:S01]  /*1c76d0*/  @P6 STG.E desc[UR58][R4.64], R249 ;  /* 0x000000f904006986 */ /* 0x0003e2000c10193a */
[----:B------:R-:W-:Y:S01]  /*1c76e0*/  ISETP.LT.AND P6, PT, R244, UR5, !P1 ;  /* 0x00000005f4007c0c */ /* 0x000fe2000cfc1270 */
[----:B-1----:R-:W-:Y:S02]  /*1c76f0*/  IMAD.WIDE R4, R236, 0x4, R12 ;  /* 0x00000004ec047825 */ /* 0x002fe400078e020c */
[----:B------:R-:W4:Y:S10]  /*1c7700*/  LDL.LU R236, [R1+0x1d60] ;  /* 0x001d600001ec7983 */ /* 0x000f340000300800 */
[----:B------:R1:W-:Y:S01]  /*1c7710*/  @P6 STG.E desc[UR58][R4.64], R229 ;  /* 0x000000e504006986 */ /* 0x0003e2000c10193a */
[----:B------:R-:W-:Y:S01]  /*1c7720*/  ISETP.LT.AND P6, PT, R240, UR5, !P2 ;  /* 0x00000005f0007c0c */ /* 0x000fe2000d7c1270 */
[----:B-1----:R-:W-:-:S12]  /*1c7730*/  IMAD.WIDE R4, R151, 0x4, R14 ;  /* 0x0000000497047825 */ /* 0x002fd800078e020e */
[----:B------:R1:W-:Y:S02]  /*1c7740*/  @P6 STG.E desc[UR58][R4.64], R237 ;  /* 0x000000ed04006986 */ /* 0x0003e4000c10193a */
[----:B-1----:R-:W-:Y:S02]  /*1c7750*/  IMAD.WIDE R4, R151, 0x4, R12 ;  /* 0x0000000497047825 */ /* 0x002fe400078e020c */
        /* <DEDUP_REMOVED lines=15> */
[----:B------:R-:W-:Y:S01]  /*1c7850*/  ISETP.LT.AND P6, PT, R244, UR5, !P4 ;  /* 0x00000005f4007c0c */ /* 0x000fe2000e7c1270 */
[----:B-1----:R-:W-:Y:S01]  /*1c7860*/  IMAD.WIDE R4, R232, 0x4, R12 ;  /* 0x00000004e8047825 */ /* 0x002fe200078e020c */
[C---:B------:R-:W-:Y:S02]  /*1c7870*/  LOP3.LUT P3, RZ, R9.reuse, 0x10, RZ, 0xc0, !PT ;  /* 0x0000001009ff7812 */ /* 0x040fe4000786c0ff */
[C---:B------:R-:W-:Y:S02]  /*1c7880*/  LOP3.LUT P1, RZ, R9.reuse, 0x20, RZ, 0xc0, !PT ;  /* 0x0000002009ff7812 */ /* 0x040fe4000782c0ff */
[----:B------:R-:W-:-:S07]  /*1c7890*/  LOP3.LUT P2, RZ, R9, 0x100, RZ, 0xc0, !PT ;  /* 0x0000010009ff7812 */ /* 0x000fce000784c0ff */
[----:B--2---:R1:W-:Y:S04]  /*1c78a0*/  @P6 STG.E desc[UR58][R4.64], R149 ;  /* 0x0000009504006986 */ /* 0x0043e8000c10193a */
[----:B-1----:R-:W2:Y:S01]  /*1c78b0*/  LDL.LU R149, [R1+0x1d74] ;  /* 0x001d740001957983 */ /* 0x002ea20000300800 */
[----:B------:R-:W-:Y:S01]  /*1c78c0*/  ISETP.LT.AND P6, PT, R240, UR5, !P3 ;  /* 0x00000005f0007c0c */ /* 0x000fe2000dfc1270 */
[----:B---3--:R-:W-:-:S12]  /*1c78d0*/  IMAD.WIDE R4, R150, 0x4, R14 ;  /* 0x0000000496047825 */ /* 0x008fd800078e020e */
[----:B------:R1:W-:Y:S01]  /*1c78e0*/  @P6 STG.E desc[UR58][R4.64], R251 ;  /* 0x000000fb04006986 */ /* 0x0003e2000c10193a */
[----:B------:R-:W-:Y:S01]  /*1c78f0*/  ISETP.LT.AND P6, PT, R244, UR5, !P3 ;  /* 0x00000005f4007c0c */ /* 0x000fe2000dfc1270 */
[----:B-1----:R-:W-:Y:S02]  /*1c7900*/  IMAD.WIDE R4, R150, 0x4, R12 ;  /* 0x0000000496047825 */ /* 0x002fe400078e020c */
[----:B------:R-:W3:Y:S10]  /*1c7910*/  LDL.LU R150, [R1+0x1d78] ;  /* 0x001d780001967983 */ /* 0x000ef40000300800 */
[----:B------:R4:W-:Y:S01]  /*1c7920*/  @P6 STG.E desc[UR58][R4.64], R231 ;  /* 0x000000e704006986 */ /* 0x0009e2000c10193a */
[----:B------:R-:W-:Y:S01]  /*1c7930*/  ISETP.LT.AND P6, PT, R240, UR5, !P1 ;  /* 0x00000005f0007c0c */ /* 0x000fe2000cfc1270 */
[----:B----4-:R-:W-:-:S12]  /*1c7940*/  IMAD.WIDE R4, R236, 0x4, R14 ;  /* 0x00000004ec047825 */ /* 0x010fd800078e020e */
        /* <DEDUP_REMOVED lines=16> */
[----:B------:R-:W-:Y:S01]  /*1c7a50*/  ISETP.LT.AND P6, PT, R244, UR5, !P5 ;  /* 0x00000005f4007c0c */ /* 0x000fe2000efc1270 */
[----:B-1----:R-:W-:Y:S02]  /*1c7a60*/  IMAD.WIDE R4, R148, 0x4, R12 ;  /* 0x0000000494047825 */ /* 0x002fe400078e020c */
[----:B------:R-:W4:Y:S01]  /*1c7a70*/  LDL.LU R148, [R1+0x1d8c] ;  /* 0x001d8c0001947983 */ /* 0x000f220000300800 */
[----:B------:R-:W-:-:S09]  /*1c7a80*/  LOP3.LUT P4, RZ, R9, 0x1000, RZ, 0xc0, !PT ;  /* 0x0000100009ff7812 */ /* 0x000fd2000788c0ff */
[----:B------:R2:W-:Y:S01]  /*1c7a90*/  @P6 STG.E desc[UR58][R4.64], R221 ;  /* 0x000000dd04006986 */ /* 0x0005e2000c10193a */
[----:B------:R-:W-:Y:S02]  /*1c7aa0*/  ISETP.LT.AND P6, PT, R240, UR5, !P4 ;  /* 0x00000005f0007c0c */ /* 0x000fe4000e7c1270 */
[C---:B------:R-:W-:Y:S02]  /*1c7ab0*/  LOP3.LUT P3, RZ, R9.reuse, 0x2000, RZ, 0xc0, !PT ;  /* 0x0000200009ff7812 */ /* 0x040fe4000786c0ff */
[C---:B------:R-:W-:Y:S02]  /*1c7ac0*/  LOP3.LUT P1, RZ, R9.reuse, 0x8000, RZ, 0xc0, !PT ;  /* 0x0000800009ff7812 */ /* 0x040fe4000782c0ff */
[----:B------:R-:W-:Y:S01]  /*1c7ad0*/  LOP3.LUT P2, RZ, R9, 0x20000, RZ, 0xc0, !PT ;  /* 0x0002000009ff7812 */ /* 0x000fe2000784c0ff */
[----:B--2---:R-:W-:-:S06]  /*1c7ae0*/  IMAD.WIDE R4, R149, 0x4, R14 ;  /* 0x0000000495047825 */ /* 0x004fcc00078e020e */
[----:B------:R1:W-:Y:S01]  /*1c7af0*/  @P6 STG.E desc[UR58][R4.64], R217 ;  /* 0x000000d904006986 */ /* 0x0003e2000c10193a */
[----:B------:R-:W-:Y:S01]  /*1c7b00*/  ISETP.LT.AND P6, PT, R244, UR5, !P4 ;  /* 0x00000005f4007c0c */ /* 0x000fe2000e7c1270 */
[----:B-1----:R-:W-:Y:S02]  /*1c7b10*/  IMAD.WIDE R4, R149, 0x4, R12 ;  /* 0x0000000495047825 */ /* 0x002fe400078e020c */
[----:B------:R-:W2:Y:S10]  /*1c7b20*/  LDL.LU R149, [R1+0x1d94] ;  /* 0x001d940001957983 */ /* 0x000eb40000300800 */
[----:B------:R3:W-:Y:S01]  /*1c7b30*/  @P6 STG.E desc[UR58][R4.64], R213 ;  /* 0x000000d504006986 */ /* 0x0007e2000c10193a */
        /* <DEDUP_REMOVED lines=71> */
[----:B------:R-:W-:Y:S02]  /*1c7fb0*/  LOP3.LUT P3, RZ, R9, 0x80000000, RZ, 0xc0, !PT ;  /* 0x8000000009ff7812 */ /* 0x000fe4000786c0ff */
        /* <DEDUP_REMOVED lines=119> */
[----:B------:R-:W-:Y:S02]  /*1c8730*/  ISETP.LT.AND P5, PT, R244, UR5, !P5 ;  /* 0x00000005f4007c0c */ /* 0x000fe4000efa1270 */
[C---:B------:R-:W-:Y:S02]  /*1c8740*/  LOP3.LUT P4, RZ, R2.reuse, 0x20000, RZ, 0xc0, !PT ;  /* 0x0002000002ff7812 */ /* 0x040fe4000788c0ff */
[----:B------:R-:W-:Y:S02]  /*1c8750*/  LOP3.LUT P3, RZ, R2, 0x10000, RZ, 0xc0, !PT ;  /* 0x0001000002ff7812 */ /* 0x000fe4000786c0ff */
[----:B------:R-:W-:Y:S01]  /*1c8760*/  LOP3.LUT P0, RZ, R16, 0x4000000, RZ, 0xc0, !PT ;  /* 0x0400000010ff7812 */ /* 0x000fe2000780c0ff */
[----:B--2---:R-:W-:-:S05]  /*1c8770*/  IMAD.WIDE R4, R149, 0x4, R14 ;  /* 0x0000000495047825 */ /* 0x004fca00078e020e */
[----:B------:R1:W-:Y:S02]  /*1c8780*/  @P6 STG.E desc[UR58][R4.64], R178 ;  /* 0x000000b204006986 */ /* 0x0003e4000c10193a */
[----:B-1----:R-:W-:Y:S02]  /*1c8790*/  IMAD.WIDE R4, R149, 0x4, R12 ;  /* 0x0000000495047825 */ /* 0x002fe400078e020c */
[----:B------:R-:W2:Y:S04]  /*1c87a0*/  LDL.LU R149, [R1+0x1e24] ;  /* 0x001e240001957983 */ /* 0x000ea80000300800 */
[----:B------:R3:W-:Y:S01]  /*1c87b0*/  @P5 STG.E desc[UR58][R4.64], R174 ;  /* 0x000000ae04005986 */ /* 0x0007e2000c10193a */
[----:B------:R-:W-:Y:S02]  /*1c87c0*/  ISETP.LT.AND P5, PT, R240, UR5, !P4 ;  /* 0x00000005f0007c0c */ /* 0x000fe4000e7a1270 */
[----:B------:R-:W-:Y:S01]  /*1c87d0*/  ISETP.LT.AND P4, PT, R244, UR5, !P4 ;  /* 0x00000005f4007c0c */ /* 0x000fe2000e781270 */
[----:B---3--:R-:W-:-:S10]  /*1c87e0*/  IMAD.WIDE R4, R150, 0x4, R14 ;  /* 0x0000000496047825 */ /* 0x008fd400078e020e */
[----:B------:R1:W-:Y:S02]  /*1c87f0*/  @P5 STG.E desc[UR58][R4.64], R170 ;  /* 0x000000aa04005986 */ /* 0x0003e4000c10193a */
[----:B-1----:R-:W-:Y:S02]  /*1c8800*/  IMAD.WIDE R4, R150, 0x4, R12 ;  /* 0x0000000496047825 */ /* 0x002fe400078e020c */
[----:B------:R-:W3:Y:S04]  /*1c8810*/  LDL.LU R150, [R1+0x1e2c] ;  /* 0x001e2c0001967983 */ /* 0x000ee80000300800 */
[----:B------:R4:W-:Y:S01]  /*1c8820*/  @P4 STG.E desc[UR58][R4.64], R166 ;  /* 0x000000a604004986 */ /* 0x0009e2000c10193a */
[----:B------:R-:W-:Y:S02]  /*1c8830*/  ISETP.LT.AND P4, PT, R240, UR5, !P3 ;  /* 0x00000005f0007c0c */ /* 0x000fe4000df81270 */
[----:B------:R-:W-:Y:S01]  /*1c8840*/  ISETP.LT.AND P3, PT, R244, UR5, !P3 ;  /* 0x00000005f4007c0c */ /* 0x000fe2000df61270 */
[----:B----4-:R-:W-:-:S10]  /*1c8850*/  IMAD.WIDE R4, R236, 0x4, R14 ;  /* 0x00000004ec047825 */ /* 0x010fd400078e020e */
[----:B------:R1:W-:Y:S02]  /*1c8860*/  @P4 STG.E desc[UR58][R4.64], R179 ;  /* 0x000000b304004986 */ /* 0x0003e4000c10193a */
[----:B-1----:R-:W-:Y:S02]  /*1c8870*/  IMAD.WIDE R4, R236, 0x4, R12 ;  /* 0x00000004ec047825 */ /* 0x002fe400078e020c */
[----:B------:R-:W4:Y:S04]  /*1c8880*/  LDL.LU R236, [R1+0x1e30] ;  /* 0x001e300001ec7983 */ /* 0x000f280000300800 */
        /* <DEDUP_REMOVED lines=98> */
[----:B------:R-:W-:Y:S01]  /*1c8eb0*/  LOP3.LUT P2, RZ, R17, 0x800000, RZ, 0xc0, !PT ;  /* 0x0080000011ff7812 */ /* 0x000fe2000784c0ff */
[----:B--2---:R-:W-:-:S10]  /*1c8ec0*/  IMAD.WIDE R4, R149, 0x4, R14 ;  /* 0x0000000495047825 */ /* 0x004fd400078e020e */
[----:B------:R1:W-:Y:S02]  /*1c8ed0*/  @P3 STG.E desc[UR58][R4.64], R53 ;  /* 0x0000003504003986 */ /* 0x0003e4000c10193a */
[----:B-1----:R-:W-:Y:S02]  /*1c8ee0*/  IMAD.WIDE R4, R149, 0x4, R12 ;  /* 0x0000000495047825 */ /* 0x002fe400078e020c */
[----:B------:R-:W2:Y:S01]  /*1c8ef0*/  LDL.LU R149, [R1+0x1dc8] ;  /* 0x001dc80001957983 */ /* 0x000ea20000300800 */
[----:B------:R-:W-:-:S13]  /*1c8f00*/  ISETP.LT.AND P3, PT, R244, UR5, !P6 ;  /* 0x00000005f4007c0c */ /* 0x000fda000f761270 */
[----:B------:R1:W-:Y:S01]  /*1c8f10*/  @P3 STG.E desc[UR58][R4.64], R49 ;  /* 0x0000003104003986 */ /* 0x0003e2000c10193a */
[----:B---3--:R-:W-:-:S04]  /*1c8f20*/  IMAD.WIDE R6, R150, 0x4, R12 ;  /* 0x0000000496067825 */ /* 0x008fc800078e020c */
[--C-:B-1----:R-:W-:Y:S02]  /*1c8f30*/  IMAD.WIDE R4, R150, 0x4, R14.reuse ;  /* 0x0000000496047825 */ /* 0x102fe400078e020e */
[----:B------:R-:W3:Y:S01]  /*1c8f40*/  LDL.LU R150, [R1+0x1dc0] ;  /* 0x001dc00001967983 */ /* 0x000ee20000300800 */
[----:B------:R-:W-:Y:S01]  /*1c8f50*/  ISETP.LT.AND P3, PT, R240, UR5, !P2 ;  /* 0x00000005f0007c0c */ /* 0x000fe2000d761270 */
[----:B----4-:R-:W-:-:S04]  /*1c8f60*/  IMAD.WIDE R8, R236, 0x4, R14 ;  /* 0x00000004ec087825 */ /* 0x010fc800078e020e */
[----:B------:R-:W-:Y:S02]  /*1c8f70*/  IMAD.WIDE R10, R236, 0x4, R12 ;  /* 0x00000004ec0a7825 */ /* 0x000fe400078e020c */
[----:B------:R-:W4:Y:S06]  /*1c8f80*/  LDL.LU R236, [R1+0x1db4] ;  /* 0x001db40001ec7983 */ /* 0x000f2c0000300800 */
[----:B------:R1:W-:Y:S01]  /*1c8f90*/  @P3 STG.E desc[UR58][R4.64], R34 ;  /* 0x0000002204003986 */ /* 0x0003e2000c10193a */
[----:B------:R-:W-:-:S04]  /*1c8fa0*/  IMAD.WIDE R20, R151, 0x4, R14 ;  /* 0x0000000497147825 */ /* 0x000fc800078e020e */
[----:B-1----:R-:W-:Y:S02]  /*1c8fb0*/  IMAD.WIDE R4, R151, 0x4, R12 ;  /* 0x0000000497047825 */ /* 0x002fe400078e020c */
[----:B------:R-:W4:Y:S01]  /*1c8fc0*/  LDL.LU R151, [R1+0x1dac] ;  /* 0x001dac0001977983 */ /* 0x000f220000300800 */
[----:B------:R-:W-:Y:S02]  /*1c8fd0*/  ISETP.LT.AND P3, PT, R244, UR5, !P2 ;  /* 0x00000005f4007c0c */ /* 0x000fe4000d761270 */
[----:B------:R-:W-:-:S11]  /*1c8fe0*/  LOP3.LUT P1, RZ, R17, 0x4000000, RZ, 0xc0, !PT ;  /* 0x0400000011ff7812 */ /* 0x000fd6000782c0ff */
[----:B------:R1:W-:Y:S01]  /*1c8ff0*/  @P3 STG.E desc[UR58][R6.64], R58 ;  /* 0x0000003a06003986 */ /* 0x0003e2000c10193a */
[----:B------:R-:W-:Y:S02]  /*1c9000*/  ISETP.LT.AND P3, PT, R240, UR5, !P1 ;  /* 0x00000005f0007c0c */ /* 0x000fe4000cf61270 */
[----:B------:R-:W-:-:S11]  /*1c9010*/  LOP3.LUT P0, RZ, R17, 0x8000000, RZ, 0xc0, !PT ;  /* 0x0800000011ff7812 */ /* 0x000fd6000780c0ff */
[----:B------:R1:W-:Y:S01]  /*1c9020*/  @P3 STG.E desc[UR58][R8.64], R54 ;  /* 0x0000003608003986 */ /* 0x0003e2000c10193a */
[----:B------:R-:W-:-:S13]  /*1c9030*/  ISETP.LT.AND P3, PT, R244, UR5, !P1 ;  /* 0x00000005f4007c0c */ /* 0x000fda000cf61270 */
[----:B------:R2:W-:Y:S01]  /*1c9040*/  @P3 STG.E desc[UR58][R10.64], R50 ;  /* 0x000000320a003986 */ /* 0x0005e2000c10193a */
[----:B------:R-:W-:Y:S02]  /*1c9050*/  ISETP.LT.AND P3, PT, R240, UR5, !P0 ;  /* 0x00000005f0007c0c */ /* 0x000fe4000c761270 */
[----:B------:R-:W-:-:S11]  /*1c9060*/  LOP3.LUT P5, RZ, R17, 0x40000000, RZ, 0xc0, !PT ;  /* 0x4000000011ff7812 */ /* 0x000fd600078ac0ff */
[----:B------:R-:W-:Y:S01]  /*1c9070*/  @P3 STG.E desc[UR58][R20.64], R35 ;  /* 0x0000002314003986 */ /* 0x000fe2000c10193a */
[----:B------:R-:W-:Y:S01]  /*1c9080*/  ISETP.LT.AND P3, PT, R244, UR5, !P0 ;  /* 0x00000005f4007c0c */ /* 0x000fe2000c761270 */
[----:B-1----:R-:W-:-:S12]  /*1c9090*/  IMAD.WIDE R6, R148, 0x4, R14 ;  /* 0x0000000494067825 */ /* 0x002fd800078e020e */
[----:B------:R1:W-:Y:S01]  /*1c90a0*/  @P3 STG.E desc[UR58][R4.64], R59 ;  /* 0x0000003b04003986 */ /* 0x0003e2000c10193a */
[----:B------:R-:W-:Y:S01]  /*1c90b0*/  ISETP.LT.AND P3, PT, R240, UR5, !P5 ;  /* 0x00000005f0007c0c */ /* 0x000fe2000ef61270 */
[----:B------:R-:W-:Y:S01]  /*1c90c0*/  IMAD.WIDE R8, R148, 0x4, R12 ;  /* 0x0000000494087825 */ /* 0x000fe200078e020c */
[----:B------:R-:W-:Y:S01]  /*1c90d0*/  LOP3.LUT P6, RZ, R18, 0x1, RZ, 0xc0, !PT ;  /* 0x0000000112ff7812 */ /* 0x000fe200078cc0ff */
[----:B------:R-:W4:Y:S10]  /*1c90e0*/  LDL.LU R148, [R1+0x1d90] ;  /* 0x001d900001947983 */ /* 0x000f340000300800 */
[----:B------:R3:W-:Y:S01]  /*1c90f0*/  @P3 STG.E desc[UR58][R6.64], R55 ;  /* 0x0000003706003986 */ /* 0x0007e2000c10193a */
[----:B------:R-:W-:-:S13]  /*1c9100*/  ISETP.LT.AND P3, PT, R244, UR5, !P5 ;  /* 0x00000005f4007c0c */ /* 0x000fda000ef61270 */
[----:B------:R4:W-:Y:S01]  /*1c9110*/  @P3 STG.E desc[UR58][R8.64], R51 ;  /* 0x0000003308003986 */ /* 0x0009e2000c10193a */
[----:B------:R-:W-:Y:S02]  /*1c9120*/  ISETP.LT.AND P3, PT, R240, UR5, !P6 ;  /* 0x00000005f0007c0c */ /* 0x000fe4000f761270 */
[C---:B------:R-:W-:Y:S02]  /*1c9130*/  LOP3.LUT P2, RZ, R18.reuse, 0x4, RZ, 0xc0, !PT ;  /* 0x0000000412ff7812 */ /* 0x040fe4000784c0ff */
[C---:B------:R-:W-:Y:S02]  /*1c9140*/  LOP3.LUT P1, RZ, R18.reuse, 0x20, RZ, 0xc0, !PT ;  /* 0x0000002012ff7812 */ /* 0x040fe4000782c0ff */
[----:B------:R-:W-:Y:S01]  /*1c9150*/  LOP3.LUT P0, RZ, R18, 0x40, RZ, 0xc0, !PT ;  /* 0x0000004012ff7812 */ /* 0x000fe2000780c0ff */
[----:B--2---:R-:W-:-:S06]  /*1c9160*/  IMAD.WIDE R10, R149, 0x4, R14 ;  /* 0x00000004950a7825 */ /* 0x004fcc00078e020e */
[----:B------:R-:W-:Y:S01]  /*1c9170*/  @P3 STG.E desc[UR58][R10.64], R44 ;  /* 0x0000002c0a003986 */ /* 0x000fe2000c10193a */
[----:B------:R-:W-:Y:S01]  /*1c9180*/  ISETP.LT.AND P3, PT, R244, UR5, !P6 ;  /* 0x00000005f4007c0c */ /* 0x000fe2000f761270 */
[----:B-1----:R-:W-:Y:S02]  /*1c9190*/  IMAD.WIDE R4, R149, 0x4, R12 ;  /* 0x0000000495047825 */ /* 0x002fe400078e020c */
[----:B------:R-:W2:Y:S10]  /*1c91a0*/  LDL.LU R149, [R1+0x1d88] ;  /* 0x001d880001957983 */ /* 0x000eb40000300800 */
[----:B------:R1:W-:Y:S01]  /*1c91b0*/  @P3 STG.E desc[UR58][R4.64], R72 ;  /* 0x0000004804003986 */ /* 0x0003e2000c10193a */
[----:B------:R-:W-:Y:S01]  /*1c91c0*/  ISETP.LT.AND P3, PT, R240, UR5, !P2 ;  /* 0x00000005f0007c0c */ /* 0x000fe2000d761270 */
[----:B---3--:R-:W-:-:S12]  /*1c91d0*/  IMAD.WIDE R20, R150, 0x4, R14 ;  /* 0x0000000496147825 */ /* 0x008fd800078e020e */
[----:B------:R-:W-:Y:S01]  /*1c91e0*/  @P3 STG.E desc[UR58][R20.64], R68 ;  /* 0x0000004414003986 */ /* 0x000fe2000c10193a */
[----:B------:R-:W-:Y:S01]  /*1c91f0*/  ISETP.LT.AND P3, PT, R244, UR5, !P2 ;  /* 0x00000005f4007c0c */ /* 0x000fe2000d761270 */
[----:B------:R-:W-:Y:S02]  /*1c9200*/  IMAD.WIDE R6, R150, 0x4, R12 ;  /* 0x0000000496067825 */ /* 0x000fe400078e020c */
[----:B------:R-:W3:Y:S02]  /*1c9210*/  LDL.LU R150, [R1+0x1d7c] ;  /* 0x001d7c0001967983 */ /* 0x000ee40000300800 */
[----:B----4-:R-:W-:-:S08]  /*1c9220*/  IMAD.WIDE R8, R236, 0x4, R14 ;  /* 0x00000004ec087825 */ /* 0x010fd000078e020e */
[----:B------:R4:W-:Y:S01]  /*1c9230*/  @P3 STG.E desc[UR58][R6.64], R64 ;  /* 0x0000004006003986 */ /* 0x0009e2000c10193a */
[----:B------:R-:W-:Y:S01]  /*1c9240*/  ISETP.LT.AND P3, PT, R240, UR5, !P1 ;  /* 0x00000005f0007c0c */ /* 0x000fe2000cf61270 */
[----:B-1----:R-:W-:Y:S01]  /*1c9250*/  IMAD.WIDE R4, R236, 0x4, R12 ;  /* 0x00000004ec047825 */ /* 0x002fe200078e020c */
[----:B------:R-:W-:Y:S01]  /*1c9260*/  LOP3.LUT P2, RZ, R2, 0x8000, RZ, 0xc0, !PT ;  /* 0x0000800002ff7812 */ /* 0x000fe2000784c0ff */
[----:B------:R-:W3:Y:S02]  /*1c9270*/  LDL.LU R236, [R1+0x1d70] ;  /* 0x001d700001ec7983 */ /* 0x000ee40000300800 */
[----:B------:R-:W-:-:S08]  /*1c9280*/  IMAD.WIDE R10, R151, 0x4, R14 ;  /* 0x00000004970a7825 */ /* 0x000fd000078e020e */
[----:B------:R-:W-:Y:S01]  /*1c9290*/  @P3 STG.E desc[UR58][R8.64], R45 ;  /* 0x0000002d08003986 */ /* 0x000fe2000c10193a */
[----:B------:R-:W-:Y:S02]  /*1c92a0*/  ISETP.LT.AND P3, PT, R244, UR5, !P1 ;  /* 0x00000005f4007c0c */ /* 0x000fe4000cf61270 */
[C---:B------:R-:W-:Y:S01]  /*1c92b0*/  LOP3.LUT P4, RZ, R18.reuse, 0x200, RZ, 0xc0, !PT ;  /* 0x0000020012ff7812 */ /* 0x040fe2000788c0ff */
[----:B------:R-:W-:Y:S01]  /*1c92c0*/  VIADD R0, R95, 0x1ef ;  /* 0x000001ef5f007836 */ /* 0x000fe20000000000 */
[----:B------:R-:W-:Y:S01]  /*1c92d0*/  LOP3.LUT P5, RZ, R18, 0x800, RZ, 0xc0, !PT ;  /* 0x0000080012ff7812 */ /* 0x000fe200078ac0ff */
[----:B------:R-:W1:Y:S08]  /*1c92e0*/  LDS.128 R20, [R252] ;  /* 0x00000000fc147984 */ /* 0x000e700000000c00 */
[----:B------:R4:W-:Y:S01]  /*1c92f0*/  @P3 STG.E desc[UR58][R4.64], R73 ;  /* 0x0000004904003986 */ /* 0x0009e2000c10193a */
[----:B------:R-:W-:-:S02]  /*1c9300*/  ISETP.LT.AND P3, PT, R240, UR5, !P0 ;  /* 0x00000005f0007c0c */ /* 0x000fc4000c761270 */
[----:B------:R-:W-:-:S11]  /*1c9310*/  LOP3.LUT P1, RZ, R2, 0x4000, RZ, 0xc0, !PT ;  /* 0x0000400002ff7812 */ /* 0x000fd6000782c0ff */
[----:B------:R-:W-:Y:S01]  /*1c9320*/  @P3 STG.E desc[UR58][R10.64], R69 ;  /* 0x000000450a003986 */ /* 0x000fe2000c10193a */
[----:B------:R-:W-:Y:S02]  /*1c9330*/  ISETP.LT.AND P3, PT, R244, UR5, !P0 ;  /* 0x00000005f4007c0c */ /* 0x000fe4000c761270 */
[----:B------:R-:W-:Y:S01]  /*1c9340*/  LOP3.LUT P0, RZ, R2, 0x2000, RZ, 0xc0, !PT ;  /* 0x0000200002ff7812 */ /* 0x000fe2000780c0ff */
[----:B------:R-:W-:Y:S02]  /*1c9350*/  IMAD.WIDE R2, R151, 0x4, R12 ;  /* 0x0000000497027825 */ /* 0x000fe400078e020c */
[----:B------:R-:W3:Y:S08]  /*1c9360*/  LDL.LU R151, [R1+0x1d64] ;  /* 0x001d640001977983 */ /* 0x000ef00000300800 */
[----:B------:R1:W-:Y:S01]  /*1c9370*/  @P3 STG.E desc[UR58][R2.64], R65 ;  /* 0x0000004102003986 */ /* 0x0003e2000c10193a */
[----:B------:R-:W-:Y:S01]  /*1c9380*/  ISETP.LT.AND P3, PT, R240, UR5, !P4 ;  /* 0x00000005f0007c0c */ /* 0x000fe2000e761270 */
[----:B----4-:R-:W-:-:S04]  /*1c9390*/  IMAD.WIDE R6, R148, 0x4, R14 ;  /* 0x0000000494067825 */ /* 0x010fc800078e020e */
[----:B------:R-:W-:Y:S02]  /*1c93a0*/  IMAD.WIDE R4, R148, 0x4, R12 ;  /* 0x0000000494047825 */ /* 0x000fe400078e020c */
[----:B------:R-:W4:Y:S06]  /*1c93b0*/  LDL.LU R148, [R1+0x1d50] ;  /* 0x001d500001947983 */ /* 0x000f2c0000300800 */
[----:B------:R-:W-:Y:S01]  /*1c93c0*/  @P3 STG.E desc[UR58][R6.64], R46 ;  /* 0x0000002e06003986 */ /* 0x000fe2000c10193a */
[----:B------:R-:W-:-:S13]  /*1c93d0*/  ISETP.LT.AND P3, PT, R244, UR5, !P4 ;  /* 0x00000005f4007c0c */ /* 0x000fda000e761270 */
[----:B------:R3:W-:Y:S01]  /*1c93e0*/  @P3 STG.E desc[UR58][R4.64], R74 ;  /* 0x0000004a04003986 */ /* 0x0007e2000c10193a */
[----:B------:R-:W-:Y:S02]  /*1c93f0*/  ISETP.LT.AND P3, PT, R240, UR5, !P5 ;  /* 0x00000005f0007c0c */ /* 0x000fe4000ef61270 */
[----:B------:R-:W-:Y:S01]  /*1c9400*/  LOP3.LUT P6, RZ, R18, 0x2000, RZ, 0xc0, !PT ;  /* 0x0000200012ff7812 */ /* 0x000fe200078cc0ff */
[----:B--2---:R-:W-:-:S04]  /*1c9410*/  IMAD.WIDE R8, R149, 0x4, R14 ;  /* 0x0000000495087825 */ /* 0x004fc800078e020e */
[----:B-1----:R-:W-:Y:S02]  /*1c9420*/  IMAD.WIDE R2, R149, 0x4, R12 ;  /* 0x0000000495027825 */ /* 0x002fe400078e020c */
[----:B------:R-:W2:Y:S04]  /*1c9430*/  LDL.LU R149, [R1+0x1d48] ;  /* 0x001d480001957983 */ /* 0x000ea80000300800 */
[----:B------:R-:W-:Y:S01]  /*1c9440*/  @P3 STG.E desc[UR58][R8.64], R70 ;  /* 0x0000004608003986 */ /* 0x000fe2000c10193a */
[----:B------:R-:W-:-:S13]  /*1c9450*/  ISETP.LT.AND P3, PT, R244, UR5, !P5 ;  /* 0x00000005f4007c0c */ /* 0x000fda000ef61270 */
[----:B------:R1:W-:Y:S01]  /*1c9460*/  @P3 STG.E desc[UR58][R2.64], R66 ;  /* 0x0000004202003986 */ /* 0x0003e2000c10193a */
[----:B------:R-:W-:Y:S01]  /*1c9470*/  ISETP.LT.AND P3, PT, R240, UR5, !P6 ;  /* 0x00000005f0007c0c */ /* 0x000fe2000f761270 */
[----:B---3--:R-:W-:-:S04]  /*1c9480*/  IMAD.WIDE R10, R150, 0x4, R14 ;  /* 0x00000004960a7825 */ /* 0x008fc800078e020e */
[----:B------:R-:W-:Y:S02]  /*1c9490*/  IMAD.WIDE R4, R150, 0x4, R12 ;  /* 0x0000000496047825 */ /* 0x000fe400078e020c */
[----:B------:R-:W3:Y:S06]  /*1c94a0*/  LDL.LU R150, [R1+0x1d40] ;  /* 0x001d400001967983 */ /* 0x000eec0000300800 */
[----:B------:R-:W-:Y:S01]  /*1c94b0*/  @P3 STG.E desc[UR58][R10.64], R47 ;  /* 0x0000002f0a003986 */ /* 0x000fe2000c10193a */
[----:B------:R-:W-:-:S13]  /*1c94c0*/  ISETP.LT.AND P3, PT, R244, UR5, !P6 ;  /* 0x00000005f4007c0c */ /* 0x000fda000f761270 */
[----:B------:R1:W-:Y:S01]  /*1c94d0*/  @P3 STG.E desc[UR58][R4.64], R75 ;  /* 0x0000004b04003986 */ /* 0x0003e2000c10193a */
[----:B------:R-:W-:-:S04]  /*1c94e0*/  IMAD.WIDE R6, R236, 0x4, R14 ;  /* 0x00000004ec067825 */ /* 0x000fc800078e020e */
[----:B-1----:R-:W-:Y:S02]  /*1c94f0*/  IMAD.WIDE R2, R236, 0x4, R12 ;  /* 0x00000004ec027825 */ /* 0x002fe400078e020c */
[----:B------:R-:W3:Y:S02]  /*1c9500*/  LDL.LU R236, [R1+0x1d34] ;  /* 0x001d340001ec7983 */ /* 0x000ee40000300800 */
[----:B------:R-:W-:-:S04]  /*1c9510*/  IMAD.WIDE R8, R151, 0x4, R14 ;  /* 0x0000000497087825 */ /* 0x000fc800078e020e */
[----:B------:R-:W-:Y:S02]  /*1c9520*/  IMAD.WIDE R4, R151, 0x4, R12 ;  /* 0x0000000497047825 */ /* 0x000fe400078e020c */
[----:B------:R-:W3:Y:S01]  /*1c9530*/  LDL.LU R151, [R1+0x1d1c] ;  /* 0x001d1c0001977983 */ /* 0x000ee20000300800 */
[----:B------:R-:W-:Y:S02]  /*1c9540*/  ISETP.LT.AND P3, PT, R240, UR5, !P2 ;  /* 0x00000005f0007c0c */ /* 0x000fe4000d761270 */
[----:B------:R-:W-:-:S11]  /*1c9550*/  ISETP.LT.AND P2, PT, R244, UR5, !P2 ;  /* 0x00000005f4007c0c */ /* 0x000fd6000d741270 */
[----:B------:R-:W-:Y:S04]  /*1c9560*/  @P3 STG.E desc[UR58][R6.64], R71 ;  /* 0x0000004706003986 */ /* 0x000fe8000c10193a */
[----:B------:R1:W-:Y:S01]  /*1c9570*/  @P2 STG.E desc[UR58][R2.64], R67 ;  /* 0x0000004302002986 */ /* 0x0003e2000c10193a */
[----:B------:R-:W-:Y:S02]  /*1c9580*/  ISETP.LT.AND P2, PT, R240, UR5, !P1 ;  /* 0x00000005f0007c0c */ /* 0x000fe4000cf41270 */
[----:B------:R-:W-:-:S11]  /*1c9590*/  ISETP.LT.AND P1, PT, R244, UR5, !P1 ;  /* 0x00000005f4007c0c */ /* 0x000fd6000cf21270 */
[----:B------:R-:W-:Y:S01]  /*1c95a0*/  @P2 STG.E desc[UR58][R8.64], R60 ;  /* 0x0000003c08002986 */ /* 0x000fe2000c10193a */
[----:B----4-:R-:W-:-:S04]  /*1c95b0*/  IMAD.WIDE R10, R148, 0x4, R14 ;  /* 0x00000004940a7825 */ /* 0x010fc800078e020e */
[----:B-1----:R-:W-:Y:S02]  /*1c95c0*/  IMAD.WIDE R2, R148, 0x4, R12 ;  /* 0x0000000494027825 */ /* 0x002fe400078e020c */
[----:B------:R-:W4:Y:S04]  /*1c95d0*/  LDL.LU R148, [R1+0x1d10] ;  /* 0x001d100001947983 */ /* 0x000f280000300800 */
[----:B------:R1:W-:Y:S01]  /*1c95e0*/  @P1 STG.E desc[UR58][R4.64], R88 ;  /* 0x0000005804001986 */ /* 0x0003e2000c10193a */
[----:B------:R-:W-:Y:S02]  /*1c95f0*/  ISETP.LT.AND P1, PT, R240, UR5, !P0 ;  /* 0x00000005f0007c0c */ /* 0x000fe4000c721270 */
[----:B------:R-:W-:Y:S02]  /*1c9600*/  ISETP.LT.AND P0, PT, R244, UR5, !P0 ;  /* 0x00000005f4007c0c */ /* 0x000fe4000c701270 */
[----:B------:R-:W-:-:S09]  /*1c9610*/  LOP3.LUT P2, RZ, R18, 0x400000, RZ, 0xc0, !PT ;  /* 0x0040000012ff7812 */ /* 0x000fd2000784c0ff */
[----:B------:R-:W-:Y:S04]  /*1c9620*/  @P1 STG.E desc[UR58][R10.64], R84 ;  /* 0x000000540a001986 */ /* 0x000fe8000c10193a */
        /* <DEDUP_REMOVED lines=22> */
[----:B------:R-:W-:-:S04]  /*1c9790*/  LOP3.LUT P4, RZ, R18, 0x8000000, RZ, 0xc0, !PT ;  /* 0x0800000012ff7812 */ /* 0x000fc8000788c0ff */
[----:B------:R-:W-:Y:S02]  /*1c97a0*/  ISETP.LT.AND P0, PT, R240, UR5, !P4 ;  /* 0x00000005f0007c0c */ /* 0x000fe4000e701270 */
[----:B------:R-:W-:-:S11]  /*1c97b0*/  LOP3.LUT P5, RZ, R18, 0x10000000, RZ, 0xc0, !PT ;  /* 0x1000000012ff7812 */ /* 0x000fd600078ac0ff */
[----:B------:R-:W-:Y:S01]  /*1c97c0*/  @P0 STG.E desc[UR58][R10.64], R62 ;  /* 0x0000003e0a000986 */ /* 0x000fe2000c10193a */
[----:B------:R-:W-:-:S13]  /*1c97d0*/  ISETP.LT.AND P0, PT, R244, UR5, !P4 ;  /* 0x00000005f4007c0c */ /* 0x000fda000e701270 */
[----:B------:R1:W-:Y:S01]  /*1c97e0*/  @P0 STG.E desc[UR58][R4.64], R90 ;  /* 0x0000005a04000986 */ /* 0x0003e2000c10193a */
[----:B------:R-:W-:Y:S02]  /*1c97f0*/  ISETP.LT.AND P0, PT, R240, UR5, !P5 ;  /* 0x00000005f0007c0c */ /* 0x000fe4000ef01270 */
[----:B------:R-:W-:-:S11]  /*1c9800*/  LOP3.LUT P6, RZ, R18, 0x80000000, RZ, 0xc0, !PT ;  /* 0x8000000012ff7812 */ /* 0x000fd600078cc0ff */
[----:B------:R-:W-:Y:S01]  /*1c9810*/  @P0 STG.E desc[UR58][R6.64], R86 ;  /* 0x0000005606000986 */ /* 0x000fe2000c10193a */
[----:B------:R-:W-:Y:S01]  /*1c9820*/  ISETP.LT.AND P0, PT, R244, UR5, !P5 ;  /* 0x00000005f4007c0c */ /* 0x000fe2000ef01270 */
[----:B----4-:R-:W-:-:S12]  /*1c9830*/  IMAD.WIDE R8, R148, 0x4, R14 ;  /* 0x0000000494087825 */ /* 0x010fd800078e020e */
[----:B------:R4:W-:Y:S01]  /*1c9840*/  @P0 STG.E desc[UR58][R2.64], R82 ;  /* 0x0000005202000986 */ /* 0x0009e2000c10193a */
[----:B------:R-:W-:Y:S01]  /*1c9850*/  ISETP.LT.AND P0, PT, R240, UR5, !P6 ;  /* 0x00000005f0007c0c */ /* 0x000fe2000f701270 */
[----:B-1----:R-:W-:Y:S02]  /*1c9860*/  IMAD.WIDE R4, R148, 0x4, R12 ;  /* 0x0000000494047825 */ /* 0x002fe400078e020c */
[----:B------:R-:W3:Y:S10]  /*1c9870*/  LDL.LU R148, [R1+0x1cd0] ;  /* 0x001cd00001947983 */ /* 0x000ef40000300800 */
[----:B------:R-:W-:Y:S01]  /*1c9880*/  @P0 STG.E desc[UR58][R8.64], R63 ;  /* 0x0000003f08000986 */ /* 0x000fe2000c10193a */
[----:B------:R-:W-:-:S02]  /*1c9890*/  ISETP.LT.AND P0, PT, R244, UR5, !P6 ;  /* 0x00000005f4007c0c */ /* 0x000fc4000f701270 */
[----:B------:R-:W-:-:S11]  /*1c98a0*/  LOP3.LUT P2, RZ, R19, 0x2, RZ, 0xc0, !PT ;  /* 0x0000000213ff7812 */ /* 0x000fd6000784c0ff */
[----:B------:R1:W-:Y:S01]  /*1c98b0*/  @P0 STG.E desc[UR58][R4.64], R91 ;  /* 0x0000005b04000986 */ /* 0x0003e2000c10193a */
[----:B------:R-:W-:Y:S02]  /*1c98c0*/  ISETP.LT.AND P0, PT, R240, UR5, !P2 ;  /* 0x00000005f0007c0c */ /* 0x000fe4000d701270 */
[----:B------:R-:W-:Y:S01]  /*1c98d0*/  LOP3.LUT P3, RZ, R19, 0x8, RZ, 0xc0, !PT ;  /* 0x0000000813ff7812 */ /* 0x000fe2000786c0ff */
[----:B--2---:R-:W-:-:S04]  /*1c98e0*/  IMAD.WIDE R10, R149, 0x4, R14 ;  /* 0x00000004950a7825 */ /* 0x004fc800078e020e */
[----:B----4-:R-:W-:Y:S02]  /*1c98f0*/  IMAD.WIDE R2, R149, 0x4, R12 ;  /* 0x0000000495027825 */ /* 0x010fe400078e020c */
[----:B------:R-:W2:Y:S04]  /*1c9900*/  LDL.LU R149, [R1+0x1cc4] ;  /* 0x001cc40001957983 */ /* 0x000ea80000300800 */
[----:B------:R4:W-:Y:S01]  /*1c9910*/  @P0 STG.E desc[UR58][R10.64], R87 ;  /* 0x000000570a000986 */ /* 0x0009e2000c10193a */
[----:B------:R-:W-:-:S13]  /*1c9920*/  ISETP.LT.AND P0, PT, R244, UR5, !P2 ;  /* 0x00000005f4007c0c */ /* 0x000fda000d701270 */
[----:B------:R-:W-:Y:S01]  /*1c9930*/  @P0 STG.E desc[UR58][R2.64], R83 ;  /* 0x0000005302000986 */ /* 0x000fe2000c10193a */
[----:B------:R-:W-:Y:S01]  /*1c9940*/  ISETP.LT.AND P0, PT, R240, UR5, !P3 ;  /* 0x00000005f0007c0c */ /* 0x000fe2000df01270 */
[----:B---3--:R-:W-:-:S04]  /*1c9950*/  IMAD.WIDE R6, R150, 0x4, R14 ;  /* 0x0000000496067825 */ /* 0x008fc800078e020e */
[----:B-1----:R-:W-:Y:S02]  /*1c9960*/  IMAD.WIDE R4, R150, 0x4, R12 ;  /* 0x0000000496047825 */ /* 0x002fe400078e020c */
[----:B------:R-:W3:Y:S06]  /*1c9970*/  LDL.LU R150, [R1+0x1cb8] ;  /* 0x001cb80001967983 */ /* 0x000eec0000300800 */
[----:B------:R-:W-:Y:S01]  /*1c9980*/  @P0 STG.E desc[UR58][R6.64], R76 ;  /* 0x0000004c06000986 */ /* 0x000fe2000c10193a */
[----:B------:R-:W-:-:S03]  /*1c9990*/  ISETP.LT.AND P0, PT, R244, UR5, !P3 ;  /* 0x00000005f4007c0c */ /* 0x000fc6000df01270 */
[----:B------:R-:W3:Y:S10]  /*1c99a0*/  LDL.LU R232, [R1+0x1ca8] ;  /* 0x001ca80001e87983 */ /* 0x000ef40000300800 */
[----:B------:R1:W-:Y:S01]  /*1c99b0*/  @P0 STG.E desc[UR58][R4.64], R104 ;  /* 0x0000006804000986 */ /* 0x0003e2000c10193a */
[----:B----4-:R-:W-:-:S04]  /*1c99c0*/  IMAD.WIDE R10, R151, 0x4, R14 ;  /* 0x00000004970a7825 */ /* 0x010fc800078e020e */
[----:B-1----:R-:W-:Y:S02]  /*1c99d0*/  IMAD.WIDE R4, R151, 0x4, R12 ;  /* 0x0000000497047825 */ /* 0x002fe400078e020c */
[----:B------:R-:W4:Y:S01]  /*1c99e0*/  LDL.LU R151, [R1+0x1ca0] ;  /* 0x001ca00001977983 */ /* 0x000f220000300800 */
[----:B------:R-:W-:-:S04]  /*1c99f0*/  LOP3.LUT P4, RZ, R19, 0x40, RZ, 0xc0, !PT ;  /* 0x0000004013ff7812 */ /* 0x000fc8000788c0ff */
[----:B------:R-:W-:Y:S01]  /*1c9a00*/  ISETP.LT.AND P0, PT, R240, UR5, !P4 ;  /* 0x00000005f0007c0c */ /* 0x000fe2000e701270 */
[----:B------:R-:W-:Y:S01]  /*1c9a10*/  IMAD.WIDE R8, R236, 0x4, R14 ;  /* 0x00000004ec087825 */ /* 0x000fe200078e020e */
[----:B------:R-:W-:-:S11]  /*1c9a20*/  LOP3.LUT P5, RZ, R19, 0x80, RZ, 0xc0, !PT ;  /* 0x0000008013ff7812 */ /* 0x000fd600078ac0ff */
[----:B------:R-:W-:Y:S01]  /*1c9a30*/  @P0 STG.E desc[UR58][R8.64], R100 ;  /* 0x0000006408000986 */ /* 0x000fe2000c10193a */
[----:B------:R-:W-:Y:S01]  /*1c9a40*/  ISETP.LT.AND P0, PT, R244, UR5, !P4 ;  /* 0x00000005f4007c0c */ /* 0x000fe2000e701270 */
[----:B------:R-:W-:Y:S01]  /*1c9a50*/  IMAD.WIDE R2, R236, 0x4, R12 ;  /* 0x00000004ec027825 */ /* 0x000fe200078e020c */
[----:B------:R-:W-:Y:S01]  /*1c9a60*/  LOP3.LUT P6, RZ, R19, 0x400, RZ, 0xc0, !PT ;  /* 0x0000040013ff7812 */ /* 0x000fe200078cc0ff */
[----:B------:R-:W4:Y:S10]  /*1c9a70*/  LDL.LU R236, [R1+0x1c94] ;  /* 0x001c940001ec7983 */ /* 0x000f340000300800 */
[----:B------:R1:W-:Y:S01]  /*1c9a80*/  @P0 STG.E desc[UR58][R2.64], R96 ;  /* 0x0000006002000986 */ /* 0x0003e2000c10193a */
[----:B------:R-:W-:-:S13]  /*1c9a90*/  ISETP.LT.AND P0, PT, R240, UR5, !P5 ;  /* 0x00000005f0007c0c */ /* 0x000fda000ef01270 */
[----:B------:R-:W-:Y:S01]  /*1c9aa0*/  @P0 STG.E desc[UR58][R10.64], R77 ;  /* 0x0000004d0a000986 */ /* 0x000fe2000c10193a */
[----:B------:R-:W-:-:S13]  /*1c9ab0*/  ISETP.LT.AND P0, PT, R244, UR5, !P5 ;  /* 0x00000005f4007c0c */ /* 0x000fda000ef01270 */
[----:B------:R2:W-:Y:S01]  /*1c9ac0*/  @P0 STG.E desc[UR58][R4.64], R105 ;  /* 0x0000006904000986 */ /* 0x0005e2000c10193a */
[----:B------:R-:W-:Y:S01]  /*1c9ad0*/  ISETP.LT.AND P0, PT, R240, UR5, !P6 ;  /* 0x00000005f0007c0c */ /* 0x000fe2000f701270 */
[----:B------:R-:W-:Y:S01]  /*1c9ae0*/  IMAD.WIDE R6, R148, 0x4, R14 ;  /* 0x0000000494067825 */ /* 0x000fe200078e020e */
[----:B------:R-:W-:-:S11]  /*1c9af0*/  LOP3.LUT P2, RZ, R19, 0x1000, RZ, 0xc0, !PT ;  /* 0x0000100013ff7812 */ /* 0x000fd6000784c0ff */
[----:B------:R-:W-:Y:S01]  /*1c9b00*/  @P0 STG.E desc[UR58][R6.64], R101 ;  /* 0x0000006506000986 */ /* 0x000fe2000c10193a */
[----:B------:R-:W-:Y:S01]  /*1c9b10*/  ISETP.LT.AND P0, PT, R244, UR5, !P6 ;  /* 0x00000005f4007c0c */ /* 0x000fe2000f701270 */
[----:B-1----:R-:W-:Y:S01]  /*1c9b20*/  IMAD.WIDE R2, R148, 0x4, R12 ;  /* 0x0000000494027825 */ /* 0x002fe200078e020c */
[----:B------:R-:W-:Y:S01]  /*1c9b30*/  LOP3.LUT P3, RZ, R19, 0x4000, RZ, 0xc0, !PT ;  /* 0x0000400013ff7812 */ /* 0x000fe2000786c0ff */
[----:B------:R-:W4:Y:S10]  /*1c9b40*/  LDL.LU R148, [R1+0x1c8c] ;  /* 0x001c8c0001947983 */ /* 0x000f340000300800 */
[----:B------:R1:W-:Y:S01]  /*1c9b50*/  @P0 STG.E desc[UR58][R2.64], R97 ;  /* 0x0000006102000986 */ /* 0x0003e2000c10193a */
[----:B------:R-:W-:Y:S01]  /*1c9b60*/  ISETP.LT.AND P0, PT, R240, UR5, !P2 ;  /* 0x00000005f0007c0c */ /* 0x000fe2000d701270 */
[----:B--2---:R-:W-:-:S12]  /*1c9b70*/  IMAD.WIDE R8, R149, 0x4, R14 ;  /* 0x0000000495087825 */ /* 0x004fd800078e020e */
[----:B------:R4:W-:Y:S01]  /*1c9b80*/  @P0 STG.E desc[UR58][R8.64], R78 ;  /* 0x0000004e08000986 */ /* 0x0009e2000c10193a */
[----:B------:R-:W-:Y:S01]  /*1c9b90*/  ISETP.LT.AND P0, PT, R244, UR5, !P2 ;  /* 0x00000005f4007c0c */ /* 0x000fe2000d701270 */
[----:B------:R-:W-:Y:S02]  /*1c9ba0*/  IMAD.WIDE R4, R149, 0x4, R12 ;  /* 0x0000000495047825 */ /* 0x000fe400078e020c */
[----:B------:R-:W2:Y:S10]  /*1c9bb0*/  LDL.LU R149, [R1+0x1c78] ;  /* 0x001c780001957983 */ /* 0x000eb40000300800 */
[----:B------:R-:W-:Y:S01]  /*1c9bc0*/  @P0 STG.E desc[UR58][R4.64], R106 ;  /* 0x0000006a04000986 */ /* 0x000fe2000c10193a */
[----:B------:R-:W-:Y:S01]  /*1c9bd0*/  ISETP.LT.AND P0, PT, R240, UR5, !P3 ;  /* 0x00000005f0007c0c */ /* 0x000fe2000df01270 */
[----:B---3--:R-:W-:-:S12]  /*1c9be0*/  IMAD.WIDE R10, R150, 0x4, R14 ;  /* 0x00000004960a7825 */ /* 0x008fd800078e020e */
[----:B------:R-:W-:Y:S01]  /*1c9bf0*/  @P0 STG.E desc[UR58][R10.64], R102 ;  /* 0x000000660a000986 */ /* 0x000fe2000c10193a */
[----:B------:R-:W-:Y:S01]  /*1c9c00*/  ISETP.LT.AND P0, PT, R244, UR5, !P3 ;  /* 0x00000005f4007c0c */ /* 0x000fe2000df01270 */
[----:B-1----:R-:W-:Y:S02]  /*1c9c10*/  IMAD.WIDE R2, R150, 0x4, R12 ;  /* 0x0000000496027825 */ /* 0x002fe400078e020c */
        /* <DEDUP_REMOVED lines=11> */
[----:B------:R-:W-:-:S12]  /*1c9cd0*/  IMAD.WIDE R4, R232, 0x4, R12 ;  /* 0x00000004e8047825 */ /* 0x000fd800078e020c */
[----:B------:R1:W-:Y:S01]  /*1c9ce0*/  @P0 STG.E desc[UR58][R4.64], R107 ;  /* 0x0000006b04000986 */ /* 0x0003e2000c10193a */
[----:B------:R-:W-:Y:S02]  /*1c9cf0*/  ISETP.LT.AND P0, PT, R240, UR5, !P5 ;  /* 0x00000005f0007c0c */ /* 0x000fe4000ef01270 */
[----:B------:R-:W-:-:S11]  /*1c9d00*/  LOP3.LUT P6, RZ, R19, 0x200000, RZ, 0xc0, !PT ;  /* 0x0020000013ff7812 */ /* 0x000fd600078cc0ff */
[----:B------:R1:W-:Y:S01]  /*1c9d10*/  @P0 STG.E desc[UR58][R8.64], R103 ;  /* 0x0000006708000986 */ /* 0x0003e2000c10193a */
[----:B------:R-:W-:Y:S01]  /*1c9d20*/  ISETP.LT.AND P0, PT, R244, UR5, !P5 ;  /* 0x00000005f4007c0c */ /* 0x000fe2000ef01270 */
[----:B------:R-:W-:-:S12]  /*1c9d30*/  IMAD.WIDE R10, R236, 0x4, R14 ;  /* 0x00000004ec0a7825 */ /* 0x000fd800078e020e */
[----:B------:R2:W-:Y:S01]  /*1c9d40*/  @P0 STG.E desc[UR58][R2.64], R99 ;  /* 0x0000006302000986 */ /* 0x0005e2000c10193a */
[----:B------:R-:W-:Y:S01]  /*1c9d50*/  ISETP.LT.AND P0, PT, R240, UR5, !P6 ;  /* 0x00000005f0007c0c */ /* 0x000fe2000f701270 */
[----:B-1----:R-:W-:Y:S01]  /*1c9d60*/  IMAD.WIDE R4, R236, 0x4, R12 ;  /* 0x00000004ec047825 */ /* 0x002fe200078e020c */
[----:B------:R-:W-:Y:S01]  /*1c9d70*/  LOP3.LUT P1, RZ, R18, 0x100000, RZ, 0xc0, !PT ;  /* 0x0010000012ff7812 */ /* 0x000fe2000782c0ff */
[----:B------:R-:W4:Y:S10]  /*1c9d80*/  LDL.LU R236, [R1+0x1c5c] ;  /* 0x001c5c0001ec7983 */ /* 0x000f340000300800 */
[----:B------:R-:W-:Y:S01]  /*1c9d90*/  @P0 STG.E desc[UR58][R10.64], R92 ;  /* 0x0000005c0a000986 */ /* 0x000fe2000c10193a */
[----:B------:R-:W-:Y:S01]  /*1c9da0*/  ISETP.LT.AND P0, PT, R244, UR5, !P6 ;  /* 0x00000005f4007c0c */ /* 0x000fe2000f701270 */
[----:B------:R-:W-:Y:S01]  /*1c9db0*/  IMAD.WIDE R6, R148, 0x4, R14 ;  /* 0x0000000494067825 */ /* 0x000fe200078e020e */
[----:B------:R-:W-:-:S11]  /*1c9dc0*/  LOP3.LUT P2, RZ, R18, 0x20000, RZ, 0xc0, !PT ;  /* 0x0002000012ff7812 */ /* 0x000fd6000784c0ff */
[----:B------:R1:W-:Y:S01]  /*1c9dd0*/  @P0 STG.E desc[UR58][R4.64], R120 ;  /* 0x0000007804000986 */ /* 0x0003e2000c10193a */
[----:B------:R-:W-:Y:S02]  /*1c9de0*/  ISETP.LT.AND P0, PT, R240, UR5, !P1 ;  /* 0x00000005f0007c0c */ /* 0x000fe4000cf01270 */
[----:B------:R-:W-:Y:S01]  /*1c9df0*/  ISETP.LT.AND P1, PT, R244, UR5, !P1 ;  /* 0x00000005f4007c0c */ /* 0x000fe2000cf21270 */
[----:B------:R-:W-:Y:S01]  /*1c9e00*/  IMAD.WIDE R8, R148, 0x4, R12 ;  /* 0x0000000494087825 */ /* 0x000fe200078e020c */
[----:B------:R-:W-:-:S09]  /*1c9e10*/  LOP3.LUT P3, RZ, R18, 0x10000, RZ, 0xc0, !PT ;  /* 0x0001000012ff7812 */ /* 0x000fd2000786c0ff */
[----:B------:R3:W-:Y:S01]  /*1c9e20*/  @P0 STG.E desc[UR58][R6.64], R116 ;  /* 0x0000007406000986 */ /* 0x0007e2000c10193a */
[----:B------:R-:W-:Y:S02]  /*1c9e30*/  ISETP.LT.AND P0, PT, R240, UR5, !P2 ;  /* 0x00000005f0007c0c */ /* 0x000fe4000d701270 */
[----:B------:R-:W-:Y:S01]  /*1c9e40*/  ISETP.LT.AND P2, PT, R244, UR5, !P2 ;  /* 0x00000005f4007c0c */ /* 0x000fe2000d741270 */
[----:B------:R4:W-:Y:S01]  /*1c9e50*/  @P1 STG.E desc[UR58][R8.64], R112 ;  /* 0x0000007008001986 */ /* 0x0009e2000c10193a */
[----:B------:R-:W-:Y:S02]  /*1c9e60*/  LOP3.LUT P4, RZ, R16, 0x2000000, RZ, 0xc0, !PT ;  /* 0x0200000010ff7812 */ /* 0x000fe4000788c0ff */
[----:B------:R-:W-:Y:S02]  /*1c9e70*/  ISETP.LT.AND P1, PT, R240, UR5, !P3 ;  /* 0x00000005f0007c0c */ /* 0x000fe4000df21270 */
[----:B------:R-:W-:Y:S02]  /*1c9e80*/  ISETP.LT.AND P3, PT, R244, UR5, !P3 ;  /* 0x00000005f4007c0c */ /* 0x000fe4000df61270 */
[----:B------:R-:W-:-:S02]  /*1c9e90*/  LOP3.LUT P5, RZ, R16, 0x400000, RZ, 0xc0, !PT ;  /* 0x0040000010ff7812 */ /* 0x000fc400078ac0ff */
[----:B------:R-:W-:Y:S01]  /*1c9ea0*/  LOP3.LUT P6, RZ, R16, 0x100000, RZ, 0xc0, !PT ;  /* 0x0010000010ff7812 */ /* 0x000fe200078cc0ff */
[----:B------:R-:W-:Y:S02]  /*1c9eb0*/  VIADD R16, R95, 0x1f0 ;  /* 0x000001f05f107836 */ /* 0x000fe40000000000 */
[----:B--2---:R-:W-:-:S04]  /*1c9ec0*/  IMAD.WIDE R2, R149, 0x4, R14 ;  /* 0x0000000495027825 */ /* 0x004fc800078e020e */
[----:B-1----:R-:W-:Y:S02]  /*1c9ed0*/  IMAD.WIDE R4, R149, 0x4, R12 ;  /* 0x0000000495047825 */ /* 0x002fe400078e020c */
[----:B------:R-:W2:Y:S04]  /*1c9ee0*/  LDL.LU R149, [R1+0x1c48] ;  /* 0x001c480001957983 */ /* 0x000ea80000300800 */
[----:B------:R1:W-:Y:S01]  /*1c9ef0*/  @P0 STG.E desc[UR58][R2.64], R93 ;  /* 0x0000005d02000986 */ /* 0x0003e2000c10193a */
[----:B------:R-:W-:-:S03]  /*1c9f00*/  ISETP.LT.AND P0, PT, R240, UR5, !P4 ;  /* 0x00000005f0007c0c */ /* 0x000fc6000e701270 */
[----:B------:R1:W-:Y:S01]  /*1c9f10*/  @P2 STG.E desc[UR58][R4.64], R121 ;  /* 0x0000007904002986 */ /* 0x0003e2000c10193a */
[----:B------:R-:W-:Y:S01]  /*1c9f20*/  ISETP.LT.AND P2, PT, R244, UR5, !P4 ;  /* 0x00000005f4007c0c */ /* 0x000fe2000e741270 */
[----:B---3--:R-:W-:-:S04]  /*1c9f30*/  IMAD.WIDE R10, R150, 0x4, R14 ;  /* 0x00000004960a7825 */ /* 0x008fc800078e020e */
[----:B------:R-:W-:Y:S02]  /*1c9f40*/  IMAD.WIDE R6, R150, 0x4, R12 ;  /* 0x0000000496067825 */ /* 0x000fe400078e020c */
[----:B------:R-:W3:Y:S04]  /*1c9f50*/  LDL.LU R150, [R1+0x1c3c] ;  /* 0x001c3c0001967983 */ /* 0x000ee80000300800 */
[----:B------:R-:W-:Y:S01]  /*1c9f60*/  @P1 STG.E desc[UR58][R10.64], R117 ;  /* 0x000000750a001986 */ /* 0x000fe2000c10193a */
[----:B------:R-:W-:Y:S02]  /*1c9f70*/  ISETP.GE.AND P1, PT, R0, UR53, PT ;  /* 0x0000003500007c0c */ /* 0x000fe4000bf26270 */
[----:B------:R-:W-:Y:S01]  /*1c9f80*/  IADD3 R0, R95, 0x1f1, RZ ;  /* 0x000001f15f007810 */ /* 0x000fe20007ffe0ff */
[----:B------:R1:W-:Y:S04]  /*1c9f90*/  @P3 STG.E desc[UR58][R6.64], R113 ;  /* 0x0000007106003986 */ /* 0x0003e8000c10193a */
[----:B------:R-:W3:Y:S04]  /*1c9fa0*/  LDL.LU R19, [R1+0x8078] ;  /* 0x0080780001137983 */ /* 0x000ee80000300800 */
[----:B------:R-:W3:Y:S01]  /*1c9fb0*/  LDL.LU R17, [R1+0x8074] ;  /* 0x0080740001117983 */ /* 0x000ee20000300800 */
[----:B----4-:R-:W-:-:S04]  /*1c9fc0*/  IMAD.WIDE R8, R151, 0x4, R14 ;  /* 0x0000000497087825 */ /* 0x010fc800078e020e */
[----:B-1----:R-:W-:Y:S01]  /*1c9fd0*/  IMAD.WIDE R2, R151, 0x4, R12 ;  /* 0x0000000497027825 */ /* 0x002fe200078e020c */
[----:B------:R2:W-:Y:S04]  /*1c9fe0*/  @P0 STG.E desc[UR58][R8.64], R94 ;  /* 0x0000005e08000986 */ /* 0x0005e8000c10193a */
[----:B------:R3:W-:Y:S01]  /*1c9ff0*/  @P2 STG.E desc[UR58][R2.64], R122 ;  /* 0x0000007a02002986 */ /* 0x0007e2000c10193a */
[----:B------:R-:W-:Y:S01]  /*1ca000*/  ISETP.GE.AND P2, PT, R0, UR61, PT ;  /* 0x0000003d00007c0c */ /* 0x000fe2000bf46270 */
[----:B------:R-:W-:Y:S02]  /*1ca010*/  VIADD R0, R95, 0x1f2 ;  /* 0x000001f25f007836 */ /* 0x000fe40000000000 */
[----:B------:R-:W4:Y:S04]  /*1ca020*/  LDL.LU R151, [R1+0x1c34] ;  /* 0x001c340001977983 */ /* 0x000f280000300800 */
[----:B------:R-:W4:Y:S04]  /*1ca030*/  LDL.LU R148, [R1+0x1c2c] ;  /* 0x001c2c0001947983 */ /* 0x000f280000300800 */
[----:B------:R-:W4:Y:S01]  /*1ca040*/  LDL.LU R95, [R1+0x8080] ;  /* 0x00808000015f7983 */ /* 0x000f220000300800 */
[----:B------:R-:W-:-:S02]  /*1ca050*/  ISETP.LT.AND P4, PT, R240, UR5, !P5 ;  /* 0x00000005f0007c0c */ /* 0x000fc4000ef81270 */
[----:B------:R-:W-:Y:S02]  /*1ca060*/  ISETP.GE.AND P3, PT, R16, UR57, PT ;  /* 0x0000003910007c0c */ /* 0x000fe4000bf66270 */
[----:B------:R-:W-:Y:S01]  /*1ca070*/  ISETP.LT.AND P0, PT, R244, UR5, !P5 ;  /* 0x00000005f4007c0c */ /* 0x000fe2000ef01270 */
[----:B------:R-:W4:Y:S01]  /*1ca080*/  LDL.LU R16, [R1+0x8070] ;  /* 0x0080700001107983 */ /* 0x000f220000300800 */
[----:B------:R-:W-:Y:S01]  /*1ca090*/  ISETP.LT.AND P5, PT, R240, UR5, !P6 ;  /* 0x00000005f0007c0c */ /* 0x000fe2000f7a1270 */
[----:B------:R-:W-:-:S04]  /*1ca0a0*/  IMAD.WIDE R4, R236, 0x4, R14 ;  /* 0x00000004ec047825 */ /* 0x000fc800078e020e */
[----:B------:R-:W-:Y:S02]  /*1ca0b0*/  IMAD.WIDE R6, R236, 0x4, R12 ;  /* 0x00000004ec067825 */ /* 0x000fe400078e020c */
[----:B------:R1:W-:Y:S04]  /*1ca0c0*/  @P4 STG.E desc[UR58][R4.64], R118 ;  /* 0x0000007604004986 */ /* 0x0003e8000c10193a */
[----:B------:R4:W-:Y:S01]  /*1ca0d0*/  @P0 STG.E desc[UR58][R6.64], R114 ;  /* 0x0000007206000986 */ /* 0x0009e2000c10193a */
[----:B------:R-:W-:Y:S01]  /*1ca0e0*/  ISETP.GE.AND P0, PT, R0, UR9, PT ;  /* 0x0000000900007c0c */ /* 0x000fe2000bf06270 */
[----:B--2---:R-:W-:-:S04]  /*1ca0f0*/  IMAD.WIDE R8, R149, 0x4, R14 ;  /* 0x0000000495087825 */ /* 0x004fc800078e020e */
[----:B------:R-:W-:Y:S02]  /*1ca100*/  IMAD.WIDE R10, R149, 0x4, R12 ;  /* 0x00000004950a7825 */ /* 0x000fe400078e020c */
[----:B------:R-:W2:Y:S04]  /*1ca110*/  LDL.LU R149, [R1+0x1c18] ;  /* 0x001c180001957983 */ /* 0x000ea80000300800 */
[----:B------:R-:W2:Y:S01]  /*1ca120*/  LDL.LU R18, [R1+0x806c] ;  /* 0x00806c0001127983 */ /* 0x000ea20000300800 */
[----:B---3--:R-:W-:-:S04]  /*1ca130*/  IMAD.WIDE R2, R150, 0x4, R14 ;  /* 0x0000000496027825 */ /* 0x008fc800078e020e */
[----:B-1----:R-:W-:Y:S02]  /*1ca140*/  IMAD.WIDE R4, R150, 0x4, R12 ;  /* 0x0000000496047825 */ /* 0x002fe400078e020c */
[----:B------:R-:W3:Y:S04]  /*1ca150*/  LDL.LU R150, [R1+0x1c10] ;  /* 0x001c100001967983 */ /* 0x000ee80000300800 */
[----:B------:R-:W3:Y:S01]  /*1ca160*/  LDL.LU R0, [R1+0x8068] ;  /* 0x0080680001007983 */ /* 0x000ee20000300800 */
[----:B----4-:R-:W-:-:S03]  /*1ca170*/  IMAD.WIDE R6, R151, 0x4, R14 ;  /* 0x0000000497067825 */ /* 0x010fc600078e020e */
[----:B------:R1:W-:Y:S02]  /*1ca180*/  @P5 STG.E desc[UR58][R8.64], R95 ;  /* 0x0000005f08005986 */ /* 0x0003e4000c10193a */
[----:B-1----:R-:W-:Y:S02]  /*1ca190*/  IMAD.WIDE R8, R151, 0x4, R12 ;  /* 0x0000000497087825 */ /* 0x002fe400078e020c */
[----:B------:R-:W4:Y:S01]  /*1ca1a0*/  LDL.LU R151, [R1+0x1c08] ;  /* 0x001c080001977983 */ /* 0x000f220000300800 */
[----:B------:R-:W-:Y:S02]  /*1ca1b0*/  ISETP.LT.AND P6, PT, R244, UR5, !P6 ;  /* 0x00000005f4007c0c */ /* 0x000fe4000f7c1270 */
[----:B------:R-:W-:Y:S01]  /*1ca1c0*/  ISETP.LT.AND P4, PT, R240, UR5, !P1 ;  /* 0x00000005f0007c0c */ /* 0x000fe2000cf81270 */
[----:B------:R-:W4:Y:S01]  /*1ca1d0*/  LDL.LU R236, [R1+0x1c00] ;  /* 0x001c000001ec7983 */ /* 0x000f220000300800 */
[----:B------:R-:W-:Y:S02]  /*1ca1e0*/  ISETP.LT.AND P1, PT, R244, UR5, !P1 ;  /* 0x00000005f4007c0c */ /* 0x000fe4000cf21270 */
[----:B------:R-:W-:-:S02]  /*1ca1f0*/  ISETP.LT.AND P5, PT, R240, UR5, !P3 ;  /* 0x00000005f0007c0c */ /* 0x000fc4000dfa1270 */
[----:B------:R-:W-:-:S05]  /*1ca200*/  ISETP.LT.AND P3, PT, R244, UR5, !P3 ;  /* 0x00000005f4007c0c */ /* 0x000fca000df61270 */
[----:B------:R1:W-:Y:S01]  /*1ca210*/  @P6 STG.E desc[UR58][R10.64], R123 ;  /* 0x0000007b0a006986 */ /* 0x0003e2000c10193a */
[----:B------:R-:W-:Y:S02]  /*1ca220*/  ISETP.LT.AND P6, PT, R240, UR5, !P2 ;  /* 0x00000005f0007c0c */ /* 0x000fe4000d7c1270 */
[----:B------:R-:W-:Y:S01]  /*1ca230*/  ISETP.LT.AND P2, PT, R244, UR5, !P2 ;  /* 0x00000005f4007c0c */ /* 0x000fe2000d741270 */
[----:B------:R1:W-:Y:S01]  /*1ca240*/  @P4 STG.E desc[UR58][R2.64], R119 ;  /* 0x0000007702004986 */ /* 0x0003e2000c10193a */
[----:B------:R-:W-:-:S03]  /*1ca250*/  ISETP.GE.AND P4, PT, R19, UR4, PT ;  /* 0x0000000413007c0c */ /* 0x000fc6000bf86270 */
[----:B------:R2:W-:Y:S01]  /*1ca260*/  @P1 STG.E desc[UR58][R4.64], R115 ;  /* 0x0000007304001986 */ /* 0x0005e2000c10193a */
[----:B-1----:R-:W-:-:S03]  /*1ca270*/  IMAD.WIDE R10, R148, 0x4, R14 ;  /* 0x00000004940a7825 */ /* 0x002fc600078e020e */
[----:B------:R1:W-:Y:S01]  /*1ca280*/  @P5 STG.E desc[UR58][R6.64], R108 ;  /* 0x0000006c06005986 */ /* 0x0003e2000c10193a */
[----:B------:R-:W-:-:S03]  /*1ca290*/  IMAD.WIDE R2, R148, 0x4, R12 ;  /* 0x0000000494027825 */ /* 0x000fc600078e020c */
[----:B------:R1:W-:Y:S01]  /*1ca2a0*/  @P3 STG.E desc[UR58][R8.64], R140 ;  /* 0x0000008c08003986 */ /* 0x0003e2000c10193a */
[----:B------:R-:W-:-:S03]  /*1ca2b0*/  ISETP.LT.AND P5, PT, R240, UR5, !P0 ;  /* 0x00000005f0007c0c */ /* 0x000fc6000c7a1270 */
[----:B------:R-:W4:Y:S04]  /*1ca2c0*/  LDL.LU R19, [R1+0x8064] ;  /* 0x0080640001137983 */ /* 0x000f280000300800 */
[----:B------:R-:W-:Y:S04]  /*1ca2d0*/  @P6 STG.E desc[UR58][R10.64], R136 ;  /* 0x000000880a006986 */ /* 0x000fe8000c10193a */
[----:B------:R-:W4:Y:S04]  /*1ca2e0*/  LDL.LU R148, [R1+0x1be8] ;  /* 0x001be80001947983 */ /* 0x000f280000300800 */
[----:B------:R4:W-:Y:S01]  /*1ca2f0*/  @P2 STG.E desc[UR58][R2.64], R132 ;  /* 0x0000008402002986 */ /* 0x0009e2000c10193a */
[----:B------:R-:W-:-:S02]  /*1ca300*/  ISETP.GE.AND P1, PT, R17, UR4, PT ;  /* 0x0000000411007c0c */ /* 0x000fc4000bf26270 */
[----:B------:R-:W-:Y:S02]  /*1ca310*/  ISETP.GE.AND P3, PT, R16, UR4, PT ;  /* 0x0000000410007c0c */ /* 0x000fe4000bf66270 */
[----:B--2---:R-:W-:Y:S02]  /*1ca320*/  ISETP.GE.AND P2, PT, R18, UR4, PT ;  /* 0x0000000412007c0c */ /* 0x004fe4000bf46270 */
[----:B------:R-:W2:Y:S01]  /*1ca330*/  LDL.LU R18, [R1+0x8060] ;  /* 0x0080600001127983 */ /* 0x000ea20000300800 */
[----:B------:R-:W-:-:S04]  /*1ca340*/  IMAD.WIDE R4, R149, 0x4, R14 ;  /* 0x0000000495047825 */ /* 0x000fc800078e020e */
[----:B------:R-:W-:Y:S01]  /*1ca350*/  IMAD.WIDE R16, R149, 0x4, R12 ;  /* 0x0000000495107825 */ /* 0x000fe200078e020c */
[----:B------:R4:W-:Y:S04]  /*1ca360*/  @P5 STG.E desc[UR58][R4.64], R109 ;  /* 0x0000006d04005986 */ /* 0x0009e8000c10193a */
[----:B------:R-:W2:Y:S01]  /*1ca370*/  LDL.LU R149, [R1+0x1be0] ;  /* 0x001be00001957983 */ /* 0x000ea20000300800 */
[----:B---3--:R-:W-:-:S03]  /*1ca380*/  ISETP.GE.AND P5, PT, R0, UR4, PT ;  /* 0x0000000400007c0c */ /* 0x008fc6000bfa6270 */
[----:B------:R-:W3:Y:S01]  /*1ca390*/  LDL.LU R0, [R1+0x805c] ;  /* 0x00805c0001007983 */ /* 0x000ee20000300800 */
[----:B-1----:R-:W-:-:S03]  /*1ca3a0*/  IMAD.WIDE R6, R150, 0x4, R14 ;  /* 0x0000000496067825 */ /* 0x002fc600078e020e */
[----:B------:R-:W3:Y:S01]  /*1ca3b0*/  LDL.LU R24, [R1+0x8058] ;  /* 0x0080580001187983 */ /* 0x000ee20000300800 */
[----:B------:R-:W-:-:S03]  /*1ca3c0*/  IMAD.WIDE R8, R150, 0x4, R12 ;  /* 0x0000000496087825 */ /* 0x000fc600078e020c */
[----:B------:R-:W3:Y:S01]  /*1ca3d0*/  LDL.LU R150, [R1+0x1bd8] ;  /* 0x001bd80001967983 */ /* 0x000ee20000300800 */
[----:B----4-:R-:W-:-:S04]  /*1ca3e0*/  IMAD.WIDE R2, R151, 0x4, R14 ;  /* 0x0000000497027825 */ /* 0x010fc800078e020e */
[----:B------:R-:W-:Y:S02]  /*1ca3f0*/  IMAD.WIDE R10, R151, 0x4, R12 ;  /* 0x00000004970a7825 */ /* 0x000fe400078e020c */
[----:B------:R-:W4:Y:S01]  /*1ca400*/  LDL.LU R151, [R1+0x1bd0] ;  /* 0x001bd00001977983 */ /* 0x000f220000300800 */
[----:B------:R-:W-:Y:S02]  /*1ca410*/  ISETP.LT.AND P0, PT, R244, UR5, !P0 ;  /* 0x00000005f4007c0c */ /* 0x000fe4000c701270 */
[----:B------:R-:W-:Y:S02]  /*1ca420*/  ISETP.LT.AND P6, PT, R240, UR5, !P4 ;  /* 0x00000005f0007c0c */ /* 0x000fe4000e7c1270 */
[----:B------:R-:W-:-:S09]  /*1ca430*/  ISETP.LT.AND P4, PT, R244, UR5, !P4 ;  /* 0x00000005f4007c0c */ /* 0x000fd2000e781270 */
[----:B------:R-:W-:Y:S01]  /*1ca440*/  @P0 STG.E desc[UR58][R16.64], R141 ;  /* 0x0000008d10000986 */ /* 0x000fe2000c10193a */
[----:B------:R-:W-:Y:S02]  /*1ca450*/  ISETP.LT.AND P0, PT, R240, UR5, !P1 ;  /* 0x00000005f0007c0c */ /* 0x000fe4000cf01270 */
[----:B------:R-:W-:Y:S01]  /*1ca460*/  ISETP.LT.AND P1, PT, R244, UR5, !P1 ;  /* 0x00000005f4007c0c */ /* 0x000fe2000cf21270 */
[----:B------:R1:W-:Y:S01]  /*1ca470*/  @P6 STG.E desc[UR58][R6.64], R137 ;  /* 0x0000008906006986 */ /* 0x0003e2000c10193a */
[----:B------:R-:W-:Y:S02]  /*1ca480*/  ISETP.LT.AND P6, PT, R240, UR5, !P3 ;  /* 0x00000005f0007c0c */ /* 0x000fe4000dfc1270 */
[----:B------:R-:W-:Y:S01]  /*1ca490*/  ISETP.LT.AND P3, PT, R244, UR5, !P3 ;  /* 0x00000005f4007c0c */ /* 0x000fe2000df61270 */
[----:B------:R1:W-:Y:S01]  /*1ca4a0*/  @P4 STG.E desc[UR58][R8.64], R133 ;  /* 0x0000008508004986 */ /* 0x0003e2000c10193a */
[----:B------:R-:W-:Y:S02]  /*1ca4b0*/  ISETP.LT.AND P4, PT, R240, UR5, !P2 ;  /* 0x00000005f0007c0c */ /* 0x000fe4000d781270 */
[----:B------:R-:W-:Y:S01]  /*1ca4c0*/  ISETP.LT.AND P2, PT, R244, UR5, !P2 ;  /* 0x00000005f4007c0c */ /* 0x000fe2000d741270 */
[----:B------:R-:W-:-:S02]  /*1ca4d0*/  IMAD.WIDE R4, R236, 0x4, R14 ;  /* 0x00000004ec047825 */ /* 0x000fc400078e020e */
[----:B------:R-:W-:Y:S01]  /*1ca4e0*/  @P0 STG.E desc[UR58][R2.64], R110 ;  /* 0x0000006e02000986 */ /* 0x000fe2000c10193a */
[----:B------:R-:W-:Y:S01]  /*1ca4f0*/  ISETP.GE.AND P0, PT, R19, UR4, PT ;  /* 0x0000000413007c0c */ /* 0x000fe2000bf06270 */
[----:B-1----:R-:W-:Y:S02]  /*1ca500*/  IMAD.WIDE R6, R236, 0x4, R12 ;  /* 0x00000004ec067825 */ /* 0x002fe400078e020c */
[----:B------:R-:W4:Y:S04]  /*1ca510*/  LDL.LU R19, [R1+0x8054] ;  /* 0x0080540001137983 */ /* 0x000f280000300800 */
[----:B------:R-:W-:Y:S01]  /*1ca520*/  @P1 STG.E desc[UR58][R10.64], R142 ;  /* 0x0000008e0a001986 */ /* 0x000fe2000c10193a */
[----:B------:R-:W-:-:S03]  /*1ca530*/  IMAD.WIDE R8, R148, 0x4, R14 ;  /* 0x0000000494087825 */ /* 0x000fc600078e020e */
[----:B------:R-:W-:Y:S01]  /*1ca540*/  @P6 STG.E desc[UR58][R4.64], R138 ;  /* 0x0000008a04006986 */ /* 0x000fe2000c10193a */
[----:B------:R-:W-:-:S03]  /*1ca550*/  IMAD.WIDE R16, R148, 0x4, R12 ;  /* 0x0000000494107825 */ /* 0x000fc600078e020c */
[----:B------:R-:W-:Y:S04]  /*1ca560*/  @P3 STG.E desc[UR58][R6.64], R134 ;  /* 0x0000008606003986 */ /* 0x000fe8000c10193a */
[----:B------:R-:W-:Y:S04]  /*1ca570*/  @P4 STG.E desc[UR58][R8.64], R111 ;  /* 0x0000006f08004986 */ /* 0x000fe8000c10193a */
[----:B------:R1:W-:Y:S01]  /*1ca580*/  @P2 STG.E desc[UR58][R16.64], R143 ;  /* 0x0000008f10002986 */ /* 0x0003e2000c10193a */
[----:B------:R-:W-:Y:S02]  /*1ca590*/  ISETP.LT.AND P1, PT, R240, UR5, !P5 ;  /* 0x00000005f0007c0c */ /* 0x000fe4000ef21270 */
[----:B--2---:R-:W-:-:S02]  /*1ca5a0*/  ISETP.GE.AND P6, PT, R18, UR4, PT ;  /* 0x0000000412007c0c */ /* 0x004fc4000bfc6270 */
[----:B------:R-:W2:Y:S04]  /*1ca5b0*/  LDL.LU R18, [R1+0x8050] ;  /* 0x0080500001127983 */ /* 0x000ea80000300800 */
[----:B------:R-:W2:Y:S04]  /*1ca5c0*/  LDL.LU R232, [R1+0x1bc8] ;  /* 0x001bc80001e87983 */ /* 0x000ea80000300800 */
[----:B-1----:R-:W2:Y:S04]  /*1ca5d0*/  LDL.LU R16, [R1+0x6a7c] ;  /* 0x006a7c0001107983 */ /* 0x002ea80000300800 */
[----:B------:R-:W2:Y:S04]  /*1ca5e0*/  LDL.LU R236, [R1+0x1bb8] ;  /* 0x001bb80001ec7983 */ /* 0x000ea80000300800 */
[----:B------:R-:W2:Y:S01]  /*1ca5f0*/  LDL.LU R148, [R1+0x1bb0] ;  /* 0x001bb00001947983 */ /* 0x000ea20000300800 */
[----:B------:R-:W-:Y:S01]  /*1ca600*/  IMAD.WIDE R2, R149, 0x4, R14 ;  /* 0x0000000495027825 */ /* 0x000fe200078e020e */
[----:B---3--:R-:W-:-:S02]  /*1ca610*/  ISETP.GE.AND P2, PT, R0, UR4, PT ;  /* 0x0000000400007c0c */ /* 0x008fc4000bf46270 */
[----:B------:R-:W3:Y:S01]  /*1ca620*/  LDL.LU R0, [R1+0x807c] ;  /* 0x00807c0001007983 */ /* 0x000ee20000300800 */
[----:B------:R-:W-:-:S03]  /*1ca630*/  IMAD.WIDE R4, R149, 0x4, R12 ;  /* 0x0000000495047825 */ /* 0x000fc600078e020c */
[----:B------:R-:W3:Y:S01]  /*1ca640*/  LDL.LU R149, [R1+0x1ba8] ;  /* 0x001ba80001957983 */ /* 0x000ee20000300800 */
[----:B------:R-:W-:-:S03]  /*1ca650*/  IMAD.WIDE R6, R150, 0x4, R14 ;  /* 0x0000000496067825 */ /* 0x000fc600078e020e */
[----:B------:R1:W-:Y:S01]  /*1ca660*/  @P1 STG.E desc[UR58][R2.64], R139 ;  /* 0x0000008b02001986 */ /* 0x0003e2000c10193a */
[----:B------:R-:W-:-:S03]  /*1ca670*/  IMAD.WIDE R8, R150, 0x4, R12 ;  /* 0x0000000496087825 */ /* 0x000fc600078e020c */
[----:B------:R-:W3:Y:S01]  /*1ca680*/  LDL.LU R150, [R1+0x1ba0] ;  /* 0x001ba00001967983 */ /* 0x000ee20000300800 */
[----:B----4-:R-:W-:-:S04]  /*1ca690*/  IMAD.WIDE R10, R151, 0x4, R14 ;  /* 0x00000004970a7825 */ /* 0x010fc800078e020e */
[----:B-1----:R-:W-:Y:S02]  /*1ca6a0*/  IMAD.WIDE R2, R151, 0x4, R12 ;  /* 0x0000000497027825 */ /* 0x002fe400078e020c */
[----:B------:R-:W4:Y:S01]  /*1ca6b0*/  LDL.LU R151, [R1+0x1e48] ;  /* 0x001e480001977983 */ /* 0x000f220000300800 */
[----:B------:R-:W-:Y:S02]  /*1ca6c0*/  ISETP.LT.AND P5, PT, R244, UR5, !P5 ;  /* 0x00000005f4007c0c */ /* 0x000fe4000efa1270 */
[----:B------:R-:W-:Y:S02]  /*1ca6d0*/  ISETP.LT.AND P3, PT, R240, UR5, !P0 ;  /* 0x00000005f0007c0c */ /* 0x000fe4000c761270 */
[----:B------:R-:W-:Y:S02]  /*1ca6e0*/  ISETP.LT.AND P0, PT, R244, UR5, !P0 ;  /* 0x00000005f4007c0c */ /* 0x000fe4000c701270 */
[----:B------:R-:W-:Y:S02]  /*1ca6f0*/  ISETP.LT.AND P4, PT, R240, UR5, !P6 ;  /* 0x00000005f0007c0c */ /* 0x000fe4000f781270 */
[----:B------:R-:W-:-:S02]  /*1ca700*/  ISETP.LT.AND P6, PT, R244, UR5, !P6 ;  /* 0x00000005f4007c0c */ /* 0x000fc4000f7c1270 */
[----:B------:R-:W-:-:S03]  /*1ca710*/  ISETP.GE.AND P1, PT, R24, UR4, PT ;  /* 0x0000000418007c0c */ /* 0x000fc6000bf26270 */
[----:B------:R2:W-:Y:S01]  /*1ca720*/  @P5 STG.E desc[UR58][R4.64], R135 ;  /* 0x0000008704005986 */ /* 0x0005e2000c10193a */
[----:B------:R-:W-:Y:S02]  /*1ca730*/  ISETP.LT.AND P5, PT, R240, UR5, !P2 ;  /* 0x00000005f0007c0c */ /* 0x000fe4000d7a1270 */
[----:B------:R-:W-:Y:S01]  /*1ca740*/  ISETP.LT.AND P2, PT, R244, UR5, !P2 ;  /* 0x00000005f4007c0c */ /* 0x000fe2000d741270 */
[----:B------:R1:W-:Y:S04]  /*1ca750*/  @P3 STG.E desc[UR58][R6.64], R128 ;  /* 0x0000008006003986 */ /* 0x0003e8000c10193a */
[----:B------:R1:W-:Y:S01]  /*1ca760*/  @P0 STG.E desc[UR58][R8.64], R144 ;  /* 0x0000009008000986 */ /* 0x0003e2000c10193a */
[----:B------:R-:W-:Y:S02]  /*1ca770*/  ISETP.LT.AND P0, PT, R240, UR5, !P1 ;  /* 0x00000005f0007c0c */ /* 0x000fe4000cf01270 */
[----:B------:R-:W-:Y:S01]  /*1ca780*/  ISETP.GE.AND P3, PT, R19, UR4, PT ;  /* 0x0000000413007c0c */ /* 0x000fe2000bf66270 */
[----:B------:R1:W-:Y:S01]  /*1ca790*/  @P4 STG.E desc[UR58][R10.64], R124 ;  /* 0x0000007c0a004986 */ /* 0x0003e2000c10193a */
[----:B------:R-:W-:-:S02]  /*1ca7a0*/  ISETP.LT.AND P1, PT, R244, UR5, !P1 ;  /* 0x00000005f4007c0c */ /* 0x000fc4000cf21270 */
[----:B------:R-:W-:Y:S01]  /*1ca7b0*/  ISETP.LT.AND P4, PT, R240, UR5, !P3 ;  /* 0x00000005f0007c0c */ /* 0x000fe2000df81270 */
[----:B------:R3:W-:Y:S01]  /*1ca7c0*/  @P6 STG.E desc[UR58][R2.64], R20 ;  /* 0x0000001402006986 */ /* 0x0007e2000c10193a */
[----:B------:R-:W-:Y:S01]  /*1ca7d0*/  ISETP.LT.AND P3, PT, R244, UR5, !P3 ;  /* 0x00000005f4007c0c */ /* 0x000fe2000df61270 */
[----:B--2---:R-:W-:-:S04]  /*1ca7e0*/  IMAD.WIDE R4, R232, 0x4, R14 ;  /* 0x00000004e8047825 */ /* 0x004fc800078e020e */
[----:B-1----:R-:W-:Y:S01]  /*1ca7f0*/  IMAD.WIDE R6, R232, 0x4, R12 ;  /* 0x00000004e8067825 */ /* 0x002fe200078e020c */
[----:B------:R1:W-:Y:S01]  /*1ca800*/  @P5 STG.E desc[UR58][R4.64], R129 ;  /* 0x0000008104005986 */ /* 0x0003e2000c10193a */
[----:B------:R-:W-:Y:S02]  /*1ca810*/  ISETP.GE.AND P5, PT, R16, UR4, PT ;  /* 0x0000000410007c0c */ /* 0x000fe4000bfa6270 */
[----:B------:R-:W-:Y:S01]  /*1ca820*/  IMAD.WIDE R8, R236, 0x4, R14 ;  /* 0x00000004ec087825 */ /* 0x000fe200078e020e */
[----:B------:R-:W-:-:S03]  /*1ca830*/  ISETP.GE.AND P6, PT, R18, UR4, PT ;  /* 0x0000000412007c0c */ /* 0x000fc6000bfc6270 */
[----:B------:R-:W-:Y:S01]  /*1ca840*/  IMAD.WIDE R10, R236, 0x4, R12 ;  /* 0x00000004ec0a7825 */ /* 0x000fe200078e020c */
[----:B------:R2:W-:Y:S03]  /*1ca850*/  @P2 STG.E desc[UR58][R6.64], R145 ;  /* 0x0000009106002986 */ /* 0x0005e6000c10193a */
[----:B------:R-:W-:Y:S01]  /*1ca860*/  IMAD.WIDE R16, R148, 0x4, R14 ;  /* 0x0000000494107825 */ /* 0x000fe200078e020e */
[----:B------:R2:W-:Y:S04]  /*1ca870*/  @P0 STG.E desc[UR58][R8.64], R125 ;  /* 0x0000007d08000986 */ /* 0x0005e8000c10193a */
[----:B------:R2:W-:Y:S01]  /*1ca880*/  @P1 STG.E desc[UR58][R10.64], R21 ;  /* 0x000000150a001986 */ /* 0x0005e2000c10193a */
[----:B------:R-:W-:-:S02]  /*1ca890*/  ISETP.LT.AND P1, PT, R240, UR5, !P6 ;  /* 0x00000005f0007c0c */ /* 0x000fc4000f721270 */
[----:B---3--:R-:W-:Y:S01]  /*1ca8a0*/  ISETP.GE.AND P2, PT, R0, UR4, PT ;  /* 0x0000000400007c0c */ /* 0x008fe2000bf46270 */
[----:B------:R3:W-:Y:S01]  /*1ca8b0*/  @P4 STG.E desc[UR58][R16.64], R130 ;  /* 0x0000008210004986 */ /* 0x0007e2000c10193a */
[----:B------:R-:W-:Y:S02]  /*1ca8c0*/  ISETP.LT.AND P6, PT, R244, UR5, !P6 ;  /* 0x00000005f4007c0c */ /* 0x000fe4000f7c1270 */
[----:B------:R-:W-:Y:S02]  /*1ca8d0*/  ISETP.LT.AND P4, PT, R240, UR5, !P5 ;  /* 0x00000005f0007c0c */ /* 0x000fe4000ef81270 */
[----:B------:R-:W-:Y:S02]  /*1ca8e0*/  ISETP.LT.AND P5, PT, R244, UR5, !P5 ;  /* 0x00000005f4007c0c */ /* 0x000fe4000efa1270 */
[----:B------:R-:W-:Y:S02]  /*1ca8f0*/  ISETP.LT.AND P0, PT, R240, UR5, !P2 ;  /* 0x00000005f0007c0c */ /* 0x000fe4000d701270 */
[----:B------:R-:W-:Y:S01]  /*1ca900*/  ISETP.LT.AND P2, PT, R244, UR5, !P2 ;  /* 0x00000005f4007c0c */ /* 0x000fe2000d741270 */
[----:B------:R-:W-:-:S04]  /*1ca910*/  IMAD.WIDE R2, R148, 0x4, R12 ;  /* 0x0000000494027825 */ /* 0x000fc800078e020c */
[C---:B-1----:R-:W-:Y:S01]  /*1ca920*/  IMAD.WIDE R4, R149.reuse, 0x4, R14 ;  /* 0x0000000495047825 */ /* 0x042fe200078e020e */
[----:B------:R3:W-:Y:S03]  /*1ca930*/  @P3 STG.E desc[UR58][R2.64], R146 ;  /* 0x0000009202003986 */ /* 0x0007e6000c10193a */
[----:B--2---:R-:W-:Y:S01]  /*1ca940*/  IMAD.WIDE R6, R149, 0x4, R12 ;  /* 0x0000000495067825 */ /* 0x004fe200078e020c */
[----:B------:R3:W-:Y:S03]  /*1ca950*/  @P1 STG.E desc[UR58][R4.64], R126 ;  /* 0x0000007e04001986 */ /* 0x0007e6000c10193a */
[C---:B------:R-:W-:Y:S01]  /*1ca960*/  IMAD.WIDE R8, R150.reuse, 0x4, R14 ;  /* 0x0000000496087825 */ /* 0x040fe200078e020e */
[----:B------:R3:W-:Y:S03]  /*1ca970*/  @P6 STG.E desc[UR58][R6.64], R22 ;  /* 0x0000001606006986 */ /* 0x0007e6000c10193a */
[----:B------:R-:W-:Y:S01]  /*1ca980*/  IMAD.WIDE R10, R150, 0x4, R12 ;  /* 0x00000004960a7825 */ /* 0x000fe200078e020c */
[----:B------:R3:W-:Y:S04]  /*1ca990*/  @P4 STG.E desc[UR58][R8.64], R131 ;  /* 0x0000008308004986 */ /* 0x0007e8000c10193a */
[----:B------:R3:W-:Y:S01]  /*1ca9a0*/  @P5 STG.E desc[UR58][R10.64], R147 ;  /* 0x000000930a005986 */ /* 0x0007e2000c10193a */
[----:B----4-:R-:W-:-:S05]  /*1ca9b0*/  IMAD.WIDE R14, R151, 0x4, R14 ;  /* 0x00000004970e7825 */ /* 0x010fca00078e020e */
[----:B------:R3:W-:Y:S01]  /*1ca9c0*/  @P0 STG.E desc[UR58][R14.64], R127 ;  /* 0x0000007f0e000986 */ /* 0x0007e2000c10193a */
[----:B------:R-:W-:Y:S01]  /*1ca9d0*/  IMAD.WIDE R12, R151, 0x4, R12 ;  /* 0x00000004970c7825 */ /* 0x000fe200078e020c */
[----:B------:R-:W-:Y:S06]  /*1ca9e0*/  @!P2 EXIT ;  /* 0x000000000000a94d */ /* 0x000fec0003800000 */
[----:B------:R-:W-:Y:S01]  /*1ca9f0*/  STG.E desc[UR58][R12.64], R23 ;  /* 0x000000170c007986 */ /* 0x000fe2000c10193a */
[----:B------:R-:W-:Y:S05]  /*1caa00*/  EXIT ;  /* 0x000000000000794d */ /* 0x000fea0003800000 */
.L_x_2:
[----:B------:R-:W-:-:S00]  /*1caa10*/  BRA `(.L_x_2) ;  /* 0xfffffffc00fc7947 */ /* 0x000fc0000383ffff */
[----:B------:R-:W-:-:S00]  /*1caa20*/  NOP ;  /* 0x0000000000007918 */ /* 0x000fc00000000000 */
        /* <DEDUP_REMOVED lines=13> */
.L_x_3:


//--------------------- .nv.shared.matmul_kernel  --------------------------
	.section	.nv.shared.matmul_kernel,"aw",@nobits
	.sectionflags	@""
	.align	16
	.zero		1024


//--------------------- .nv.shared.reserved.0     --------------------------
	.section	.nv.shared.reserved.0,"aw",@nobits
	.weak		__nv_reservedSMEM_offset_0_alias
	.size		__nv_reservedSMEM_offset_0_alias, 0, 0
	.other		__nv_reservedSMEM_offset_0_alias,@"STO_CUDA_RESERVED_SHARED STV_DEFAULT"
__nv_reservedSMEM_offset_0_alias:
	.zero		0


//--------------------- .nv.constant0.matmul_kernel --------------------------
	.section	.nv.constant0.matmul_kernel,"a",@progbits
	.sectionflags	@""
	.align	4
.nv.constant0.matmul_kernel:
	.zero		608


//--------------------- SYMBOLS --------------------------

	.type		.nv.reservedSmem.offset0,@object
	.size		.nv.reservedSmem.offset0,0x4
